	.target	sm_90a

	.elftype	@"ET_EXEC"


//--------------------- .note.nv.tkinfo           --------------------------
	.section	.note.nv.tkinfo,"",@"SHT_NOTE"
	.sectionflags	@"SHF_NOTE_NV_TKINFO"
	.tkinfo
        /*0018*/ 	.word	0x00000002
        /*0030*/ 	.string	""
        /*0030*/ 	.string	"ptxas"
        /*0030*/ 	.string	"Cuda compilation tools, release 13.0, V13.0.88"
        /*0030*/ 	.string	"Build cuda_13.0.r13.0/compiler.36424714_0"
        /*0030*/ 	.string	"-arch sm_90a -m 64 "



//--------------------- .note.nv.cuinfo           --------------------------
	.section	.note.nv.cuinfo,"",@"SHT_NOTE"
	.sectionflags	@"SHF_NOTE_NV_CUINFO"
        /*0018*/ 	.short	0x0002
        /*001a*/ 	.short	0x005a
        /*001c*/ 	.short	0x0082
	.zero		2


//--------------------- .nv.info                  --------------------------
	.section	.nv.info,"",@"SHT_CUDA_INFO"
	.align	4


	//----- nvinfo : EIATTR_REGCOUNT
	.align		4
        /*0000*/ 	.byte	0x04, 0x2f
        /*0002*/ 	.short	(.L_23 - .L_22)
	.align		4
.L_22:
        /*0004*/ 	.word	index@(_ZN7cutlass13device_kernelIN5flash11enable_sm90INS1_16FlashAttnFwdSm90INS1_25CollectiveMainloopFwdSm90ILi2EN4cute5tupleIJNS5_1CILi1EEES8_S8_EEENS6_IJNS7_ILi192EEENS7_ILi128EEENS7_ILi64EEEEEELi64ENS_6half_tEfNS_4arch4Sm90ELb1ELb0ELb1ELb1ELb0ELb1ELb0ELb1ELb1ELb0ELb0ELb0EEENS1_21CollectiveEpilogueFwdINS6_IJSA_SC_SB_EEES9_SE_SG_Li384ELb1ELb0ELb0ELb0EEENS1_36VarlenDynamicPersistentTileSchedulerILi192ELi128ELi384ELi32ELb0ELb0ELb1ELb1ELb1ELb1EEEEEEEEEvNT_6ParamsE)
        /*0008*/ 	.word	0x00000080


	//----- nvinfo : EIATTR_FRAME_SIZE
	.align		4
.L_23:
        /*000c*/ 	.byte	0x04, 0x11
        /*000e*/ 	.short	(.L_25 - .L_24)
	.align		4
.L_24:
        /*0010*/ 	.word	index@(_ZN7cutlass13device_kernelIN5flash11enable_sm90INS1_16FlashAttnFwdSm90INS1_25CollectiveMainloopFwdSm90ILi2EN4cute5tupleIJNS5_1CILi1EEES8_S8_EEENS6_IJNS7_ILi192EEENS7_ILi128EEENS7_ILi64EEEEEELi64ENS_6half_tEfNS_4arch4Sm90ELb1ELb0ELb1ELb1ELb0ELb1ELb0ELb1ELb1ELb0ELb0ELb0EEENS1_21CollectiveEpilogueFwdINS6_IJSA_SC_SB_EEES9_SE_SG_Li384ELb1ELb0ELb0ELb0EEENS1_36VarlenDynamicPersistentTileSchedulerILi192ELi128ELi384ELi32ELb0ELb0ELb1ELb1ELb1ELb1EEEEEEEEEvNT_6ParamsE)
        /*0014*/ 	.word	0x00000048


	//----- nvinfo : EIATTR_REGCOUNT
	.align		4
.L_25:
        /*0018*/ 	.byte	0x04, 0x2f
        /*001a*/ 	.short	(.L_27 - .L_26)
	.align		4
.L_26:
        /*001c*/ 	.word	index@(_ZN7cutlass13device_kernelIN5flash11enable_sm90INS1_16FlashAttnFwdSm90INS1_25CollectiveMainloopFwdSm90ILi2EN4cute5tupleIJNS5_1CILi1EEES8_S8_EEENS6_IJNS7_ILi192EEENS7_ILi128EEENS7_ILi64EEEEEELi64ENS_6half_tEfNS_4arch4Sm90ELb1ELb0ELb1ELb1ELb0ELb0ELb0ELb1ELb1ELb0ELb0ELb0EEENS1_21CollectiveEpilogueFwdINS6_IJSA_SC_SB_EEES9_SE_SG_Li384ELb1ELb0ELb0ELb0EEENS1_36VarlenDynamicPersistentTileSchedulerILi192ELi128ELi384ELi32ELb0ELb0ELb1ELb1ELb1ELb1EEEEEEEEEvNT_6ParamsE)
        /*0020*/ 	.word	0x00000080


	//----- nvinfo : EIATTR_FRAME_SIZE
	.align		4
.L_27:
        /*0024*/ 	.byte	0x04, 0x11
        /*0026*/ 	.short	(.L_29 - .L_28)
	.align		4
.L_28:
        /*0028*/ 	.word	index@(_ZN7cutlass13device_kernelIN5flash11enable_sm90INS1_16FlashAttnFwdSm90INS1_25CollectiveMainloopFwdSm90ILi2EN4cute5tupleIJNS5_1CILi1EEES8_S8_EEENS6_IJNS7_ILi192EEENS7_ILi128EEENS7_ILi64EEEEEELi64ENS_6half_tEfNS_4arch4Sm90ELb1ELb0ELb1ELb1ELb0ELb0ELb0ELb1ELb1ELb0ELb0ELb0EEENS1_21CollectiveEpilogueFwdINS6_IJSA_SC_SB_EEES9_SE_SG_Li384ELb1ELb0ELb0ELb0EEENS1_36VarlenDynamicPersistentTileSchedulerILi192ELi128ELi384ELi32ELb0ELb0ELb1ELb1ELb1ELb1EEEEEEEEEvNT_6ParamsE)
        /*002c*/ 	.word	0x00000010


	//----- nvinfo : EIATTR_REGCOUNT
	.align		4
.L_29:
        /*0030*/ 	.byte	0x04, 0x2f
        /*0032*/ 	.short	(.L_31 - .L_30)
	.align		4
.L_30:
        /*0034*/ 	.word	index@(_ZN7cutlass13device_kernelIN5flash11enable_sm90INS1_16FlashAttnFwdSm90INS1_25CollectiveMainloopFwdSm90ILi2EN4cute5tupleIJNS5_1CILi1EEES8_S8_EEENS6_IJNS7_ILi192EEENS7_ILi128EEENS7_ILi64EEEEEELi64ENS_6half_tEfNS_4arch4Sm90ELb1ELb0ELb1ELb0ELb0ELb0ELb0ELb1ELb1ELb0ELb0ELb0EEENS1_21CollectiveEpilogueFwdINS6_IJSA_SC_SB_EEES9_SE_SG_Li384ELb0ELb0ELb0ELb0EEENS1_30DynamicPersistentTileSchedulerILi384ELi32ELb0ELb0ELb1EEEEEEEEEvNT_6ParamsE)
        /*0038*/ 	.word	0x00000080


	//----- nvinfo : EIATTR_FRAME_SIZE
	.align		4
.L_31:
        /*003c*/ 	.byte	0x04, 0x11
        /*003e*/ 	.short	(.L_33 - .L_32)
	.align		4
.L_32:
        /*0040*/ 	.word	index@(_ZN7cutlass13device_kernelIN5flash11enable_sm90INS1_16FlashAttnFwdSm90INS1_25CollectiveMainloopFwdSm90ILi2EN4cute5tupleIJNS5_1CILi1EEES8_S8_EEENS6_IJNS7_ILi192EEENS7_ILi128EEENS7_ILi64EEEEEELi64ENS_6half_tEfNS_4arch4Sm90ELb1ELb0ELb1ELb0ELb0ELb0ELb0ELb1ELb1ELb0ELb0ELb0EEENS1_21CollectiveEpilogueFwdINS6_IJSA_SC_SB_EEES9_SE_SG_Li384ELb0ELb0ELb0ELb0EEENS1_30DynamicPersistentTileSchedulerILi384ELi32ELb0ELb0ELb1EEEEEEEEEvNT_6ParamsE)
        /*0044*/ 	.word	0x00000000


	//----- nvinfo : EIATTR_REGCOUNT
	.align		4
.L_33:
        /*0048*/ 	.byte	0x04, 0x2f
        /*004a*/ 	.short	(.L_35 - .L_34)
	.align		4
.L_34:
        /*004c*/ 	.word	index@(_ZN7cutlass13device_kernelIN5flash11enable_sm90INS1_16FlashAttnFwdSm90INS1_25CollectiveMainloopFwdSm90ILi2EN4cute5tupleIJNS5_1CILi1EEES8_S8_EEENS6_IJNS7_ILi192EEENS7_ILi128EEENS7_ILi64EEEEEELi64ENS_6half_tEfNS_4arch4Sm90ELb0ELb1ELb1ELb1ELb0ELb1ELb0ELb1ELb1ELb0ELb0ELb0EEENS1_21CollectiveEpilogueFwdINS6_IJSA_SC_SB_EEES9_SE_SG_Li384ELb1ELb0ELb0ELb0EEENS1_36VarlenDynamicPersistentTileSchedulerILi192ELi128ELi384ELi32ELb0ELb0ELb1ELb1ELb0ELb1EEEEEEEEEvNT_6ParamsE)
        /*0050*/ 	.word	0x00000080


	//----- nvinfo : EIATTR_FRAME_SIZE
	.align		4
.L_35:
        /*0054*/ 	.byte	0x04, 0x11
        /*0056*/ 	.short	(.L_37 - .L_36)
	.align		4
.L_36:
        /*0058*/ 	.word	index@(_ZN7cutlass13device_kernelIN5flash11enable_sm90INS1_16FlashAttnFwdSm90INS1_25CollectiveMainloopFwdSm90ILi2EN4cute5tupleIJNS5_1CILi1EEES8_S8_EEENS6_IJNS7_ILi192EEENS7_ILi128EEENS7_ILi64EEEEEELi64ENS_6half_tEfNS_4arch4Sm90ELb0ELb1ELb1ELb1ELb0ELb1ELb0ELb1ELb1ELb0ELb0ELb0EEENS1_21CollectiveEpilogueFwdINS6_IJSA_SC_SB_EEES9_SE_SG_Li384ELb1ELb0ELb0ELb0EEENS1_36VarlenDynamicPersistentTileSchedulerILi192ELi128ELi384ELi32ELb0ELb0ELb1ELb1ELb0ELb1EEEEEEEEEvNT_6ParamsE)
        /*005c*/ 	.word	0x00000040


	//----- nvinfo : EIATTR_REGCOUNT
	.align		4
.L_37:
        /*0060*/ 	.byte	0x04, 0x2f
        /*0062*/ 	.short	(.L_39 - .L_38)
	.align		4
.L_38:
        /*0064*/ 	.word	index@(_ZN7cutlass13device_kernelIN5flash11enable_sm90INS1_16FlashAttnFwdSm90INS1_25CollectiveMainloopFwdSm90ILi2EN4cute5tupleIJNS5_1CILi1EEES8_S8_EEENS6_IJNS7_ILi192EEENS7_ILi128EEENS7_ILi64EEEEEELi64ENS_6half_tEfNS_4arch4Sm90ELb0ELb1ELb1ELb1ELb0ELb0ELb0ELb1ELb1ELb0ELb0ELb0EEENS1_21CollectiveEpilogueFwdINS6_IJSA_SC_SB_EEES9_SE_SG_Li384ELb1ELb0ELb0ELb0EEENS1_36VarlenDynamicPersistentTileSchedulerILi192ELi128ELi384ELi32ELb0ELb0ELb1ELb1ELb0ELb1EEEEEEEEEvNT_6ParamsE)
        /*0068*/ 	.word	0x00000080


	//----- nvinfo : EIATTR_FRAME_SIZE
	.align		4
.L_39:
        /*006c*/ 	.byte	0x04, 0x11
        /*006e*/ 	.short	(.L_41 - .L_40)
	.align		4
.L_40:
        /*0070*/ 	.word	index@(_ZN7cutlass13device_kernelIN5flash11enable_sm90INS1_16FlashAttnFwdSm90INS1_25CollectiveMainloopFwdSm90ILi2EN4cute5tupleIJNS5_1CILi1EEES8_S8_EEENS6_IJNS7_ILi192EEENS7_ILi128EEENS7_ILi64EEEEEELi64ENS_6half_tEfNS_4arch4Sm90ELb0ELb1ELb1ELb1ELb0ELb0ELb0ELb1ELb1ELb0ELb0ELb0EEENS1_21CollectiveEpilogueFwdINS6_IJSA_SC_SB_EEES9_SE_SG_Li384ELb1ELb0ELb0ELb0EEENS1_36VarlenDynamicPersistentTileSchedulerILi192ELi128ELi384ELi32ELb0ELb0ELb1ELb1ELb0ELb1EEEEEEEEEvNT_6ParamsE)
        /*0074*/ 	.word	0x00000010


	//----- nvinfo : EIATTR_REGCOUNT
	.align		4
.L_41:
        /*0078*/ 	.byte	0x04, 0x2f
        /*007a*/ 	.short	(.L_43 - .L_42)
	.align		4
.L_42:
        /*007c*/ 	.word	index@(_ZN7cutlass13device_kernelIN5flash11enable_sm90INS1_16FlashAttnFwdSm90INS1_25CollectiveMainloopFwdSm90ILi2EN4cute5tupleIJNS5_1CILi1EEES8_S8_EEENS6_IJNS7_ILi192EEENS7_ILi128EEENS7_ILi64EEEEEELi64ENS_6half_tEfNS_4arch4Sm90ELb0ELb1ELb1ELb0ELb0ELb0ELb0ELb1ELb1ELb0ELb0ELb0EEENS1_21CollectiveEpilogueFwdINS6_IJSA_SC_SB_EEES9_SE_SG_Li384ELb0ELb0ELb0ELb0EEENS1_30DynamicPersistentTileSchedulerILi384ELi32ELb0ELb0ELb1EEEEEEEEEvNT_6ParamsE)
        /*0080*/ 	.word	0x00000080


	//----- nvinfo : EIATTR_FRAME_SIZE
	.align		4
.L_43:
        /*0084*/ 	.byte	0x04, 0x11
        /*0086*/ 	.short	(.L_45 - .L_44)
	.align		4
.L_44:
        /*0088*/ 	.word	index@(_ZN7cutlass13device_kernelIN5flash11enable_sm90INS1_16FlashAttnFwdSm90INS1_25CollectiveMainloopFwdSm90ILi2EN4cute5tupleIJNS5_1CILi1EEES8_S8_EEENS6_IJNS7_ILi192EEENS7_ILi128EEENS7_ILi64EEEEEELi64ENS_6half_tEfNS_4arch4Sm90ELb0ELb1ELb1ELb0ELb0ELb0ELb0ELb1ELb1ELb0ELb0ELb0EEENS1_21CollectiveEpilogueFwdINS6_IJSA_SC_SB_EEES9_SE_SG_Li384ELb0ELb0ELb0ELb0EEENS1_30DynamicPersistentTileSchedulerILi384ELi32ELb0ELb0ELb1EEEEEEEEEvNT_6ParamsE)
        /*008c*/ 	.word	0x00000000


	//----- nvinfo : EIATTR_REGCOUNT
	.align		4
.L_45:
        /*0090*/ 	.byte	0x04, 0x2f
        /*0092*/ 	.short	(.L_47 - .L_46)
	.align		4
.L_46:
        /*0094*/ 	.word	index@(_ZN7cutlass13device_kernelIN5flash11enable_sm90INS1_16FlashAttnFwdSm90INS1_25CollectiveMainloopFwdSm90ILi2EN4cute5tupleIJNS5_1CILi1EEES8_S8_EEENS6_IJNS7_ILi192EEESA_NS7_ILi64EEEEEELi64ENS_6half_tEfNS_4arch4Sm90ELb0ELb0ELb1ELb1ELb0ELb1ELb0ELb0ELb1ELb0ELb0ELb0EEENS1_21CollectiveEpilogueFwdINS6_IJSA_SB_SA_EEES9_SD_SF_Li384ELb1ELb0ELb0ELb0EEENS1_36VarlenDynamicPersistentTileSchedulerILi192ELi192ELi384ELi32ELb0ELb0ELb1ELb0ELb1ELb1EEEEEEEEEvNT_6ParamsE)
        /*0098*/ 	.word	0x00000080


	//----- nvinfo : EIATTR_FRAME_SIZE
	.align		4
.L_47:
        /*009c*/ 	.byte	0x04, 0x11
        /*009e*/ 	.short	(.L_49 - .L_48)
	.align		4
.L_48:
        /*00a0*/ 	.word	index@(_ZN7cutlass13device_kernelIN5flash11enable_sm90INS1_16FlashAttnFwdSm90INS1_25CollectiveMainloopFwdSm90ILi2EN4cute5tupleIJNS5_1CILi1EEES8_S8_EEENS6_IJNS7_ILi192EEESA_NS7_ILi64EEEEEELi64ENS_6half_tEfNS_4arch4Sm90ELb0ELb0ELb1ELb1ELb0ELb1ELb0ELb0ELb1ELb0ELb0ELb0EEENS1_21CollectiveEpilogueFwdINS6_IJSA_SB_SA_EEES9_SD_SF_Li384ELb1ELb0ELb0ELb0EEENS1_36VarlenDynamicPersistentTileSchedulerILi192ELi192ELi384ELi32ELb0ELb0ELb1ELb0ELb1ELb1EEEEEEEEEvNT_6ParamsE)
        /*00a4*/ 	.word	0x00000090


	//----- nvinfo : EIATTR_REGCOUNT
	.align		4
.L_49:
        /*00a8*/ 	.byte	0x04, 0x2f
        /*00aa*/ 	.short	(.L_51 - .L_50)
	.align		4
.L_50:
        /*00ac*/ 	.word	index@(_ZN7cutlass13device_kernelIN5flash11enable_sm90INS1_16FlashAttnFwdSm90INS1_25CollectiveMainloopFwdSm90ILi2EN4cute5tupleIJNS5_1CILi1EEES8_S8_EEENS6_IJNS7_ILi192EEESA_NS7_ILi64EEEEEELi64ENS_6half_tEfNS_4arch4Sm90ELb0ELb0ELb1ELb1ELb0ELb0ELb0ELb0ELb1ELb0ELb0ELb0EEENS1_21CollectiveEpilogueFwdINS6_IJSA_SB_SA_EEES9_SD_SF_Li384ELb1ELb0ELb0ELb0EEENS1_36VarlenDynamicPersistentTileSchedulerILi192ELi192ELi384ELi32ELb0ELb0ELb1ELb0ELb1ELb1EEEEEEEEEvNT_6ParamsE)
        /*00b0*/ 	.word	0x00000080


	//----- nvinfo : EIATTR_FRAME_SIZE
	.align		4
.L_51:
        /*00b4*/ 	.byte	0x04, 0x11
        /*00b6*/ 	.short	(.L_53 - .L_52)
	.align		4
.L_52:
        /*00b8*/ 	.word	index@(_ZN7cutlass13device_kernelIN5flash11enable_sm90INS1_16FlashAttnFwdSm90INS1_25CollectiveMainloopFwdSm90ILi2EN4cute5tupleIJNS5_1CILi1EEES8_S8_EEENS6_IJNS7_ILi192EEESA_NS7_ILi64EEEEEELi64ENS_6half_tEfNS_4arch4Sm90ELb0ELb0ELb1ELb1ELb0ELb0ELb0ELb0ELb1ELb0ELb0ELb0EEENS1_21CollectiveEpilogueFwdINS6_IJSA_SB_SA_EEES9_SD_SF_Li384ELb1ELb0ELb0ELb0EEENS1_36VarlenDynamicPersistentTileSchedulerILi192ELi192ELi384ELi32ELb0ELb0ELb1ELb0ELb1ELb1EEEEEEEEEvNT_6ParamsE)
        /*00bc*/ 	.word	0x00000020


	//----- nvinfo : EIATTR_REGCOUNT
	.align		4
.L_53:
        /*00c0*/ 	.byte	0x04, 0x2f
        /*00c2*/ 	.short	(.L_55 - .L_54)
	.align		4
.L_54:
        /*00c4*/ 	.word	index@(_ZN7cutlass13device_kernelIN5flash11enable_sm90INS1_16FlashAttnFwdSm90INS1_25CollectiveMainloopFwdSm90ILi2EN4cute5tupleIJNS5_1CILi1EEES8_S8_EEENS6_IJNS7_ILi192EEESA_NS7_ILi64EEEEEELi64ENS_6half_tEfNS_4arch4Sm90ELb0ELb0ELb1ELb0ELb0ELb0ELb0ELb0ELb1ELb0ELb0ELb0EEENS1_21CollectiveEpilogueFwdINS6_IJSA_SB_SA_EEES9_SD_SF_Li384ELb0ELb0ELb0ELb0EEENS1_29StaticPersistentTileSchedulerILb0EEEEEEEEEvNT_6ParamsE)
        /*00c8*/ 	.word	0x00000080


	//----- nvinfo : EIATTR_FRAME_SIZE
	.align		4
.L_55:
        /*00cc*/ 	.byte	0x04, 0x11
        /*00ce*/ 	.short	(.L_57 - .L_56)
	.align		4
.L_56:
        /*00d0*/ 	.word	index@(_ZN7cutlass13device_kernelIN5flash11enable_sm90INS1_16FlashAttnFwdSm90INS1_25CollectiveMainloopFwdSm90ILi2EN4cute5tupleIJNS5_1CILi1EEES8_S8_EEENS6_IJNS7_ILi192EEESA_NS7_ILi64EEEEEELi64ENS_6half_tEfNS_4arch4Sm90ELb0ELb0ELb1ELb0ELb0ELb0ELb0ELb0ELb1ELb0ELb0ELb0EEENS1_21CollectiveEpilogueFwdINS6_IJSA_SB_SA_EEES9_SD_SF_Li384ELb0ELb0ELb0ELb0EEENS1_29StaticPersistentTileSchedulerILb0EEEEEEEEEvNT_6ParamsE)
        /*00d4*/ 	.word	0x00000018


	//----- nvinfo : EIATTR_MIN_STACK_SIZE
	.align		4
.L_57:
        /*00d8*/ 	.byte	0x04, 0x12
        /*00da*/ 	.short	(.L_59 - .L_58)
	.align		4
.L_58:
        /*00dc*/ 	.word	index@(_ZN7cutlass13device_kernelIN5flash11enable_sm90INS1_16FlashAttnFwdSm90INS1_25CollectiveMainloopFwdSm90ILi2EN4cute5tupleIJNS5_1CILi1EEES8_S8_EEENS6_IJNS7_ILi192EEESA_NS7_ILi64EEEEEELi64ENS_6half_tEfNS_4arch4Sm90ELb0ELb0ELb1ELb0ELb0ELb0ELb0ELb0ELb1ELb0ELb0ELb0EEENS1_21CollectiveEpilogueFwdINS6_IJSA_SB_SA_EEES9_SD_SF_Li384ELb0ELb0ELb0ELb0EEENS1_29StaticPersistentTileSchedulerILb0EEEEEEEEEvNT_6ParamsE)
        /*00e0*/ 	.word	0x00000018


	//----- nvinfo : EIATTR_MIN_STACK_SIZE
	.align		4
.L_59:
        /*00e4*/ 	.byte	0x04, 0x12
        /*00e6*/ 	.short	(.L_61 - .L_60)
	.align		4
.L_60:
        /*00e8*/ 	.word	index@(_ZN7cutlass13device_kernelIN5flash11enable_sm90INS1_16FlashAttnFwdSm90INS1_25CollectiveMainloopFwdSm90ILi2EN4cute5tupleIJNS5_1CILi1EEES8_S8_EEENS6_IJNS7_ILi192EEESA_NS7_ILi64EEEEEELi64ENS_6half_tEfNS_4arch4Sm90ELb0ELb0ELb1ELb1ELb0ELb0ELb0ELb0ELb1ELb0ELb0ELb0EEENS1_21CollectiveEpilogueFwdINS6_IJSA_SB_SA_EEES9_SD_SF_Li384ELb1ELb0ELb0ELb0EEENS1_36VarlenDynamicPersistentTileSchedulerILi192ELi192ELi384ELi32ELb0ELb0ELb1ELb0ELb1ELb1EEEEEEEEEvNT_6ParamsE)
        /*00ec*/ 	.word	0x00000020


	//----- nvinfo : EIATTR_MIN_STACK_SIZE
	.align		4
.L_61:
        /*00f0*/ 	.byte	0x04, 0x12
        /*00f2*/ 	.short	(.L_63 - .L_62)
	.align		4
.L_62:
        /*00f4*/ 	.word	index@(_ZN7cutlass13device_kernelIN5flash11enable_sm90INS1_16FlashAttnFwdSm90INS1_25CollectiveMainloopFwdSm90ILi2EN4cute5tupleIJNS5_1CILi1EEES8_S8_EEENS6_IJNS7_ILi192EEESA_NS7_ILi64EEEEEELi64ENS_6half_tEfNS_4arch4Sm90ELb0ELb0ELb1ELb1ELb0ELb1ELb0ELb0ELb1ELb0ELb0ELb0EEENS1_21CollectiveEpilogueFwdINS6_IJSA_SB_SA_EEES9_SD_SF_Li384ELb1ELb0ELb0ELb0EEENS1_36VarlenDynamicPersistentTileSchedulerILi192ELi192ELi384ELi32ELb0ELb0ELb1ELb0ELb1ELb1EEEEEEEEEvNT_6ParamsE)
        /*00f8*/ 	.word	0x00000090


	//----- nvinfo : EIATTR_MIN_STACK_SIZE
	.align		4
.L_63:
        /*00fc*/ 	.byte	0x04, 0x12
        /*00fe*/ 	.short	(.L_65 - .L_64)
	.align		4
.L_64:
        /*0100*/ 	.word	index@(_ZN7cutlass13device_kernelIN5flash11enable_sm90INS1_16FlashAttnFwdSm90INS1_25CollectiveMainloopFwdSm90ILi2EN4cute5tupleIJNS5_1CILi1EEES8_S8_EEENS6_IJNS7_ILi192EEENS7_ILi128EEENS7_ILi64EEEEEELi64ENS_6half_tEfNS_4arch4Sm90ELb0ELb1ELb1ELb0ELb0ELb0ELb0ELb1ELb1ELb0ELb0ELb0EEENS1_21CollectiveEpilogueFwdINS6_IJSA_SC_SB_EEES9_SE_SG_Li384ELb0ELb0ELb0ELb0EEENS1_30DynamicPersistentTileSchedulerILi384ELi32ELb0ELb0ELb1EEEEEEEEEvNT_6ParamsE)
        /*0104*/ 	.word	0x00000000


	//----- nvinfo : EIATTR_MIN_STACK_SIZE
	.align		4
.L_65:
        /*0108*/ 	.byte	0x04, 0x12
        /*010a*/ 	.short	(.L_67 - .L_66)
	.align		4
.L_66:
        /*010c*/ 	.word	index@(_ZN7cutlass13device_kernelIN5flash11enable_sm90INS1_16FlashAttnFwdSm90INS1_25CollectiveMainloopFwdSm90ILi2EN4cute5tupleIJNS5_1CILi1EEES8_S8_EEENS6_IJNS7_ILi192EEENS7_ILi128EEENS7_ILi64EEEEEELi64ENS_6half_tEfNS_4arch4Sm90ELb0ELb1ELb1ELb1ELb0ELb0ELb0ELb1ELb1ELb0ELb0ELb0EEENS1_21CollectiveEpilogueFwdINS6_IJSA_SC_SB_EEES9_SE_SG_Li384ELb1ELb0ELb0ELb0EEENS1_36VarlenDynamicPersistentTileSchedulerILi192ELi128ELi384ELi32ELb0ELb0ELb1ELb1ELb0ELb1EEEEEEEEEvNT_6ParamsE)
        /*0110*/ 	.word	0x00000010


	//----- nvinfo : EIATTR_MIN_STACK_SIZE
	.align		4
.L_67:
        /*0114*/ 	.byte	0x04, 0x12
        /*0116*/ 	.short	(.L_69 - .L_68)
	.align		4
.L_68:
        /*0118*/ 	.word	index@(_ZN7cutlass13device_kernelIN5flash11enable_sm90INS1_16FlashAttnFwdSm90INS1_25CollectiveMainloopFwdSm90ILi2EN4cute5tupleIJNS5_1CILi1EEES8_S8_EEENS6_IJNS7_ILi192EEENS7_ILi128EEENS7_ILi64EEEEEELi64ENS_6half_tEfNS_4arch4Sm90ELb0ELb1ELb1ELb1ELb0ELb1ELb0ELb1ELb1ELb0ELb0ELb0EEENS1_21CollectiveEpilogueFwdINS6_IJSA_SC_SB_EEES9_SE_SG_Li384ELb1ELb0ELb0ELb0EEENS1_36VarlenDynamicPersistentTileSchedulerILi192ELi128ELi384ELi32ELb0ELb0ELb1ELb1ELb0ELb1EEEEEEEEEvNT_6ParamsE)
        /*011c*/ 	.word	0x00000040


	//----- nvinfo : EIATTR_MIN_STACK_SIZE
	.align		4
.L_69:
        /*0120*/ 	.byte	0x04, 0x12
        /*0122*/ 	.short	(.L_71 - .L_70)
	.align		4
.L_70:
        /*0124*/ 	.word	index@(_ZN7cutlass13device_kernelIN5flash11enable_sm90INS1_16FlashAttnFwdSm90INS1_25CollectiveMainloopFwdSm90ILi2EN4cute5tupleIJNS5_1CILi1EEES8_S8_EEENS6_IJNS7_ILi192EEENS7_ILi128EEENS7_ILi64EEEEEELi64ENS_6half_tEfNS_4arch4Sm90ELb1ELb0ELb1ELb0ELb0ELb0ELb0ELb1ELb1ELb0ELb0ELb0EEENS1_21CollectiveEpilogueFwdINS6_IJSA_SC_SB_EEES9_SE_SG_Li384ELb0ELb0ELb0ELb0EEENS1_30DynamicPersistentTileSchedulerILi384ELi32ELb0ELb0ELb1EEEEEEEEEvNT_6ParamsE)
        /*0128*/ 	.word	0x00000000


	//----- nvinfo : EIATTR_MIN_STACK_SIZE
	.align		4
.L_71:
        /*012c*/ 	.byte	0x04, 0x12
        /*012e*/ 	.short	(.L_73 - .L_72)
	.align		4
.L_72:
        /*0130*/ 	.word	index@(_ZN7cutlass13device_kernelIN5flash11enable_sm90INS1_16FlashAttnFwdSm90INS1_25CollectiveMainloopFwdSm90ILi2EN4cute5tupleIJNS5_1CILi1EEES8_S8_EEENS6_IJNS7_ILi192EEENS7_ILi128EEENS7_ILi64EEEEEELi64ENS_6half_tEfNS_4arch4Sm90ELb1ELb0ELb1ELb1ELb0ELb0ELb0ELb1ELb1ELb0ELb0ELb0EEENS1_21CollectiveEpilogueFwdINS6_IJSA_SC_SB_EEES9_SE_SG_Li384ELb1ELb0ELb0ELb0EEENS1_36VarlenDynamicPersistentTileSchedulerILi192ELi128ELi384ELi32ELb0ELb0ELb1ELb1ELb1ELb1EEEEEEEEEvNT_6ParamsE)
        /*0134*/ 	.word	0x00000010


	//----- nvinfo : EIATTR_MIN_STACK_SIZE
	.align		4
.L_73:
        /*0138*/ 	.byte	0x04, 0x12
        /*013a*/ 	.short	(.L_75 - .L_74)
	.align		4
.L_74:
        /*013c*/ 	.word	index@(_ZN7cutlass13device_kernelIN5flash11enable_sm90INS1_16FlashAttnFwdSm90INS1_25CollectiveMainloopFwdSm90ILi2EN4cute5tupleIJNS5_1CILi1EEES8_S8_EEENS6_IJNS7_ILi192EEENS7_ILi128EEENS7_ILi64EEEEEELi64ENS_6half_tEfNS_4arch4Sm90ELb1ELb0ELb1ELb1ELb0ELb1ELb0ELb1ELb1ELb0ELb0ELb0EEENS1_21CollectiveEpilogueFwdINS6_IJSA_SC_SB_EEES9_SE_SG_Li384ELb1ELb0ELb0ELb0EEENS1_36VarlenDynamicPersistentTileSchedulerILi192ELi128ELi384ELi32ELb0ELb0ELb1ELb1ELb1ELb1EEEEEEEEEvNT_6ParamsE)
        /*0140*/ 	.word	0x00000048
.L_75:


//--------------------- .nv.compat                --------------------------
	.section	.nv.compat,"",@"SHT_CUDA_COMPAT_INFO"
	.align	4
        /*0000*/ 	.byte	0x02, 0x09, 0x01, 0x00, 0x02, 0x02, 0x04, 0x00, 0x02, 0x05, 0x05, 0x00, 0x03, 0x07, 0x01, 0x01
        /*0010*/ 	.byte	0x02, 0x03, 0x01, 0x00, 0x02, 0x06, 0x01, 0x00, 0x04, 0x0b, 0x08, 0x00, 0x00, 0x00, 0x00, 0x00
        /*0020*/ 	.byte	0x00, 0x00, 0x00, 0x00


//--------------------- .nv.info._ZN7cutlass13device_kernelIN5flash11enable_sm90INS1_16FlashAttnFwdSm90INS1_25CollectiveMainloopFwdSm90ILi2EN4cute5tupleIJNS5_1CILi1EEES8_S8_EEENS6_IJNS7_ILi192EEESA_NS7_ILi64EEEEEELi64ENS_6half_tEfNS_4arch4Sm90ELb0ELb0ELb1ELb0ELb0ELb0ELb0ELb0ELb1ELb0ELb0ELb0EEENS1_21CollectiveEpilogueFwdINS6_IJSA_SB_SA_EEES9_SD_SF_Li384ELb0ELb0ELb0ELb0EEENS1_29StaticPersistentTileSchedulerILb0EEEEEEEEEvNT_6ParamsE --------------------------
	.section	.nv.info._ZN7cutlass13device_kernelIN5flash11enable_sm90INS1_16FlashAttnFwdSm90INS1_25CollectiveMainloopFwdSm90ILi2EN4cute5tupleIJNS5_1CILi1EEES8_S8_EEENS6_IJNS7_ILi192EEESA_NS7_ILi64EEEEEELi64ENS_6half_tEfNS_4arch4Sm90ELb0ELb0ELb1ELb0ELb0ELb0ELb0ELb0ELb1ELb0ELb0ELb0EEENS1_21CollectiveEpilogueFwdINS6_IJSA_SB_SA_EEES9_SD_SF_Li384ELb0ELb0ELb0ELb0EEENS1_29StaticPersistentTileSchedulerILb0EEEEEEEEEvNT_6ParamsE,"",@"SHT_CUDA_INFO"
	.sectionflags	@""
	.align	4


	//----- nvinfo : EIATTR_CUDA_API_VERSION
	.align		4
        /*0000*/ 	.byte	0x04, 0x37
        /*0002*/ 	.short	(.L_77 - .L_76)
.L_76:
        /*0004*/ 	.word	0x00000082


	//----- nvinfo : EIATTR_KPARAM_INFO
	.align		4
.L_77:
        /*0008*/ 	.byte	0x04, 0x17
        /*000a*/ 	.short	(.L_79 - .L_78)
.L_78:
        /*000c*/ 	.word	0x00000000
        /*0010*/ 	.short	0x0000
        /*0012*/ 	.short	0x0070
        /*0014*/ 	.byte	0x00, 0xf0, 0x01, 0x2e


	//----- nvinfo : EIATTR_SPARSE_MMA_MASK
	.align		4
.L_79:
        /*0018*/ 	.byte	0x03, 0x50
        /*001a*/ 	.short	0x0000


	//----- nvinfo : EIATTR_MAXREG_COUNT
	.align		4
        /*001c*/ 	.byte	0x03, 0x1b
        /*001e*/ 	.short	0x0080


	//----- nvinfo : EIATTR_NUM_BARRIERS
	.align		4
        /*0020*/ 	.byte	0x02, 0x4c
        /*0022*/ 	.byte	0x10
	.zero		1


	//----- nvinfo : EIATTR_EXTERNS
	.align		4
        /*0024*/ 	.byte	0x04, 0x0f
        /*0026*/ 	.short	(.L_81 - .L_80)


	//   ....[0]....
	.align		4
.L_80:
        /*0028*/ 	.word	index@(__assertfail)


	//----- nvinfo : EIATTR_ANNOTATIONS
	.align		4
.L_81:
        /*002c*/ 	.byte	0x04, 0x55
        /*002e*/ 	.short	(.L_83 - .L_82)


	//   ....[0]....
.L_82:
        /*0030*/ 	.word	0x00000001
        /*0034*/ 	.byte	0x30, 0x0e, 0x00, 0x00, 0x01, 0x00, 0x00, 0x00, 0x60, 0x0e, 0x00, 0x00, 0x01, 0x00, 0x00, 0x00
        /*0044*/ 	.byte	0x40, 0x11, 0x00, 0x00, 0x01, 0x00, 0x00, 0x00, 0x60, 0x12, 0x00, 0x00, 0x01, 0x00, 0x00, 0x00
        /*0054*/ 	.byte	0xd0, 0x4a, 0x00, 0x00, 0x01, 0x00, 0x00, 0x00, 0xe0, 0x82, 0x00, 0x00, 0x01, 0x00, 0x00, 0x00
        /*0064*/ 	.byte	0x70, 0x96, 0x00, 0x00, 0x01, 0x00, 0x00, 0x00, 0x50, 0x9a, 0x00, 0x00, 0x01, 0x00, 0x00, 0x00
        /*0074*/ 	.byte	0x40, 0x9d, 0x00, 0x00, 0x01, 0x00, 0x00, 0x00, 0x80, 0x9e, 0x00, 0x00, 0x01, 0x00, 0x00, 0x00
        /*0084*/ 	.byte	0x40, 0x9f, 0x00, 0x00, 0x01, 0x00, 0x00, 0x00, 0x60, 0xa6, 0x00, 0x00, 0x01, 0x00, 0x00, 0x00
        /*0094*/ 	.byte	0xe0, 0xa6, 0x00, 0x00, 0x01, 0x00, 0x00, 0x00, 0x40, 0xac, 0x00, 0x00, 0x01, 0x00, 0x00, 0x00
        /*00a4*/ 	.byte	0xf0, 0xac, 0x00, 0x00, 0x01, 0x00, 0x00, 0x00, 0xa0, 0xb1, 0x00, 0x00, 0x01, 0x00, 0x00, 0x00
        /*00b4*/ 	.byte	0x50, 0xb2, 0x00, 0x00, 0x01, 0x00, 0x00, 0x00, 0xf0, 0xb3, 0x00, 0x00


	//----- nvinfo : EIATTR_MERCURY_ISA_VERSION
	.align		4
.L_83:
        /*00c0*/ 	.byte	0x03, 0x5f
        /*00c2*/ 	.short	0x0101


	//----- nvinfo : EIATTR_INT_WARP_WIDE_INSTR_OFFSETS
	.align		4
        /*00c4*/ 	.byte	0x04, 0x31
        /*00c6*/ 	.short	(.L_85 - .L_84)


	//   ....[0]....
.L_84:
        /*00c8*/ 	.word	0x00000180


	//   ....[1]....
        /*00cc*/ 	.word	0x000001c0


	//   ....[2]....
        /*00d0*/ 	.word	0x00000250


	//   ....[3]....
        /*00d4*/ 	.word	0x00009b40


	//   ....[4]....
        /*00d8*/ 	.word	0x00009b80


	//----- nvinfo : EIATTR_COOP_GROUP_MASK_REGIDS
	.align		4
.L_85:
        /*00dc*/ 	.byte	0x04, 0x29
        /*00de*/ 	.short	(.L_87 - .L_86)


	//   ....[0]....
.L_86:
        /*00e0*/ 	.word	0xffffffff


	//   ....[1]....
        /*00e4*/ 	.word	0xffffffff


	//   ....[2]....
        /*00e8*/ 	.word	0xffffffff


	//   ....[3]....
        /*00ec*/ 	.word	0xffffffff


	//   ....[4]....
        /*00f0*/ 	.word	0xffffffff


	//   ....[5]....
        /*00f4*/ 	.word	0xffffffff


	//   ....[6]....
        /*00f8*/ 	.word	0xffffffff


	//   ....[7]....
        /*00fc*/ 	.word	0xffffffff


	//   ....[8]....
        /*0100*/ 	.word	0xffffffff


	//   ....[9]....
        /*0104*/ 	.word	0xffffffff


	//   ....[10]....
        /*0108*/ 	.word	0xffffffff


	//   ....[11]....
        /*010c*/ 	.word	0xffffffff


	//   ....[12]....
        /*0110*/ 	.word	0xffffffff


	//   ....[13]....
        /*0114*/ 	.word	0xffffffff


	//   ....[14]....
        /*0118*/ 	.word	0xffffffff


	//   ....[15]....
        /*011c*/ 	.word	0xffffffff


	//   ....[16]....
        /*0120*/ 	.word	0xffffffff


	//   ....[17]....
        /*0124*/ 	.word	0xffffffff


	//   ....[18]....
        /*0128*/ 	.word	0xffffffff


	//   ....[19]....
        /*012c*/ 	.word	0xffffffff


	//   ....[20]....
        /*0130*/ 	.word	0xffffffff


	//   ....[21]....
        /*0134*/ 	.word	0xffffffff


	//   ....[22]....
        /*0138*/ 	.word	0xffffffff


	//   ....[23]....
        /*013c*/ 	.word	0xffffffff


	//   ....[24]....
        /*0140*/ 	.word	0xffffffff


	//   ....[25]....
        /*0144*/ 	.word	0x0500000f


	//   ....[26]....
        /*0148*/ 	.word	0x0500000f


	//----- nvinfo : EIATTR_COOP_GROUP_INSTR_OFFSETS
	.align		4
.L_87:
        /*014c*/ 	.byte	0x04, 0x28
        /*014e*/ 	.short	(.L_89 - .L_88)


	//   ....[0]....
.L_88:
        /*0150*/ 	.word	0x00000060


	//   ....[1]....
        /*0154*/ 	.word	0x00000190


	//   ....[2]....
        /*0158*/ 	.word	0x00000230


	//   ....[3]....
        /*015c*/ 	.word	0x000003c0


	//   ....[4]....
        /*0160*/ 	.word	0x00000520


	//   ....[5]....
        /*0164*/ 	.word	0x00000640


	//   ....[6]....
        /*0168*/ 	.word	0x000007a0


	//   ....[7]....
        /*016c*/ 	.word	0x00000fe0


	//   ....[8]....
        /*0170*/ 	.word	0x00002f50


	//   ....[9]....
        /*0174*/ 	.word	0x00002f90


	//   ....[10]....
        /*0178*/ 	.word	0x00003770


	//   ....[11]....
        /*017c*/ 	.word	0x000037d0


	//   ....[12]....
        /*0180*/ 	.word	0x00004ab0


	//   ....[13]....
        /*0184*/ 	.word	0x00005d80


	//   ....[14]....
        /*0188*/ 	.word	0x00005e00


	//   ....[15]....
        /*018c*/ 	.word	0x00006bf0


	//   ....[16]....
        /*0190*/ 	.word	0x00006c50


	//   ....[17]....
        /*0194*/ 	.word	0x000081e0


	//   ....[18]....
        /*0198*/ 	.word	0x00008320


	//   ....[19]....
        /*019c*/ 	.word	0x00008360


	//   ....[20]....
        /*01a0*/ 	.word	0x000084b0


	//   ....[21]....
        /*01a4*/ 	.word	0x000084c0


	//   ....[22]....
        /*01a8*/ 	.word	0x00009060


	//   ....[23]....
        /*01ac*/ 	.word	0x000093f0


	//   ....[24]....
        /*01b0*/ 	.word	0x0000b660


	//   ....[25]....
        /*01b4*/ 	.word	0x0000bb00


	//   ....[26]....
        /*01b8*/ 	.word	0x0000bf40


	//----- nvinfo : EIATTR_REG_RECONFIG
	.align		4
.L_89:
        /*01bc*/ 	.byte	0x01, 0x54
	.zero		2


	//----- nvinfo : EIATTR_SYSCALL_OFFSETS
	.align		4
        /*01c0*/ 	.byte	0x04, 0x46
        /*01c2*/ 	.short	(.L_91 - .L_90)


	//   ....[0]....
.L_90:
        /*01c4*/ 	.word	0x00001250


	//   ....[1]....
        /*01c8*/ 	.word	0x00009810


	//   ....[2]....
        /*01cc*/ 	.word	0x00009940


	//   ....[3]....
        /*01d0*/ 	.word	0x00009a40


	//----- nvinfo : EIATTR_MBARRIER_INSTR_OFFSETS
	.align		4
.L_91:
        /*01d4*/ 	.byte	0x04, 0x39
        /*01d6*/ 	.short	(.L_93 - .L_92)


	//   ....[0]....
.L_92:
        /*01d8*/ 	.word	0x00000270
        /*01dc*/ 	.word	0x000000ff
        /*01e0*/ 	.word	0x00030800
        /*01e4*/ 	.short	0x0100
        /*01e6*/ 	.byte	0x06
	.zero		1


	//   ....[1]....
        /*01e8*/ 	.word	0x00000280
        /*01ec*/ 	.word	0x000000ff
        /*01f0*/ 	.word	0x00030820
        /*01f4*/ 	.short	0x0100
        /*01f6*/ 	.byte	0x06
	.zero		1


	//   ....[2]....
        /*01f8*/ 	.word	0x00000370
        /*01fc*/ 	.word	0x000000ff
        /*0200*/ 	.word	0x00030830
        /*0204*/ 	.short	0x0100
        /*0206*/ 	.byte	0x08
	.zero		1


	//   ....[3]....
        /*0208*/ 	.word	0x00000380
        /*020c*/ 	.word	0x000000ff
        /*0210*/ 	.word	0x00030840
        /*0214*/ 	.short	0x0100
        /*0216*/ 	.byte	0x08
	.zero		1


	//   ....[4]....
        /*0218*/ 	.word	0x00000390
        /*021c*/ 	.word	0x000000ff
        /*0220*/ 	.word	0x00030838
        /*0224*/ 	.short	0x0100
        /*0226*/ 	.byte	0x08
	.zero		1


	//   ....[5]....
        /*0228*/ 	.word	0x000003a0
        /*022c*/ 	.word	0x000000ff
        /*0230*/ 	.word	0x00030848
        /*0234*/ 	.short	0x0100
        /*0236*/ 	.byte	0x08
	.zero		1


	//   ....[6]....
        /*0238*/ 	.word	0x000004d0
        /*023c*/ 	.word	0x000000ff
        /*0240*/ 	.word	0x00030850
        /*0244*/ 	.short	0x0100
        /*0246*/ 	.byte	0x08
	.zero		1


	//   ....[7]....
        /*0248*/ 	.word	0x000004e0
        /*024c*/ 	.word	0x000000ff
        /*0250*/ 	.word	0x00030860
        /*0254*/ 	.short	0x0100
        /*0256*/ 	.byte	0x08
	.zero		1


	//   ....[8]....
        /*0258*/ 	.word	0x000004f0
        /*025c*/ 	.word	0x000000ff
        /*0260*/ 	.word	0x00030858
        /*0264*/ 	.short	0x0100
        /*0266*/ 	.byte	0x08
	.zero		1


	//   ....[9]....
        /*0268*/ 	.word	0x00000500
        /*026c*/ 	.word	0x000000ff
        /*0270*/ 	.word	0x00030868
        /*0274*/ 	.short	0x0100
        /*0276*/ 	.byte	0x08
	.zero		1


	//   ....[10]....
        /*0278*/ 	.word	0x000005f0
        /*027c*/ 	.word	0x000000ff
        /*0280*/ 	.word	0x00030870
        /*0284*/ 	.short	0x0100
        /*0286*/ 	.byte	0x06
	.zero		1


	//   ....[11]....
        /*0288*/ 	.word	0x00000600
        /*028c*/ 	.word	0x000000ff
        /*0290*/ 	.word	0x00030880
        /*0294*/ 	.short	0x0100
        /*0296*/ 	.byte	0x06
	.zero		1


	//   ....[12]....
        /*0298*/ 	.word	0x00000610
        /*029c*/ 	.word	0x000000ff
        /*02a0*/ 	.word	0x00030878
        /*02a4*/ 	.short	0x0100
        /*02a6*/ 	.byte	0x06
	.zero		1


	//   ....[13]....
        /*02a8*/ 	.word	0x00000620
        /*02ac*/ 	.word	0x000000ff
        /*02b0*/ 	.word	0x00030888
        /*02b4*/ 	.short	0x0100
        /*02b6*/ 	.byte	0x06
	.zero		1


	//   ....[14]....
        /*02b8*/ 	.word	0x00000750
        /*02bc*/ 	.word	0x000000ff
        /*02c0*/ 	.word	0x00030890
        /*02c4*/ 	.short	0x0100
        /*02c6*/ 	.byte	0x08
	.zero		1


	//   ....[15]....
        /*02c8*/ 	.word	0x00000760
        /*02cc*/ 	.word	0x000000ff
        /*02d0*/ 	.word	0x000308a0
        /*02d4*/ 	.short	0x0100
        /*02d6*/ 	.byte	0x08
	.zero		1


	//   ....[16]....
        /*02d8*/ 	.word	0x00000770
        /*02dc*/ 	.word	0x000000ff
        /*02e0*/ 	.word	0x00030898
        /*02e4*/ 	.short	0x0100
        /*02e6*/ 	.byte	0x08
	.zero		1


	//   ....[17]....
        /*02e8*/ 	.word	0x00000780
        /*02ec*/ 	.word	0x000000ff
        /*02f0*/ 	.word	0x000308a8
        /*02f4*/ 	.short	0x0100
        /*02f6*/ 	.byte	0x08
	.zero		1


	//   ....[18]....
        /*02f8*/ 	.word	0x000008b0
        /*02fc*/ 	.word	0x000000ff
        /*0300*/ 	.word	0x000308b0
        /*0304*/ 	.short	0x0100
        /*0306*/ 	.byte	0x08
	.zero		1


	//   ....[19]....
        /*0308*/ 	.word	0x000008c0
        /*030c*/ 	.word	0x000000ff
        /*0310*/ 	.word	0x000308c0
        /*0314*/ 	.short	0x0100
        /*0316*/ 	.byte	0x08
	.zero		1


	//   ....[20]....
        /*0318*/ 	.word	0x000008d0
        /*031c*/ 	.word	0x000000ff
        /*0320*/ 	.word	0x000308b8
        /*0324*/ 	.short	0x0100
        /*0326*/ 	.byte	0x08
	.zero		1


	//   ....[21]....
        /*0328*/ 	.word	0x000008e0
        /*032c*/ 	.word	0x000000ff
        /*0330*/ 	.word	0x000308c8
        /*0334*/ 	.short	0x0100
        /*0336*/ 	.byte	0x08
	.zero		1


	//   ....[22]....
        /*0338*/ 	.word	0x00001290
        /*033c*/ 	.word	0x000000ff
        /*0340*/ 	.word	0x00030800
        /*0344*/ 	.short	0x010a
        /*0346*/ 	.byte	0x28
	.zero		1


	//   ....[23]....
        /*0348*/ 	.word	0x00001320
        /*034c*/ 	.word	0x00000003
        /*0350*/ 	.word	0x00030830
        /*0354*/ 	.short	0x010a
        /*0356*/ 	.byte	0x3f
	.zero		1


	//   ....[24]....
        /*0358*/ 	.word	0x000013b0
        /*035c*/ 	.word	0x00000003
        /*0360*/ 	.word	0x00030830
        /*0364*/ 	.short	0x010a
        /*0366*/ 	.byte	0x3f
	.zero		1


	//   ....[25]....
        /*0368*/ 	.word	0x000039e0
        /*036c*/ 	.word	0x00000005
        /*0370*/ 	.word	0x00000000
        /*0374*/ 	.short	0x0101
        /*0376*/ 	.byte	0x3f
	.zero		1


	//   ....[26]....
        /*0378*/ 	.word	0x00004d00
        /*037c*/ 	.word	0x000000ff
        /*0380*/ 	.word	0x00030830
        /*0384*/ 	.short	0x010a
        /*0386*/ 	.byte	0x0a
	.zero		1


	//   ....[27]....
        /*0388*/ 	.word	0x00004d40
        /*038c*/ 	.word	0x000000ff
        /*0390*/ 	.word	0x00030830
        /*0394*/ 	.short	0x010a
        /*0396*/ 	.byte	0x0a
	.zero		1


	//   ....[28]....
        /*0398*/ 	.word	0x00004f40
        /*039c*/ 	.word	0x000000ff
        /*03a0*/ 	.word	0x00030850
        /*03a4*/ 	.short	0x010a
        /*03a6*/ 	.byte	0x0a
	.zero		1


	//   ....[29]....
        /*03a8*/ 	.word	0x00004f80
        /*03ac*/ 	.word	0x000000ff
        /*03b0*/ 	.word	0x00030850
        /*03b4*/ 	.short	0x010a
        /*03b6*/ 	.byte	0x0a
	.zero		1


	//   ....[30]....
        /*03b8*/ 	.word	0x000070e0
        /*03bc*/ 	.word	0x00000067
        /*03c0*/ 	.word	0x00000000
        /*03c4*/ 	.short	0x0101
        /*03c6*/ 	.byte	0x3f
	.zero		1


	//   ....[31]....
        /*03c8*/ 	.word	0x00007270
        /*03cc*/ 	.word	0x0000000a
        /*03d0*/ 	.word	0x00000000
        /*03d4*/ 	.short	0x0101
        /*03d6*/ 	.byte	0x3f
	.zero		1


	//   ....[32]....
        /*03d8*/ 	.word	0x00008260
        /*03dc*/ 	.word	0x000000ff
        /*03e0*/ 	.word	0x00030850
        /*03e4*/ 	.short	0x010a
        /*03e6*/ 	.byte	0x0c
	.zero		1


	//   ....[33]....
        /*03e8*/ 	.word	0x000082a0
        /*03ec*/ 	.word	0x000000ff
        /*03f0*/ 	.word	0x00030850
        /*03f4*/ 	.short	0x010a
        /*03f6*/ 	.byte	0x0c
	.zero		1


	//   ....[34]....
        /*03f8*/ 	.word	0x00008dc0
        /*03fc*/ 	.word	0x0000000c
        /*0400*/ 	.word	0x00000000
        /*0404*/ 	.short	0x0101
        /*0406*/ 	.byte	0x3f
	.zero		1


	//   ....[35]....
        /*0408*/ 	.word	0x00009300
        /*040c*/ 	.word	0x000000ff
        /*0410*/ 	.word	0x00000000
        /*0414*/ 	.short	0x0101
        /*0416*/ 	.byte	0x06
	.zero		1


	//   ....[36]....
        /*0418*/ 	.word	0x00009ec0
        /*041c*/ 	.word	0x00000007
        /*0420*/ 	.word	0x00030840
        /*0424*/ 	.short	0x010a
        /*0426*/ 	.byte	0x3f
	.zero		1


	//   ....[37]....
        /*0428*/ 	.word	0x0000a1a0
        /*042c*/ 	.word	0x00000019
        /*0430*/ 	.word	0x00030820
        /*0434*/ 	.short	0x010a
        /*0436*/ 	.byte	0x3f
	.zero		1


	//   ....[38]....
        /*0438*/ 	.word	0x0000a430
        /*043c*/ 	.word	0x00000005
        /*0440*/ 	.word	0x00030840
        /*0444*/ 	.short	0x010a
        /*0446*/ 	.byte	0x3f
	.zero		1


	//   ....[39]....
        /*0448*/ 	.word	0x0000a5d0
        /*044c*/ 	.word	0x00000004
        /*0450*/ 	.word	0x00000060
        /*0454*/ 	.short	0x010a
        /*0456*/ 	.byte	0x3f
	.zero		1


	//   ....[40]....
        /*0458*/ 	.word	0x0000aa20
        /*045c*/ 	.word	0x00000006
        /*0460*/ 	.word	0x00030840
        /*0464*/ 	.short	0x010a
        /*0466*/ 	.byte	0x3f
	.zero		1


	//   ....[41]....
        /*0468*/ 	.word	0x0000abc0
        /*046c*/ 	.word	0x00000006
        /*0470*/ 	.word	0x00000060
        /*0474*/ 	.short	0x010a
        /*0476*/ 	.byte	0x3f
	.zero		1


	//   ....[42]....
        /*0478*/ 	.word	0x0000af70
        /*047c*/ 	.word	0x00000005
        /*0480*/ 	.word	0x00030840
        /*0484*/ 	.short	0x010a
        /*0486*/ 	.byte	0x3f
	.zero		1


	//   ....[43]....
        /*0488*/ 	.word	0x0000b120
        /*048c*/ 	.word	0x00000005
        /*0490*/ 	.word	0x00000060
        /*0494*/ 	.short	0x010a
        /*0496*/ 	.byte	0x3f
	.zero		1


	//   ....[44]....
        /*0498*/ 	.word	0x0000b370
        /*049c*/ 	.word	0x00000005
        /*04a0*/ 	.word	0x00030860
        /*04a4*/ 	.short	0x010a
        /*04a6*/ 	.byte	0x3f
	.zero		1


	//   ....[45]....
        /*04a8*/ 	.word	0x0000b610
        /*04ac*/ 	.word	0x00000008
        /*04b0*/ 	.word	0x00030820
        /*04b4*/ 	.short	0x010a
        /*04b6*/ 	.byte	0x3f
	.zero		1


	//   ....[46]....
        /*04b8*/ 	.word	0x0000b770
        /*04bc*/ 	.word	0x00000005
        /*04c0*/ 	.word	0x00000000
        /*04c4*/ 	.short	0x010a
        /*04c6*/ 	.byte	0x3f
	.zero		1


	//   ....[47]....
        /*04c8*/ 	.word	0x0000b7e0
        /*04cc*/ 	.word	0x00000003
        /*04d0*/ 	.word	0x00000000
        /*04d4*/ 	.short	0x010a
        /*04d6*/ 	.byte	0x3f
	.zero		1


	//   ....[48]....
        /*04d8*/ 	.word	0x0000b840
        /*04dc*/ 	.word	0x00000005
        /*04e0*/ 	.word	0x00000000
        /*04e4*/ 	.short	0x010a
        /*04e6*/ 	.byte	0x3f
	.zero		1


	//   ....[49]....
        /*04e8*/ 	.word	0x0000b870
        /*04ec*/ 	.word	0x00000003
        /*04f0*/ 	.word	0x00000000
        /*04f4*/ 	.short	0x010a
        /*04f6*/ 	.byte	0x3f
	.zero		1


	//   ....[50]....
        /*04f8*/ 	.word	0x0000b8e0
        /*04fc*/ 	.word	0x00000003
        /*0500*/ 	.word	0x00030800
        /*0504*/ 	.short	0x010a
        /*0506*/ 	.byte	0x3f
	.zero		1


	//   ....[51]....
        /*0508*/ 	.word	0x0000b930
        /*050c*/ 	.word	0x00000003
        /*0510*/ 	.word	0x00030830
        /*0514*/ 	.short	0x010a
        /*0516*/ 	.byte	0x3f
	.zero		1


	//   ....[52]....
        /*0518*/ 	.word	0x0000b990
        /*051c*/ 	.word	0x0000000b
        /*0520*/ 	.word	0x00030830
        /*0524*/ 	.short	0x010a
        /*0526*/ 	.byte	0x3f
	.zero		1


	//   ....[53]....
        /*0528*/ 	.word	0x0000b9f0
        /*052c*/ 	.word	0x0000000b
        /*0530*/ 	.word	0x00030850
        /*0534*/ 	.short	0x010a
        /*0536*/ 	.byte	0x3f
	.zero		1


	//   ....[54]....
        /*0538*/ 	.word	0x0000ba50
        /*053c*/ 	.word	0x00000004
        /*0540*/ 	.word	0x00030850
        /*0544*/ 	.short	0x010a
        /*0546*/ 	.byte	0x3f
	.zero		1


	//   ....[55]....
        /*0548*/ 	.word	0x0000bbc0
        /*054c*/ 	.word	0x00000007
        /*0550*/ 	.word	0x00030840
        /*0554*/ 	.short	0x010a
        /*0556*/ 	.byte	0x3f
	.zero		1


	//   ....[56]....
        /*0558*/ 	.word	0x0000bc10
        /*055c*/ 	.word	0x00000019
        /*0560*/ 	.word	0x00030820
        /*0564*/ 	.short	0x010a
        /*0566*/ 	.byte	0x3f
	.zero		1


	//   ....[57]....
        /*0568*/ 	.word	0x0000bc60
        /*056c*/ 	.word	0x00000005
        /*0570*/ 	.word	0x00030840
        /*0574*/ 	.short	0x010a
        /*0576*/ 	.byte	0x3f
	.zero		1


	//   ....[58]....
        /*0578*/ 	.word	0x0000bcb0
        /*057c*/ 	.word	0x00000004
        /*0580*/ 	.word	0x00000060
        /*0584*/ 	.short	0x010a
        /*0586*/ 	.byte	0x3f
	.zero		1


	//   ....[59]....
        /*0588*/ 	.word	0x0000bd00
        /*058c*/ 	.word	0x00000006
        /*0590*/ 	.word	0x00030840
        /*0594*/ 	.short	0x010a
        /*0596*/ 	.byte	0x3f
	.zero		1


	//   ....[60]....
        /*0598*/ 	.word	0x0000bd50
        /*059c*/ 	.word	0x00000006
        /*05a0*/ 	.word	0x00000060
        /*05a4*/ 	.short	0x010a
        /*05a6*/ 	.byte	0x3f
	.zero		1


	//   ....[61]....
        /*05a8*/ 	.word	0x0000bda0
        /*05ac*/ 	.word	0x00000005
        /*05b0*/ 	.word	0x00030840
        /*05b4*/ 	.short	0x010a
        /*05b6*/ 	.byte	0x3f
	.zero		1


	//   ....[62]....
        /*05b8*/ 	.word	0x0000bdf0
        /*05bc*/ 	.word	0x00000005
        /*05c0*/ 	.word	0x00000060
        /*05c4*/ 	.short	0x010a
        /*05c6*/ 	.byte	0x3f
	.zero		1


	//   ....[63]....
        /*05c8*/ 	.word	0x0000be40
        /*05cc*/ 	.word	0x00000005
        /*05d0*/ 	.word	0x00030860
        /*05d4*/ 	.short	0x010a
        /*05d6*/ 	.byte	0x3f
	.zero		1


	//   ....[64]....
        /*05d8*/ 	.word	0x0000be90
        /*05dc*/ 	.word	0x00000008
        /*05e0*/ 	.word	0x00030820
        /*05e4*/ 	.short	0x010a
        /*05e6*/ 	.byte	0x3f
	.zero		1


	//   ....[65]....
        /*05e8*/ 	.word	0x0000c000
        /*05ec*/ 	.word	0x00000005
        /*05f0*/ 	.word	0x00000000
        /*05f4*/ 	.short	0x010a
        /*05f6*/ 	.byte	0x3f
	.zero		1


	//   ....[66]....
        /*05f8*/ 	.word	0x0000c050
        /*05fc*/ 	.word	0x00000003
        /*0600*/ 	.word	0x00000000
        /*0604*/ 	.short	0x010a
        /*0606*/ 	.byte	0x3f
	.zero		1


	//   ....[67]....
        /*0608*/ 	.word	0x0000c0a0
        /*060c*/ 	.word	0x00000005
        /*0610*/ 	.word	0x00000000
        /*0614*/ 	.short	0x010a
        /*0616*/ 	.byte	0x3f
	.zero		1


	//----- nvinfo : EIATTR_NUM_MBARRIERS
	.align		4
.L_93:
        /*0618*/ 	.byte	0x03, 0x38
        /*061a*/ 	.short	0x0016


	//----- nvinfo : EIATTR_EXIT_INSTR_OFFSETS
	.align		4
        /*061c*/ 	.byte	0x04, 0x1c
        /*061e*/ 	.short	(.L_95 - .L_94)


	//   ....[0]....
.L_94:
        /*0620*/ 	.word	0x00000a30


	//   ....[1]....
        /*0624*/ 	.word	0x000093b0


	//   ....[2]....
        /*0628*/ 	.word	0x00009410


	//   ....[3]....
        /*062c*/ 	.word	0x0000b8c0


	//----- nvinfo : EIATTR_MAX_THREADS
	.align		4
.L_95:
        /*0630*/ 	.byte	0x04, 0x05
        /*0632*/ 	.short	(.L_97 - .L_96)
.L_96:
        /*0634*/ 	.word	0x00000200
        /*0638*/ 	.word	0x00000001
        /*063c*/ 	.word	0x00000001


	//----- nvinfo : EIATTR_CRS_STACK_SIZE
	.align		4
.L_97:
        /*0640*/ 	.byte	0x04, 0x1e
        /*0642*/ 	.short	(.L_99 - .L_98)
.L_98:
        /*0644*/ 	.word	0x00000000


	//----- nvinfo : EIATTR_CBANK_PARAM_SIZE
	.align		4
.L_99:
        /*0648*/ 	.byte	0x03, 0x19
        /*064a*/ 	.short	0x0bf0


	//----- nvinfo : EIATTR_PARAM_CBANK
	.align		4
        /*064c*/ 	.byte	0x04, 0x0a
        /*064e*/ 	.short	(.L_101 - .L_100)
	.align		4
.L_100:
        /*0650*/ 	.word	index@(.nv.constant0._ZN7cutlass13device_kernelIN5flash11enable_sm90INS1_16FlashAttnFwdSm90INS1_25CollectiveMainloopFwdSm90ILi2EN4cute5tupleIJNS5_1CILi1EEES8_S8_EEENS6_IJNS7_ILi192EEESA_NS7_ILi64EEEEEELi64ENS_6half_tEfNS_4arch4Sm90ELb0ELb0ELb1ELb0ELb0ELb0ELb0ELb0ELb1ELb0ELb0ELb0EEENS1_21CollectiveEpilogueFwdINS6_IJSA_SB_SA_EEES9_SD_SF_Li384ELb0ELb0ELb0ELb0EEENS1_29StaticPersistentTileSchedulerILb0EEEEEEEEEvNT_6ParamsE)
        /*0654*/ 	.short	0x0210
        /*0656*/ 	.short	0x0bf0


	//----- nvinfo : EIATTR_SW_WAR
	.align		4
.L_101:
        /*0658*/ 	.byte	0x04, 0x36
        /*065a*/ 	.short	(.L_103 - .L_102)
.L_102:
        /*065c*/ 	.word	0x00000008
.L_103:


//--------------------- .nv.info._ZN7cutlass13device_kernelIN5flash11enable_sm90INS1_16FlashAttnFwdSm90INS1_25CollectiveMainloopFwdSm90ILi2EN4cute5tupleIJNS5_1CILi1EEES8_S8_EEENS6_IJNS7_ILi192EEESA_NS7_ILi64EEEEEELi64ENS_6half_tEfNS_4arch4Sm90ELb0ELb0ELb1ELb1ELb0ELb0ELb0ELb0ELb1ELb0ELb0ELb0EEENS1_21CollectiveEpilogueFwdINS6_IJSA_SB_SA_EEES9_SD_SF_Li384ELb1ELb0ELb0ELb0EEENS1_36VarlenDynamicPersistentTileSchedulerILi192ELi192ELi384ELi32ELb0ELb0ELb1ELb0ELb1ELb1EEEEEEEEEvNT_6ParamsE --------------------------
	.section	.nv.info._ZN7cutlass13device_kernelIN5flash11enable_sm90INS1_16FlashAttnFwdSm90INS1_25CollectiveMainloopFwdSm90ILi2EN4cute5tupleIJNS5_1CILi1EEES8_S8_EEENS6_IJNS7_ILi192EEESA_NS7_ILi64EEEEEELi64ENS_6half_tEfNS_4arch4Sm90ELb0ELb0ELb1ELb1ELb0ELb0ELb0ELb0ELb1ELb0ELb0ELb0EEENS1_21CollectiveEpilogueFwdINS6_IJSA_SB_SA_EEES9_SD_SF_Li384ELb1ELb0ELb0ELb0EEENS1_36VarlenDynamicPersistentTileSchedulerILi192ELi192ELi384ELi32ELb0ELb0ELb1ELb0ELb1ELb1EEEEEEEEEvNT_6ParamsE,"",@"SHT_CUDA_INFO"
	.sectionflags	@""
	.align	4


	//----- nvinfo : EIATTR_CUDA_API_VERSION
	.align		4
        /*0000*/ 	.byte	0x04, 0x37
        /*0002*/ 	.short	(.L_105 - .L_104)
.L_104:
        /*0004*/ 	.word	0x00000082


	//----- nvinfo : EIATTR_KPARAM_INFO
	.align		4
.L_105:
        /*0008*/ 	.byte	0x04, 0x17
        /*000a*/ 	.short	(.L_107 - .L_106)
.L_106:
        /*000c*/ 	.word	0x00000000
        /*0010*/ 	.short	0x0000
        /*0012*/ 	.short	0x0070
        /*0014*/ 	.byte	0x00, 0xf0, 0x01, 0x28


	//----- nvinfo : EIATTR_SPARSE_MMA_MASK
	.align		4
.L_107:
        /*0018*/ 	.byte	0x03, 0x50
        /*001a*/ 	.short	0x0000


	//----- nvinfo : EIATTR_MAXREG_COUNT
	.align		4
        /*001c*/ 	.byte	0x03, 0x1b
        /*001e*/ 	.short	0x0080


	//----- nvinfo : EIATTR_NUM_BARRIERS
	.align		4
        /*0020*/ 	.byte	0x02, 0x4c
        /*0022*/ 	.byte	0x10
	.zero		1


	//----- nvinfo : EIATTR_EXTERNS
	.align		4
        /*0024*/ 	.byte	0x04, 0x0f
        /*0026*/ 	.short	(.L_109 - .L_108)


	//   ....[0]....
	.align		4
.L_108:
        /*0028*/ 	.word	index@(__assertfail)


	//----- nvinfo : EIATTR_ANNOTATIONS
	.align		4
.L_109:
        /*002c*/ 	.byte	0x04, 0x55
        /*002e*/ 	.short	(.L_111 - .L_110)


	//   ....[0]....
.L_110:
        /* <DEDUP_REMOVED lines=16> */
        /*0124*/ 	.byte	0xb0, 0xe4, 0x00, 0x00


	//----- nvinfo : EIATTR_MERCURY_ISA_VERSION
	.align		4
.L_111:
        /*0128*/ 	.byte	0x03, 0x5f
        /*012a*/ 	.short	0x0101


	//----- nvinfo : EIATTR_UNUSED_LOAD_BYTE_OFFSET
	.align		4
        /*012c*/ 	.byte	0x04, 0x44
        /*012e*/ 	.short	(.L_113 - .L_112)


	//   ....[0]....
.L_112:
        /*0130*/ 	.word	0x00000a80
        /*0134*/ 	.word	0x0000fff0


	//   ....[1]....
        /*0138*/ 	.word	0x00009120
        /*013c*/ 	.word	0x0000fff0


	//----- nvinfo : EIATTR_INT_WARP_WIDE_INSTR_OFFSETS
	.align		4
.L_113:
        /*0140*/ 	.byte	0x04, 0x31
        /*0142*/ 	.short	(.L_115 - .L_114)


	//   ....[0]....
.L_114:
        /*0144*/ 	.word	0x00000160


	//   ....[1]....
        /*0148*/ 	.word	0x000001a0


	//   ....[2]....
        /*014c*/ 	.word	0x00000210


	//   ....[3]....
        /*0150*/ 	.word	0x0000b8a0


	//   ....[4]....
        /*0154*/ 	.word	0x0000b930


	//   ....[5]....
        /*0158*/ 	.word	0x0000bd80


	//   ....[6]....
        /*015c*/ 	.word	0x0000bdb0


	//   ....[7]....
        /*0160*/ 	.word	0x0000d810


	//   ....[8]....
        /*0164*/ 	.word	0x0000d8a0


	//----- nvinfo : EIATTR_COOP_GROUP_MASK_REGIDS
	.align		4
.L_115:
        /*0168*/ 	.byte	0x04, 0x29
        /*016a*/ 	.short	(.L_117 - .L_116)


	//   ....[0]....
.L_116:
        /*016c*/ 	.word	0xffffffff


	//   ....[1]....
        /*0170*/ 	.word	0xffffffff


	//   ....[2]....
        /*0174*/ 	.word	0xffffffff


	//   ....[3]....
        /*0178*/ 	.word	0xffffffff


	//   ....[4]....
        /*017c*/ 	.word	0xffffffff


	//   ....[5]....
        /*0180*/ 	.word	0xffffffff


	//   ....[6]....
        /*0184*/ 	.word	0xffffffff


	//   ....[7]....
        /*0188*/ 	.word	0xffffffff


	//   ....[8]....
        /*018c*/ 	.word	0xffffffff


	//   ....[9]....
        /*0190*/ 	.word	0xffffffff


	//   ....[10]....
        /*0194*/ 	.word	0xffffffff


	//   ....[11]....
        /*0198*/ 	.word	0xffffffff


	//   ....[12]....
        /*019c*/ 	.word	0xffffffff


	//   ....[13]....
        /*01a0*/ 	.word	0xffffffff


	//   ....[14]....
        /*01a4*/ 	.word	0xffffffff


	//   ....[15]....
        /*01a8*/ 	.word	0xffffffff


	//   ....[16]....
        /*01ac*/ 	.word	0xffffffff


	//   ....[17]....
        /*01b0*/ 	.word	0xffffffff


	//   ....[18]....
        /*01b4*/ 	.word	0xffffffff


	//   ....[19]....
        /*01b8*/ 	.word	0xffffffff


	//   ....[20]....
        /*01bc*/ 	.word	0xffffffff


	//   ....[21]....
        /*01c0*/ 	.word	0xffffffff


	//   ....[22]....
        /*01c4*/ 	.word	0xffffffff


	//   ....[23]....
        /*01c8*/ 	.word	0xffffffff


	//   ....[24]....
        /*01cc*/ 	.word	0xffffffff


	//   ....[25]....
        /*01d0*/ 	.word	0xffffffff


	//   ....[26]....
        /*01d4*/ 	.word	0xffffffff


	//   ....[27]....
        /*01d8*/ 	.word	0xffffffff


	//   ....[28]....
        /*01dc*/ 	.word	0xffffffff


	//   ....[29]....
        /*01e0*/ 	.word	0xffffffff


	//   ....[30]....
        /*01e4*/ 	.word	0xffffffff


	//   ....[31]....
        /*01e8*/ 	.word	0xffffffff


	//   ....[32]....
        /*01ec*/ 	.word	0xffffffff


	//   ....[33]....
        /*01f0*/ 	.word	0xffffffff


	//   ....[34]....
        /*01f4*/ 	.word	0xffffffff


	//   ....[35]....
        /*01f8*/ 	.word	0xffffffff


	//   ....[36]....
        /*01fc*/ 	.word	0xffffffff


	//   ....[37]....
        /*0200*/ 	.word	0xffffffff


	//   ....[38]....
        /*0204*/ 	.word	0xffffffff


	//   ....[39]....
        /*0208*/ 	.word	0xffffffff


	//   ....[40]....
        /*020c*/ 	.word	0xffffffff


	//   ....[41]....
        /*0210*/ 	.word	0xffffffff


	//   ....[42]....
        /*0214*/ 	.word	0xffffffff


	//   ....[43]....
        /*0218*/ 	.word	0xffffffff


	//   ....[44]....
        /*021c*/ 	.word	0xffffffff


	//   ....[45]....
        /*0220*/ 	.word	0xffffffff


	//   ....[46]....
        /*0224*/ 	.word	0xffffffff


	//   ....[47]....
        /*0228*/ 	.word	0xffffffff


	//   ....[48]....
        /*022c*/ 	.word	0xffffffff


	//   ....[49]....
        /*0230*/ 	.word	0xffffffff


	//   ....[50]....
        /*0234*/ 	.word	0xffffffff


	//   ....[51]....
        /*0238*/ 	.word	0xffffffff


	//   ....[52]....
        /*023c*/ 	.word	0xffffffff


	//   ....[53]....
        /*0240*/ 	.word	0xffffffff


	//   ....[54]....
        /*0244*/ 	.word	0xffffffff


	//   ....[55]....
        /*0248*/ 	.word	0xffffffff


	//   ....[56]....
        /*024c*/ 	.word	0x0500000f


	//   ....[57]....
        /*0250*/ 	.word	0x0500000f


	//   ....[58]....
        /*0254*/ 	.word	0x0500000f


	//   ....[59]....
        /*0258*/ 	.word	0x0500000f


	//   ....[60]....
        /*025c*/ 	.word	0x0500000f


	//   ....[61]....
        /*0260*/ 	.word	0x0500000f


	//   ....[62]....
        /*0264*/ 	.word	0x0500000f


	//   ....[63]....
        /*0268*/ 	.word	0x0500000f


	//   ....[64]....
        /*026c*/ 	.word	0x0500000f


	//   ....[65]....
        /*0270*/ 	.word	0x0500000f


	//   ....[66]....
        /*0274*/ 	.word	0x0500000f


	//   ....[67]....
        /*0278*/ 	.word	0x0500000f


	//   ....[68]....
        /*027c*/ 	.word	0x0500000f


	//   ....[69]....
        /*0280*/ 	.word	0x0500000f


	//   ....[70]....
        /*0284*/ 	.word	0x0500000f


	//   ....[71]....
        /*0288*/ 	.word	0x0500000f


	//   ....[72]....
        /*028c*/ 	.word	0x0500000f


	//   ....[73]....
        /*0290*/ 	.word	0x0500000f


	//   ....[74]....
        /*0294*/ 	.word	0x0500000f


	//----- nvinfo : EIATTR_COOP_GROUP_INSTR_OFFSETS
	.align		4
.L_117:
        /*0298*/ 	.byte	0x04, 0x28
        /*029a*/ 	.short	(.L_119 - .L_118)


	//   ....[0]....
.L_118:
        /*029c*/ 	.word	0x00000070


	//   ....[1]....
        /*02a0*/ 	.word	0x00000170


	//   ....[2]....
        /*02a4*/ 	.word	0x000001c0


	//   ....[3]....
        /*02a8*/ 	.word	0x000003f0


	//   ....[4]....
        /*02ac*/ 	.word	0x00000550


	//   ....[5]....
        /*02b0*/ 	.word	0x00000670


	//   ....[6]....
        /*02b4*/ 	.word	0x000007d0


	//   ....[7]....
        /*02b8*/ 	.word	0x000014f0


	//   ....[8]....
        /*02bc*/ 	.word	0x000031a0


	//   ....[9]....
        /*02c0*/ 	.word	0x000031c0


	//   ....[10]....
        /*02c4*/ 	.word	0x000036d0


	//   ....[11]....
        /*02c8*/ 	.word	0x00003740


	//   ....[12]....
        /*02cc*/ 	.word	0x00004e80


	//   ....[13]....
        /*02d0*/ 	.word	0x00006990


	//   ....[14]....
        /*02d4*/ 	.word	0x00006ae0


	//   ....[15]....
        /*02d8*/ 	.word	0x00006b00


	//   ....[16]....
        /*02dc*/ 	.word	0x00006bf0


	//   ....[17]....
        /*02e0*/ 	.word	0x000085e0


	//   ....[18]....
        /*02e4*/ 	.word	0x000086f0


	//   ....[19]....
        /*02e8*/ 	.word	0x00008730


	//   ....[20]....
        /*02ec*/ 	.word	0x00008870


	//   ....[21]....
        /*02f0*/ 	.word	0x000088a0


	//   ....[22]....
        /*02f4*/ 	.word	0x0000aac0


	//   ....[23]....
        /*02f8*/ 	.word	0x0000ac40


	//   ....[24]....
        /*02fc*/ 	.word	0x0000ac70


	//   ....[25]....
        /*0300*/ 	.word	0x0000acb0


	//   ....[26]....
        /*0304*/ 	.word	0x0000ad20


	//   ....[27]....
        /*0308*/ 	.word	0x0000ad80


	//   ....[28]....
        /*030c*/ 	.word	0x0000adc0


	//   ....[29]....
        /*0310*/ 	.word	0x0000af40


	//   ....[30]....
        /*0314*/ 	.word	0x0000afa0


	//   ....[31]....
        /*0318*/ 	.word	0x0000afe0


	//   ....[32]....
        /*031c*/ 	.word	0x0000b020


	//   ....[33]....
        /*0320*/ 	.word	0x0000b050


	//   ....[34]....
        /*0324*/ 	.word	0x0000b080


	//   ....[35]....
        /*0328*/ 	.word	0x0000b100


	//   ....[36]....
        /*032c*/ 	.word	0x0000b130


	//   ....[37]....
        /*0330*/ 	.word	0x0000b1b0


	//   ....[38]....
        /*0334*/ 	.word	0x0000db60


	//   ....[39]....
        /*0338*/ 	.word	0x0000db70


	//   ....[40]....
        /*033c*/ 	.word	0x0000dc60


	//   ....[41]....
        /*0340*/ 	.word	0x0000dcc0


	//   ....[42]....
        /*0344*/ 	.word	0x0000dd00


	//   ....[43]....
        /*0348*/ 	.word	0x0000dd40


	//   ....[44]....
        /*034c*/ 	.word	0x0000dd70


	//   ....[45]....
        /*0350*/ 	.word	0x0000dda0


	//   ....[46]....
        /*0354*/ 	.word	0x0000df10


	//   ....[47]....
        /*0358*/ 	.word	0x0000df70


	//   ....[48]....
        /*035c*/ 	.word	0x0000dfb0


	//   ....[49]....
        /*0360*/ 	.word	0x0000dff0


	//   ....[50]....
        /*0364*/ 	.word	0x0000e020


	//   ....[51]....
        /*0368*/ 	.word	0x0000e050


	//   ....[52]....
        /*036c*/ 	.word	0x0000e110


	//   ....[53]....
        /*0370*/ 	.word	0x0000e130


	//   ....[54]....
        /*0374*/ 	.word	0x0000e1a0


	//   ....[55]....
        /*0378*/ 	.word	0x0000e5d0


	//   ....[56]....
        /*037c*/ 	.word	0x0000eab0


	//   ....[57]....
        /*0380*/ 	.word	0x0000eea0


	//   ....[58]....
        /*0384*/ 	.word	0x0000ef30


	//   ....[59]....
        /*0388*/ 	.word	0x0000efd0


	//   ....[60]....
        /*038c*/ 	.word	0x0000f080


	//   ....[61]....
        /*0390*/ 	.word	0x0000f100


	//   ....[62]....
        /*0394*/ 	.word	0x0000f180


	//   ....[63]....
        /*0398*/ 	.word	0x0000f200


	//   ....[64]....
        /*039c*/ 	.word	0x0000f280


	//   ....[65]....
        /*03a0*/ 	.word	0x0000f310


	//   ....[66]....
        /*03a4*/ 	.word	0x0000f3c0


	//   ....[67]....
        /*03a8*/ 	.word	0x0000f440


	//   ....[68]....
        /*03ac*/ 	.word	0x0000f4c0


	//   ....[69]....
        /*03b0*/ 	.word	0x0000f540


	//   ....[70]....
        /*03b4*/ 	.word	0x0000f5c0


	//   ....[71]....
        /*03b8*/ 	.word	0x0000f630


	//   ....[72]....
        /*03bc*/ 	.word	0x0000f6d0


	//   ....[73]....
        /*03c0*/ 	.word	0x0000f760


	//   ....[74]....
        /*03c4*/ 	.word	0x0000f880


	//----- nvinfo : EIATTR_REG_RECONFIG
	.align		4
.L_119:
        /*03c8*/ 	.byte	0x01, 0x54
	.zero		2


	//----- nvinfo : EIATTR_SYSCALL_OFFSETS
	.align		4
        /*03cc*/ 	.byte	0x04, 0x46
        /*03ce*/ 	.short	(.L_121 - .L_120)


	//   ....[0]....
.L_120:
        /*03d0*/ 	.word	0x00001640


	//   ....[1]....
        /*03d4*/ 	.word	0x0000bab0


	//   ....[2]....
        /*03d8*/ 	.word	0x0000bbe0


	//   ....[3]....
        /*03dc*/ 	.word	0x0000bce0


	//----- nvinfo : EIATTR_MBARRIER_INSTR_OFFSETS
	.align		4
.L_121:
        /*03e0*/ 	.byte	0x04, 0x39
        /*03e2*/ 	.short	(.L_123 - .L_122)


	//   ....[0]....
.L_122:
        /*03e4*/ 	.word	0x000002a0
        /*03e8*/ 	.word	0x000000ff
        /*03ec*/ 	.word	0x00030800
        /*03f0*/ 	.short	0x0100
        /*03f2*/ 	.byte	0x08
	.zero		1


	//   ....[1]....
        /*03f4*/ 	.word	0x000002b0
        /*03f8*/ 	.word	0x000000ff
        /*03fc*/ 	.word	0x00030820
        /*0400*/ 	.short	0x0100
        /*0402*/ 	.byte	0x08
	.zero		1


	//   ....[2]....
        /*0404*/ 	.word	0x000003a0
        /*0408*/ 	.word	0x000000ff
        /*040c*/ 	.word	0x00030830
        /*0410*/ 	.short	0x0100
        /*0412*/ 	.byte	0x08
	.zero		1


	//   ....[3]....
        /*0414*/ 	.word	0x000003b0
        /*0418*/ 	.word	0x000000ff
        /*041c*/ 	.word	0x00030840
        /*0420*/ 	.short	0x0100
        /*0422*/ 	.byte	0x08
	.zero		1


	//   ....[4]....
        /*0424*/ 	.word	0x000003c0
        /*0428*/ 	.word	0x000000ff
        /*042c*/ 	.word	0x00030838
        /*0430*/ 	.short	0x0100
        /*0432*/ 	.byte	0x08
	.zero		1


	//   ....[5]....
        /*0434*/ 	.word	0x000003d0
        /*0438*/ 	.word	0x000000ff
        /*043c*/ 	.word	0x00030848
        /*0440*/ 	.short	0x0100
        /*0442*/ 	.byte	0x08
	.zero		1


	//   ....[6]....
        /*0444*/ 	.word	0x00000500
        /*0448*/ 	.word	0x000000ff
        /*044c*/ 	.word	0x00030850
        /*0450*/ 	.short	0x0100
        /*0452*/ 	.byte	0x08
	.zero		1


	//   ....[7]....
        /*0454*/ 	.word	0x00000510
        /*0458*/ 	.word	0x000000ff
        /*045c*/ 	.word	0x00030860
        /*0460*/ 	.short	0x0100
        /*0462*/ 	.byte	0x08
	.zero		1


	//   ....[8]....
        /*0464*/ 	.word	0x00000520
        /*0468*/ 	.word	0x000000ff
        /*046c*/ 	.word	0x00030858
        /*0470*/ 	.short	0x0100
        /*0472*/ 	.byte	0x08
	.zero		1


	//   ....[9]....
        /*0474*/ 	.word	0x00000530
        /*0478*/ 	.word	0x000000ff
        /*047c*/ 	.word	0x00030868
        /*0480*/ 	.short	0x0100
        /*0482*/ 	.byte	0x08
	.zero		1


	//   ....[10]....
        /*0484*/ 	.word	0x00000620
        /*0488*/ 	.word	0x000000ff
        /*048c*/ 	.word	0x00030870
        /*0490*/ 	.short	0x0100
        /*0492*/ 	.byte	0x06
	.zero		1


	//   ....[11]....
        /*0494*/ 	.word	0x00000630
        /*0498*/ 	.word	0x000000ff
        /*049c*/ 	.word	0x00030880
        /*04a0*/ 	.short	0x0100
        /*04a2*/ 	.byte	0x06
	.zero		1


	//   ....[12]....
        /*04a4*/ 	.word	0x00000640
        /*04a8*/ 	.word	0x000000ff
        /*04ac*/ 	.word	0x00030878
        /*04b0*/ 	.short	0x0100
        /*04b2*/ 	.byte	0x06
	.zero		1


	//   ....[13]....
        /*04b4*/ 	.word	0x00000650
        /*04b8*/ 	.word	0x000000ff
        /*04bc*/ 	.word	0x00030888
        /*04c0*/ 	.short	0x0100
        /*04c2*/ 	.byte	0x06
	.zero		1


	//   ....[14]....
        /*04c4*/ 	.word	0x00000780
        /*04c8*/ 	.word	0x000000ff
        /*04cc*/ 	.word	0x00030890
        /*04d0*/ 	.short	0x0100
        /*04d2*/ 	.byte	0x08
	.zero		1


	//   ....[15]....
        /*04d4*/ 	.word	0x00000790
        /*04d8*/ 	.word	0x000000ff
        /*04dc*/ 	.word	0x000308a0
        /*04e0*/ 	.short	0x0100
        /*04e2*/ 	.byte	0x08
	.zero		1


	//   ....[16]....
        /*04e4*/ 	.word	0x000007a0
        /*04e8*/ 	.word	0x000000ff
        /*04ec*/ 	.word	0x00030898
        /*04f0*/ 	.short	0x0100
        /*04f2*/ 	.byte	0x08
	.zero		1


	//   ....[17]....
        /*04f4*/ 	.word	0x000007b0
        /*04f8*/ 	.word	0x000000ff
        /*04fc*/ 	.word	0x000308a8
        /*0500*/ 	.short	0x0100
        /*0502*/ 	.byte	0x08
	.zero		1


	//   ....[18]....
        /*0504*/ 	.word	0x000008e0
        /*0508*/ 	.word	0x000000ff
        /*050c*/ 	.word	0x000308b0
        /*0510*/ 	.short	0x0100
        /*0512*/ 	.byte	0x08
	.zero		1


	//   ....[19]....
        /*0514*/ 	.word	0x000008f0
        /*0518*/ 	.word	0x000000ff
        /*051c*/ 	.word	0x000308c0
        /*0520*/ 	.short	0x0100
        /*0522*/ 	.byte	0x08
	.zero		1


	//   ....[20]....
        /*0524*/ 	.word	0x00000900
        /*0528*/ 	.word	0x000000ff
        /*052c*/ 	.word	0x000308b8
        /*0530*/ 	.short	0x0100
        /*0532*/ 	.byte	0x08
	.zero		1


	//   ....[21]....
        /*0534*/ 	.word	0x00000910
        /*0538*/ 	.word	0x000000ff
        /*053c*/ 	.word	0x000308c8
        /*0540*/ 	.short	0x0100
        /*0542*/ 	.byte	0x08
	.zero		1


	//   ....[22]....
        /*0544*/ 	.word	0x000016c0
        /*0548*/ 	.word	0x000000ff
        /*054c*/ 	.word	0x00030800
        /*0550*/ 	.short	0x010a
        /*0552*/ 	.byte	0x28
	.zero		1


	//   ....[23]....
        /*0554*/ 	.word	0x00001740
        /*0558*/ 	.word	0x00000000
        /*055c*/ 	.word	0x00030830
        /*0560*/ 	.short	0x010a
        /*0562*/ 	.byte	0x3f
	.zero		1


	//   ....[24]....
        /*0564*/ 	.word	0x000017b0
        /*0568*/ 	.word	0x00000000
        /*056c*/ 	.word	0x00030830
        /*0570*/ 	.short	0x010a
        /*0572*/ 	.byte	0x3f
	.zero		1


	//   ....[25]....
        /*0574*/ 	.word	0x00003b70
        /*0578*/ 	.word	0x00000006
        /*057c*/ 	.word	0x00000000
        /*0580*/ 	.short	0x0101
        /*0582*/ 	.byte	0x3f
	.zero		1


	//   ....[26]....
        /*0584*/ 	.word	0x000050d0
        /*0588*/ 	.word	0x000000ff
        /*058c*/ 	.word	0x00030830
        /*0590*/ 	.short	0x010a
        /*0592*/ 	.byte	0x06
	.zero		1


	//   ....[27]....
        /*0594*/ 	.word	0x00005110
        /*0598*/ 	.word	0x000000ff
        /*059c*/ 	.word	0x00030830
        /*05a0*/ 	.short	0x010a
        /*05a2*/ 	.byte	0x06
	.zero		1


	//   ....[28]....
        /*05a4*/ 	.word	0x00005310
        /*05a8*/ 	.word	0x000000ff
        /*05ac*/ 	.word	0x00030850
        /*05b0*/ 	.short	0x010a
        /*05b2*/ 	.byte	0x06
	.zero		1


	//   ....[29]....
        /*05b4*/ 	.word	0x00005350
        /*05b8*/ 	.word	0x000000ff
        /*05bc*/ 	.word	0x00030850
        /*05c0*/ 	.short	0x010a
        /*05c2*/ 	.byte	0x06
	.zero		1


	//   ....[30]....
        /*05c4*/ 	.word	0x00006cc0
        /*05c8*/ 	.word	0x00000067
        /*05cc*/ 	.word	0x00000000
        /*05d0*/ 	.short	0x0101
        /*05d2*/ 	.byte	0x3f
	.zero		1


	//   ....[31]....
        /*05d4*/ 	.word	0x00006d10
        /*05d8*/ 	.word	0x00000007
        /*05dc*/ 	.word	0x00000000
        /*05e0*/ 	.short	0x0101
        /*05e2*/ 	.byte	0x3f
	.zero		1


	//   ....[32]....
        /*05e4*/ 	.word	0x00008660
        /*05e8*/ 	.word	0x000000ff
        /*05ec*/ 	.word	0x00030850
        /*05f0*/ 	.short	0x010a
        /*05f2*/ 	.byte	0x05
	.zero		1


	//   ....[33]....
        /*05f4*/ 	.word	0x000086a0
        /*05f8*/ 	.word	0x000000ff
        /*05fc*/ 	.word	0x00030850
        /*0600*/ 	.short	0x010a
        /*0602*/ 	.byte	0x05
	.zero		1


	//   ....[34]....
        /*0604*/ 	.word	0x00008ec0
        /*0608*/ 	.word	0x00000006
        /*060c*/ 	.word	0x00000000
        /*0610*/ 	.short	0x0101
        /*0612*/ 	.byte	0x3f
	.zero		1


	//   ....[35]....
        /*0614*/ 	.word	0x00009ca0
        /*0618*/ 	.word	0x000000ff
        /*061c*/ 	.word	0x00000000
        /*0620*/ 	.short	0x0101
        /*0622*/ 	.byte	0x04
	.zero		1


	//   ....[36]....
        /*0624*/ 	.word	0x0000c1a0
        /*0628*/ 	.word	0x00000005
        /*062c*/ 	.word	0x00030840
        /*0630*/ 	.short	0x010a
        /*0632*/ 	.byte	0x3f
	.zero		1


	//   ....[37]....
        /*0634*/ 	.word	0x0000c4f0
        /*0638*/ 	.word	0x0000001a
        /*063c*/ 	.word	0x00030820
        /*0640*/ 	.short	0x010a
        /*0642*/ 	.byte	0x3f
	.zero		1


	//   ....[38]....
        /*0644*/ 	.word	0x0000c7e0
        /*0648*/ 	.word	0x00000003
        /*064c*/ 	.word	0x00030840
        /*0650*/ 	.short	0x010a
        /*0652*/ 	.byte	0x3f
	.zero		1


	//   ....[39]....
        /*0654*/ 	.word	0x0000c9c0
        /*0658*/ 	.word	0x00000002
        /*065c*/ 	.word	0x00000060
        /*0660*/ 	.short	0x010a
        /*0662*/ 	.byte	0x3f
	.zero		1


	//   ....[40]....
        /*0664*/ 	.word	0x0000ce30
        /*0668*/ 	.word	0x00000003
        /*066c*/ 	.word	0x00030840
        /*0670*/ 	.short	0x010a
        /*0672*/ 	.byte	0x3f
	.zero		1


	//   ....[41]....
        /*0674*/ 	.word	0x0000d010
        /*0678*/ 	.word	0x00000003
        /*067c*/ 	.word	0x00000060
        /*0680*/ 	.short	0x010a
        /*0682*/ 	.byte	0x3f
	.zero		1


	//   ....[42]....
        /*0684*/ 	.word	0x0000d3d0
        /*0688*/ 	.word	0x00000002
        /*068c*/ 	.word	0x00030840
        /*0690*/ 	.short	0x010a
        /*0692*/ 	.byte	0x3f
	.zero		1


	//   ....[43]....
        /*0694*/ 	.word	0x0000d5c0
        /*0698*/ 	.word	0x00000002
        /*069c*/ 	.word	0x00000060
        /*06a0*/ 	.short	0x010a
        /*06a2*/ 	.byte	0x3f
	.zero		1


	//   ....[44]....
        /*06a4*/ 	.word	0x0000d910
        /*06a8*/ 	.word	0x00000003
        /*06ac*/ 	.word	0x00030860
        /*06b0*/ 	.short	0x010a
        /*06b2*/ 	.byte	0x3f
	.zero		1


	//   ....[45]....
        /*06b4*/ 	.word	0x0000e550
        /*06b8*/ 	.word	0x00000009
        /*06bc*/ 	.word	0x00030820
        /*06c0*/ 	.short	0x010a
        /*06c2*/ 	.byte	0x3f
	.zero		1


	//   ....[46]....
        /*06c4*/ 	.word	0x0000e6f0
        /*06c8*/ 	.word	0x00000007
        /*06cc*/ 	.word	0x00000000
        /*06d0*/ 	.short	0x010a
        /*06d2*/ 	.byte	0x3f
	.zero		1


	//   ....[47]....
        /*06d4*/ 	.word	0x0000e760
        /*06d8*/ 	.word	0x00000003
        /*06dc*/ 	.word	0x00000000
        /*06e0*/ 	.short	0x010a
        /*06e2*/ 	.byte	0x3f
	.zero		1


	//   ....[48]....
        /*06e4*/ 	.word	0x0000e7c0
        /*06e8*/ 	.word	0x00000005
        /*06ec*/ 	.word	0x00000000
        /*06f0*/ 	.short	0x010a
        /*06f2*/ 	.byte	0x3f
	.zero		1


	//   ....[49]....
        /*06f4*/ 	.word	0x0000e7f0
        /*06f8*/ 	.word	0x00000003
        /*06fc*/ 	.word	0x00000000
        /*0700*/ 	.short	0x010a
        /*0702*/ 	.byte	0x3f
	.zero		1


	//   ....[50]....
        /*0704*/ 	.word	0x0000e860
        /*0708*/ 	.word	0x00000003
        /*070c*/ 	.word	0x00030800
        /*0710*/ 	.short	0x010a
        /*0712*/ 	.byte	0x3f
	.zero		1


	//   ....[51]....
        /*0714*/ 	.word	0x0000e8b0
        /*0718*/ 	.word	0x00000000
        /*071c*/ 	.word	0x00030830
        /*0720*/ 	.short	0x010a
        /*0722*/ 	.byte	0x3f
	.zero		1


	//   ....[52]....
        /*0724*/ 	.word	0x0000e910
        /*0728*/ 	.word	0x00000007
        /*072c*/ 	.word	0x00030830
        /*0730*/ 	.short	0x010a
        /*0732*/ 	.byte	0x3f
	.zero		1


	//   ....[53]....
        /*0734*/ 	.word	0x0000e970
        /*0738*/ 	.word	0x00000007
        /*073c*/ 	.word	0x00030850
        /*0740*/ 	.short	0x010a
        /*0742*/ 	.byte	0x3f
	.zero		1


	//   ....[54]....
        /*0744*/ 	.word	0x0000e9d0
        /*0748*/ 	.word	0x00000003
        /*074c*/ 	.word	0x00030850
        /*0750*/ 	.short	0x010a
        /*0752*/ 	.byte	0x3f
	.zero		1


	//   ....[55]....
        /*0754*/ 	.word	0x0000eb70
        /*0758*/ 	.word	0x00000005
        /*075c*/ 	.word	0x00030840
        /*0760*/ 	.short	0x010a
        /*0762*/ 	.byte	0x3f
	.zero		1


	//   ....[56]....
        /*0764*/ 	.word	0x0000ebc0
        /*0768*/ 	.word	0x0000001a
        /*076c*/ 	.word	0x00030820
        /*0770*/ 	.short	0x010a
        /*0772*/ 	.byte	0x3f
	.zero		1


	//   ....[57]....
        /*0774*/ 	.word	0x0000ec10
        /*0778*/ 	.word	0x00000003
        /*077c*/ 	.word	0x00030840
        /*0780*/ 	.short	0x010a
        /*0782*/ 	.byte	0x3f
	.zero		1


	//   ....[58]....
        /*0784*/ 	.word	0x0000ec60
        /*0788*/ 	.word	0x00000002
        /*078c*/ 	.word	0x00000060
        /*0790*/ 	.short	0x010a
        /*0792*/ 	.byte	0x3f
	.zero		1


	//   ....[59]....
        /*0794*/ 	.word	0x0000ecb0
        /*0798*/ 	.word	0x00000003
        /*079c*/ 	.word	0x00030840
        /*07a0*/ 	.short	0x010a
        /*07a2*/ 	.byte	0x3f
	.zero		1


	//   ....[60]....
        /*07a4*/ 	.word	0x0000ed00
        /*07a8*/ 	.word	0x00000003
        /*07ac*/ 	.word	0x00000060
        /*07b0*/ 	.short	0x010a
        /*07b2*/ 	.byte	0x3f
	.zero		1


	//   ....[61]....
        /*07b4*/ 	.word	0x0000ed50
        /*07b8*/ 	.word	0x00000002
        /*07bc*/ 	.word	0x00030840
        /*07c0*/ 	.short	0x010a
        /*07c2*/ 	.byte	0x3f
	.zero		1


	//   ....[62]....
        /*07c4*/ 	.word	0x0000eda0
        /*07c8*/ 	.word	0x00000002
        /*07cc*/ 	.word	0x00000060
        /*07d0*/ 	.short	0x010a
        /*07d2*/ 	.byte	0x3f
	.zero		1


	//   ....[63]....
        /*07d4*/ 	.word	0x0000edf0
        /*07d8*/ 	.word	0x00000003
        /*07dc*/ 	.word	0x00030860
        /*07e0*/ 	.short	0x010a
        /*07e2*/ 	.byte	0x3f
	.zero		1


	//   ....[64]....
        /*07e4*/ 	.word	0x0000f7a0
        /*07e8*/ 	.word	0x00000009
        /*07ec*/ 	.word	0x00030820
        /*07f0*/ 	.short	0x010a
        /*07f2*/ 	.byte	0x3f
	.zero		1


	//   ....[65]....
        /*07f4*/ 	.word	0x0000f940
        /*07f8*/ 	.word	0x00000007
        /*07fc*/ 	.word	0x00000000
        /*0800*/ 	.short	0x010a
        /*0802*/ 	.byte	0x3f
	.zero		1


	//   ....[66]....
        /*0804*/ 	.word	0x0000f990
        /*0808*/ 	.word	0x00000003
        /*080c*/ 	.word	0x00000000
        /*0810*/ 	.short	0x010a
        /*0812*/ 	.byte	0x3f
	.zero		1


	//   ....[67]....
        /*0814*/ 	.word	0x0000f9e0
        /*0818*/ 	.word	0x00000005
        /*081c*/ 	.word	0x00000000
        /*0820*/ 	.short	0x010a
        /*0822*/ 	.byte	0x3f
	.zero		1


	//----- nvinfo : EIATTR_NUM_MBARRIERS
	.align		4
.L_123:
        /*0824*/ 	.byte	0x03, 0x38
        /*0826*/ 	.short	0x0016


	//----- nvinfo : EIATTR_EXIT_INSTR_OFFSETS
	.align		4
        /*0828*/ 	.byte	0x04, 0x1c
        /*082a*/ 	.short	(.L_125 - .L_124)


	//   ....[0]....
.L_124:
        /*082c*/ 	.word	0x00000ab0


	//   ....[1]....
        /*0830*/ 	.word	0x0000aa80


	//   ....[2]....
        /*0834*/ 	.word	0x0000aae0


	//   ....[3]....
        /*0838*/ 	.word	0x0000e840


	//----- nvinfo : EIATTR_MAX_THREADS
	.align		4
.L_125:
        /*083c*/ 	.byte	0x04, 0x05
        /*083e*/ 	.short	(.L_127 - .L_126)
.L_126:
        /*0840*/ 	.word	0x00000200
        /*0844*/ 	.word	0x00000001
        /*0848*/ 	.word	0x00000001


	//----- nvinfo : EIATTR_CRS_STACK_SIZE
	.align		4
.L_127:
        /*084c*/ 	.byte	0x04, 0x1e
        /*084e*/ 	.short	(.L_129 - .L_128)
.L_128:
        /*0850*/ 	.word	0x00000000


	//----- nvinfo : EIATTR_CBANK_PARAM_SIZE
	.align		4
.L_129:
        /*0854*/ 	.byte	0x03, 0x19
        /*0856*/ 	.short	0x0a70


	//----- nvinfo : EIATTR_PARAM_CBANK
	.align		4
        /*0858*/ 	.byte	0x04, 0x0a
        /*085a*/ 	.short	(.L_131 - .L_130)
	.align		4
.L_130:
        /*085c*/ 	.word	index@(.nv.constant0._ZN7cutlass13device_kernelIN5flash11enable_sm90INS1_16FlashAttnFwdSm90INS1_25CollectiveMainloopFwdSm90ILi2EN4cute5tupleIJNS5_1CILi1EEES8_S8_EEENS6_IJNS7_ILi192EEESA_NS7_ILi64EEEEEELi64ENS_6half_tEfNS_4arch4Sm90ELb0ELb0ELb1ELb1ELb0ELb0ELb0ELb0ELb1ELb0ELb0ELb0EEENS1_21CollectiveEpilogueFwdINS6_IJSA_SB_SA_EEES9_SD_SF_Li384ELb1ELb0ELb0ELb0EEENS1_36VarlenDynamicPersistentTileSchedulerILi192ELi192ELi384ELi32ELb0ELb0ELb1ELb0ELb1ELb1EEEEEEEEEvNT_6ParamsE)
        /*0860*/ 	.short	0x0210
        /*0862*/ 	.short	0x0a70


	//----- nvinfo : EIATTR_SW_WAR
	.align		4
.L_131:
        /*0864*/ 	.byte	0x04, 0x36
        /*0866*/ 	.short	(.L_133 - .L_132)
.L_132:
        /*0868*/ 	.word	0x00000008
.L_133:


//--------------------- .nv.info._ZN7cutlass13device_kernelIN5flash11enable_sm90INS1_16FlashAttnFwdSm90INS1_25CollectiveMainloopFwdSm90ILi2EN4cute5tupleIJNS5_1CILi1EEES8_S8_EEENS6_IJNS7_ILi192EEESA_NS7_ILi64EEEEEELi64ENS_6half_tEfNS_4arch4Sm90ELb0ELb0ELb1ELb1ELb0ELb1ELb0ELb0ELb1ELb0ELb0ELb0EEENS1_21CollectiveEpilogueFwdINS6_IJSA_SB_SA_EEES9_SD_SF_Li384ELb1ELb0ELb0ELb0EEENS1_36VarlenDynamicPersistentTileSchedulerILi192ELi192ELi384ELi32ELb0ELb0ELb1ELb0ELb1ELb1EEEEEEEEEvNT_6ParamsE --------------------------
	.section	.nv.info._ZN7cutlass13device_kernelIN5flash11enable_sm90INS1_16FlashAttnFwdSm90INS1_25CollectiveMainloopFwdSm90ILi2EN4cute5tupleIJNS5_1CILi1EEES8_S8_EEENS6_IJNS7_ILi192EEESA_NS7_ILi64EEEEEELi64ENS_6half_tEfNS_4arch4Sm90ELb0ELb0ELb1ELb1ELb0ELb1ELb0ELb0ELb1ELb0ELb0ELb0EEENS1_21CollectiveEpilogueFwdINS6_IJSA_SB_SA_EEES9_SD_SF_Li384ELb1ELb0ELb0ELb0EEENS1_36VarlenDynamicPersistentTileSchedulerILi192ELi192ELi384ELi32ELb0ELb0ELb1ELb0ELb1ELb1EEEEEEEEEvNT_6ParamsE,"",@"SHT_CUDA_INFO"
	.sectionflags	@""
	.align	4


	//----- nvinfo : EIATTR_CUDA_API_VERSION
	.align		4
        /*0000*/ 	.byte	0x04, 0x37
        /*0002*/ 	.short	(.L_135 - .L_134)
.L_134:
        /*0004*/ 	.word	0x00000082


	//----- nvinfo : EIATTR_KPARAM_INFO
	.align		4
.L_135:
        /*0008*/ 	.byte	0x04, 0x17
        /*000a*/ 	.short	(.L_137 - .L_136)
.L_136:
        /*000c*/ 	.word	0x00000000
        /*0010*/ 	.short	0x0000
        /*0012*/ 	.short	0x0070
        /*0014*/ 	.byte	0x00, 0xf0, 0x01, 0x28


	//----- nvinfo : EIATTR_SPARSE_MMA_MASK
	.align		4
.L_137:
        /*0018*/ 	.byte	0x03, 0x50
        /*001a*/ 	.short	0x0000


	//----- nvinfo : EIATTR_MAXREG_COUNT
	.align		4
        /*001c*/ 	.byte	0x03, 0x1b
        /*001e*/ 	.short	0x0080


	//----- nvinfo : EIATTR_NUM_BARRIERS
	.align		4
        /*0020*/ 	.byte	0x02, 0x4c
        /*0022*/ 	.byte	0x10
	.zero		1


	//----- nvinfo : EIATTR_EXTERNS
	.align		4
        /*0024*/ 	.byte	0x04, 0x0f
        /*0026*/ 	.short	(.L_139 - .L_138)


	//   ....[0]....
	.align		4
.L_138:
        /*0028*/ 	.word	index@(__assertfail)


	//----- nvinfo : EIATTR_ANNOTATIONS
	.align		4
.L_139:
        /*002c*/ 	.byte	0x04, 0x55
        /*002e*/ 	.short	(.L_141 - .L_140)


	//   ....[0]....
.L_140:
        /* <DEDUP_REMOVED lines=59> */


	//----- nvinfo : EIATTR_MERCURY_ISA_VERSION
	.align		4
.L_141:
        /*03d0*/ 	.byte	0x03, 0x5f
        /*03d2*/ 	.short	0x0101


	//----- nvinfo : EIATTR_UNUSED_LOAD_BYTE_OFFSET
	.align		4
        /*03d4*/ 	.byte	0x04, 0x44
        /*03d6*/ 	.short	(.L_143 - .L_142)


	//   ....[0]....
.L_142:
        /*03d8*/ 	.word	0x00000b00
        /*03dc*/ 	.word	0x0000fff0


	//   ....[1]....
        /*03e0*/ 	.word	0x00010740
        /*03e4*/ 	.word	0x0000fff0


	//----- nvinfo : EIATTR_INT_WARP_WIDE_INSTR_OFFSETS
	.align		4
.L_143:
        /*03e8*/ 	.byte	0x04, 0x31
        /*03ea*/ 	.short	(.L_145 - .L_144)


	//   ....[0]....
.L_144:
        /*03ec*/ 	.word	0x000001b0


	//   ....[1]....
        /*03f0*/ 	.word	0x00000250


	//   ....[2]....
        /*03f4*/ 	.word	0x000002c0


	//   ....[3]....
        /*03f8*/ 	.word	0x00013a10


	//   ....[4]....
        /*03fc*/ 	.word	0x00013aa0


	//   ....[5]....
        /*0400*/ 	.word	0x00013ee0


	//   ....[6]....
        /*0404*/ 	.word	0x00013f10


	//   ....[7]....
        /*0408*/ 	.word	0x000159b0


	//   ....[8]....
        /*040c*/ 	.word	0x00015a40


	//----- nvinfo : EIATTR_COOP_GROUP_MASK_REGIDS
	.align		4
.L_145:
        /*0410*/ 	.byte	0x04, 0x29
        /*0412*/ 	.short	(.L_147 - .L_146)


	//   ....[0]....
.L_146:
        /*0414*/ 	.word	0xffffffff


	//   ....[1]....
        /*0418*/ 	.word	0xffffffff


	//   ....[2]....
        /*041c*/ 	.word	0xffffffff


	//   ....[3]....
        /*0420*/ 	.word	0xffffffff


	//   ....[4]....
        /*0424*/ 	.word	0xffffffff


	//   ....[5]....
        /*0428*/ 	.word	0xffffffff


	//   ....[6]....
        /*042c*/ 	.word	0xffffffff


	//   ....[7]....
        /*0430*/ 	.word	0xffffffff


	//   ....[8]....
        /*0434*/ 	.word	0xffffffff


	//   ....[9]....
        /*0438*/ 	.word	0xffffffff


	//   ....[10]....
        /*043c*/ 	.word	0xffffffff


	//   ....[11]....
        /*0440*/ 	.word	0xffffffff


	//   ....[12]....
        /*0444*/ 	.word	0xffffffff


	//   ....[13]....
        /*0448*/ 	.word	0xffffffff


	//   ....[14]....
        /*044c*/ 	.word	0xffffffff


	//   ....[15]....
        /*0450*/ 	.word	0xffffffff


	//   ....[16]....
        /*0454*/ 	.word	0xffffffff


	//   ....[17]....
        /*0458*/ 	.word	0xffffffff


	//   ....[18]....
        /*045c*/ 	.word	0xffffffff


	//   ....[19]....
        /*0460*/ 	.word	0xffffffff


	//   ....[20]....
        /*0464*/ 	.word	0xffffffff


	//   ....[21]....
        /*0468*/ 	.word	0xffffffff


	//   ....[22]....
        /*046c*/ 	.word	0xffffffff


	//   ....[23]....
        /*0470*/ 	.word	0xffffffff


	//   ....[24]....
        /*0474*/ 	.word	0xffffffff


	//   ....[25]....
        /*0478*/ 	.word	0xffffffff


	//   ....[26]....
        /*047c*/ 	.word	0xffffffff


	//   ....[27]....
        /*0480*/ 	.word	0xffffffff


	//   ....[28]....
        /*0484*/ 	.word	0xffffffff


	//   ....[29]....
        /*0488*/ 	.word	0xffffffff


	//   ....[30]....
        /*048c*/ 	.word	0xffffffff


	//   ....[31]....
        /*0490*/ 	.word	0xffffffff


	//   ....[32]....
        /*0494*/ 	.word	0xffffffff


	//   ....[33]....
        /*0498*/ 	.word	0xffffffff


	//   ....[34]....
        /*049c*/ 	.word	0xffffffff


	//   ....[35]....
        /*04a0*/ 	.word	0xffffffff


	//   ....[36]....
        /*04a4*/ 	.word	0xffffffff


	//   ....[37]....
        /*04a8*/ 	.word	0xffffffff


	//   ....[38]....
        /*04ac*/ 	.word	0xffffffff


	//   ....[39]....
        /*04b0*/ 	.word	0xffffffff


	//   ....[40]....
        /*04b4*/ 	.word	0xffffffff


	//   ....[41]....
        /*04b8*/ 	.word	0xffffffff


	//   ....[42]....
        /*04bc*/ 	.word	0xffffffff


	//   ....[43]....
        /*04c0*/ 	.word	0xffffffff


	//   ....[44]....
        /*04c4*/ 	.word	0xffffffff


	//   ....[45]....
        /*04c8*/ 	.word	0xffffffff


	//   ....[46]....
        /*04cc*/ 	.word	0xffffffff


	//   ....[47]....
        /*04d0*/ 	.word	0xffffffff


	//   ....[48]....
        /*04d4*/ 	.word	0xffffffff


	//   ....[49]....
        /*04d8*/ 	.word	0xffffffff


	//   ....[50]....
        /*04dc*/ 	.word	0xffffffff


	//   ....[51]....
        /*04e0*/ 	.word	0xffffffff


	//   ....[52]....
        /*04e4*/ 	.word	0xffffffff


	//   ....[53]....
        /*04e8*/ 	.word	0xffffffff


	//   ....[54]....
        /*04ec*/ 	.word	0xffffffff


	//   ....[55]....
        /*04f0*/ 	.word	0xffffffff


	//   ....[56]....
        /*04f4*/ 	.word	0x0500000f


	//   ....[57]....
        /*04f8*/ 	.word	0x0500000f


	//   ....[58]....
        /*04fc*/ 	.word	0x0500000f


	//   ....[59]....
        /*0500*/ 	.word	0x0500000f


	//   ....[60]....
        /*0504*/ 	.word	0x0500000f


	//   ....[61]....
        /*0508*/ 	.word	0x0500000f


	//   ....[62]....
        /*050c*/ 	.word	0x0500000f


	//   ....[63]....
        /*0510*/ 	.word	0x0500000f


	//   ....[64]....
        /*0514*/ 	.word	0x0500000f


	//   ....[65]....
        /*0518*/ 	.word	0x0500000f


	//   ....[66]....
        /*051c*/ 	.word	0x0500000f


	//   ....[67]....
        /*0520*/ 	.word	0x0500000f


	//   ....[68]....
        /*0524*/ 	.word	0x0500000f


	//   ....[69]....
        /*0528*/ 	.word	0x0500000f


	//   ....[70]....
        /*052c*/ 	.word	0x0500000f


	//   ....[71]....
        /*0530*/ 	.word	0x0500000f


	//   ....[72]....
        /*0534*/ 	.word	0x0500000f


	//   ....[73]....
        /*0538*/ 	.word	0x0500000f


	//   ....[74]....
        /*053c*/ 	.word	0x0500000f


	//   ....[75]....
        /*0540*/ 	.word	0x0500000f


	//   ....[76]....
        /*0544*/ 	.word	0x0500000f


	//   ....[77]....
        /*0548*/ 	.word	0x0500000f


	//   ....[78]....
        /*054c*/ 	.word	0x0500000f


	//   ....[79]....
        /*0550*/ 	.word	0x0500000f


	//   ....[80]....
        /*0554*/ 	.word	0x0500000f


	//   ....[81]....
        /*0558*/ 	.word	0x0500000f


	//   ....[82]....
        /*055c*/ 	.word	0x0500000f


	//   ....[83]....
        /*0560*/ 	.word	0x0500000f


	//   ....[84]....
        /*0564*/ 	.word	0x0500000f


	//----- nvinfo : EIATTR_COOP_GROUP_INSTR_OFFSETS
	.align		4
.L_147:
        /*0568*/ 	.byte	0x04, 0x28
        /*056a*/ 	.short	(.L_149 - .L_148)


	//   ....[0]....
.L_148:
        /*056c*/ 	.word	0x00000060


	//   ....[1]....
        /*0570*/ 	.word	0x000001c0


	//   ....[2]....
        /*0574*/ 	.word	0x00000270


	//   ....[3]....
        /*0578*/ 	.word	0x00000430


	//   ....[4]....
        /*057c*/ 	.word	0x00000590


	//   ....[5]....
        /*0580*/ 	.word	0x000006b0


	//   ....[6]....
        /*0584*/ 	.word	0x00000810


	//   ....[7]....
        /*0588*/ 	.word	0x00005930


	//   ....[8]....
        /*058c*/ 	.word	0x00009d70


	//   ....[9]....
        /*0590*/ 	.word	0x00009df0


	//   ....[10]....
        /*0594*/ 	.word	0x0000a5a0


	//   ....[11]....
        /*0598*/ 	.word	0x0000a600


	//   ....[12]....
        /*059c*/ 	.word	0x0000ba00


	//   ....[13]....
        /*05a0*/ 	.word	0x0000cd00


	//   ....[14]....
        /*05a4*/ 	.word	0x0000cd60


	//   ....[15]....
        /*05a8*/ 	.word	0x0000d910


	//   ....[16]....
        /*05ac*/ 	.word	0x0000d930


	//   ....[17]....
        /*05b0*/ 	.word	0x0000f820


	//   ....[18]....
        /*05b4*/ 	.word	0x0000fa70


	//   ....[19]....
        /*05b8*/ 	.word	0x0000fd90


	//   ....[20]....
        /*05bc*/ 	.word	0x00010200


	//   ....[21]....
        /*05c0*/ 	.word	0x00010230


	//   ....[22]....
        /*05c4*/ 	.word	0x00012050


	//   ....[23]....
        /*05c8*/ 	.word	0x000121e0


	//   ....[24]....
        /*05cc*/ 	.word	0x00012210


	//   ....[25]....
        /*05d0*/ 	.word	0x00012240


	//   ....[26]....
        /*05d4*/ 	.word	0x00012280


	//   ....[27]....
        /*05d8*/ 	.word	0x000122d0


	//   ....[28]....
        /*05dc*/ 	.word	0x00012330


	//   ....[29]....
        /*05e0*/ 	.word	0x000124f0


	//   ....[30]....
        /*05e4*/ 	.word	0x00012550


	//   ....[31]....
        /*05e8*/ 	.word	0x00012590


	//   ....[32]....
        /*05ec*/ 	.word	0x000125d0


	//   ....[33]....
        /*05f0*/ 	.word	0x00012600


	//   ....[34]....
        /*05f4*/ 	.word	0x00012630


	//   ....[35]....
        /*05f8*/ 	.word	0x000126b0


	//   ....[36]....
        /*05fc*/ 	.word	0x000126e0


	//   ....[37]....
        /*0600*/ 	.word	0x00012760


	//   ....[38]....
        /*0604*/ 	.word	0x00015d00


	//   ....[39]....
        /*0608*/ 	.word	0x00015d10


	//   ....[40]....
        /*060c*/ 	.word	0x00015e00


	//   ....[41]....
        /*0610*/ 	.word	0x00015e60


	//   ....[42]....
        /*0614*/ 	.word	0x00015ea0


	//   ....[43]....
        /*0618*/ 	.word	0x00015ee0


	//   ....[44]....
        /*061c*/ 	.word	0x00015f10


	//   ....[45]....
        /*0620*/ 	.word	0x00015f40


	//   ....[46]....
        /*0624*/ 	.word	0x000160b0


	//   ....[47]....
        /*0628*/ 	.word	0x00016110


	//   ....[48]....
        /*062c*/ 	.word	0x00016150


	//   ....[49]....
        /*0630*/ 	.word	0x00016190


	//   ....[50]....
        /*0634*/ 	.word	0x000161c0


	//   ....[51]....
        /*0638*/ 	.word	0x000161f0


	//   ....[52]....
        /*063c*/ 	.word	0x000162b0


	//   ....[53]....
        /*0640*/ 	.word	0x000162d0


	//   ....[54]....
        /*0644*/ 	.word	0x00016340


	//   ....[55]....
        /*0648*/ 	.word	0x00016770


	//   ....[56]....
        /*064c*/ 	.word	0x00016bd0


	//   ....[57]....
        /*0650*/ 	.word	0x00016c80


	//   ....[58]....
        /*0654*/ 	.word	0x00016d20


	//   ....[59]....
        /*0658*/ 	.word	0x00016dc0


	//   ....[60]....
        /*065c*/ 	.word	0x00016e60


	//   ....[61]....
        /*0660*/ 	.word	0x00016f50


	//   ....[62]....
        /*0664*/ 	.word	0x00016ff0


	//   ....[63]....
        /*0668*/ 	.word	0x00017090


	//   ....[64]....
        /*066c*/ 	.word	0x00017130


	//   ....[65]....
        /*0670*/ 	.word	0x00017390


	//   ....[66]....
        /*0674*/ 	.word	0x00017670


	//   ....[67]....
        /*0678*/ 	.word	0x00017a60


	//   ....[68]....
        /*067c*/ 	.word	0x00017af0


	//   ....[69]....
        /*0680*/ 	.word	0x00017b90


	//   ....[70]....
        /*0684*/ 	.word	0x00017c40


	//   ....[71]....
        /*0688*/ 	.word	0x00017cc0


	//   ....[72]....
        /*068c*/ 	.word	0x00017d40


	//   ....[73]....
        /*0690*/ 	.word	0x00017dc0


	//   ....[74]....
        /*0694*/ 	.word	0x00017e40


	//   ....[75]....
        /*0698*/ 	.word	0x00017ed0


	//   ....[76]....
        /*069c*/ 	.word	0x00017f80


	//   ....[77]....
        /*06a0*/ 	.word	0x00018000


	//   ....[78]....
        /*06a4*/ 	.word	0x00018080


	//   ....[79]....
        /*06a8*/ 	.word	0x00018100


	//   ....[80]....
        /*06ac*/ 	.word	0x00018180


	//   ....[81]....
        /*06b0*/ 	.word	0x000181f0


	//   ....[82]....
        /*06b4*/ 	.word	0x00018290


	//   ....[83]....
        /*06b8*/ 	.word	0x00018320


	//   ....[84]....
        /*06bc*/ 	.word	0x00018440


	//----- nvinfo : EIATTR_REG_RECONFIG
	.align		4
.L_149:
        /*06c0*/ 	.byte	0x01, 0x54
	.zero		2


	//----- nvinfo : EIATTR_SYSCALL_OFFSETS
	.align		4
        /*06c4*/ 	.byte	0x04, 0x46
        /*06c6*/ 	.short	(.L_151 - .L_150)


	//   ....[0]....
.L_150:
        /*06c8*/ 	.word	0x000018c0


	//   ....[1]....
        /*06cc*/ 	.word	0x00001a10


	//   ....[2]....
        /*06d0*/ 	.word	0x00005ac0


	//   ....[3]....
        /*06d4*/ 	.word	0x00005fe0


	//   ....[4]....
        /*06d8*/ 	.word	0x00013c20


	//   ....[5]....
        /*06dc*/ 	.word	0x00013d50


	//   ....[6]....
        /*06e0*/ 	.word	0x00013e50


	//----- nvinfo : EIATTR_MBARRIER_INSTR_OFFSETS
	.align		4
.L_151:
        /*06e4*/ 	.byte	0x04, 0x39
        /*06e6*/ 	.short	(.L_153 - .L_152)


	//   ....[0]....
.L_152:
        /*06e8*/ 	.word	0x000002e0
        /*06ec*/ 	.word	0x000000ff
        /*06f0*/ 	.word	0x00030800
        /*06f4*/ 	.short	0x0100
        /*06f6*/ 	.byte	0x08
	.zero		1


	//   ....[1]....
        /*06f8*/ 	.word	0x000002f0
        /*06fc*/ 	.word	0x000000ff
        /*0700*/ 	.word	0x00030820
        /*0704*/ 	.short	0x0100
        /*0706*/ 	.byte	0x08
	.zero		1


	//   ....[2]....
        /*0708*/ 	.word	0x000003e0
        /*070c*/ 	.word	0x000000ff
        /*0710*/ 	.word	0x00030830
        /*0714*/ 	.short	0x0100
        /*0716*/ 	.byte	0x08
	.zero		1


	//   ....[3]....
        /*0718*/ 	.word	0x000003f0
        /*071c*/ 	.word	0x000000ff
        /*0720*/ 	.word	0x00030840
        /*0724*/ 	.short	0x0100
        /*0726*/ 	.byte	0x08
	.zero		1


	//   ....[4]....
        /*0728*/ 	.word	0x00000400
        /*072c*/ 	.word	0x000000ff
        /*0730*/ 	.word	0x00030838
        /*0734*/ 	.short	0x0100
        /*0736*/ 	.byte	0x08
	.zero		1


	//   ....[5]....
        /*0738*/ 	.word	0x00000410
        /*073c*/ 	.word	0x000000ff
        /*0740*/ 	.word	0x00030848
        /*0744*/ 	.short	0x0100
        /*0746*/ 	.byte	0x08
	.zero		1


	//   ....[6]....
        /*0748*/ 	.word	0x00000540
        /*074c*/ 	.word	0x000000ff
        /*0750*/ 	.word	0x00030850
        /*0754*/ 	.short	0x0100
        /*0756*/ 	.byte	0x08
	.zero		1


	//   ....[7]....
        /*0758*/ 	.word	0x00000550
        /*075c*/ 	.word	0x000000ff
        /*0760*/ 	.word	0x00030860
        /*0764*/ 	.short	0x0100
        /*0766*/ 	.byte	0x08
	.zero		1


	//   ....[8]....
        /*0768*/ 	.word	0x00000560
        /*076c*/ 	.word	0x000000ff
        /*0770*/ 	.word	0x00030858
        /*0774*/ 	.short	0x0100
        /*0776*/ 	.byte	0x08
	.zero		1


	//   ....[9]....
        /*0778*/ 	.word	0x00000570
        /*077c*/ 	.word	0x000000ff
        /*0780*/ 	.word	0x00030868
        /*0784*/ 	.short	0x0100
        /*0786*/ 	.byte	0x08
	.zero		1


	//   ....[10]....
        /*0788*/ 	.word	0x00000660
        /*078c*/ 	.word	0x000000ff
        /*0790*/ 	.word	0x00030870
        /*0794*/ 	.short	0x0100
        /*0796*/ 	.byte	0x06
	.zero		1


	//   ....[11]....
        /*0798*/ 	.word	0x00000670
        /*079c*/ 	.word	0x000000ff
        /*07a0*/ 	.word	0x00030880
        /*07a4*/ 	.short	0x0100
        /*07a6*/ 	.byte	0x06
	.zero		1


	//   ....[12]....
        /*07a8*/ 	.word	0x00000680
        /*07ac*/ 	.word	0x000000ff
        /*07b0*/ 	.word	0x00030878
        /*07b4*/ 	.short	0x0100
        /*07b6*/ 	.byte	0x06
	.zero		1


	//   ....[13]....
        /*07b8*/ 	.word	0x00000690
        /*07bc*/ 	.word	0x000000ff
        /*07c0*/ 	.word	0x00030888
        /*07c4*/ 	.short	0x0100
        /*07c6*/ 	.byte	0x06
	.zero		1


	//   ....[14]....
        /*07c8*/ 	.word	0x000007c0
        /*07cc*/ 	.word	0x000000ff
        /*07d0*/ 	.word	0x00030890
        /*07d4*/ 	.short	0x0100
        /*07d6*/ 	.byte	0x08
	.zero		1


	//   ....[15]....
        /*07d8*/ 	.word	0x000007d0
        /*07dc*/ 	.word	0x000000ff
        /*07e0*/ 	.word	0x000308a0
        /*07e4*/ 	.short	0x0100
        /*07e6*/ 	.byte	0x08
	.zero		1


	//   ....[16]....
        /*07e8*/ 	.word	0x000007e0
        /*07ec*/ 	.word	0x000000ff
        /*07f0*/ 	.word	0x00030898
        /*07f4*/ 	.short	0x0100
        /*07f6*/ 	.byte	0x08
	.zero		1


	//   ....[17]....
        /*07f8*/ 	.word	0x000007f0
        /*07fc*/ 	.word	0x000000ff
        /*0800*/ 	.word	0x000308a8
        /*0804*/ 	.short	0x0100
        /*0806*/ 	.byte	0x08
	.zero		1


	//   ....[18]....
        /*0808*/ 	.word	0x00000920
        /*080c*/ 	.word	0x000000ff
        /*0810*/ 	.word	0x000308b0
        /*0814*/ 	.short	0x0100
        /*0816*/ 	.byte	0x08
	.zero		1


	//   ....[19]....
        /*0818*/ 	.word	0x00000930
        /*081c*/ 	.word	0x000000ff
        /*0820*/ 	.word	0x000308c0
        /*0824*/ 	.short	0x0100
        /*0826*/ 	.byte	0x08
	.zero		1


	//   ....[20]....
        /*0828*/ 	.word	0x00000940
        /*082c*/ 	.word	0x000000ff
        /*0830*/ 	.word	0x000308b8
        /*0834*/ 	.short	0x0100
        /*0836*/ 	.byte	0x08
	.zero		1


	//   ....[21]....
        /*0838*/ 	.word	0x00000950
        /*083c*/ 	.word	0x000000ff
        /*0840*/ 	.word	0x000308c8
        /*0844*/ 	.short	0x0100
        /*0846*/ 	.byte	0x08
	.zero		1


	//   ....[22]....
        /*0848*/ 	.word	0x00002d00
        /*084c*/ 	.word	0x00000054
        /*0850*/ 	.word	0x00030890
        /*0854*/ 	.short	0x010a
        /*0856*/ 	.byte	0x3f
	.zero		1


	//   ....[23]....
        /*0858*/ 	.word	0x00003f30
        /*085c*/ 	.word	0x00000054
        /*0860*/ 	.word	0x00030890
        /*0864*/ 	.short	0x010a
        /*0866*/ 	.byte	0x3f
	.zero		1


	//   ....[24]....
        /*0868*/ 	.word	0x00005030
        /*086c*/ 	.word	0x00000054
        /*0870*/ 	.word	0x00030890
        /*0874*/ 	.short	0x010a
        /*0876*/ 	.byte	0x3f
	.zero		1


	//   ....[25]....
        /*0878*/ 	.word	0x00005250
        /*087c*/ 	.word	0x00000024
        /*0880*/ 	.word	0x00000000
        /*0884*/ 	.short	0x0101
        /*0886*/ 	.byte	0x3f
	.zero		1


	//   ....[26]....
        /*0888*/ 	.word	0x00005290
        /*088c*/ 	.word	0x00000054
        /*0890*/ 	.word	0x000308b0
        /*0894*/ 	.short	0x010a
        /*0896*/ 	.byte	0x3f
	.zero		1


	//   ....[27]....
        /*0898*/ 	.word	0x00005650
        /*089c*/ 	.word	0x00000054
        /*08a0*/ 	.word	0x00000000
        /*08a4*/ 	.short	0x0101
        /*08a6*/ 	.byte	0x3f
	.zero		1


	//   ....[28]....
        /*08a8*/ 	.word	0x00005b60
        /*08ac*/ 	.word	0x00000002
        /*08b0*/ 	.word	0x00030800
        /*08b4*/ 	.short	0x010a
        /*08b6*/ 	.byte	0x3f
	.zero		1


	//   ....[29]....
        /*08b8*/ 	.word	0x00005bb0
        /*08bc*/ 	.word	0x00000002
        /*08c0*/ 	.word	0x00030800
        /*08c4*/ 	.short	0x010a
        /*08c6*/ 	.byte	0x3f
	.zero		1


	//   ....[30]....
        /*08c8*/ 	.word	0x000062d0
        /*08cc*/ 	.word	0x00000002
        /*08d0*/ 	.word	0x00030800
        /*08d4*/ 	.short	0x010a
        /*08d6*/ 	.byte	0x3f
	.zero		1


	//   ....[31]....
        /*08d8*/ 	.word	0x000071b0
        /*08dc*/ 	.word	0x00000002
        /*08e0*/ 	.word	0x00030800
        /*08e4*/ 	.short	0x010a
        /*08e6*/ 	.byte	0x3f
	.zero		1


	//   ....[32]....
        /*08e8*/ 	.word	0x00008070
        /*08ec*/ 	.word	0x00000000
        /*08f0*/ 	.word	0x00030830
        /*08f4*/ 	.short	0x010a
        /*08f6*/ 	.byte	0x3f
	.zero		1


	//   ....[33]....
        /*08f8*/ 	.word	0x00008150
        /*08fc*/ 	.word	0x00000000
        /*0900*/ 	.word	0x00030830
        /*0904*/ 	.short	0x010a
        /*0906*/ 	.byte	0x3f
	.zero		1


	//   ....[34]....
        /*0908*/ 	.word	0x0000a8a0
        /*090c*/ 	.word	0x0000000c
        /*0910*/ 	.word	0x00000000
        /*0914*/ 	.short	0x0101
        /*0916*/ 	.byte	0x3f
	.zero		1


	//   ....[35]....
        /*0918*/ 	.word	0x0000bc60
        /*091c*/ 	.word	0x00000005
        /*0920*/ 	.word	0x00030830
        /*0924*/ 	.short	0x010a
        /*0926*/ 	.byte	0x3f
	.zero		1


	//   ....[36]....
        /*0928*/ 	.word	0x0000bcb0
        /*092c*/ 	.word	0x00000005
        /*0930*/ 	.word	0x00030830
        /*0934*/ 	.short	0x010a
        /*0936*/ 	.byte	0x3f
	.zero		1


	//   ....[37]....
        /*0938*/ 	.word	0x0000c000
        /*093c*/ 	.word	0x00000006
        /*0940*/ 	.word	0x00030850
        /*0944*/ 	.short	0x010a
        /*0946*/ 	.byte	0x3f
	.zero		1


	//   ....[38]....
        /*0948*/ 	.word	0x0000c040
        /*094c*/ 	.word	0x00000006
        /*0950*/ 	.word	0x00030850
        /*0954*/ 	.short	0x010a
        /*0956*/ 	.byte	0x3f
	.zero		1


	//   ....[39]....
        /*0958*/ 	.word	0x0000e660
        /*095c*/ 	.word	0x00000042
        /*0960*/ 	.word	0x00000000
        /*0964*/ 	.short	0x0101
        /*0966*/ 	.byte	0x3f
	.zero		1


	//   ....[40]....
        /*0968*/ 	.word	0x0000e690
        /*096c*/ 	.word	0x00000000
        /*0970*/ 	.word	0x00000000
        /*0974*/ 	.short	0x0101
        /*0976*/ 	.byte	0x3f
	.zero		1


	//   ....[41]....
        /*0978*/ 	.word	0x0000f8b0
        /*097c*/ 	.word	0x0000000b
        /*0980*/ 	.word	0x00030850
        /*0984*/ 	.short	0x010a
        /*0986*/ 	.byte	0x3f
	.zero		1


	//   ....[42]....
        /*0988*/ 	.word	0x0000f960
        /*098c*/ 	.word	0x0000000b
        /*0990*/ 	.word	0x00030850
        /*0994*/ 	.short	0x010a
        /*0996*/ 	.byte	0x3f
	.zero		1


	//   ....[43]....
        /*0998*/ 	.word	0x00010400
        /*099c*/ 	.word	0x00000009
        /*09a0*/ 	.word	0x00000000
        /*09a4*/ 	.short	0x0101
        /*09a6*/ 	.byte	0x3f
	.zero		1


	//   ....[44]....
        /*09a8*/ 	.word	0x00011300
        /*09ac*/ 	.word	0x00000000
        /*09b0*/ 	.word	0x00000000
        /*09b4*/ 	.short	0x0101
        /*09b6*/ 	.byte	0x3f
	.zero		1


	//   ....[45]....
        /*09b8*/ 	.word	0x00013170
        /*09bc*/ 	.word	0x00000006
        /*09c0*/ 	.word	0x00030820
        /*09c4*/ 	.short	0x010a
        /*09c6*/ 	.byte	0x3f
	.zero		1


	//   ....[46]....
        /*09c8*/ 	.word	0x000131e0
        /*09cc*/ 	.word	0x00000007
        /*09d0*/ 	.word	0x000308a0
        /*09d4*/ 	.short	0x010a
        /*09d6*/ 	.byte	0x3f
	.zero		1


	//   ....[47]....
        /*09d8*/ 	.word	0x00013390
        /*09dc*/ 	.word	0x00000007
        /*09e0*/ 	.word	0x000308c0
        /*09e4*/ 	.short	0x010a
        /*09e6*/ 	.byte	0x3f
	.zero		1


	//   ....[48]....
        /*09e8*/ 	.word	0x000135e0
        /*09ec*/ 	.word	0x00000007
        /*09f0*/ 	.word	0x000308a0
        /*09f4*/ 	.short	0x010a
        /*09f6*/ 	.byte	0x3f
	.zero		1


	//   ....[49]....
        /*09f8*/ 	.word	0x00013780
        /*09fc*/ 	.word	0x00000007
        /*0a00*/ 	.word	0x000308c0
        /*0a04*/ 	.short	0x010a
        /*0a06*/ 	.byte	0x3f
	.zero		1


	//   ....[50]....
        /*0a08*/ 	.word	0x00014320
        /*0a0c*/ 	.word	0x00000005
        /*0a10*/ 	.word	0x00030840
        /*0a14*/ 	.short	0x010a
        /*0a16*/ 	.byte	0x3f
	.zero		1


	//   ....[51]....
        /*0a18*/ 	.word	0x00014670
        /*0a1c*/ 	.word	0x0000001c
        /*0a20*/ 	.word	0x00030820
        /*0a24*/ 	.short	0x010a
        /*0a26*/ 	.byte	0x3f
	.zero		1


	//   ....[52]....
        /*0a28*/ 	.word	0x00014970
        /*0a2c*/ 	.word	0x00000003
        /*0a30*/ 	.word	0x00030840
        /*0a34*/ 	.short	0x010a
        /*0a36*/ 	.byte	0x3f
	.zero		1


	//   ....[53]....
        /*0a38*/ 	.word	0x00014b50
        /*0a3c*/ 	.word	0x00000002
        /*0a40*/ 	.word	0x00000060
        /*0a44*/ 	.short	0x010a
        /*0a46*/ 	.byte	0x3f
	.zero		1


	//   ....[54]....
        /*0a48*/ 	.word	0x00014fd0
        /*0a4c*/ 	.word	0x00000003
        /*0a50*/ 	.word	0x00030840
        /*0a54*/ 	.short	0x010a
        /*0a56*/ 	.byte	0x3f
	.zero		1


	//   ....[55]....
        /*0a58*/ 	.word	0x000151b0
        /*0a5c*/ 	.word	0x00000003
        /*0a60*/ 	.word	0x00000060
        /*0a64*/ 	.short	0x010a
        /*0a66*/ 	.byte	0x3f
	.zero		1


	//   ....[56]....
        /*0a68*/ 	.word	0x00015570
        /*0a6c*/ 	.word	0x00000002
        /*0a70*/ 	.word	0x00030840
        /*0a74*/ 	.short	0x010a
        /*0a76*/ 	.byte	0x3f
	.zero		1


	//   ....[57]....
        /*0a78*/ 	.word	0x00015760
        /*0a7c*/ 	.word	0x00000002
        /*0a80*/ 	.word	0x00000060
        /*0a84*/ 	.short	0x010a
        /*0a86*/ 	.byte	0x3f
	.zero		1


	//   ....[58]....
        /*0a88*/ 	.word	0x00015ab0
        /*0a8c*/ 	.word	0x00000003
        /*0a90*/ 	.word	0x00030860
        /*0a94*/ 	.short	0x010a
        /*0a96*/ 	.byte	0x3f
	.zero		1


	//   ....[59]....
        /*0a98*/ 	.word	0x000166f0
        /*0a9c*/ 	.word	0x00000009
        /*0aa0*/ 	.word	0x00030820
        /*0aa4*/ 	.short	0x010a
        /*0aa6*/ 	.byte	0x3f
	.zero		1


	//   ....[60]....
        /*0aa8*/ 	.word	0x00016880
        /*0aac*/ 	.word	0x00000007
        /*0ab0*/ 	.word	0x00000000
        /*0ab4*/ 	.short	0x010a
        /*0ab6*/ 	.byte	0x3f
	.zero		1


	//   ....[61]....
        /*0ab8*/ 	.word	0x000168f0
        /*0abc*/ 	.word	0x00000003
        /*0ac0*/ 	.word	0x00000000
        /*0ac4*/ 	.short	0x010a
        /*0ac6*/ 	.byte	0x3f
	.zero		1


	//   ....[62]....
        /*0ac8*/ 	.word	0x00016950
        /*0acc*/ 	.word	0x00000005
        /*0ad0*/ 	.word	0x00000000
        /*0ad4*/ 	.short	0x010a
        /*0ad6*/ 	.byte	0x3f
	.zero		1


	//   ....[63]....
        /*0ad8*/ 	.word	0x00016980
        /*0adc*/ 	.word	0x00000003
        /*0ae0*/ 	.word	0x00000000
        /*0ae4*/ 	.short	0x010a
        /*0ae6*/ 	.byte	0x3f
	.zero		1


	//   ....[64]....
        /*0ae8*/ 	.word	0x000169e0
        /*0aec*/ 	.word	0x00000054
        /*0af0*/ 	.word	0x00030890
        /*0af4*/ 	.short	0x010a
        /*0af6*/ 	.byte	0x3f
	.zero		1


	//   ....[65]....
        /*0af8*/ 	.word	0x00016a30
        /*0afc*/ 	.word	0x00000054
        /*0b00*/ 	.word	0x00030890
        /*0b04*/ 	.short	0x010a
        /*0b06*/ 	.byte	0x3f
	.zero		1


	//   ....[66]....
        /*0b08*/ 	.word	0x00016a80
        /*0b0c*/ 	.word	0x00000054
        /*0b10*/ 	.word	0x00030890
        /*0b14*/ 	.short	0x010a
        /*0b16*/ 	.byte	0x3f
	.zero		1


	//   ....[67]....
        /*0b18*/ 	.word	0x00016ad0
        /*0b1c*/ 	.word	0x00000054
        /*0b20*/ 	.word	0x000308b0
        /*0b24*/ 	.short	0x010a
        /*0b26*/ 	.byte	0x3f
	.zero		1


	//   ....[68]....
        /*0b28*/ 	.word	0x00016ea0
        /*0b2c*/ 	.word	0x00000002
        /*0b30*/ 	.word	0x00030800
        /*0b34*/ 	.short	0x010a
        /*0b36*/ 	.byte	0x3f
	.zero		1


	//   ....[69]....
        /*0b38*/ 	.word	0x00017170
        /*0b3c*/ 	.word	0x00000002
        /*0b40*/ 	.word	0x00030800
        /*0b44*/ 	.short	0x010a
        /*0b46*/ 	.byte	0x3f
	.zero		1


	//   ....[70]....
        /*0b48*/ 	.word	0x000171c0
        /*0b4c*/ 	.word	0x00000000
        /*0b50*/ 	.word	0x00030830
        /*0b54*/ 	.short	0x010a
        /*0b56*/ 	.byte	0x3f
	.zero		1


	//   ....[71]....
        /*0b58*/ 	.word	0x00017210
        /*0b5c*/ 	.word	0x00000005
        /*0b60*/ 	.word	0x00030830
        /*0b64*/ 	.short	0x010a
        /*0b66*/ 	.byte	0x3f
	.zero		1


	//   ....[72]....
        /*0b68*/ 	.word	0x00017260
        /*0b6c*/ 	.word	0x00000006
        /*0b70*/ 	.word	0x00030850
        /*0b74*/ 	.short	0x010a
        /*0b76*/ 	.byte	0x3f
	.zero		1


	//   ....[73]....
        /*0b78*/ 	.word	0x000172b0
        /*0b7c*/ 	.word	0x0000000b
        /*0b80*/ 	.word	0x00030850
        /*0b84*/ 	.short	0x010a
        /*0b86*/ 	.byte	0x3f
	.zero		1


	//   ....[74]....
        /*0b88*/ 	.word	0x00017450
        /*0b8c*/ 	.word	0x00000006
        /*0b90*/ 	.word	0x00030820
        /*0b94*/ 	.short	0x010a
        /*0b96*/ 	.byte	0x3f
	.zero		1


	//   ....[75]....
        /*0b98*/ 	.word	0x000174a0
        /*0b9c*/ 	.word	0x00000007
        /*0ba0*/ 	.word	0x000308a0
        /*0ba4*/ 	.short	0x010a
        /*0ba6*/ 	.byte	0x3f
	.zero		1


	//   ....[76]....
        /*0ba8*/ 	.word	0x000174f0
        /*0bac*/ 	.word	0x00000007
        /*0bb0*/ 	.word	0x000308c0
        /*0bb4*/ 	.short	0x010a
        /*0bb6*/ 	.byte	0x3f
	.zero		1


	//   ....[77]....
        /*0bb8*/ 	.word	0x00017540
        /*0bbc*/ 	.word	0x00000007
        /*0bc0*/ 	.word	0x000308a0
        /*0bc4*/ 	.short	0x010a
        /*0bc6*/ 	.byte	0x3f
	.zero		1


	//   ....[78]....
        /*0bc8*/ 	.word	0x00017590
        /*0bcc*/ 	.word	0x00000007
        /*0bd0*/ 	.word	0x000308c0
        /*0bd4*/ 	.short	0x010a
        /*0bd6*/ 	.byte	0x3f
	.zero		1


	//   ....[79]....
        /*0bd8*/ 	.word	0x00017730
        /*0bdc*/ 	.word	0x00000005
        /*0be0*/ 	.word	0x00030840
        /*0be4*/ 	.short	0x010a
        /*0be6*/ 	.byte	0x3f
	.zero		1


	//   ....[80]....
        /*0be8*/ 	.word	0x00017780
        /*0bec*/ 	.word	0x0000001c
        /*0bf0*/ 	.word	0x00030820
        /*0bf4*/ 	.short	0x010a
        /*0bf6*/ 	.byte	0x3f
	.zero		1


	//   ....[81]....
        /*0bf8*/ 	.word	0x000177d0
        /*0bfc*/ 	.word	0x00000003
        /*0c00*/ 	.word	0x00030840
        /*0c04*/ 	.short	0x010a
        /*0c06*/ 	.byte	0x3f
	.zero		1


	//   ....[82]....
        /*0c08*/ 	.word	0x00017820
        /*0c0c*/ 	.word	0x00000002
        /*0c10*/ 	.word	0x00000060
        /*0c14*/ 	.short	0x010a
        /*0c16*/ 	.byte	0x3f
	.zero		1


	//   ....[83]....
        /*0c18*/ 	.word	0x00017870
        /*0c1c*/ 	.word	0x00000003
        /*0c20*/ 	.word	0x00030840
        /*0c24*/ 	.short	0x010a
        /*0c26*/ 	.byte	0x3f
	.zero		1


	//   ....[84]....
        /*0c28*/ 	.word	0x000178c0
        /*0c2c*/ 	.word	0x00000003
        /*0c30*/ 	.word	0x00000060
        /*0c34*/ 	.short	0x010a
        /*0c36*/ 	.byte	0x3f
	.zero		1


	//   ....[85]....
        /*0c38*/ 	.word	0x00017910
        /*0c3c*/ 	.word	0x00000002
        /*0c40*/ 	.word	0x00030840
        /*0c44*/ 	.short	0x010a
        /*0c46*/ 	.byte	0x3f
	.zero		1


	//   ....[86]....
        /*0c48*/ 	.word	0x00017960
        /*0c4c*/ 	.word	0x00000002
        /*0c50*/ 	.word	0x00000060
        /*0c54*/ 	.short	0x010a
        /*0c56*/ 	.byte	0x3f
	.zero		1


	//   ....[87]....
        /*0c58*/ 	.word	0x000179b0
        /*0c5c*/ 	.word	0x00000003
        /*0c60*/ 	.word	0x00030860
        /*0c64*/ 	.short	0x010a
        /*0c66*/ 	.byte	0x3f
	.zero		1


	//   ....[88]....
        /*0c68*/ 	.word	0x00018360
        /*0c6c*/ 	.word	0x00000009
        /*0c70*/ 	.word	0x00030820
        /*0c74*/ 	.short	0x010a
        /*0c76*/ 	.byte	0x3f
	.zero		1


	//   ....[89]....
        /*0c78*/ 	.word	0x00018500
        /*0c7c*/ 	.word	0x00000007
        /*0c80*/ 	.word	0x00000000
        /*0c84*/ 	.short	0x010a
        /*0c86*/ 	.byte	0x3f
	.zero		1


	//   ....[90]....
        /*0c88*/ 	.word	0x00018550
        /*0c8c*/ 	.word	0x00000003
        /*0c90*/ 	.word	0x00000000
        /*0c94*/ 	.short	0x010a
        /*0c96*/ 	.byte	0x3f
	.zero		1


	//   ....[91]....
        /*0c98*/ 	.word	0x000185a0
        /*0c9c*/ 	.word	0x00000005
        /*0ca0*/ 	.word	0x00000000
        /*0ca4*/ 	.short	0x010a
        /*0ca6*/ 	.byte	0x3f
	.zero		1


	//----- nvinfo : EIATTR_NUM_MBARRIERS
	.align		4
.L_153:
        /*0ca8*/ 	.byte	0x03, 0x38
        /*0caa*/ 	.short	0x0016


	//----- nvinfo : EIATTR_EXIT_INSTR_OFFSETS
	.align		4
        /*0cac*/ 	.byte	0x04, 0x1c
        /*0cae*/ 	.short	(.L_155 - .L_154)


	//   ....[0]....
.L_154:
        /*0cb0*/ 	.word	0x000169d0


	//----- nvinfo : EIATTR_MAX_THREADS
	.align		4
.L_155:
        /*0cb4*/ 	.byte	0x04, 0x05
        /*0cb6*/ 	.short	(.L_157 - .L_156)
.L_156:
        /*0cb8*/ 	.word	0x00000200
        /*0cbc*/ 	.word	0x00000001
        /*0cc0*/ 	.word	0x00000001


	//----- nvinfo : EIATTR_CRS_STACK_SIZE
	.align		4
.L_157:
        /*0cc4*/ 	.byte	0x04, 0x1e
        /*0cc6*/ 	.short	(.L_159 - .L_158)
.L_158:
        /*0cc8*/ 	.word	0x00000000


	//----- nvinfo : EIATTR_CBANK_PARAM_SIZE
	.align		4
.L_159:
        /*0ccc*/ 	.byte	0x03, 0x19
        /*0cce*/ 	.short	0x0a70


	//----- nvinfo : EIATTR_PARAM_CBANK
	.align		4
        /*0cd0*/ 	.byte	0x04, 0x0a
        /*0cd2*/ 	.short	(.L_161 - .L_160)
	.align		4
.L_160:
        /*0cd4*/ 	.word	index@(.nv.constant0._ZN7cutlass13device_kernelIN5flash11enable_sm90INS1_16FlashAttnFwdSm90INS1_25CollectiveMainloopFwdSm90ILi2EN4cute5tupleIJNS5_1CILi1EEES8_S8_EEENS6_IJNS7_ILi192EEESA_NS7_ILi64EEEEEELi64ENS_6half_tEfNS_4arch4Sm90ELb0ELb0ELb1ELb1ELb0ELb1ELb0ELb0ELb1ELb0ELb0ELb0EEENS1_21CollectiveEpilogueFwdINS6_IJSA_SB_SA_EEES9_SD_SF_Li384ELb1ELb0ELb0ELb0EEENS1_36VarlenDynamicPersistentTileSchedulerILi192ELi192ELi384ELi32ELb0ELb0ELb1ELb0ELb1ELb1EEEEEEEEEvNT_6ParamsE)
        /*0cd8*/ 	.short	0x0210
        /*0cda*/ 	.short	0x0a70


	//----- nvinfo : EIATTR_SW_WAR
	.align		4
.L_161:
        /*0cdc*/ 	.byte	0x04, 0x36
        /*0cde*/ 	.short	(.L_163 - .L_162)
.L_162:
        /*0ce0*/ 	.word	0x00000008
.L_163:


//--------------------- .nv.info._ZN7cutlass13device_kernelIN5flash11enable_sm90INS1_16FlashAttnFwdSm90INS1_25CollectiveMainloopFwdSm90ILi2EN4cute5tupleIJNS5_1CILi1EEES8_S8_EEENS6_IJNS7_ILi192EEENS7_ILi128EEENS7_ILi64EEEEEELi64ENS_6half_tEfNS_4arch4Sm90ELb0ELb1ELb1ELb0ELb0ELb0ELb0ELb1ELb1ELb0ELb0ELb0EEENS1_21CollectiveEpilogueFwdINS6_IJSA_SC_SB_EEES9_SE_SG_Li384ELb0ELb0ELb0ELb0EEENS1_30DynamicPersistentTileSchedulerILi384ELi32ELb0ELb0ELb1EEEEEEEEEvNT_6ParamsE --------------------------
	.section	.nv.info._ZN7cutlass13device_kernelIN5flash11enable_sm90INS1_16FlashAttnFwdSm90INS1_25CollectiveMainloopFwdSm90ILi2EN4cute5tupleIJNS5_1CILi1EEES8_S8_EEENS6_IJNS7_ILi192EEENS7_ILi128EEENS7_ILi64EEEEEELi64ENS_6half_tEfNS_4arch4Sm90ELb0ELb1ELb1ELb0ELb0ELb0ELb0ELb1ELb1ELb0ELb0ELb0EEENS1_21CollectiveEpilogueFwdINS6_IJSA_SC_SB_EEES9_SE_SG_Li384ELb0ELb0ELb0ELb0EEENS1_30DynamicPersistentTileSchedulerILi384ELi32ELb0ELb0ELb1EEEEEEEEEvNT_6ParamsE,"",@"SHT_CUDA_INFO"
	.sectionflags	@""
	.align	4


	//----- nvinfo : EIATTR_CUDA_API_VERSION
	.align		4
        /*0000*/ 	.byte	0x04, 0x37
        /*0002*/ 	.short	(.L_165 - .L_164)
.L_164:
        /*0004*/ 	.word	0x00000082


	//----- nvinfo : EIATTR_KPARAM_INFO
	.align		4
.L_165:
        /*0008*/ 	.byte	0x04, 0x17
        /*000a*/ 	.short	(.L_167 - .L_166)
.L_166:
        /*000c*/ 	.word	0x00000000
        /*0010*/ 	.short	0x0000
        /*0012*/ 	.short	0x0070
        /*0014*/ 	.byte	0x00, 0xf0, 0x01, 0x2e


	//----- nvinfo : EIATTR_SPARSE_MMA_MASK
	.align		4
.L_167:
        /*0018*/ 	.byte	0x03, 0x50
        /*001a*/ 	.short	0x0000


	//----- nvinfo : EIATTR_MAXREG_COUNT
	.align		4
        /*001c*/ 	.byte	0x03, 0x1b
        /*001e*/ 	.short	0x0080


	//----- nvinfo : EIATTR_NUM_BARRIERS
	.align		4
        /*0020*/ 	.byte	0x02, 0x4c
        /*0022*/ 	.byte	0x10
	.zero		1


	//----- nvinfo : EIATTR_EXTERNS
	.align		4
        /*0024*/ 	.byte	0x04, 0x0f
        /*0026*/ 	.short	(.L_169 - .L_168)


	//   ....[0]....
	.align		4
.L_168:
        /*0028*/ 	.word	index@(__assertfail)


	//----- nvinfo : EIATTR_MERCURY_ISA_VERSION
	.align		4
.L_169:
        /*002c*/ 	.byte	0x03, 0x5f
        /*002e*/ 	.short	0x0101


	//----- nvinfo : EIATTR_INT_WARP_WIDE_INSTR_OFFSETS
	.align		4
        /*0030*/ 	.byte	0x04, 0x31
        /*0032*/ 	.short	(.L_171 - .L_170)


	//   ....[0]....
.L_170:
        /*0034*/ 	.word	0x00000180


	//   ....[1]....
        /*0038*/ 	.word	0x000001b0


	//   ....[2]....
        /*003c*/ 	.word	0x000001c0


	//   ....[3]....
        /*0040*/ 	.word	0x00010170


	//   ....[4]....
        /*0044*/ 	.word	0x00010200


	//   ....[5]....
        /*0048*/ 	.word	0x000106b0


	//   ....[6]....
        /*004c*/ 	.word	0x00011e00


	//   ....[7]....
        /*0050*/ 	.word	0x00011e90


	//----- nvinfo : EIATTR_COOP_GROUP_MASK_REGIDS
	.align		4
.L_171:
        /*0054*/ 	.byte	0x04, 0x29
        /*0056*/ 	.short	(.L_173 - .L_172)


	//   ....[0]....
.L_172:
        /*0058*/ 	.word	0xffffffff


	//   ....[1]....
        /*005c*/ 	.word	0xffffffff


	//   ....[2]....
        /*0060*/ 	.word	0xffffffff


	//   ....[3]....
        /*0064*/ 	.word	0xffffffff


	//   ....[4]....
        /*0068*/ 	.word	0xffffffff


	//   ....[5]....
        /*006c*/ 	.word	0xffffffff


	//   ....[6]....
        /*0070*/ 	.word	0xffffffff


	//   ....[7]....
        /*0074*/ 	.word	0xffffffff


	//   ....[8]....
        /*0078*/ 	.word	0xffffffff


	//   ....[9]....
        /*007c*/ 	.word	0xffffffff


	//   ....[10]....
        /*0080*/ 	.word	0xffffffff


	//   ....[11]....
        /*0084*/ 	.word	0xffffffff


	//   ....[12]....
        /*0088*/ 	.word	0xffffffff


	//   ....[13]....
        /*008c*/ 	.word	0xffffffff


	//   ....[14]....
        /*0090*/ 	.word	0xffffffff


	//   ....[15]....
        /*0094*/ 	.word	0xffffffff


	//   ....[16]....
        /*0098*/ 	.word	0xffffffff


	//   ....[17]....
        /*009c*/ 	.word	0xffffffff


	//   ....[18]....
        /*00a0*/ 	.word	0xffffffff


	//   ....[19]....
        /*00a4*/ 	.word	0xffffffff


	//   ....[20]....
        /*00a8*/ 	.word	0xffffffff


	//   ....[21]....
        /*00ac*/ 	.word	0xffffffff


	//   ....[22]....
        /*00b0*/ 	.word	0xffffffff


	//   ....[23]....
        /*00b4*/ 	.word	0xffffffff


	//   ....[24]....
        /*00b8*/ 	.word	0xffffffff


	//   ....[25]....
        /*00bc*/ 	.word	0xffffffff


	//   ....[26]....
        /*00c0*/ 	.word	0xffffffff


	//   ....[27]....
        /*00c4*/ 	.word	0xffffffff


	//   ....[28]....
        /*00c8*/ 	.word	0xffffffff


	//   ....[29]....
        /*00cc*/ 	.word	0xffffffff


	//   ....[30]....
        /*00d0*/ 	.word	0xffffffff


	//   ....[31]....
        /*00d4*/ 	.word	0xffffffff


	//   ....[32]....
        /*00d8*/ 	.word	0x0500000f


	//   ....[33]....
        /*00dc*/ 	.word	0x0500000f


	//----- nvinfo : EIATTR_COOP_GROUP_INSTR_OFFSETS
	.align		4
.L_173:
        /*00e0*/ 	.byte	0x04, 0x28
        /*00e2*/ 	.short	(.L_175 - .L_174)


	//   ....[0]....
.L_174:
        /*00e4*/ 	.word	0x00000060


	//   ....[1]....
        /*00e8*/ 	.word	0x00000190


	//   ....[2]....
        /*00ec*/ 	.word	0x000001e0


	//   ....[3]....
        /*00f0*/ 	.word	0x000003d0


	//   ....[4]....
        /*00f4*/ 	.word	0x00000530


	//   ....[5]....
        /*00f8*/ 	.word	0x00000650


	//   ....[6]....
        /*00fc*/ 	.word	0x000007b0


	//   ....[7]....
        /*0100*/ 	.word	0x00001600


	//   ....[8]....
        /*0104*/ 	.word	0x00003980


	//   ....[9]....
        /*0108*/ 	.word	0x00003a60


	//   ....[10]....
        /*010c*/ 	.word	0x000042d0


	//   ....[11]....
        /*0110*/ 	.word	0x00004330


	//   ....[12]....
        /*0114*/ 	.word	0x00006dd0


	//   ....[13]....
        /*0118*/ 	.word	0x00006e70


	//   ....[14]....
        /*011c*/ 	.word	0x00007730


	//   ....[15]....
        /*0120*/ 	.word	0x000077b0


	//   ....[16]....
        /*0124*/ 	.word	0x00009550


	//   ....[17]....
        /*0128*/ 	.word	0x000095d0


	//   ....[18]....
        /*012c*/ 	.word	0x00009ca0


	//   ....[19]....
        /*0130*/ 	.word	0x00009d10


	//   ....[20]....
        /*0134*/ 	.word	0x0000c9c0


	//   ....[21]....
        /*0138*/ 	.word	0x0000c9e0


	//   ....[22]....
        /*013c*/ 	.word	0x0000d3c0


	//   ....[23]....
        /*0140*/ 	.word	0x0000d420


	//   ....[24]....
        /*0144*/ 	.word	0x0000e2d0


	//   ....[25]....
        /*0148*/ 	.word	0x0000e310


	//   ....[26]....
        /*014c*/ 	.word	0x0000e400


	//   ....[27]....
        /*0150*/ 	.word	0x0000e410


	//   ....[28]....
        /*0154*/ 	.word	0x0000ef60


	//   ....[29]....
        /*0158*/ 	.word	0x0000f8e0


	//   ....[30]....
        /*015c*/ 	.word	0x00012130


	//   ....[31]....
        /*0160*/ 	.word	0x000122b0


	//   ....[32]....
        /*0164*/ 	.word	0x000128b0


	//   ....[33]....
        /*0168*/ 	.word	0x00012c90


	//----- nvinfo : EIATTR_REG_RECONFIG
	.align		4
.L_175:
        /*016c*/ 	.byte	0x01, 0x54
	.zero		2


	//----- nvinfo : EIATTR_SYSCALL_OFFSETS
	.align		4
        /*0170*/ 	.byte	0x04, 0x46
        /*0172*/ 	.short	(.L_177 - .L_176)


	//   ....[0]....
.L_176:
        /*0174*/ 	.word	0x000017b0


	//   ....[1]....
        /*0178*/ 	.word	0x00010390


	//   ....[2]....
        /*017c*/ 	.word	0x000104d0


	//   ....[3]....
        /*0180*/ 	.word	0x000105c0


	//----- nvinfo : EIATTR_MBARRIER_INSTR_OFFSETS
	.align		4
.L_177:
        /*0184*/ 	.byte	0x04, 0x39
        /*0186*/ 	.short	(.L_179 - .L_178)


	//   ....[0]....
.L_178:
        /*0188*/ 	.word	0x00000280
        /*018c*/ 	.word	0x000000ff
        /*0190*/ 	.word	0x00016800
        /*0194*/ 	.short	0x0100
        /*0196*/ 	.byte	0x06
	.zero		1


	//   ....[1]....
        /*0198*/ 	.word	0x00000290
        /*019c*/ 	.word	0x000000ff
        /*01a0*/ 	.word	0x00016820
        /*01a4*/ 	.short	0x0100
        /*01a6*/ 	.byte	0x06
	.zero		1


	//   ....[2]....
        /*01a8*/ 	.word	0x00000380
        /*01ac*/ 	.word	0x000000ff
        /*01b0*/ 	.word	0x00016830
        /*01b4*/ 	.short	0x0100
        /*01b6*/ 	.byte	0x08
	.zero		1


	//   ....[3]....
        /*01b8*/ 	.word	0x00000390
        /*01bc*/ 	.word	0x000000ff
        /*01c0*/ 	.word	0x00016840
        /*01c4*/ 	.short	0x0100
        /*01c6*/ 	.byte	0x08
	.zero		1


	//   ....[4]....
        /*01c8*/ 	.word	0x000003a0
        /*01cc*/ 	.word	0x000000ff
        /*01d0*/ 	.word	0x00016838
        /*01d4*/ 	.short	0x0100
        /*01d6*/ 	.byte	0x08
	.zero		1


	//   ....[5]....
        /*01d8*/ 	.word	0x000003b0
        /*01dc*/ 	.word	0x000000ff
        /*01e0*/ 	.word	0x00016848
        /*01e4*/ 	.short	0x0100
        /*01e6*/ 	.byte	0x08
	.zero		1


	//   ....[6]....
        /*01e8*/ 	.word	0x000004e0
        /*01ec*/ 	.word	0x000000ff
        /*01f0*/ 	.word	0x00016850
        /*01f4*/ 	.short	0x0100
        /*01f6*/ 	.byte	0x08
	.zero		1


	//   ....[7]....
        /*01f8*/ 	.word	0x000004f0
        /*01fc*/ 	.word	0x000000ff
        /*0200*/ 	.word	0x00016860
        /*0204*/ 	.short	0x0100
        /*0206*/ 	.byte	0x08
	.zero		1


	//   ....[8]....
        /*0208*/ 	.word	0x00000500
        /*020c*/ 	.word	0x000000ff
        /*0210*/ 	.word	0x00016858
        /*0214*/ 	.short	0x0100
        /*0216*/ 	.byte	0x08
	.zero		1


	//   ....[9]....
        /*0218*/ 	.word	0x00000510
        /*021c*/ 	.word	0x000000ff
        /*0220*/ 	.word	0x00016868
        /*0224*/ 	.short	0x0100
        /*0226*/ 	.byte	0x08
	.zero		1


	//   ....[10]....
        /*0228*/ 	.word	0x00000600
        /*022c*/ 	.word	0x000000ff
        /*0230*/ 	.word	0x00016870
        /*0234*/ 	.short	0x0100
        /*0236*/ 	.byte	0x06
	.zero		1


	//   ....[11]....
        /*0238*/ 	.word	0x00000610
        /*023c*/ 	.word	0x000000ff
        /*0240*/ 	.word	0x00016880
        /*0244*/ 	.short	0x0100
        /*0246*/ 	.byte	0x06
	.zero		1


	//   ....[12]....
        /*0248*/ 	.word	0x00000620
        /*024c*/ 	.word	0x000000ff
        /*0250*/ 	.word	0x00016878
        /*0254*/ 	.short	0x0100
        /*0256*/ 	.byte	0x06
	.zero		1


	//   ....[13]....
        /*0258*/ 	.word	0x00000630
        /*025c*/ 	.word	0x000000ff
        /*0260*/ 	.word	0x00016888
        /*0264*/ 	.short	0x0100
        /*0266*/ 	.byte	0x06
	.zero		1


	//   ....[14]....
        /*0268*/ 	.word	0x00000760
        /*026c*/ 	.word	0x000000ff
        /*0270*/ 	.word	0x00016890
        /*0274*/ 	.short	0x0100
        /*0276*/ 	.byte	0x08
	.zero		1


	//   ....[15]....
        /*0278*/ 	.word	0x00000770
        /*027c*/ 	.word	0x000000ff
        /*0280*/ 	.word	0x000168a0
        /*0284*/ 	.short	0x0100
        /*0286*/ 	.byte	0x08
	.zero		1


	//   ....[16]....
        /*0288*/ 	.word	0x00000780
        /*028c*/ 	.word	0x000000ff
        /*0290*/ 	.word	0x00016898
        /*0294*/ 	.short	0x0100
        /*0296*/ 	.byte	0x08
	.zero		1


	//   ....[17]....
        /*0298*/ 	.word	0x00000790
        /*029c*/ 	.word	0x000000ff
        /*02a0*/ 	.word	0x000168a8
        /*02a4*/ 	.short	0x0100
        /*02a6*/ 	.byte	0x08
	.zero		1


	//   ....[18]....
        /*02a8*/ 	.word	0x000008c0
        /*02ac*/ 	.word	0x000000ff
        /*02b0*/ 	.word	0x000168b0
        /*02b4*/ 	.short	0x0100
        /*02b6*/ 	.byte	0x08
	.zero		1


	//   ....[19]....
        /*02b8*/ 	.word	0x000008d0
        /*02bc*/ 	.word	0x000000ff
        /*02c0*/ 	.word	0x000168c0
        /*02c4*/ 	.short	0x0100
        /*02c6*/ 	.byte	0x08
	.zero		1


	//   ....[20]....
        /*02c8*/ 	.word	0x000008e0
        /*02cc*/ 	.word	0x000000ff
        /*02d0*/ 	.word	0x000168b8
        /*02d4*/ 	.short	0x0100
        /*02d6*/ 	.byte	0x08
	.zero		1


	//   ....[21]....
        /*02d8*/ 	.word	0x000008f0
        /*02dc*/ 	.word	0x000000ff
        /*02e0*/ 	.word	0x000168c8
        /*02e4*/ 	.short	0x0100
        /*02e6*/ 	.byte	0x08
	.zero		1


	//   ....[22]....
        /*02e8*/ 	.word	0x00001830
        /*02ec*/ 	.word	0x000000ff
        /*02f0*/ 	.word	0x00016800
        /*02f4*/ 	.short	0x010a
        /*02f6*/ 	.byte	0x28
	.zero		1


	//   ....[23]....
        /*02f8*/ 	.word	0x000018b0
        /*02fc*/ 	.word	0x00000003
        /*0300*/ 	.word	0x00016830
        /*0304*/ 	.short	0x010a
        /*0306*/ 	.byte	0x3f
	.zero		1


	//   ....[24]....
        /*0308*/ 	.word	0x00001900
        /*030c*/ 	.word	0x00000003
        /*0310*/ 	.word	0x00016830
        /*0314*/ 	.short	0x010a
        /*0316*/ 	.byte	0x3f
	.zero		1


	//   ....[25]....
        /*0318*/ 	.word	0x00002010
        /*031c*/ 	.word	0x00000003
        /*0320*/ 	.word	0x00000000
        /*0324*/ 	.short	0x0101
        /*0326*/ 	.byte	0x3f
	.zero		1


	//   ....[26]....
        /*0328*/ 	.word	0x00005200
        /*032c*/ 	.word	0x000000ff
        /*0330*/ 	.word	0x00016830
        /*0334*/ 	.short	0x010a
        /*0336*/ 	.byte	0x06
	.zero		1


	//   ....[27]....
        /*0338*/ 	.word	0x00005240
        /*033c*/ 	.word	0x000000ff
        /*0340*/ 	.word	0x00016830
        /*0344*/ 	.short	0x010a
        /*0346*/ 	.byte	0x06
	.zero		1


	//   ....[28]....
        /*0348*/ 	.word	0x00005420
        /*034c*/ 	.word	0x000000ff
        /*0350*/ 	.word	0x00016850
        /*0354*/ 	.short	0x010a
        /*0356*/ 	.byte	0x06
	.zero		1


	//   ....[29]....
        /*0358*/ 	.word	0x00005460
        /*035c*/ 	.word	0x000000ff
        /*0360*/ 	.word	0x00016850
        /*0364*/ 	.short	0x010a
        /*0366*/ 	.byte	0x06
	.zero		1


	//   ....[30]....
        /*0368*/ 	.word	0x00006070
        /*036c*/ 	.word	0x00000027
        /*0370*/ 	.word	0x00000000
        /*0374*/ 	.short	0x0101
        /*0376*/ 	.byte	0x3f
	.zero		1


	//   ....[31]....
        /*0378*/ 	.word	0x00007d90
        /*037c*/ 	.word	0x0000001b
        /*0380*/ 	.word	0x00000000
        /*0384*/ 	.short	0x0101
        /*0386*/ 	.byte	0x3f
	.zero		1


	//   ....[32]....
        /*0388*/ 	.word	0x00008920
        /*038c*/ 	.word	0x000000ff
        /*0390*/ 	.word	0x00016830
        /*0394*/ 	.short	0x010a
        /*0396*/ 	.byte	0x06
	.zero		1


	//   ....[33]....
        /*0398*/ 	.word	0x00008960
        /*039c*/ 	.word	0x000000ff
        /*03a0*/ 	.word	0x00016830
        /*03a4*/ 	.short	0x010a
        /*03a6*/ 	.byte	0x06
	.zero		1


	//   ....[34]....
        /*03a8*/ 	.word	0x00008b40
        /*03ac*/ 	.word	0x000000ff
        /*03b0*/ 	.word	0x00016850
        /*03b4*/ 	.short	0x010a
        /*03b6*/ 	.byte	0x06
	.zero		1


	//   ....[35]....
        /*03b8*/ 	.word	0x00008b80
        /*03bc*/ 	.word	0x000000ff
        /*03c0*/ 	.word	0x00016850
        /*03c4*/ 	.short	0x010a
        /*03c6*/ 	.byte	0x06
	.zero		1


	//   ....[36]....
        /*03c8*/ 	.word	0x0000a200
        /*03cc*/ 	.word	0x0000001b
        /*03d0*/ 	.word	0x00000000
        /*03d4*/ 	.short	0x0101
        /*03d6*/ 	.byte	0x3f
	.zero		1


	//   ....[37]....
        /*03d8*/ 	.word	0x0000a3b0
        /*03dc*/ 	.word	0x00000023
        /*03e0*/ 	.word	0x00000000
        /*03e4*/ 	.short	0x0101
        /*03e6*/ 	.byte	0x3f
	.zero		1


	//   ....[38]....
        /*03e8*/ 	.word	0x0000ae30
        /*03ec*/ 	.word	0x000000ff
        /*03f0*/ 	.word	0x00016830
        /*03f4*/ 	.short	0x010a
        /*03f6*/ 	.byte	0x06
	.zero		1


	//   ....[39]....
        /*03f8*/ 	.word	0x0000ae70
        /*03fc*/ 	.word	0x000000ff
        /*0400*/ 	.word	0x00016830
        /*0404*/ 	.short	0x010a
        /*0406*/ 	.byte	0x06
	.zero		1


	//   ....[40]....
        /*0408*/ 	.word	0x0000b050
        /*040c*/ 	.word	0x000000ff
        /*0410*/ 	.word	0x00016850
        /*0414*/ 	.short	0x010a
        /*0416*/ 	.byte	0x06
	.zero		1


	//   ....[41]....
        /*0418*/ 	.word	0x0000b090
        /*041c*/ 	.word	0x000000ff
        /*0420*/ 	.word	0x00016850
        /*0424*/ 	.short	0x010a
        /*0426*/ 	.byte	0x06
	.zero		1


	//   ....[42]....
        /*0428*/ 	.word	0x0000bc70
        /*042c*/ 	.word	0x00000042
        /*0430*/ 	.word	0x00000000
        /*0434*/ 	.short	0x0101
        /*0436*/ 	.byte	0x3f
	.zero		1


	//   ....[43]....
        /*0438*/ 	.word	0x0000d820
        /*043c*/ 	.word	0x00000028
        /*0440*/ 	.word	0x00000000
        /*0444*/ 	.short	0x0101
        /*0446*/ 	.byte	0x3f
	.zero		1


	//   ....[44]....
        /*0448*/ 	.word	0x0000e240
        /*044c*/ 	.word	0x000000ff
        /*0450*/ 	.word	0x00016850
        /*0454*/ 	.short	0x010a
        /*0456*/ 	.byte	0x05
	.zero		1


	//   ....[45]....
        /*0458*/ 	.word	0x0000e280
        /*045c*/ 	.word	0x000000ff
        /*0460*/ 	.word	0x00016850
        /*0464*/ 	.short	0x010a
        /*0466*/ 	.byte	0x05
	.zero		1


	//   ....[46]....
        /*0468*/ 	.word	0x0000e7b0
        /*046c*/ 	.word	0x00000005
        /*0470*/ 	.word	0x00000000
        /*0474*/ 	.short	0x0101
        /*0476*/ 	.byte	0x3f
	.zero		1


	//   ....[47]....
        /*0478*/ 	.word	0x0000f0b0
        /*047c*/ 	.word	0x000000ff
        /*0480*/ 	.word	0x00000000
        /*0484*/ 	.short	0x0101
        /*0486*/ 	.byte	0x05
	.zero		1


	//   ....[48]....
        /*0488*/ 	.word	0x00010950
        /*048c*/ 	.word	0x0000000d
        /*0490*/ 	.word	0x00016840
        /*0494*/ 	.short	0x010a
        /*0496*/ 	.byte	0x3f
	.zero		1


	//   ....[49]....
        /*0498*/ 	.word	0x00010c40
        /*049c*/ 	.word	0x000000ff
        /*04a0*/ 	.word	0x00016820
        /*04a4*/ 	.short	0x010a
        /*04a6*/ 	.byte	0x27
	.zero		1


	//   ....[50]....
        /*04a8*/ 	.word	0x00010f10
        /*04ac*/ 	.word	0x00000003
        /*04b0*/ 	.word	0x00016840
        /*04b4*/ 	.short	0x010a
        /*04b6*/ 	.byte	0x3f
	.zero		1


	//   ....[51]....
        /*04b8*/ 	.word	0x000110b0
        /*04bc*/ 	.word	0x00000002
        /*04c0*/ 	.word	0x00000060
        /*04c4*/ 	.short	0x010a
        /*04c6*/ 	.byte	0x3f
	.zero		1


	//   ....[52]....
        /*04c8*/ 	.word	0x00011500
        /*04cc*/ 	.word	0x00000004
        /*04d0*/ 	.word	0x00016840
        /*04d4*/ 	.short	0x010a
        /*04d6*/ 	.byte	0x3f
	.zero		1


	//   ....[53]....
        /*04d8*/ 	.word	0x000116a0
        /*04dc*/ 	.word	0x00000003
        /*04e0*/ 	.word	0x00000060
        /*04e4*/ 	.short	0x010a
        /*04e6*/ 	.byte	0x3f
	.zero		1


	//   ....[54]....
        /*04e8*/ 	.word	0x00011a40
        /*04ec*/ 	.word	0x00000003
        /*04f0*/ 	.word	0x00016840
        /*04f4*/ 	.short	0x010a
        /*04f6*/ 	.byte	0x3f
	.zero		1


	//   ....[55]....
        /*04f8*/ 	.word	0x00011be0
        /*04fc*/ 	.word	0x00000003
        /*0500*/ 	.word	0x00000060
        /*0504*/ 	.short	0x010a
        /*0506*/ 	.byte	0x3f
	.zero		1


	//   ....[56]....
        /*0508*/ 	.word	0x00011f10
        /*050c*/ 	.word	0x00000003
        /*0510*/ 	.word	0x00016860
        /*0514*/ 	.short	0x010a
        /*0516*/ 	.byte	0x3f
	.zero		1


	//   ....[57]....
        /*0518*/ 	.word	0x00012290
        /*051c*/ 	.word	0x00000009
        /*0520*/ 	.word	0x00016820
        /*0524*/ 	.short	0x010a
        /*0526*/ 	.byte	0x3f
	.zero		1


	//   ....[58]....
        /*0528*/ 	.word	0x000123b0
        /*052c*/ 	.word	0x00000005
        /*0530*/ 	.word	0x00000000
        /*0534*/ 	.short	0x010a
        /*0536*/ 	.byte	0x3f
	.zero		1


	//   ....[59]....
        /*0538*/ 	.word	0x00012420
        /*053c*/ 	.word	0x00000003
        /*0540*/ 	.word	0x00000000
        /*0544*/ 	.short	0x010a
        /*0546*/ 	.byte	0x3f
	.zero		1


	//   ....[60]....
        /*0548*/ 	.word	0x00012480
        /*054c*/ 	.word	0x00000013
        /*0550*/ 	.word	0x00000000
        /*0554*/ 	.short	0x010a
        /*0556*/ 	.byte	0x3f
	.zero		1


	//   ....[61]....
        /*0558*/ 	.word	0x000124b0
        /*055c*/ 	.word	0x00000007
        /*0560*/ 	.word	0x00000000
        /*0564*/ 	.short	0x010a
        /*0566*/ 	.byte	0x3f
	.zero		1


	//   ....[62]....
        /*0568*/ 	.word	0x00012520
        /*056c*/ 	.word	0x00000003
        /*0570*/ 	.word	0x00016800
        /*0574*/ 	.short	0x010a
        /*0576*/ 	.byte	0x3f
	.zero		1


	//   ....[63]....
        /*0578*/ 	.word	0x00012570
        /*057c*/ 	.word	0x00000003
        /*0580*/ 	.word	0x00016830
        /*0584*/ 	.short	0x010a
        /*0586*/ 	.byte	0x3f
	.zero		1


	//   ....[64]....
        /*0588*/ 	.word	0x000125d0
        /*058c*/ 	.word	0x0000000c
        /*0590*/ 	.word	0x00016830
        /*0594*/ 	.short	0x010a
        /*0596*/ 	.byte	0x3f
	.zero		1


	//   ....[65]....
        /*0598*/ 	.word	0x00012630
        /*059c*/ 	.word	0x0000000c
        /*05a0*/ 	.word	0x00016850
        /*05a4*/ 	.short	0x010a
        /*05a6*/ 	.byte	0x3f
	.zero		1


	//   ....[66]....
        /*05a8*/ 	.word	0x00012690
        /*05ac*/ 	.word	0x0000000d
        /*05b0*/ 	.word	0x00016830
        /*05b4*/ 	.short	0x010a
        /*05b6*/ 	.byte	0x3f
	.zero		1


	//   ....[67]....
        /*05b8*/ 	.word	0x000126f0
        /*05bc*/ 	.word	0x0000000d
        /*05c0*/ 	.word	0x00016850
        /*05c4*/ 	.short	0x010a
        /*05c6*/ 	.byte	0x3f
	.zero		1


	//   ....[68]....
        /*05c8*/ 	.word	0x00012750
        /*05cc*/ 	.word	0x0000000d
        /*05d0*/ 	.word	0x00016830
        /*05d4*/ 	.short	0x010a
        /*05d6*/ 	.byte	0x3f
	.zero		1


	//   ....[69]....
        /*05d8*/ 	.word	0x000127b0
        /*05dc*/ 	.word	0x0000000d
        /*05e0*/ 	.word	0x00016850
        /*05e4*/ 	.short	0x010a
        /*05e6*/ 	.byte	0x3f
	.zero		1


	//   ....[70]....
        /*05e8*/ 	.word	0x00012810
        /*05ec*/ 	.word	0x00000003
        /*05f0*/ 	.word	0x00016850
        /*05f4*/ 	.short	0x010a
        /*05f6*/ 	.byte	0x3f
	.zero		1


	//   ....[71]....
        /*05f8*/ 	.word	0x00012960
        /*05fc*/ 	.word	0x0000000d
        /*0600*/ 	.word	0x00016840
        /*0604*/ 	.short	0x010a
        /*0606*/ 	.byte	0x3f
	.zero		1


	//   ....[72]....
        /*0608*/ 	.word	0x000129c0
        /*060c*/ 	.word	0x00000005
        /*0610*/ 	.word	0x00016820
        /*0614*/ 	.short	0x010a
        /*0616*/ 	.byte	0x3f
	.zero		1


	//   ....[73]....
        /*0618*/ 	.word	0x00012a10
        /*061c*/ 	.word	0x00000003
        /*0620*/ 	.word	0x00016840
        /*0624*/ 	.short	0x010a
        /*0626*/ 	.byte	0x3f
	.zero		1


	//   ....[74]....
        /*0628*/ 	.word	0x00012a60
        /*062c*/ 	.word	0x00000002
        /*0630*/ 	.word	0x00000060
        /*0634*/ 	.short	0x010a
        /*0636*/ 	.byte	0x3f
	.zero		1


	//   ....[75]....
        /*0638*/ 	.word	0x00012ab0
        /*063c*/ 	.word	0x00000004
        /*0640*/ 	.word	0x00016840
        /*0644*/ 	.short	0x010a
        /*0646*/ 	.byte	0x3f
	.zero		1


	//   ....[76]....
        /*0648*/ 	.word	0x00012b00
        /*064c*/ 	.word	0x00000003
        /*0650*/ 	.word	0x00000060
        /*0654*/ 	.short	0x010a
        /*0656*/ 	.byte	0x3f
	.zero		1


	//   ....[77]....
        /*0658*/ 	.word	0x00012b50
        /*065c*/ 	.word	0x00000003
        /*0660*/ 	.word	0x00016840
        /*0664*/ 	.short	0x010a
        /*0666*/ 	.byte	0x3f
	.zero		1


	//   ....[78]....
        /*0668*/ 	.word	0x00012ba0
        /*066c*/ 	.word	0x00000003
        /*0670*/ 	.word	0x00000060
        /*0674*/ 	.short	0x010a
        /*0676*/ 	.byte	0x3f
	.zero		1


	//   ....[79]....
        /*0678*/ 	.word	0x00012bf0
        /*067c*/ 	.word	0x00000003
        /*0680*/ 	.word	0x00016860
        /*0684*/ 	.short	0x010a
        /*0686*/ 	.byte	0x3f
	.zero		1


	//   ....[80]....
        /*0688*/ 	.word	0x00012cd0
        /*068c*/ 	.word	0x00000009
        /*0690*/ 	.word	0x00016820
        /*0694*/ 	.short	0x010a
        /*0696*/ 	.byte	0x3f
	.zero		1


	//   ....[81]....
        /*0698*/ 	.word	0x00012d20
        /*069c*/ 	.word	0x00000005
        /*06a0*/ 	.word	0x00000000
        /*06a4*/ 	.short	0x010a
        /*06a6*/ 	.byte	0x3f
	.zero		1


	//   ....[82]....
        /*06a8*/ 	.word	0x00012d70
        /*06ac*/ 	.word	0x00000003
        /*06b0*/ 	.word	0x00000000
        /*06b4*/ 	.short	0x010a
        /*06b6*/ 	.byte	0x3f
	.zero		1


	//   ....[83]....
        /*06b8*/ 	.word	0x00012dc0
        /*06bc*/ 	.word	0x00000013
        /*06c0*/ 	.word	0x00000000
        /*06c4*/ 	.short	0x010a
        /*06c6*/ 	.byte	0x3f
	.zero		1


	//----- nvinfo : EIATTR_NUM_MBARRIERS
	.align		4
.L_179:
        /*06c8*/ 	.byte	0x03, 0x38
        /*06ca*/ 	.short	0x0016


	//----- nvinfo : EIATTR_EXIT_INSTR_OFFSETS
	.align		4
        /*06cc*/ 	.byte	0x04, 0x1c
        /*06ce*/ 	.short	(.L_181 - .L_180)


	//   ....[0]....
.L_180:
        /*06d0*/ 	.word	0x00000a50


	//   ....[1]....
        /*06d4*/ 	.word	0x0000f8a0


	//   ....[2]....
        /*06d8*/ 	.word	0x0000f900


	//   ....[3]....
        /*06dc*/ 	.word	0x000122d0


	//   ....[4]....
        /*06e0*/ 	.word	0x00012500


	//----- nvinfo : EIATTR_MAX_THREADS
	.align		4
.L_181:
        /*06e4*/ 	.byte	0x04, 0x05
        /*06e6*/ 	.short	(.L_183 - .L_182)
.L_182:
        /*06e8*/ 	.word	0x00000200
        /*06ec*/ 	.word	0x00000001
        /*06f0*/ 	.word	0x00000001


	//----- nvinfo : EIATTR_CRS_STACK_SIZE
	.align		4
.L_183:
        /*06f4*/ 	.byte	0x04, 0x1e
        /*06f6*/ 	.short	(.L_185 - .L_184)
.L_184:
        /*06f8*/ 	.word	0x00000000


	//----- nvinfo : EIATTR_CBANK_PARAM_SIZE
	.align		4
.L_185:
        /*06fc*/ 	.byte	0x03, 0x19
        /*06fe*/ 	.short	0x0bf0


	//----- nvinfo : EIATTR_PARAM_CBANK
	.align		4
        /*0700*/ 	.byte	0x04, 0x0a
        /*0702*/ 	.short	(.L_187 - .L_186)
	.align		4
.L_186:
        /*0704*/ 	.word	index@(.nv.constant0._ZN7cutlass13device_kernelIN5flash11enable_sm90INS1_16FlashAttnFwdSm90INS1_25CollectiveMainloopFwdSm90ILi2EN4cute5tupleIJNS5_1CILi1EEES8_S8_EEENS6_IJNS7_ILi192EEENS7_ILi128EEENS7_ILi64EEEEEELi64ENS_6half_tEfNS_4arch4Sm90ELb0ELb1ELb1ELb0ELb0ELb0ELb0ELb1ELb1ELb0ELb0ELb0EEENS1_21CollectiveEpilogueFwdINS6_IJSA_SC_SB_EEES9_SE_SG_Li384ELb0ELb0ELb0ELb0EEENS1_30DynamicPersistentTileSchedulerILi384ELi32ELb0ELb0ELb1EEEEEEEEEvNT_6ParamsE)
        /*0708*/ 	.short	0x0210
        /*070a*/ 	.short	0x0bf0


	//----- nvinfo : EIATTR_SW_WAR
	.align		4
.L_187:
        /*070c*/ 	.byte	0x04, 0x36
        /*070e*/ 	.short	(.L_189 - .L_188)
.L_188:
        /*0710*/ 	.word	0x00000008
.L_189:


//--------------------- .nv.info._ZN7cutlass13device_kernelIN5flash11enable_sm90INS1_16FlashAttnFwdSm90INS1_25CollectiveMainloopFwdSm90ILi2EN4cute5tupleIJNS5_1CILi1EEES8_S8_EEENS6_IJNS7_ILi192EEENS7_ILi128EEENS7_ILi64EEEEEELi64ENS_6half_tEfNS_4arch4Sm90ELb0ELb1ELb1ELb1ELb0ELb0ELb0ELb1ELb1ELb0ELb0ELb0EEENS1_21CollectiveEpilogueFwdINS6_IJSA_SC_SB_EEES9_SE_SG_Li384ELb1ELb0ELb0ELb0EEENS1_36VarlenDynamicPersistentTileSchedulerILi192ELi128ELi384ELi32ELb0ELb0ELb1ELb1ELb0ELb1EEEEEEEEEvNT_6ParamsE --------------------------
	.section	.nv.info._ZN7cutlass13device_kernelIN5flash11enable_sm90INS1_16FlashAttnFwdSm90INS1_25CollectiveMainloopFwdSm90ILi2EN4cute5tupleIJNS5_1CILi1EEES8_S8_EEENS6_IJNS7_ILi192EEENS7_ILi128EEENS7_ILi64EEEEEELi64ENS_6half_tEfNS_4arch4Sm90ELb0ELb1ELb1ELb1ELb0ELb0ELb0ELb1ELb1ELb0ELb0ELb0EEENS1_21CollectiveEpilogueFwdINS6_IJSA_SC_SB_EEES9_SE_SG_Li384ELb1ELb0ELb0ELb0EEENS1_36VarlenDynamicPersistentTileSchedulerILi192ELi128ELi384ELi32ELb0ELb0ELb1ELb1ELb0ELb1EEEEEEEEEvNT_6ParamsE,"",@"SHT_CUDA_INFO"
	.sectionflags	@""
	.align	4


	//----- nvinfo : EIATTR_CUDA_API_VERSION
	.align		4
        /*0000*/ 	.byte	0x04, 0x37
        /*0002*/ 	.short	(.L_191 - .L_190)
.L_190:
        /*0004*/ 	.word	0x00000082


	//----- nvinfo : EIATTR_KPARAM_INFO
	.align		4
.L_191:
        /*0008*/ 	.byte	0x04, 0x17
        /*000a*/ 	.short	(.L_193 - .L_192)
.L_192:
        /*000c*/ 	.word	0x00000000
        /*0010*/ 	.short	0x0000
        /*0012*/ 	.short	0x0070
        /*0014*/ 	.byte	0x00, 0xf0, 0x01, 0x28


	//----- nvinfo : EIATTR_SPARSE_MMA_MASK
	.align		4
.L_193:
        /*0018*/ 	.byte	0x03, 0x50
        /*001a*/ 	.short	0x0000


	//----- nvinfo : EIATTR_MAXREG_COUNT
	.align		4
        /*001c*/ 	.byte	0x03, 0x1b
        /*001e*/ 	.short	0x0080


	//----- nvinfo : EIATTR_NUM_BARRIERS
	.align		4
        /*0020*/ 	.byte	0x02, 0x4c
        /*0022*/ 	.byte	0x10
	.zero		1


	//----- nvinfo : EIATTR_EXTERNS
	.align		4
        /*0024*/ 	.byte	0x04, 0x0f
        /*0026*/ 	.short	(.L_195 - .L_194)


	//   ....[0]....
	.align		4
.L_194:
        /*0028*/ 	.word	index@(__assertfail)


	//----- nvinfo : EIATTR_ANNOTATIONS
	.align		4
.L_195:
        /*002c*/ 	.byte	0x04, 0x55
        /*002e*/ 	.short	(.L_197 - .L_196)


	//   ....[0]....
.L_196:
        /*0030*/ 	.word	0x00000001
        /*0034*/ 	.byte	0x70, 0x0d, 0x00, 0x00, 0x01, 0x00, 0x00, 0x00, 0x90, 0x0d, 0x00, 0x00, 0x01, 0x00, 0x00, 0x00
        /*0044*/ 	.byte	0xb0, 0x1a, 0x00, 0x00, 0x01, 0x00, 0x00, 0x00, 0xd0, 0xec, 0x00, 0x00, 0x01, 0x00, 0x00, 0x00
        /*0054*/ 	.byte	0x80, 0xf1, 0x00, 0x00, 0x01, 0x00, 0x00, 0x00, 0x80, 0x13, 0x01, 0x00, 0x01, 0x00, 0x00, 0x00
        /*0064*/ 	.byte	0x10, 0x1e, 0x01, 0x00


	//----- nvinfo : EIATTR_MERCURY_ISA_VERSION
	.align		4
.L_197:
        /*0068*/ 	.byte	0x03, 0x5f
        /*006a*/ 	.short	0x0101


	//----- nvinfo : EIATTR_UNUSED_LOAD_BYTE_OFFSET
	.align		4
        /*006c*/ 	.byte	0x04, 0x44
        /*006e*/ 	.short	(.L_199 - .L_198)


	//   ....[0]....
.L_198:
        /*0070*/ 	.word	0x00000a70
        /*0074*/ 	.word	0x0000fff0


	//   ....[1]....
        /*0078*/ 	.word	0x0000ec80
        /*007c*/ 	.word	0x0000fff0


	//----- nvinfo : EIATTR_INT_WARP_WIDE_INSTR_OFFSETS
	.align		4
.L_199:
        /*0080*/ 	.byte	0x04, 0x31
        /*0082*/ 	.short	(.L_201 - .L_200)


	//   ....[0]....
.L_200:
        /*0084*/ 	.word	0x00000160


	//   ....[1]....
        /*0088*/ 	.word	0x000001a0


	//   ....[2]....
        /*008c*/ 	.word	0x00000210


	//   ....[3]....
        /*0090*/ 	.word	0x000119c0


	//   ....[4]....
        /*0094*/ 	.word	0x00011a50


	//   ....[5]....
        /*0098*/ 	.word	0x00011f00


	//   ....[6]....
        /*009c*/ 	.word	0x00011f40


	//   ....[7]....
        /*00a0*/ 	.word	0x000138e0


	//   ....[8]....
        /*00a4*/ 	.word	0x00013970


	//----- nvinfo : EIATTR_COOP_GROUP_MASK_REGIDS
	.align		4
.L_201:
        /*00a8*/ 	.byte	0x04, 0x29
        /*00aa*/ 	.short	(.L_203 - .L_202)


	//   ....[0]....
.L_202:
        /*00ac*/ 	.word	0xffffffff


	//   ....[1]....
        /*00b0*/ 	.word	0xffffffff


	//   ....[2]....
        /*00b4*/ 	.word	0xffffffff


	//   ....[3]....
        /*00b8*/ 	.word	0xffffffff


	//   ....[4]....
        /*00bc*/ 	.word	0xffffffff


	//   ....[5]....
        /*00c0*/ 	.word	0xffffffff


	//   ....[6]....
        /*00c4*/ 	.word	0xffffffff


	//   ....[7]....
        /*00c8*/ 	.word	0xffffffff


	//   ....[8]....
        /*00cc*/ 	.word	0xffffffff


	//   ....[9]....
        /*00d0*/ 	.word	0xffffffff


	//   ....[10]....
        /*00d4*/ 	.word	0xffffffff


	//   ....[11]....
        /*00d8*/ 	.word	0xffffffff


	//   ....[12]....
        /*00dc*/ 	.word	0xffffffff


	//   ....[13]....
        /*00e0*/ 	.word	0xffffffff


	//   ....[14]....
        /*00e4*/ 	.word	0xffffffff


	//   ....[15]....
        /*00e8*/ 	.word	0xffffffff


	//   ....[16]....
        /*00ec*/ 	.word	0xffffffff


	//   ....[17]....
        /*00f0*/ 	.word	0xffffffff


	//   ....[18]....
        /*00f4*/ 	.word	0xffffffff


	//   ....[19]....
        /*00f8*/ 	.word	0xffffffff


	//   ....[20]....
        /*00fc*/ 	.word	0xffffffff


	//   ....[21]....
        /*0100*/ 	.word	0xffffffff


	//   ....[22]....
        /*0104*/ 	.word	0xffffffff


	//   ....[23]....
        /*0108*/ 	.word	0xffffffff


	//   ....[24]....
        /*010c*/ 	.word	0xffffffff


	//   ....[25]....
        /*0110*/ 	.word	0xffffffff


	//   ....[26]....
        /*0114*/ 	.word	0xffffffff


	//   ....[27]....
        /*0118*/ 	.word	0xffffffff


	//   ....[28]....
        /*011c*/ 	.word	0xffffffff


	//   ....[29]....
        /*0120*/ 	.word	0xffffffff


	//   ....[30]....
        /*0124*/ 	.word	0xffffffff


	//   ....[31]....
        /*0128*/ 	.word	0xffffffff


	//   ....[32]....
        /*012c*/ 	.word	0xffffffff


	//   ....[33]....
        /*0130*/ 	.word	0xffffffff


	//   ....[34]....
        /*0134*/ 	.word	0xffffffff


	//   ....[35]....
        /*0138*/ 	.word	0xffffffff


	//   ....[36]....
        /*013c*/ 	.word	0xffffffff


	//   ....[37]....
        /*0140*/ 	.word	0xffffffff


	//   ....[38]....
        /*0144*/ 	.word	0xffffffff


	//   ....[39]....
        /*0148*/ 	.word	0xffffffff


	//   ....[40]....
        /*014c*/ 	.word	0xffffffff


	//   ....[41]....
        /*0150*/ 	.word	0xffffffff


	//   ....[42]....
        /*0154*/ 	.word	0xffffffff


	//   ....[43]....
        /*0158*/ 	.word	0xffffffff


	//   ....[44]....
        /*015c*/ 	.word	0xffffffff


	//   ....[45]....
        /*0160*/ 	.word	0xffffffff


	//   ....[46]....
        /*0164*/ 	.word	0xffffffff


	//   ....[47]....
        /*0168*/ 	.word	0xffffffff


	//   ....[48]....
        /*016c*/ 	.word	0xffffffff


	//   ....[49]....
        /*0170*/ 	.word	0xffffffff


	//   ....[50]....
        /*0174*/ 	.word	0xffffffff


	//   ....[51]....
        /*0178*/ 	.word	0xffffffff


	//   ....[52]....
        /*017c*/ 	.word	0xffffffff


	//   ....[53]....
        /*0180*/ 	.word	0xffffffff


	//   ....[54]....
        /*0184*/ 	.word	0xffffffff


	//   ....[55]....
        /*0188*/ 	.word	0xffffffff


	//   ....[56]....
        /*018c*/ 	.word	0xffffffff


	//   ....[57]....
        /*0190*/ 	.word	0xffffffff


	//   ....[58]....
        /*0194*/ 	.word	0xffffffff


	//   ....[59]....
        /*0198*/ 	.word	0xffffffff


	//   ....[60]....
        /*019c*/ 	.word	0xffffffff


	//   ....[61]....
        /*01a0*/ 	.word	0xffffffff


	//   ....[62]....
        /*01a4*/ 	.word	0x0500000f


	//   ....[63]....
        /*01a8*/ 	.word	0x0500000f


	//   ....[64]....
        /*01ac*/ 	.word	0x0500000f


	//   ....[65]....
        /*01b0*/ 	.word	0x0500000f


	//   ....[66]....
        /*01b4*/ 	.word	0x0500000f


	//   ....[67]....
        /*01b8*/ 	.word	0x0500000f


	//   ....[68]....
        /*01bc*/ 	.word	0x0500000f


	//   ....[69]....
        /*01c0*/ 	.word	0x0500000f


	//   ....[70]....
        /*01c4*/ 	.word	0x0500000f


	//   ....[71]....
        /*01c8*/ 	.word	0x0500000f


	//   ....[72]....
        /*01cc*/ 	.word	0x0500000f


	//   ....[73]....
        /*01d0*/ 	.word	0x0500000f


	//   ....[74]....
        /*01d4*/ 	.word	0x0500000f


	//   ....[75]....
        /*01d8*/ 	.word	0x0500000f


	//   ....[76]....
        /*01dc*/ 	.word	0x0500000f


	//   ....[77]....
        /*01e0*/ 	.word	0x0500000f


	//   ....[78]....
        /*01e4*/ 	.word	0x0500000f


	//   ....[79]....
        /*01e8*/ 	.word	0x0500000f


	//   ....[80]....
        /*01ec*/ 	.word	0x0500000f


	//----- nvinfo : EIATTR_COOP_GROUP_INSTR_OFFSETS
	.align		4
.L_203:
        /*01f0*/ 	.byte	0x04, 0x28
        /*01f2*/ 	.short	(.L_205 - .L_204)


	//   ....[0]....
.L_204:
        /*01f4*/ 	.word	0x00000070


	//   ....[1]....
        /*01f8*/ 	.word	0x00000170


	//   ....[2]....
        /*01fc*/ 	.word	0x000001c0


	//   ....[3]....
        /*0200*/ 	.word	0x000003f0


	//   ....[4]....
        /*0204*/ 	.word	0x00000550


	//   ....[5]....
        /*0208*/ 	.word	0x00000670


	//   ....[6]....
        /*020c*/ 	.word	0x000007d0


	//   ....[7]....
        /*0210*/ 	.word	0x00001760


	//   ....[8]....
        /*0214*/ 	.word	0x00003ac0


	//   ....[9]....
        /*0218*/ 	.word	0x00003b80


	//   ....[10]....
        /*021c*/ 	.word	0x000043c0


	//   ....[11]....
        /*0220*/ 	.word	0x00004430


	//   ....[12]....
        /*0224*/ 	.word	0x00006f60


	//   ....[13]....
        /*0228*/ 	.word	0x00007010


	//   ....[14]....
        /*022c*/ 	.word	0x00007ad0


	//   ....[15]....
        /*0230*/ 	.word	0x00007b70


	//   ....[16]....
        /*0234*/ 	.word	0x00009780


	//   ....[17]....
        /*0238*/ 	.word	0x000097f0


	//   ....[18]....
        /*023c*/ 	.word	0x00009ed0


	//   ....[19]....
        /*0240*/ 	.word	0x00009f50


	//   ....[20]....
        /*0244*/ 	.word	0x0000cc00


	//   ....[21]....
        /*0248*/ 	.word	0x0000cc20


	//   ....[22]....
        /*024c*/ 	.word	0x0000d7a0


	//   ....[23]....
        /*0250*/ 	.word	0x0000d820


	//   ....[24]....
        /*0254*/ 	.word	0x0000e540


	//   ....[25]....
        /*0258*/ 	.word	0x0000e580


	//   ....[26]....
        /*025c*/ 	.word	0x0000e680


	//   ....[27]....
        /*0260*/ 	.word	0x0000e690


	//   ....[28]....
        /*0264*/ 	.word	0x000105c0


	//   ....[29]....
        /*0268*/ 	.word	0x00010740


	//   ....[30]....
        /*026c*/ 	.word	0x00010770


	//   ....[31]....
        /*0270*/ 	.word	0x000107b0


	//   ....[32]....
        /*0274*/ 	.word	0x00010820


	//   ....[33]....
        /*0278*/ 	.word	0x00010880


	//   ....[34]....
        /*027c*/ 	.word	0x000108c0


	//   ....[35]....
        /*0280*/ 	.word	0x00010a40


	//   ....[36]....
        /*0284*/ 	.word	0x00010aa0


	//   ....[37]....
        /*0288*/ 	.word	0x00010ae0


	//   ....[38]....
        /*028c*/ 	.word	0x00010b20


	//   ....[39]....
        /*0290*/ 	.word	0x00010b50


	//   ....[40]....
        /*0294*/ 	.word	0x00010b80


	//   ....[41]....
        /*0298*/ 	.word	0x00010c20


	//   ....[42]....
        /*029c*/ 	.word	0x00010c80


	//   ....[43]....
        /*02a0*/ 	.word	0x00010d10


	//   ....[44]....
        /*02a4*/ 	.word	0x00013c30


	//   ....[45]....
        /*02a8*/ 	.word	0x00013c40


	//   ....[46]....
        /*02ac*/ 	.word	0x00013d30


	//   ....[47]....
        /*02b0*/ 	.word	0x00013d90


	//   ....[48]....
        /*02b4*/ 	.word	0x00013dd0


	//   ....[49]....
        /*02b8*/ 	.word	0x00013e10


	//   ....[50]....
        /*02bc*/ 	.word	0x00013e40


	//   ....[51]....
        /*02c0*/ 	.word	0x00013e70


	//   ....[52]....
        /*02c4*/ 	.word	0x00013fe0


	//   ....[53]....
        /*02c8*/ 	.word	0x00014040


	//   ....[54]....
        /*02cc*/ 	.word	0x00014080


	//   ....[55]....
        /*02d0*/ 	.word	0x000140c0


	//   ....[56]....
        /*02d4*/ 	.word	0x000140f0


	//   ....[57]....
        /*02d8*/ 	.word	0x00014120


	//   ....[58]....
        /*02dc*/ 	.word	0x000141e0


	//   ....[59]....
        /*02e0*/ 	.word	0x00014200


	//   ....[60]....
        /*02e4*/ 	.word	0x00014270


	//   ....[61]....
        /*02e8*/ 	.word	0x000148c0


	//   ....[62]....
        /*02ec*/ 	.word	0x00014f20


	//   ....[63]....
        /*02f0*/ 	.word	0x00015310


	//   ....[64]....
        /*02f4*/ 	.word	0x000153a0


	//   ....[65]....
        /*02f8*/ 	.word	0x00015440


	//   ....[66]....
        /*02fc*/ 	.word	0x000154f0


	//   ....[67]....
        /*0300*/ 	.word	0x00015570


	//   ....[68]....
        /*0304*/ 	.word	0x000155f0


	//   ....[69]....
        /*0308*/ 	.word	0x00015670


	//   ....[70]....
        /*030c*/ 	.word	0x000156f0


	//   ....[71]....
        /*0310*/ 	.word	0x00015780


	//   ....[72]....
        /*0314*/ 	.word	0x00015830


	//   ....[73]....
        /*0318*/ 	.word	0x000158b0


	//   ....[74]....
        /*031c*/ 	.word	0x00015930


	//   ....[75]....
        /*0320*/ 	.word	0x000159b0


	//   ....[76]....
        /*0324*/ 	.word	0x00015a30


	//   ....[77]....
        /*0328*/ 	.word	0x00015aa0


	//   ....[78]....
        /*032c*/ 	.word	0x00015b40


	//   ....[79]....
        /*0330*/ 	.word	0x00015bd0


	//   ....[80]....
        /*0334*/ 	.word	0x00015cf0


	//----- nvinfo : EIATTR_REG_RECONFIG
	.align		4
.L_205:
        /*0338*/ 	.byte	0x01, 0x54
	.zero		2


	//----- nvinfo : EIATTR_SYSCALL_OFFSETS
	.align		4
        /*033c*/ 	.byte	0x04, 0x46
        /*033e*/ 	.short	(.L_207 - .L_206)


	//   ....[0]....
.L_206:
        /*0340*/ 	.word	0x00001910


	//   ....[1]....
        /*0344*/ 	.word	0x00011bd0


	//   ....[2]....
        /*0348*/ 	.word	0x00011d00


	//   ....[3]....
        /*034c*/ 	.word	0x00011e00


	//----- nvinfo : EIATTR_MBARRIER_INSTR_OFFSETS
	.align		4
.L_207:
        /*0350*/ 	.byte	0x04, 0x39
        /*0352*/ 	.short	(.L_209 - .L_208)


	//   ....[0]....
.L_208:
        /*0354*/ 	.word	0x000002a0
        /*0358*/ 	.word	0x000000ff
        /*035c*/ 	.word	0x00016800
        /*0360*/ 	.short	0x0100
        /*0362*/ 	.byte	0x08
	.zero		1


	//   ....[1]....
        /*0364*/ 	.word	0x000002b0
        /*0368*/ 	.word	0x000000ff
        /*036c*/ 	.word	0x00016820
        /*0370*/ 	.short	0x0100
        /*0372*/ 	.byte	0x08
	.zero		1


	//   ....[2]....
        /*0374*/ 	.word	0x000003a0
        /*0378*/ 	.word	0x000000ff
        /*037c*/ 	.word	0x00016830
        /*0380*/ 	.short	0x0100
        /*0382*/ 	.byte	0x08
	.zero		1


	//   ....[3]....
        /*0384*/ 	.word	0x000003b0
        /*0388*/ 	.word	0x000000ff
        /*038c*/ 	.word	0x00016840
        /*0390*/ 	.short	0x0100
        /*0392*/ 	.byte	0x08
	.zero		1


	//   ....[4]....
        /*0394*/ 	.word	0x000003c0
        /*0398*/ 	.word	0x000000ff
        /*039c*/ 	.word	0x00016838
        /*03a0*/ 	.short	0x0100
        /*03a2*/ 	.byte	0x08
	.zero		1


	//   ....[5]....
        /*03a4*/ 	.word	0x000003d0
        /*03a8*/ 	.word	0x000000ff
        /*03ac*/ 	.word	0x00016848
        /*03b0*/ 	.short	0x0100
        /*03b2*/ 	.byte	0x08
	.zero		1


	//   ....[6]....
        /*03b4*/ 	.word	0x00000500
        /*03b8*/ 	.word	0x000000ff
        /*03bc*/ 	.word	0x00016850
        /*03c0*/ 	.short	0x0100
        /*03c2*/ 	.byte	0x08
	.zero		1


	//   ....[7]....
        /*03c4*/ 	.word	0x00000510
        /*03c8*/ 	.word	0x000000ff
        /*03cc*/ 	.word	0x00016860
        /*03d0*/ 	.short	0x0100
        /*03d2*/ 	.byte	0x08
	.zero		1


	//   ....[8]....
        /*03d4*/ 	.word	0x00000520
        /*03d8*/ 	.word	0x000000ff
        /*03dc*/ 	.word	0x00016858
        /*03e0*/ 	.short	0x0100
        /*03e2*/ 	.byte	0x08
	.zero		1


	//   ....[9]....
        /*03e4*/ 	.word	0x00000530
        /*03e8*/ 	.word	0x000000ff
        /*03ec*/ 	.word	0x00016868
        /*03f0*/ 	.short	0x0100
        /*03f2*/ 	.byte	0x08
	.zero		1


	//   ....[10]....
        /*03f4*/ 	.word	0x00000620
        /*03f8*/ 	.word	0x000000ff
        /*03fc*/ 	.word	0x00016870
        /*0400*/ 	.short	0x0100
        /*0402*/ 	.byte	0x06
	.zero		1


	//   ....[11]....
        /*0404*/ 	.word	0x00000630
        /*0408*/ 	.word	0x000000ff
        /*040c*/ 	.word	0x00016880
        /*0410*/ 	.short	0x0100
        /*0412*/ 	.byte	0x06
	.zero		1


	//   ....[12]....
        /*0414*/ 	.word	0x00000640
        /*0418*/ 	.word	0x000000ff
        /*041c*/ 	.word	0x00016878
        /*0420*/ 	.short	0x0100
        /*0422*/ 	.byte	0x06
	.zero		1


	//   ....[13]....
        /*0424*/ 	.word	0x00000650
        /*0428*/ 	.word	0x000000ff
        /*042c*/ 	.word	0x00016888
        /*0430*/ 	.short	0x0100
        /*0432*/ 	.byte	0x06
	.zero		1


	//   ....[14]....
        /*0434*/ 	.word	0x00000780
        /*0438*/ 	.word	0x000000ff
        /*043c*/ 	.word	0x00016890
        /*0440*/ 	.short	0x0100
        /*0442*/ 	.byte	0x08
	.zero		1


	//   ....[15]....
        /*0444*/ 	.word	0x00000790
        /*0448*/ 	.word	0x000000ff
        /*044c*/ 	.word	0x000168a0
        /*0450*/ 	.short	0x0100
        /*0452*/ 	.byte	0x08
	.zero		1


	//   ....[16]....
        /*0454*/ 	.word	0x000007a0
        /*0458*/ 	.word	0x000000ff
        /*045c*/ 	.word	0x00016898
        /*0460*/ 	.short	0x0100
        /*0462*/ 	.byte	0x08
	.zero		1


	//   ....[17]....
        /*0464*/ 	.word	0x000007b0
        /*0468*/ 	.word	0x000000ff
        /*046c*/ 	.word	0x000168a8
        /*0470*/ 	.short	0x0100
        /*0472*/ 	.byte	0x08
	.zero		1


	//   ....[18]....
        /*0474*/ 	.word	0x000008e0
        /*0478*/ 	.word	0x000000ff
        /*047c*/ 	.word	0x000168b0
        /*0480*/ 	.short	0x0100
        /*0482*/ 	.byte	0x08
	.zero		1


	//   ....[19]....
        /*0484*/ 	.word	0x000008f0
        /*0488*/ 	.word	0x000000ff
        /*048c*/ 	.word	0x000168c0
        /*0490*/ 	.short	0x0100
        /*0492*/ 	.byte	0x08
	.zero		1


	//   ....[20]....
        /*0494*/ 	.word	0x00000900
        /*0498*/ 	.word	0x000000ff
        /*049c*/ 	.word	0x000168b8
        /*04a0*/ 	.short	0x0100
        /*04a2*/ 	.byte	0x08
	.zero		1


	//   ....[21]....
        /*04a4*/ 	.word	0x00000910
        /*04a8*/ 	.word	0x000000ff
        /*04ac*/ 	.word	0x000168c8
        /*04b0*/ 	.short	0x0100
        /*04b2*/ 	.byte	0x08
	.zero		1


	//   ....[22]....
        /*04b4*/ 	.word	0x00001990
        /*04b8*/ 	.word	0x000000ff
        /*04bc*/ 	.word	0x00016800
        /*04c0*/ 	.short	0x010a
        /*04c2*/ 	.byte	0x2d
	.zero		1


	//   ....[23]....
        /*04c4*/ 	.word	0x00001a10
        /*04c8*/ 	.word	0x00000004
        /*04cc*/ 	.word	0x00016830
        /*04d0*/ 	.short	0x010a
        /*04d2*/ 	.byte	0x3f
	.zero		1


	//   ....[24]....
        /*04d4*/ 	.word	0x00001a70
        /*04d8*/ 	.word	0x00000004
        /*04dc*/ 	.word	0x00016830
        /*04e0*/ 	.short	0x010a
        /*04e2*/ 	.byte	0x3f
	.zero		1


	//   ....[25]....
        /*04e4*/ 	.word	0x00002160
        /*04e8*/ 	.word	0x00000004
        /*04ec*/ 	.word	0x00000000
        /*04f0*/ 	.short	0x0101
        /*04f2*/ 	.byte	0x3f
	.zero		1


	//   ....[26]....
        /*04f4*/ 	.word	0x00005380
        /*04f8*/ 	.word	0x000000ff
        /*04fc*/ 	.word	0x00016830
        /*0500*/ 	.short	0x010a
        /*0502*/ 	.byte	0x06
	.zero		1


	//   ....[27]....
        /*0504*/ 	.word	0x000053c0
        /*0508*/ 	.word	0x000000ff
        /*050c*/ 	.word	0x00016830
        /*0510*/ 	.short	0x010a
        /*0512*/ 	.byte	0x06
	.zero		1


	//   ....[28]....
        /*0514*/ 	.word	0x000055c0
        /*0518*/ 	.word	0x000000ff
        /*051c*/ 	.word	0x00016850
        /*0520*/ 	.short	0x010a
        /*0522*/ 	.byte	0x06
	.zero		1


	//   ....[29]....
        /*0524*/ 	.word	0x00005600
        /*0528*/ 	.word	0x000000ff
        /*052c*/ 	.word	0x00016850
        /*0530*/ 	.short	0x010a
        /*0532*/ 	.byte	0x06
	.zero		1


	//   ....[30]....
        /*0534*/ 	.word	0x000061f0
        /*0538*/ 	.word	0x00000027
        /*053c*/ 	.word	0x00000000
        /*0540*/ 	.short	0x0101
        /*0542*/ 	.byte	0x3f
	.zero		1


	//   ....[31]....
        /*0544*/ 	.word	0x00007b00
        /*0548*/ 	.word	0x00000026
        /*054c*/ 	.word	0x00000000
        /*0550*/ 	.short	0x0101
        /*0552*/ 	.byte	0x3f
	.zero		1


	//   ....[32]....
        /*0554*/ 	.word	0x00008af0
        /*0558*/ 	.word	0x000000ff
        /*055c*/ 	.word	0x00016830
        /*0560*/ 	.short	0x010a
        /*0562*/ 	.byte	0x06
	.zero		1


	//   ....[33]....
        /*0564*/ 	.word	0x00008b30
        /*0568*/ 	.word	0x000000ff
        /*056c*/ 	.word	0x00016830
        /*0570*/ 	.short	0x010a
        /*0572*/ 	.byte	0x06
	.zero		1


	//   ....[34]....
        /*0574*/ 	.word	0x00008d30
        /*0578*/ 	.word	0x000000ff
        /*057c*/ 	.word	0x00016850
        /*0580*/ 	.short	0x010a
        /*0582*/ 	.byte	0x06
	.zero		1


	//   ....[35]....
        /*0584*/ 	.word	0x00008d70
        /*0588*/ 	.word	0x000000ff
        /*058c*/ 	.word	0x00016850
        /*0590*/ 	.short	0x010a
        /*0592*/ 	.byte	0x06
	.zero		1


	//   ....[36]....
        /*0594*/ 	.word	0x0000a440
        /*0598*/ 	.word	0x00000019
        /*059c*/ 	.word	0x00000000
        /*05a0*/ 	.short	0x0101
        /*05a2*/ 	.byte	0x3f
	.zero		1


	//   ....[37]....
        /*05a4*/ 	.word	0x0000a610
        /*05a8*/ 	.word	0x00000021
        /*05ac*/ 	.word	0x00000000
        /*05b0*/ 	.short	0x0101
        /*05b2*/ 	.byte	0x3f
	.zero		1


	//   ....[38]....
        /*05b4*/ 	.word	0x0000b080
        /*05b8*/ 	.word	0x000000ff
        /*05bc*/ 	.word	0x00016830
        /*05c0*/ 	.short	0x010a
        /*05c2*/ 	.byte	0x06
	.zero		1


	//   ....[39]....
        /*05c4*/ 	.word	0x0000b0c0
        /*05c8*/ 	.word	0x000000ff
        /*05cc*/ 	.word	0x00016830
        /*05d0*/ 	.short	0x010a
        /*05d2*/ 	.byte	0x06
	.zero		1


	//   ....[40]....
        /*05d4*/ 	.word	0x0000b2c0
        /*05d8*/ 	.word	0x000000ff
        /*05dc*/ 	.word	0x00016850
        /*05e0*/ 	.short	0x010a
        /*05e2*/ 	.byte	0x06
	.zero		1


	//   ....[41]....
        /*05e4*/ 	.word	0x0000b300
        /*05e8*/ 	.word	0x000000ff
        /*05ec*/ 	.word	0x00016850
        /*05f0*/ 	.short	0x010a
        /*05f2*/ 	.byte	0x06
	.zero		1


	//   ....[42]....
        /*05f4*/ 	.word	0x0000bea0
        /*05f8*/ 	.word	0x00000051
        /*05fc*/ 	.word	0x00000000
        /*0600*/ 	.short	0x0101
        /*0602*/ 	.byte	0x3f
	.zero		1


	//   ....[43]....
        /*0604*/ 	.word	0x0000dd00
        /*0608*/ 	.word	0x0000001d
        /*060c*/ 	.word	0x00000000
        /*0610*/ 	.short	0x0101
        /*0612*/ 	.byte	0x3f
	.zero		1


	//   ....[44]....
        /*0614*/ 	.word	0x0000e4b0
        /*0618*/ 	.word	0x000000ff
        /*061c*/ 	.word	0x00016850
        /*0620*/ 	.short	0x010a
        /*0622*/ 	.byte	0x05
	.zero		1


	//   ....[45]....
        /*0624*/ 	.word	0x0000e4f0
        /*0628*/ 	.word	0x000000ff
        /*062c*/ 	.word	0x00016850
        /*0630*/ 	.short	0x010a
        /*0632*/ 	.byte	0x05
	.zero		1


	//   ....[46]....
        /*0634*/ 	.word	0x0000ea20
        /*0638*/ 	.word	0x0000000a
        /*063c*/ 	.word	0x00000000
        /*0640*/ 	.short	0x0101
        /*0642*/ 	.byte	0x3f
	.zero		1


	//   ....[47]....
        /*0644*/ 	.word	0x0000f7c0
        /*0648*/ 	.word	0x00000003
        /*064c*/ 	.word	0x00000000
        /*0650*/ 	.short	0x0101
        /*0652*/ 	.byte	0x3f
	.zero		1


	//   ....[48]....
        /*0654*/ 	.word	0x00012290
        /*0658*/ 	.word	0x00000005
        /*065c*/ 	.word	0x00016840
        /*0660*/ 	.short	0x010a
        /*0662*/ 	.byte	0x3f
	.zero		1


	//   ....[49]....
        /*0664*/ 	.word	0x000125c0
        /*0668*/ 	.word	0x00000019
        /*066c*/ 	.word	0x00016820
        /*0670*/ 	.short	0x010a
        /*0672*/ 	.byte	0x3f
	.zero		1


	//   ....[50]....
        /*0674*/ 	.word	0x000128a0
        /*0678*/ 	.word	0x00000003
        /*067c*/ 	.word	0x00016840
        /*0680*/ 	.short	0x010a
        /*0682*/ 	.byte	0x3f
	.zero		1


	//   ....[51]....
        /*0684*/ 	.word	0x00012a80
        /*0688*/ 	.word	0x00000002
        /*068c*/ 	.word	0x00000060
        /*0690*/ 	.short	0x010a
        /*0692*/ 	.byte	0x3f
	.zero		1


	//   ....[52]....
        /*0694*/ 	.word	0x00012f00
        /*0698*/ 	.word	0x00000003
        /*069c*/ 	.word	0x00016840
        /*06a0*/ 	.short	0x010a
        /*06a2*/ 	.byte	0x3f
	.zero		1


	//   ....[53]....
        /*06a4*/ 	.word	0x000130e0
        /*06a8*/ 	.word	0x00000003
        /*06ac*/ 	.word	0x00000060
        /*06b0*/ 	.short	0x010a
        /*06b2*/ 	.byte	0x3f
	.zero		1


	//   ....[54]....
        /*06b4*/ 	.word	0x000134b0
        /*06b8*/ 	.word	0x00000002
        /*06bc*/ 	.word	0x00016840
        /*06c0*/ 	.short	0x010a
        /*06c2*/ 	.byte	0x3f
	.zero		1


	//   ....[55]....
        /*06c4*/ 	.word	0x000136a0
        /*06c8*/ 	.word	0x00000002
        /*06cc*/ 	.word	0x00000060
        /*06d0*/ 	.short	0x010a
        /*06d2*/ 	.byte	0x3f
	.zero		1


	//   ....[56]....
        /*06d4*/ 	.word	0x000139e0
        /*06d8*/ 	.word	0x00000003
        /*06dc*/ 	.word	0x00016860
        /*06e0*/ 	.short	0x010a
        /*06e2*/ 	.byte	0x3f
	.zero		1


	//   ....[57]....
        /*06e4*/ 	.word	0x00014840
        /*06e8*/ 	.word	0x00000009
        /*06ec*/ 	.word	0x00016820
        /*06f0*/ 	.short	0x010a
        /*06f2*/ 	.byte	0x3f
	.zero		1


	//   ....[58]....
        /*06f4*/ 	.word	0x000149e0
        /*06f8*/ 	.word	0x00000007
        /*06fc*/ 	.word	0x00000000
        /*0700*/ 	.short	0x010a
        /*0702*/ 	.byte	0x3f
	.zero		1


	//   ....[59]....
        /*0704*/ 	.word	0x00014a50
        /*0708*/ 	.word	0x00000003
        /*070c*/ 	.word	0x00000000
        /*0710*/ 	.short	0x010a
        /*0712*/ 	.byte	0x3f
	.zero		1


	//   ....[60]....
        /*0714*/ 	.word	0x00014ab0
        /*0718*/ 	.word	0x00000005
        /*071c*/ 	.word	0x00000000
        /*0720*/ 	.short	0x010a
        /*0722*/ 	.byte	0x3f
	.zero		1


	//   ....[61]....
        /*0724*/ 	.word	0x00014ae0
        /*0728*/ 	.word	0x00000003
        /*072c*/ 	.word	0x00000000
        /*0730*/ 	.short	0x010a
        /*0732*/ 	.byte	0x3f
	.zero		1


	//   ....[62]....
        /*0734*/ 	.word	0x00014b50
        /*0738*/ 	.word	0x00000003
        /*073c*/ 	.word	0x00016800
        /*0740*/ 	.short	0x010a
        /*0742*/ 	.byte	0x3f
	.zero		1


	//   ....[63]....
        /*0744*/ 	.word	0x00014ba0
        /*0748*/ 	.word	0x00000004
        /*074c*/ 	.word	0x00016830
        /*0750*/ 	.short	0x010a
        /*0752*/ 	.byte	0x3f
	.zero		1


	//   ....[64]....
        /*0754*/ 	.word	0x00014c00
        /*0758*/ 	.word	0x00000015
        /*075c*/ 	.word	0x00016830
        /*0760*/ 	.short	0x010a
        /*0762*/ 	.byte	0x3f
	.zero		1


	//   ....[65]....
        /*0764*/ 	.word	0x00014c60
        /*0768*/ 	.word	0x00000015
        /*076c*/ 	.word	0x00016850
        /*0770*/ 	.short	0x010a
        /*0772*/ 	.byte	0x3f
	.zero		1


	//   ....[66]....
        /*0774*/ 	.word	0x00014cc0
        /*0778*/ 	.word	0x00000007
        /*077c*/ 	.word	0x00016830
        /*0780*/ 	.short	0x010a
        /*0782*/ 	.byte	0x3f
	.zero		1


	//   ....[67]....
        /*0784*/ 	.word	0x00014d20
        /*0788*/ 	.word	0x00000007
        /*078c*/ 	.word	0x00016850
        /*0790*/ 	.short	0x010a
        /*0792*/ 	.byte	0x3f
	.zero		1


	//   ....[68]....
        /*0794*/ 	.word	0x00014d80
        /*0798*/ 	.word	0x00000007
        /*079c*/ 	.word	0x00016830
        /*07a0*/ 	.short	0x010a
        /*07a2*/ 	.byte	0x3f
	.zero		1


	//   ....[69]....
        /*07a4*/ 	.word	0x00014de0
        /*07a8*/ 	.word	0x00000007
        /*07ac*/ 	.word	0x00016850
        /*07b0*/ 	.short	0x010a
        /*07b2*/ 	.byte	0x3f
	.zero		1


	//   ....[70]....
        /*07b4*/ 	.word	0x00014e40
        /*07b8*/ 	.word	0x00000005
        /*07bc*/ 	.word	0x00016850
        /*07c0*/ 	.short	0x010a
        /*07c2*/ 	.byte	0x3f
	.zero		1


	//   ....[71]....
        /*07c4*/ 	.word	0x00014fe0
        /*07c8*/ 	.word	0x00000005
        /*07cc*/ 	.word	0x00016840
        /*07d0*/ 	.short	0x010a
        /*07d2*/ 	.byte	0x3f
	.zero		1


	//   ....[72]....
        /*07d4*/ 	.word	0x00015030
        /*07d8*/ 	.word	0x00000019
        /*07dc*/ 	.word	0x00016820
        /*07e0*/ 	.short	0x010a
        /*07e2*/ 	.byte	0x3f
	.zero		1


	//   ....[73]....
        /*07e4*/ 	.word	0x00015080
        /*07e8*/ 	.word	0x00000003
        /*07ec*/ 	.word	0x00016840
        /*07f0*/ 	.short	0x010a
        /*07f2*/ 	.byte	0x3f
	.zero		1


	//   ....[74]....
        /*07f4*/ 	.word	0x000150d0
        /*07f8*/ 	.word	0x00000002
        /*07fc*/ 	.word	0x00000060
        /*0800*/ 	.short	0x010a
        /*0802*/ 	.byte	0x3f
	.zero		1


	//   ....[75]....
        /*0804*/ 	.word	0x00015120
        /*0808*/ 	.word	0x00000003
        /*080c*/ 	.word	0x00016840
        /*0810*/ 	.short	0x010a
        /*0812*/ 	.byte	0x3f
	.zero		1


	//   ....[76]....
        /*0814*/ 	.word	0x00015170
        /*0818*/ 	.word	0x00000003
        /*081c*/ 	.word	0x00000060
        /*0820*/ 	.short	0x010a
        /*0822*/ 	.byte	0x3f
	.zero		1


	//   ....[77]....
        /*0824*/ 	.word	0x000151c0
        /*0828*/ 	.word	0x00000002
        /*082c*/ 	.word	0x00016840
        /*0830*/ 	.short	0x010a
        /*0832*/ 	.byte	0x3f
	.zero		1


	//   ....[78]....
        /*0834*/ 	.word	0x00015210
        /*0838*/ 	.word	0x00000002
        /*083c*/ 	.word	0x00000060
        /*0840*/ 	.short	0x010a
        /*0842*/ 	.byte	0x3f
	.zero		1


	//   ....[79]....
        /*0844*/ 	.word	0x00015260
        /*0848*/ 	.word	0x00000003
        /*084c*/ 	.word	0x00016860
        /*0850*/ 	.short	0x010a
        /*0852*/ 	.byte	0x3f
	.zero		1


	//   ....[80]....
        /*0854*/ 	.word	0x00015c10
        /*0858*/ 	.word	0x00000009
        /*085c*/ 	.word	0x00016820
        /*0860*/ 	.short	0x010a
        /*0862*/ 	.byte	0x3f
	.zero		1


	//   ....[81]....
        /*0864*/ 	.word	0x00015db0
        /*0868*/ 	.word	0x00000007
        /*086c*/ 	.word	0x00000000
        /*0870*/ 	.short	0x010a
        /*0872*/ 	.byte	0x3f
	.zero		1


	//   ....[82]....
        /*0874*/ 	.word	0x00015e00
        /*0878*/ 	.word	0x00000003
        /*087c*/ 	.word	0x00000000
        /*0880*/ 	.short	0x010a
        /*0882*/ 	.byte	0x3f
	.zero		1


	//   ....[83]....
        /*0884*/ 	.word	0x00015e50
        /*0888*/ 	.word	0x00000005
        /*088c*/ 	.word	0x00000000
        /*0890*/ 	.short	0x010a
        /*0892*/ 	.byte	0x3f
	.zero		1


	//----- nvinfo : EIATTR_NUM_MBARRIERS
	.align		4
.L_209:
        /*0894*/ 	.byte	0x03, 0x38
        /*0896*/ 	.short	0x0016


	//----- nvinfo : EIATTR_EXIT_INSTR_OFFSETS
	.align		4
        /*0898*/ 	.byte	0x04, 0x1c
        /*089a*/ 	.short	(.L_211 - .L_210)


	//   ....[0]....
.L_210:
        /*089c*/ 	.word	0x00000ab0


	//   ....[1]....
        /*08a0*/ 	.word	0x00010580


	//   ....[2]....
        /*08a4*/ 	.word	0x000105e0


	//   ....[3]....
        /*08a8*/ 	.word	0x00014b30


	//----- nvinfo : EIATTR_MAX_THREADS
	.align		4
.L_211:
        /*08ac*/ 	.byte	0x04, 0x05
        /*08ae*/ 	.short	(.L_213 - .L_212)
.L_212:
        /*08b0*/ 	.word	0x00000200
        /*08b4*/ 	.word	0x00000001
        /*08b8*/ 	.word	0x00000001


	//----- nvinfo : EIATTR_CRS_STACK_SIZE
	.align		4
.L_213:
        /*08bc*/ 	.byte	0x04, 0x1e
        /*08be*/ 	.short	(.L_215 - .L_214)
.L_214:
        /*08c0*/ 	.word	0x00000000


	//----- nvinfo : EIATTR_CBANK_PARAM_SIZE
	.align		4
.L_215:
        /*08c4*/ 	.byte	0x03, 0x19
        /*08c6*/ 	.short	0x0a70


	//----- nvinfo : EIATTR_PARAM_CBANK
	.align		4
        /*08c8*/ 	.byte	0x04, 0x0a
        /*08ca*/ 	.short	(.L_217 - .L_216)
	.align		4
.L_216:
        /*08cc*/ 	.word	index@(.nv.constant0._ZN7cutlass13device_kernelIN5flash11enable_sm90INS1_16FlashAttnFwdSm90INS1_25CollectiveMainloopFwdSm90ILi2EN4cute5tupleIJNS5_1CILi1EEES8_S8_EEENS6_IJNS7_ILi192EEENS7_ILi128EEENS7_ILi64EEEEEELi64ENS_6half_tEfNS_4arch4Sm90ELb0ELb1ELb1ELb1ELb0ELb0ELb0ELb1ELb1ELb0ELb0ELb0EEENS1_21CollectiveEpilogueFwdINS6_IJSA_SC_SB_EEES9_SE_SG_Li384ELb1ELb0ELb0ELb0EEENS1_36VarlenDynamicPersistentTileSchedulerILi192ELi128ELi384ELi32ELb0ELb0ELb1ELb1ELb0ELb1EEEEEEEEEvNT_6ParamsE)
        /*08d0*/ 	.short	0x0210
        /*08d2*/ 	.short	0x0a70


	//----- nvinfo : EIATTR_SW_WAR
	.align		4
.L_217:
        /*08d4*/ 	.byte	0x04, 0x36
        /*08d6*/ 	.short	(.L_219 - .L_218)
.L_218:
        /*08d8*/ 	.word	0x00000008
.L_219:


//--------------------- .nv.info._ZN7cutlass13device_kernelIN5flash11enable_sm90INS1_16FlashAttnFwdSm90INS1_25CollectiveMainloopFwdSm90ILi2EN4cute5tupleIJNS5_1CILi1EEES8_S8_EEENS6_IJNS7_ILi192EEENS7_ILi128EEENS7_ILi64EEEEEELi64ENS_6half_tEfNS_4arch4Sm90ELb0ELb1ELb1ELb1ELb0ELb1ELb0ELb1ELb1ELb0ELb0ELb0EEENS1_21CollectiveEpilogueFwdINS6_IJSA_SC_SB_EEES9_SE_SG_Li384ELb1ELb0ELb0ELb0EEENS1_36VarlenDynamicPersistentTileSchedulerILi192ELi128ELi384ELi32ELb0ELb0ELb1ELb1ELb0ELb1EEEEEEEEEvNT_6ParamsE --------------------------
	.section	.nv.info._ZN7cutlass13device_kernelIN5flash11enable_sm90INS1_16FlashAttnFwdSm90INS1_25CollectiveMainloopFwdSm90ILi2EN4cute5tupleIJNS5_1CILi1EEES8_S8_EEENS6_IJNS7_ILi192EEENS7_ILi128EEENS7_ILi64EEEEEELi64ENS_6half_tEfNS_4arch4Sm90ELb0ELb1ELb1ELb1ELb0ELb1ELb0ELb1ELb1ELb0ELb0ELb0EEENS1_21CollectiveEpilogueFwdINS6_IJSA_SC_SB_EEES9_SE_SG_Li384ELb1ELb0ELb0ELb0EEENS1_36VarlenDynamicPersistentTileSchedulerILi192ELi128ELi384ELi32ELb0ELb0ELb1ELb1ELb0ELb1EEEEEEEEEvNT_6ParamsE,"",@"SHT_CUDA_INFO"
	.sectionflags	@""
	.align	4


	//----- nvinfo : EIATTR_CUDA_API_VERSION
	.align		4
        /*0000*/ 	.byte	0x04, 0x37
        /*0002*/ 	.short	(.L_221 - .L_220)
.L_220:
        /*0004*/ 	.word	0x00000082


	//----- nvinfo : EIATTR_KPARAM_INFO
	.align		4
.L_221:
        /*0008*/ 	.byte	0x04, 0x17
        /*000a*/ 	.short	(.L_223 - .L_222)
.L_222:
        /*000c*/ 	.word	0x00000000
        /*0010*/ 	.short	0x0000
        /*0012*/ 	.short	0x0070
        /*0014*/ 	.byte	0x00, 0xf0, 0x01, 0x28


	//----- nvinfo : EIATTR_SPARSE_MMA_MASK
	.align		4
.L_223:
        /*0018*/ 	.byte	0x03, 0x50
        /*001a*/ 	.short	0x0000


	//----- nvinfo : EIATTR_MAXREG_COUNT
	.align		4
        /*001c*/ 	.byte	0x03, 0x1b
        /*001e*/ 	.short	0x0080


	//----- nvinfo : EIATTR_NUM_BARRIERS
	.align		4
        /*0020*/ 	.byte	0x02, 0x4c
        /*0022*/ 	.byte	0x10
	.zero		1


	//----- nvinfo : EIATTR_EXTERNS
	.align		4
        /*0024*/ 	.byte	0x04, 0x0f
        /*0026*/ 	.short	(.L_225 - .L_224)


	//   ....[0]....
	.align		4
.L_224:
        /*0028*/ 	.word	index@(__assertfail)


	//----- nvinfo : EIATTR_ANNOTATIONS
	.align		4
.L_225:
        /*002c*/ 	.byte	0x04, 0x55
        /*002e*/ 	.short	(.L_227 - .L_226)


	//   ....[0]....
.L_226:
        /* <DEDUP_REMOVED lines=47> */


	//----- nvinfo : EIATTR_MERCURY_ISA_VERSION
	.align		4
.L_227:
        /*0310*/ 	.byte	0x03, 0x5f
        /*0312*/ 	.short	0x0101


	//----- nvinfo : EIATTR_UNUSED_LOAD_BYTE_OFFSET
	.align		4
        /*0314*/ 	.byte	0x04, 0x44
        /*0316*/ 	.short	(.L_229 - .L_228)


	//   ....[0]....
.L_228:
        /*0318*/ 	.word	0x00000b20
        /*031c*/ 	.word	0x0000fff0


	//   ....[1]....
        /*0320*/ 	.word	0x00016c90
        /*0324*/ 	.word	0x0000fff0


	//----- nvinfo : EIATTR_INT_WARP_WIDE_INSTR_OFFSETS
	.align		4
.L_229:
        /*0328*/ 	.byte	0x04, 0x31
        /*032a*/ 	.short	(.L_231 - .L_230)


	//   ....[0]....
.L_230:
        /*032c*/ 	.word	0x000001c0


	//   ....[1]....
        /*0330*/ 	.word	0x00000200


	//   ....[2]....
        /*0334*/ 	.word	0x00000270


	//   ....[3]....
        /*0338*/ 	.word	0x0001a9f0


	//   ....[4]....
        /*033c*/ 	.word	0x0001aa80


	//   ....[5]....
        /*0340*/ 	.word	0x0001af30


	//   ....[6]....
        /*0344*/ 	.word	0x0001af70


	//   ....[7]....
        /*0348*/ 	.word	0x0001c960


	//   ....[8]....
        /*034c*/ 	.word	0x0001c9f0


	//----- nvinfo : EIATTR_COOP_GROUP_MASK_REGIDS
	.align		4
.L_231:
        /*0350*/ 	.byte	0x04, 0x29
        /*0352*/ 	.short	(.L_233 - .L_232)


	//   ....[0]....
.L_232:
        /*0354*/ 	.word	0xffffffff


	//   ....[1]....
        /*0358*/ 	.word	0xffffffff


	//   ....[2]....
        /*035c*/ 	.word	0xffffffff


	//   ....[3]....
        /*0360*/ 	.word	0xffffffff


	//   ....[4]....
        /*0364*/ 	.word	0xffffffff


	//   ....[5]....
        /*0368*/ 	.word	0xffffffff


	//   ....[6]....
        /*036c*/ 	.word	0xffffffff


	//   ....[7]....
        /*0370*/ 	.word	0xffffffff


	//   ....[8]....
        /*0374*/ 	.word	0xffffffff


	//   ....[9]....
        /*0378*/ 	.word	0xffffffff


	//   ....[10]....
        /*037c*/ 	.word	0xffffffff


	//   ....[11]....
        /*0380*/ 	.word	0xffffffff


	//   ....[12]....
        /*0384*/ 	.word	0xffffffff


	//   ....[13]....
        /*0388*/ 	.word	0xffffffff


	//   ....[14]....
        /*038c*/ 	.word	0xffffffff


	//   ....[15]....
        /*0390*/ 	.word	0xffffffff


	//   ....[16]....
        /*0394*/ 	.word	0xffffffff


	//   ....[17]....
        /*0398*/ 	.word	0xffffffff


	//   ....[18]....
        /*039c*/ 	.word	0xffffffff


	//   ....[19]....
        /*03a0*/ 	.word	0xffffffff


	//   ....[20]....
        /*03a4*/ 	.word	0xffffffff


	//   ....[21]....
        /*03a8*/ 	.word	0xffffffff


	//   ....[22]....
        /*03ac*/ 	.word	0xffffffff


	//   ....[23]....
        /*03b0*/ 	.word	0xffffffff


	//   ....[24]....
        /*03b4*/ 	.word	0xffffffff


	//   ....[25]....
        /*03b8*/ 	.word	0xffffffff


	//   ....[26]....
        /*03bc*/ 	.word	0xffffffff


	//   ....[27]....
        /*03c0*/ 	.word	0xffffffff


	//   ....[28]....
        /*03c4*/ 	.word	0xffffffff


	//   ....[29]....
        /*03c8*/ 	.word	0xffffffff


	//   ....[30]....
        /*03cc*/ 	.word	0xffffffff


	//   ....[31]....
        /*03d0*/ 	.word	0xffffffff


	//   ....[32]....
        /*03d4*/ 	.word	0xffffffff


	//   ....[33]....
        /*03d8*/ 	.word	0xffffffff


	//   ....[34]....
        /*03dc*/ 	.word	0xffffffff


	//   ....[35]....
        /*03e0*/ 	.word	0xffffffff


	//   ....[36]....
        /*03e4*/ 	.word	0xffffffff


	//   ....[37]....
        /*03e8*/ 	.word	0xffffffff


	//   ....[38]....
        /*03ec*/ 	.word	0xffffffff


	//   ....[39]....
        /*03f0*/ 	.word	0xffffffff


	//   ....[40]....
        /*03f4*/ 	.word	0xffffffff


	//   ....[41]....
        /*03f8*/ 	.word	0xffffffff


	//   ....[42]....
        /*03fc*/ 	.word	0xffffffff


	//   ....[43]....
        /*0400*/ 	.word	0xffffffff


	//   ....[44]....
        /*0404*/ 	.word	0xffffffff


	//   ....[45]....
        /*0408*/ 	.word	0xffffffff


	//   ....[46]....
        /*040c*/ 	.word	0xffffffff


	//   ....[47]....
        /*0410*/ 	.word	0xffffffff


	//   ....[48]....
        /*0414*/ 	.word	0xffffffff


	//   ....[49]....
        /*0418*/ 	.word	0xffffffff


	//   ....[50]....
        /*041c*/ 	.word	0xffffffff


	//   ....[51]....
        /*0420*/ 	.word	0xffffffff


	//   ....[52]....
        /*0424*/ 	.word	0xffffffff


	//   ....[53]....
        /*0428*/ 	.word	0xffffffff


	//   ....[54]....
        /*042c*/ 	.word	0xffffffff


	//   ....[55]....
        /*0430*/ 	.word	0xffffffff


	//   ....[56]....
        /*0434*/ 	.word	0xffffffff


	//   ....[57]....
        /*0438*/ 	.word	0xffffffff


	//   ....[58]....
        /*043c*/ 	.word	0xffffffff


	//   ....[59]....
        /*0440*/ 	.word	0xffffffff


	//   ....[60]....
        /*0444*/ 	.word	0xffffffff


	//   ....[61]....
        /*0448*/ 	.word	0xffffffff


	//   ....[62]....
        /*044c*/ 	.word	0x0500000f


	//   ....[63]....
        /*0450*/ 	.word	0x0500000f


	//   ....[64]....
        /*0454*/ 	.word	0x0500000f


	//   ....[65]....
        /*0458*/ 	.word	0x0500000f


	//   ....[66]....
        /*045c*/ 	.word	0x0500000f


	//   ....[67]....
        /*0460*/ 	.word	0x0500000f


	//   ....[68]....
        /*0464*/ 	.word	0x0500000f


	//   ....[69]....
        /*0468*/ 	.word	0x0500000f


	//   ....[70]....
        /*046c*/ 	.word	0x0500000f


	//   ....[71]....
        /*0470*/ 	.word	0x0500000f


	//   ....[72]....
        /*0474*/ 	.word	0x0500000f


	//   ....[73]....
        /*0478*/ 	.word	0x0500000f


	//   ....[74]....
        /*047c*/ 	.word	0x0500000f


	//   ....[75]....
        /*0480*/ 	.word	0x0500000f


	//   ....[76]....
        /*0484*/ 	.word	0x0500000f


	//   ....[77]....
        /*0488*/ 	.word	0x0500000f


	//   ....[78]....
        /*048c*/ 	.word	0x0500000f


	//   ....[79]....
        /*0490*/ 	.word	0x0500000f


	//   ....[80]....
        /*0494*/ 	.word	0x0500000f


	//   ....[81]....
        /*0498*/ 	.word	0x0500000f


	//   ....[82]....
        /*049c*/ 	.word	0x0500000f


	//   ....[83]....
        /*04a0*/ 	.word	0x0500000f


	//   ....[84]....
        /*04a4*/ 	.word	0x0500000f


	//   ....[85]....
        /*04a8*/ 	.word	0x0500000f


	//   ....[86]....
        /*04ac*/ 	.word	0x0500000f


	//   ....[87]....
        /*04b0*/ 	.word	0x0500000f


	//   ....[88]....
        /*04b4*/ 	.word	0x0500000f


	//   ....[89]....
        /*04b8*/ 	.word	0x0500000f


	//   ....[90]....
        /*04bc*/ 	.word	0x0500000f


	//   ....[91]....
        /*04c0*/ 	.word	0x0500000f


	//   ....[92]....
        /*04c4*/ 	.word	0x0500000f


	//   ....[93]....
        /*04c8*/ 	.word	0x0500000f


	//   ....[94]....
        /*04cc*/ 	.word	0x0500000f


	//   ....[95]....
        /*04d0*/ 	.word	0x0500000f


	//   ....[96]....
        /*04d4*/ 	.word	0x0500000f


	//   ....[97]....
        /*04d8*/ 	.word	0x0500000f


	//   ....[98]....
        /*04dc*/ 	.word	0x0500000f


	//----- nvinfo : EIATTR_COOP_GROUP_INSTR_OFFSETS
	.align		4
.L_233:
        /*04e0*/ 	.byte	0x04, 0x28
        /*04e2*/ 	.short	(.L_235 - .L_234)


	//   ....[0]....
.L_234:
        /*04e4*/ 	.word	0x00000070


	//   ....[1]....
        /*04e8*/ 	.word	0x000001d0


	//   ....[2]....
        /*04ec*/ 	.word	0x00000220


	//   ....[3]....
        /*04f0*/ 	.word	0x00000450


	//   ....[4]....
        /*04f4*/ 	.word	0x000005b0


	//   ....[5]....
        /*04f8*/ 	.word	0x000006d0


	//   ....[6]....
        /*04fc*/ 	.word	0x00000830


	//   ....[7]....
        /*0500*/ 	.word	0x00005bc0


	//   ....[8]....
        /*0504*/ 	.word	0x0000b250


	//   ....[9]....
        /*0508*/ 	.word	0x0000b300


	//   ....[10]....
        /*050c*/ 	.word	0x0000bb50


	//   ....[11]....
        /*0510*/ 	.word	0x0000bba0


	//   ....[12]....
        /*0514*/ 	.word	0x0000e9f0


	//   ....[13]....
        /*0518*/ 	.word	0x0000eaf0


	//   ....[14]....
        /*051c*/ 	.word	0x0000f360


	//   ....[15]....
        /*0520*/ 	.word	0x0000f3e0


	//   ....[16]....
        /*0524*/ 	.word	0x000113f0


	//   ....[17]....
        /*0528*/ 	.word	0x00011460


	//   ....[18]....
        /*052c*/ 	.word	0x00011aa0


	//   ....[19]....
        /*0530*/ 	.word	0x00011b50


	//   ....[20]....
        /*0534*/ 	.word	0x00014b40


	//   ....[21]....
        /*0538*/ 	.word	0x00014c40


	//   ....[22]....
        /*053c*/ 	.word	0x00015480


	//   ....[23]....
        /*0540*/ 	.word	0x00015520


	//   ....[24]....
        /*0544*/ 	.word	0x000164b0


	//   ....[25]....
        /*0548*/ 	.word	0x000164f0


	//   ....[26]....
        /*054c*/ 	.word	0x000165c0


	//   ....[27]....
        /*0550*/ 	.word	0x00016880


	//   ....[28]....
        /*0554*/ 	.word	0x000186e0


	//   ....[29]....
        /*0558*/ 	.word	0x00018870


	//   ....[30]....
        /*055c*/ 	.word	0x000188a0


	//   ....[31]....
        /*0560*/ 	.word	0x000188e0


	//   ....[32]....
        /*0564*/ 	.word	0x00018940


	//   ....[33]....
        /*0568*/ 	.word	0x000189a0


	//   ....[34]....
        /*056c*/ 	.word	0x000189e0


	//   ....[35]....
        /*0570*/ 	.word	0x00018b70


	//   ....[36]....
        /*0574*/ 	.word	0x00018bd0


	//   ....[37]....
        /*0578*/ 	.word	0x00018c10


	//   ....[38]....
        /*057c*/ 	.word	0x00018c50


	//   ....[39]....
        /*0580*/ 	.word	0x00018c80


	//   ....[40]....
        /*0584*/ 	.word	0x00018cb0


	//   ....[41]....
        /*0588*/ 	.word	0x00018d50


	//   ....[42]....
        /*058c*/ 	.word	0x00018db0


	//   ....[43]....
        /*0590*/ 	.word	0x00018e40


	//   ....[44]....
        /*0594*/ 	.word	0x0001ccb0


	//   ....[45]....
        /*0598*/ 	.word	0x0001ccc0


	//   ....[46]....
        /*059c*/ 	.word	0x0001cdb0


	//   ....[47]....
        /*05a0*/ 	.word	0x0001ce10


	//   ....[48]....
        /*05a4*/ 	.word	0x0001ce50


	//   ....[49]....
        /*05a8*/ 	.word	0x0001ce90


	//   ....[50]....
        /*05ac*/ 	.word	0x0001cec0


	//   ....[51]....
        /*05b0*/ 	.word	0x0001cef0


	//   ....[52]....
        /*05b4*/ 	.word	0x0001d060


	//   ....[53]....
        /*05b8*/ 	.word	0x0001d0c0


	//   ....[54]....
        /*05bc*/ 	.word	0x0001d100


	//   ....[55]....
        /*05c0*/ 	.word	0x0001d140


	//   ....[56]....
        /*05c4*/ 	.word	0x0001d170


	//   ....[57]....
        /*05c8*/ 	.word	0x0001d1a0


	//   ....[58]....
        /*05cc*/ 	.word	0x0001d260


	//   ....[59]....
        /*05d0*/ 	.word	0x0001d280


	//   ....[60]....
        /*05d4*/ 	.word	0x0001d2f0


	//   ....[61]....
        /*05d8*/ 	.word	0x0001d960


	//   ....[62]....
        /*05dc*/ 	.word	0x0001dd70


	//   ....[63]....
        /*05e0*/ 	.word	0x0001de20


	//   ....[64]....
        /*05e4*/ 	.word	0x0001dec0


	//   ....[65]....
        /*05e8*/ 	.word	0x0001df60


	//   ....[66]....
        /*05ec*/ 	.word	0x0001e000


	//   ....[67]....
        /*05f0*/ 	.word	0x0001e0a0


	//   ....[68]....
        /*05f4*/ 	.word	0x0001e140


	//   ....[69]....
        /*05f8*/ 	.word	0x0001e1e0


	//   ....[70]....
        /*05fc*/ 	.word	0x0001e280


	//   ....[71]....
        /*0600*/ 	.word	0x0001e370


	//   ....[72]....
        /*0604*/ 	.word	0x0001e410


	//   ....[73]....
        /*0608*/ 	.word	0x0001e4b0


	//   ....[74]....
        /*060c*/ 	.word	0x0001e550


	//   ....[75]....
        /*0610*/ 	.word	0x0001e5f0


	//   ....[76]....
        /*0614*/ 	.word	0x0001e690


	//   ....[77]....
        /*0618*/ 	.word	0x0001e730


	//   ....[78]....
        /*061c*/ 	.word	0x0001e7d0


	//   ....[79]....
        /*0620*/ 	.word	0x0001eb60


	//   ....[80]....
        /*0624*/ 	.word	0x0001ee40


	//   ....[81]....
        /*0628*/ 	.word	0x0001f230


	//   ....[82]....
        /*062c*/ 	.word	0x0001f2c0


	//   ....[83]....
        /*0630*/ 	.word	0x0001f360


	//   ....[84]....
        /*0634*/ 	.word	0x0001f410


	//   ....[85]....
        /*0638*/ 	.word	0x0001f490


	//   ....[86]....
        /*063c*/ 	.word	0x0001f510


	//   ....[87]....
        /*0640*/ 	.word	0x0001f590


	//   ....[88]....
        /*0644*/ 	.word	0x0001f610


	//   ....[89]....
        /*0648*/ 	.word	0x0001f6a0


	//   ....[90]....
        /*064c*/ 	.word	0x0001f750


	//   ....[91]....
        /*0650*/ 	.word	0x0001f7d0


	//   ....[92]....
        /*0654*/ 	.word	0x0001f850


	//   ....[93]....
        /*0658*/ 	.word	0x0001f8d0


	//   ....[94]....
        /*065c*/ 	.word	0x0001f950


	//   ....[95]....
        /*0660*/ 	.word	0x0001f9c0


	//   ....[96]....
        /*0664*/ 	.word	0x0001fa60


	//   ....[97]....
        /*0668*/ 	.word	0x0001faf0


	//   ....[98]....
        /*066c*/ 	.word	0x0001fc10


	//----- nvinfo : EIATTR_REG_RECONFIG
	.align		4
.L_235:
        /*0670*/ 	.byte	0x01, 0x54
	.zero		2


	//----- nvinfo : EIATTR_SYSCALL_OFFSETS
	.align		4
        /*0674*/ 	.byte	0x04, 0x46
        /*0676*/ 	.short	(.L_237 - .L_236)


	//   ....[0]....
.L_236:
        /*0678*/ 	.word	0x000018c0


	//   ....[1]....
        /*067c*/ 	.word	0x00001a10


	//   ....[2]....
        /*0680*/ 	.word	0x00005da0


	//   ....[3]....
        /*0684*/ 	.word	0x00006260


	//   ....[4]....
        /*0688*/ 	.word	0x0001ac00


	//   ....[5]....
        /*068c*/ 	.word	0x0001ad30


	//   ....[6]....
        /*0690*/ 	.word	0x0001ae30


	//----- nvinfo : EIATTR_MBARRIER_INSTR_OFFSETS
	.align		4
.L_237:
        /*0694*/ 	.byte	0x04, 0x39
        /*0696*/ 	.short	(.L_239 - .L_238)


	//   ....[0]....
.L_238:
        /*0698*/ 	.word	0x00000300
        /*069c*/ 	.word	0x000000ff
        /*06a0*/ 	.word	0x00016800
        /*06a4*/ 	.short	0x0100
        /*06a6*/ 	.byte	0x08
	.zero		1


	//   ....[1]....
        /*06a8*/ 	.word	0x00000310
        /*06ac*/ 	.word	0x000000ff
        /*06b0*/ 	.word	0x00016820
        /*06b4*/ 	.short	0x0100
        /*06b6*/ 	.byte	0x08
	.zero		1


	//   ....[2]....
        /*06b8*/ 	.word	0x00000400
        /*06bc*/ 	.word	0x000000ff
        /*06c0*/ 	.word	0x00016830
        /*06c4*/ 	.short	0x0100
        /*06c6*/ 	.byte	0x08
	.zero		1


	//   ....[3]....
        /*06c8*/ 	.word	0x00000410
        /*06cc*/ 	.word	0x000000ff
        /*06d0*/ 	.word	0x00016840
        /*06d4*/ 	.short	0x0100
        /*06d6*/ 	.byte	0x08
	.zero		1


	//   ....[4]....
        /*06d8*/ 	.word	0x00000420
        /*06dc*/ 	.word	0x000000ff
        /*06e0*/ 	.word	0x00016838
        /*06e4*/ 	.short	0x0100
        /*06e6*/ 	.byte	0x08
	.zero		1


	//   ....[5]....
        /*06e8*/ 	.word	0x00000430
        /*06ec*/ 	.word	0x000000ff
        /*06f0*/ 	.word	0x00016848
        /*06f4*/ 	.short	0x0100
        /*06f6*/ 	.byte	0x08
	.zero		1


	//   ....[6]....
        /*06f8*/ 	.word	0x00000560
        /*06fc*/ 	.word	0x000000ff
        /*0700*/ 	.word	0x00016850
        /*0704*/ 	.short	0x0100
        /*0706*/ 	.byte	0x08
	.zero		1


	//   ....[7]....
        /*0708*/ 	.word	0x00000570
        /*070c*/ 	.word	0x000000ff
        /*0710*/ 	.word	0x00016860
        /*0714*/ 	.short	0x0100
        /*0716*/ 	.byte	0x08
	.zero		1


	//   ....[8]....
        /*0718*/ 	.word	0x00000580
        /*071c*/ 	.word	0x000000ff
        /*0720*/ 	.word	0x00016858
        /*0724*/ 	.short	0x0100
        /*0726*/ 	.byte	0x08
	.zero		1


	//   ....[9]....
        /*0728*/ 	.word	0x00000590
        /*072c*/ 	.word	0x000000ff
        /*0730*/ 	.word	0x00016868
        /*0734*/ 	.short	0x0100
        /*0736*/ 	.byte	0x08
	.zero		1


	//   ....[10]....
        /*0738*/ 	.word	0x00000680
        /*073c*/ 	.word	0x000000ff
        /*0740*/ 	.word	0x00016870
        /*0744*/ 	.short	0x0100
        /*0746*/ 	.byte	0x06
	.zero		1


	//   ....[11]....
        /*0748*/ 	.word	0x00000690
        /*074c*/ 	.word	0x000000ff
        /*0750*/ 	.word	0x00016880
        /*0754*/ 	.short	0x0100
        /*0756*/ 	.byte	0x06
	.zero		1


	//   ....[12]....
        /*0758*/ 	.word	0x000006a0
        /*075c*/ 	.word	0x000000ff
        /*0760*/ 	.word	0x00016878
        /*0764*/ 	.short	0x0100
        /*0766*/ 	.byte	0x06
	.zero		1


	//   ....[13]....
        /*0768*/ 	.word	0x000006b0
        /*076c*/ 	.word	0x000000ff
        /*0770*/ 	.word	0x00016888
        /*0774*/ 	.short	0x0100
        /*0776*/ 	.byte	0x06
	.zero		1


	//   ....[14]....
        /*0778*/ 	.word	0x000007e0
        /*077c*/ 	.word	0x000000ff
        /*0780*/ 	.word	0x00016890
        /*0784*/ 	.short	0x0100
        /*0786*/ 	.byte	0x08
	.zero		1


	//   ....[15]....
        /*0788*/ 	.word	0x000007f0
        /*078c*/ 	.word	0x000000ff
        /*0790*/ 	.word	0x000168a0
        /*0794*/ 	.short	0x0100
        /*0796*/ 	.byte	0x08
	.zero		1


	//   ....[16]....
        /*0798*/ 	.word	0x00000800
        /*079c*/ 	.word	0x000000ff
        /*07a0*/ 	.word	0x00016898
        /*07a4*/ 	.short	0x0100
        /*07a6*/ 	.byte	0x08
	.zero		1


	//   ....[17]....
        /*07a8*/ 	.word	0x00000810
        /*07ac*/ 	.word	0x000000ff
        /*07b0*/ 	.word	0x000168a8
        /*07b4*/ 	.short	0x0100
        /*07b6*/ 	.byte	0x08
	.zero		1


	//   ....[18]....
        /*07b8*/ 	.word	0x00000940
        /*07bc*/ 	.word	0x000000ff
        /*07c0*/ 	.word	0x000168b0
        /*07c4*/ 	.short	0x0100
        /*07c6*/ 	.byte	0x08
	.zero		1


	//   ....[19]....
        /*07c8*/ 	.word	0x00000950
        /*07cc*/ 	.word	0x000000ff
        /*07d0*/ 	.word	0x000168c0
        /*07d4*/ 	.short	0x0100
        /*07d6*/ 	.byte	0x08
	.zero		1


	//   ....[20]....
        /*07d8*/ 	.word	0x00000960
        /*07dc*/ 	.word	0x000000ff
        /*07e0*/ 	.word	0x000168b8
        /*07e4*/ 	.short	0x0100
        /*07e6*/ 	.byte	0x08
	.zero		1


	//   ....[21]....
        /*07e8*/ 	.word	0x00000970
        /*07ec*/ 	.word	0x000000ff
        /*07f0*/ 	.word	0x000168c8
        /*07f4*/ 	.short	0x0100
        /*07f6*/ 	.byte	0x08
	.zero		1


	//   ....[22]....
        /*07f8*/ 	.word	0x00002c90
        /*07fc*/ 	.word	0x00000056
        /*0800*/ 	.word	0x00016890
        /*0804*/ 	.short	0x010a
        /*0806*/ 	.byte	0x3f
	.zero		1


	//   ....[23]....
        /*0808*/ 	.word	0x00003f00
        /*080c*/ 	.word	0x00000056
        /*0810*/ 	.word	0x00016890
        /*0814*/ 	.short	0x010a
        /*0816*/ 	.byte	0x3f
	.zero		1


	//   ....[24]....
        /*0818*/ 	.word	0x00004f90
        /*081c*/ 	.word	0x00000056
        /*0820*/ 	.word	0x00016890
        /*0824*/ 	.short	0x010a
        /*0826*/ 	.byte	0x3f
	.zero		1


	//   ....[25]....
        /*0828*/ 	.word	0x000051a0
        /*082c*/ 	.word	0x00000020
        /*0830*/ 	.word	0x00000000
        /*0834*/ 	.short	0x0101
        /*0836*/ 	.byte	0x3f
	.zero		1


	//   ....[26]....
        /*0838*/ 	.word	0x000051e0
        /*083c*/ 	.word	0x00000056
        /*0840*/ 	.word	0x000168b0
        /*0844*/ 	.short	0x010a
        /*0846*/ 	.byte	0x3f
	.zero		1


	//   ....[27]....
        /*0848*/ 	.word	0x000055c0
        /*084c*/ 	.word	0x00000056
        /*0850*/ 	.word	0x00000000
        /*0854*/ 	.short	0x0101
        /*0856*/ 	.byte	0x3f
	.zero		1


	//   ....[28]....
        /*0858*/ 	.word	0x00005e40
        /*085c*/ 	.word	0x00000002
        /*0860*/ 	.word	0x00016800
        /*0864*/ 	.short	0x010a
        /*0866*/ 	.byte	0x3f
	.zero		1


	//   ....[29]....
        /*0868*/ 	.word	0x00005e90
        /*086c*/ 	.word	0x00000002
        /*0870*/ 	.word	0x00016800
        /*0874*/ 	.short	0x010a
        /*0876*/ 	.byte	0x3f
	.zero		1


	//   ....[30]....
        /*0878*/ 	.word	0x00006bd0
        /*087c*/ 	.word	0x00000002
        /*0880*/ 	.word	0x00016800
        /*0884*/ 	.short	0x010a
        /*0886*/ 	.byte	0x3f
	.zero		1


	//   ....[31]....
        /*0888*/ 	.word	0x00007fc0
        /*088c*/ 	.word	0x00000002
        /*0890*/ 	.word	0x00016800
        /*0894*/ 	.short	0x010a
        /*0896*/ 	.byte	0x3f
	.zero		1


	//   ....[32]....
        /*0898*/ 	.word	0x00008f20
        /*089c*/ 	.word	0x00000059
        /*08a0*/ 	.word	0x00016830
        /*08a4*/ 	.short	0x010a
        /*08a6*/ 	.byte	0x3f
	.zero		1


	//   ....[33]....
        /*08a8*/ 	.word	0x000090a0
        /*08ac*/ 	.word	0x00000059
        /*08b0*/ 	.word	0x00016830
        /*08b4*/ 	.short	0x010a
        /*08b6*/ 	.byte	0x3f
	.zero		1


	//   ....[34]....
        /*08b8*/ 	.word	0x000098d0
        /*08bc*/ 	.word	0x00000059
        /*08c0*/ 	.word	0x00000000
        /*08c4*/ 	.short	0x0101
        /*08c6*/ 	.byte	0x3f
	.zero		1


	//   ....[35]....
        /*08c8*/ 	.word	0x0000cba0
        /*08cc*/ 	.word	0x00000015
        /*08d0*/ 	.word	0x00016830
        /*08d4*/ 	.short	0x010a
        /*08d6*/ 	.byte	0x3f
	.zero		1


	//   ....[36]....
        /*08d8*/ 	.word	0x0000cbf0
        /*08dc*/ 	.word	0x00000015
        /*08e0*/ 	.word	0x00016830
        /*08e4*/ 	.short	0x010a
        /*08e6*/ 	.byte	0x3f
	.zero		1


	//   ....[37]....
        /*08e8*/ 	.word	0x0000cf00
        /*08ec*/ 	.word	0x00000014
        /*08f0*/ 	.word	0x00016850
        /*08f4*/ 	.short	0x010a
        /*08f6*/ 	.byte	0x3f
	.zero		1


	//   ....[38]....
        /*08f8*/ 	.word	0x0000cf40
        /*08fc*/ 	.word	0x00000014
        /*0900*/ 	.word	0x00016850
        /*0904*/ 	.short	0x010a
        /*0906*/ 	.byte	0x3f
	.zero		1


	//   ....[39]....
        /*0908*/ 	.word	0x0000dbe0
        /*090c*/ 	.word	0x00000019
        /*0910*/ 	.word	0x00000000
        /*0914*/ 	.short	0x0101
        /*0916*/ 	.byte	0x3f
	.zero		1


	//   ....[40]....
        /*0918*/ 	.word	0x0000f740
        /*091c*/ 	.word	0x0000002e
        /*0920*/ 	.word	0x00000000
        /*0924*/ 	.short	0x0101
        /*0926*/ 	.byte	0x3f
	.zero		1


	//   ....[41]....
        /*0928*/ 	.word	0x00010560
        /*092c*/ 	.word	0x0000000e
        /*0930*/ 	.word	0x00016830
        /*0934*/ 	.short	0x010a
        /*0936*/ 	.byte	0x3f
	.zero		1


	//   ....[42]....
        /*0938*/ 	.word	0x000105b0
        /*093c*/ 	.word	0x0000000e
        /*0940*/ 	.word	0x00016830
        /*0944*/ 	.short	0x010a
        /*0946*/ 	.byte	0x3f
	.zero		1


	//   ....[43]....
        /*0948*/ 	.word	0x000108c0
        /*094c*/ 	.word	0x0000000f
        /*0950*/ 	.word	0x00016850
        /*0954*/ 	.short	0x010a
        /*0956*/ 	.byte	0x3f
	.zero		1


	//   ....[44]....
        /*0958*/ 	.word	0x00010900
        /*095c*/ 	.word	0x0000000f
        /*0960*/ 	.word	0x00016850
        /*0964*/ 	.short	0x010a
        /*0966*/ 	.byte	0x3f
	.zero		1


	//   ....[45]....
        /*0968*/ 	.word	0x00012010
        /*096c*/ 	.word	0x00000019
        /*0970*/ 	.word	0x00000000
        /*0974*/ 	.short	0x0101
        /*0976*/ 	.byte	0x3f
	.zero		1


	//   ....[46]....
        /*0978*/ 	.word	0x000122b0
        /*097c*/ 	.word	0x00000004
        /*0980*/ 	.word	0x00000000
        /*0984*/ 	.short	0x0101
        /*0986*/ 	.byte	0x3f
	.zero		1


	//   ....[47]....
        /*0988*/ 	.word	0x00012d20
        /*098c*/ 	.word	0x0000000e
        /*0990*/ 	.word	0x00016830
        /*0994*/ 	.short	0x010a
        /*0996*/ 	.byte	0x3f
	.zero		1


	//   ....[48]....
        /*0998*/ 	.word	0x00012d70
        /*099c*/ 	.word	0x0000000e
        /*09a0*/ 	.word	0x00016830
        /*09a4*/ 	.short	0x010a
        /*09a6*/ 	.byte	0x3f
	.zero		1


	//   ....[49]....
        /*09a8*/ 	.word	0x00013080
        /*09ac*/ 	.word	0x0000000f
        /*09b0*/ 	.word	0x00016850
        /*09b4*/ 	.short	0x010a
        /*09b6*/ 	.byte	0x3f
	.zero		1


	//   ....[50]....
        /*09b8*/ 	.word	0x000130c0
        /*09bc*/ 	.word	0x0000000f
        /*09c0*/ 	.word	0x00016850
        /*09c4*/ 	.short	0x010a
        /*09c6*/ 	.byte	0x3f
	.zero		1


	//   ....[51]....
        /*09c8*/ 	.word	0x00013da0
        /*09cc*/ 	.word	0x00000056
        /*09d0*/ 	.word	0x00000000
        /*09d4*/ 	.short	0x0101
        /*09d6*/ 	.byte	0x3f
	.zero		1


	//   ....[52]....
        /*09d8*/ 	.word	0x00015a00
        /*09dc*/ 	.word	0x0000002a
        /*09e0*/ 	.word	0x00000000
        /*09e4*/ 	.short	0x0101
        /*09e6*/ 	.byte	0x3f
	.zero		1


	//   ....[53]....
        /*09e8*/ 	.word	0x000163a0
        /*09ec*/ 	.word	0x00000009
        /*09f0*/ 	.word	0x00016850
        /*09f4*/ 	.short	0x010a
        /*09f6*/ 	.byte	0x3f
	.zero		1


	//   ....[54]....
        /*09f8*/ 	.word	0x00016410
        /*09fc*/ 	.word	0x00000009
        /*0a00*/ 	.word	0x00016850
        /*0a04*/ 	.short	0x010a
        /*0a06*/ 	.byte	0x3f
	.zero		1


	//   ....[55]....
        /*0a08*/ 	.word	0x00016a00
        /*0a0c*/ 	.word	0x00000002
        /*0a10*/ 	.word	0x00000000
        /*0a14*/ 	.short	0x0101
        /*0a16*/ 	.byte	0x3f
	.zero		1


	//   ....[56]....
        /*0a18*/ 	.word	0x00017950
        /*0a1c*/ 	.word	0x00000000
        /*0a20*/ 	.word	0x00000000
        /*0a24*/ 	.short	0x0101
        /*0a26*/ 	.byte	0x3f
	.zero		1


	//   ....[57]....
        /*0a28*/ 	.word	0x00019df0
        /*0a2c*/ 	.word	0x00000008
        /*0a30*/ 	.word	0x00016820
        /*0a34*/ 	.short	0x010a
        /*0a36*/ 	.byte	0x3f
	.zero		1


	//   ....[58]....
        /*0a38*/ 	.word	0x00019e60
        /*0a3c*/ 	.word	0x00000009
        /*0a40*/ 	.word	0x000168a0
        /*0a44*/ 	.short	0x010a
        /*0a46*/ 	.byte	0x3f
	.zero		1


	//   ....[59]....
        /*0a48*/ 	.word	0x0001a010
        /*0a4c*/ 	.word	0x00000009
        /*0a50*/ 	.word	0x000168c0
        /*0a54*/ 	.short	0x010a
        /*0a56*/ 	.byte	0x3f
	.zero		1


	//   ....[60]....
        /*0a58*/ 	.word	0x0001a280
        /*0a5c*/ 	.word	0x0000000c
        /*0a60*/ 	.word	0x000168a0
        /*0a64*/ 	.short	0x010a
        /*0a66*/ 	.byte	0x3f
	.zero		1


	//   ....[61]....
        /*0a68*/ 	.word	0x0001a420
        /*0a6c*/ 	.word	0x0000000c
        /*0a70*/ 	.word	0x000168c0
        /*0a74*/ 	.short	0x010a
        /*0a76*/ 	.byte	0x3f
	.zero		1


	//   ....[62]....
        /*0a78*/ 	.word	0x0001b2c0
        /*0a7c*/ 	.word	0x00000005
        /*0a80*/ 	.word	0x00016840
        /*0a84*/ 	.short	0x010a
        /*0a86*/ 	.byte	0x3f
	.zero		1


	//   ....[63]....
        /*0a88*/ 	.word	0x0001b610
        /*0a8c*/ 	.word	0x0000001b
        /*0a90*/ 	.word	0x00016820
        /*0a94*/ 	.short	0x010a
        /*0a96*/ 	.byte	0x3f
	.zero		1


	//   ....[64]....
        /*0a98*/ 	.word	0x0001b900
        /*0a9c*/ 	.word	0x00000003
        /*0aa0*/ 	.word	0x00016840
        /*0aa4*/ 	.short	0x010a
        /*0aa6*/ 	.byte	0x3f
	.zero		1


	//   ....[65]....
        /*0aa8*/ 	.word	0x0001bae0
        /*0aac*/ 	.word	0x00000002
        /*0ab0*/ 	.word	0x00000060
        /*0ab4*/ 	.short	0x010a
        /*0ab6*/ 	.byte	0x3f
	.zero		1


	//   ....[66]....
        /*0ab8*/ 	.word	0x0001bf80
        /*0abc*/ 	.word	0x00000003
        /*0ac0*/ 	.word	0x00016840
        /*0ac4*/ 	.short	0x010a
        /*0ac6*/ 	.byte	0x3f
	.zero		1


	//   ....[67]....
        /*0ac8*/ 	.word	0x0001c160
        /*0acc*/ 	.word	0x00000003
        /*0ad0*/ 	.word	0x00000060
        /*0ad4*/ 	.short	0x010a
        /*0ad6*/ 	.byte	0x3f
	.zero		1


	//   ....[68]....
        /*0ad8*/ 	.word	0x0001c530
        /*0adc*/ 	.word	0x00000002
        /*0ae0*/ 	.word	0x00016840
        /*0ae4*/ 	.short	0x010a
        /*0ae6*/ 	.byte	0x3f
	.zero		1


	//   ....[69]....
        /*0ae8*/ 	.word	0x0001c720
        /*0aec*/ 	.word	0x00000002
        /*0af0*/ 	.word	0x00000060
        /*0af4*/ 	.short	0x010a
        /*0af6*/ 	.byte	0x3f
	.zero		1


	//   ....[70]....
        /*0af8*/ 	.word	0x0001ca60
        /*0afc*/ 	.word	0x00000003
        /*0b00*/ 	.word	0x00016860
        /*0b04*/ 	.short	0x010a
        /*0b06*/ 	.byte	0x3f
	.zero		1


	//   ....[71]....
        /*0b08*/ 	.word	0x0001d8e0
        /*0b0c*/ 	.word	0x00000009
        /*0b10*/ 	.word	0x00016820
        /*0b14*/ 	.short	0x010a
        /*0b16*/ 	.byte	0x3f
	.zero		1


	//   ....[72]....
        /*0b18*/ 	.word	0x0001da70
        /*0b1c*/ 	.word	0x00000007
        /*0b20*/ 	.word	0x00000000
        /*0b24*/ 	.short	0x010a
        /*0b26*/ 	.byte	0x3f
	.zero		1


	//   ....[73]....
        /*0b28*/ 	.word	0x0001dae0
        /*0b2c*/ 	.word	0x00000003
        /*0b30*/ 	.word	0x00000000
        /*0b34*/ 	.short	0x010a
        /*0b36*/ 	.byte	0x3f
	.zero		1


	//   ....[74]....
        /*0b38*/ 	.word	0x0001db40
        /*0b3c*/ 	.word	0x00000005
        /*0b40*/ 	.word	0x00000000
        /*0b44*/ 	.short	0x010a
        /*0b46*/ 	.byte	0x3f
	.zero		1


	//   ....[75]....
        /*0b48*/ 	.word	0x0001db70
        /*0b4c*/ 	.word	0x00000003
        /*0b50*/ 	.word	0x00000000
        /*0b54*/ 	.short	0x010a
        /*0b56*/ 	.byte	0x3f
	.zero		1


	//   ....[76]....
        /*0b58*/ 	.word	0x0001dbd0
        /*0b5c*/ 	.word	0x00000056
        /*0b60*/ 	.word	0x00016890
        /*0b64*/ 	.short	0x010a
        /*0b66*/ 	.byte	0x3f
	.zero		1


	//   ....[77]....
        /*0b68*/ 	.word	0x0001dc20
        /*0b6c*/ 	.word	0x00000056
        /*0b70*/ 	.word	0x00016890
        /*0b74*/ 	.short	0x010a
        /*0b76*/ 	.byte	0x3f
	.zero		1


	//   ....[78]....
        /*0b78*/ 	.word	0x0001dc70
        /*0b7c*/ 	.word	0x00000056
        /*0b80*/ 	.word	0x00016890
        /*0b84*/ 	.short	0x010a
        /*0b86*/ 	.byte	0x3f
	.zero		1


	//   ....[79]....
        /*0b88*/ 	.word	0x0001dcc0
        /*0b8c*/ 	.word	0x00000056
        /*0b90*/ 	.word	0x000168b0
        /*0b94*/ 	.short	0x010a
        /*0b96*/ 	.byte	0x3f
	.zero		1


	//   ....[80]....
        /*0b98*/ 	.word	0x0001e2c0
        /*0b9c*/ 	.word	0x00000002
        /*0ba0*/ 	.word	0x00016800
        /*0ba4*/ 	.short	0x010a
        /*0ba6*/ 	.byte	0x3f
	.zero		1


	//   ....[81]....
        /*0ba8*/ 	.word	0x0001e810
        /*0bac*/ 	.word	0x00000002
        /*0bb0*/ 	.word	0x00016800
        /*0bb4*/ 	.short	0x010a
        /*0bb6*/ 	.byte	0x3f
	.zero		1


	//   ....[82]....
        /*0bb8*/ 	.word	0x0001e860
        /*0bbc*/ 	.word	0x00000059
        /*0bc0*/ 	.word	0x00016830
        /*0bc4*/ 	.short	0x010a
        /*0bc6*/ 	.byte	0x3f
	.zero		1


	//   ....[83]....
        /*0bc8*/ 	.word	0x0001e8b0
        /*0bcc*/ 	.word	0x00000015
        /*0bd0*/ 	.word	0x00016830
        /*0bd4*/ 	.short	0x010a
        /*0bd6*/ 	.byte	0x3f
	.zero		1


	//   ....[84]....
        /*0bd8*/ 	.word	0x0001e900
        /*0bdc*/ 	.word	0x00000014
        /*0be0*/ 	.word	0x00016850
        /*0be4*/ 	.short	0x010a
        /*0be6*/ 	.byte	0x3f
	.zero		1


	//   ....[85]....
        /*0be8*/ 	.word	0x0001e950
        /*0bec*/ 	.word	0x0000000e
        /*0bf0*/ 	.word	0x00016830
        /*0bf4*/ 	.short	0x010a
        /*0bf6*/ 	.byte	0x3f
	.zero		1


	//   ....[86]....
        /*0bf8*/ 	.word	0x0001e9a0
        /*0bfc*/ 	.word	0x0000000f
        /*0c00*/ 	.word	0x00016850
        /*0c04*/ 	.short	0x010a
        /*0c06*/ 	.byte	0x3f
	.zero		1


	//   ....[87]....
        /*0c08*/ 	.word	0x0001e9f0
        /*0c0c*/ 	.word	0x0000000e
        /*0c10*/ 	.word	0x00016830
        /*0c14*/ 	.short	0x010a
        /*0c16*/ 	.byte	0x3f
	.zero		1


	//   ....[88]....
        /*0c18*/ 	.word	0x0001ea40
        /*0c1c*/ 	.word	0x0000000f
        /*0c20*/ 	.word	0x00016850
        /*0c24*/ 	.short	0x010a
        /*0c26*/ 	.byte	0x3f
	.zero		1


	//   ....[89]....
        /*0c28*/ 	.word	0x0001ea90
        /*0c2c*/ 	.word	0x00000009
        /*0c30*/ 	.word	0x00016850
        /*0c34*/ 	.short	0x010a
        /*0c36*/ 	.byte	0x3f
	.zero		1


	//   ....[90]....
        /*0c38*/ 	.word	0x0001ec20
        /*0c3c*/ 	.word	0x00000008
        /*0c40*/ 	.word	0x00016820
        /*0c44*/ 	.short	0x010a
        /*0c46*/ 	.byte	0x3f
	.zero		1


	//   ....[91]....
        /*0c48*/ 	.word	0x0001ec70
        /*0c4c*/ 	.word	0x00000009
        /*0c50*/ 	.word	0x000168a0
        /*0c54*/ 	.short	0x010a
        /*0c56*/ 	.byte	0x3f
	.zero		1


	//   ....[92]....
        /*0c58*/ 	.word	0x0001ecc0
        /*0c5c*/ 	.word	0x00000009
        /*0c60*/ 	.word	0x000168c0
        /*0c64*/ 	.short	0x010a
        /*0c66*/ 	.byte	0x3f
	.zero		1


	//   ....[93]....
        /*0c68*/ 	.word	0x0001ed10
        /*0c6c*/ 	.word	0x0000000c
        /*0c70*/ 	.word	0x000168a0
        /*0c74*/ 	.short	0x010a
        /*0c76*/ 	.byte	0x3f
	.zero		1


	//   ....[94]....
        /*0c78*/ 	.word	0x0001ed60
        /*0c7c*/ 	.word	0x0000000c
        /*0c80*/ 	.word	0x000168c0
        /*0c84*/ 	.short	0x010a
        /*0c86*/ 	.byte	0x3f
	.zero		1


	//   ....[95]....
        /*0c88*/ 	.word	0x0001ef00
        /*0c8c*/ 	.word	0x00000005
        /*0c90*/ 	.word	0x00016840
        /*0c94*/ 	.short	0x010a
        /*0c96*/ 	.byte	0x3f
	.zero		1


	//   ....[96]....
        /*0c98*/ 	.word	0x0001ef50
        /*0c9c*/ 	.word	0x0000001b
        /*0ca0*/ 	.word	0x00016820
        /*0ca4*/ 	.short	0x010a
        /*0ca6*/ 	.byte	0x3f
	.zero		1


	//   ....[97]....
        /*0ca8*/ 	.word	0x0001efa0
        /*0cac*/ 	.word	0x00000003
        /*0cb0*/ 	.word	0x00016840
        /*0cb4*/ 	.short	0x010a
        /*0cb6*/ 	.byte	0x3f
	.zero		1


	//   ....[98]....
        /*0cb8*/ 	.word	0x0001eff0
        /*0cbc*/ 	.word	0x00000002
        /*0cc0*/ 	.word	0x00000060
        /*0cc4*/ 	.short	0x010a
        /*0cc6*/ 	.byte	0x3f
	.zero		1


	//   ....[99]....
        /*0cc8*/ 	.word	0x0001f040
        /*0ccc*/ 	.word	0x00000003
        /*0cd0*/ 	.word	0x00016840
        /*0cd4*/ 	.short	0x010a
        /*0cd6*/ 	.byte	0x3f
	.zero		1


	//   ....[100]....
        /*0cd8*/ 	.word	0x0001f090
        /*0cdc*/ 	.word	0x00000003
        /*0ce0*/ 	.word	0x00000060
        /*0ce4*/ 	.short	0x010a
        /*0ce6*/ 	.byte	0x3f
	.zero		1


	//   ....[101]....
        /*0ce8*/ 	.word	0x0001f0e0
        /*0cec*/ 	.word	0x00000002
        /*0cf0*/ 	.word	0x00016840
        /*0cf4*/ 	.short	0x010a
        /*0cf6*/ 	.byte	0x3f
	.zero		1


	//   ....[102]....
        /*0cf8*/ 	.word	0x0001f130
        /*0cfc*/ 	.word	0x00000002
        /*0d00*/ 	.word	0x00000060
        /*0d04*/ 	.short	0x010a
        /*0d06*/ 	.byte	0x3f
	.zero		1


	//   ....[103]....
        /*0d08*/ 	.word	0x0001f180
        /*0d0c*/ 	.word	0x00000003
        /*0d10*/ 	.word	0x00016860
        /*0d14*/ 	.short	0x010a
        /*0d16*/ 	.byte	0x3f
	.zero		1


	//   ....[104]....
        /*0d18*/ 	.word	0x0001fb30
        /*0d1c*/ 	.word	0x00000009
        /*0d20*/ 	.word	0x00016820
        /*0d24*/ 	.short	0x010a
        /*0d26*/ 	.byte	0x3f
	.zero		1


	//   ....[105]....
        /*0d28*/ 	.word	0x0001fcd0
        /*0d2c*/ 	.word	0x00000007
        /*0d30*/ 	.word	0x00000000
        /*0d34*/ 	.short	0x010a
        /*0d36*/ 	.byte	0x3f
	.zero		1


	//   ....[106]....
        /*0d38*/ 	.word	0x0001fd20
        /*0d3c*/ 	.word	0x00000003
        /*0d40*/ 	.word	0x00000000
        /*0d44*/ 	.short	0x010a
        /*0d46*/ 	.byte	0x3f
	.zero		1


	//   ....[107]....
        /*0d48*/ 	.word	0x0001fd70
        /*0d4c*/ 	.word	0x00000005
        /*0d50*/ 	.word	0x00000000
        /*0d54*/ 	.short	0x010a
        /*0d56*/ 	.byte	0x3f
	.zero		1


	//----- nvinfo : EIATTR_NUM_MBARRIERS
	.align		4
.L_239:
        /*0d58*/ 	.byte	0x03, 0x38
        /*0d5a*/ 	.short	0x0016


	//----- nvinfo : EIATTR_EXIT_INSTR_OFFSETS
	.align		4
        /*0d5c*/ 	.byte	0x04, 0x1c
        /*0d5e*/ 	.short	(.L_241 - .L_240)


	//   ....[0]....
.L_240:
        /*0d60*/ 	.word	0x0001dbc0


	//----- nvinfo : EIATTR_MAX_THREADS
	.align		4
.L_241:
        /*0d64*/ 	.byte	0x04, 0x05
        /*0d66*/ 	.short	(.L_243 - .L_242)
.L_242:
        /*0d68*/ 	.word	0x00000200
        /*0d6c*/ 	.word	0x00000001
        /*0d70*/ 	.word	0x00000001


	//----- nvinfo : EIATTR_CRS_STACK_SIZE
	.align		4
.L_243:
        /*0d74*/ 	.byte	0x04, 0x1e
        /*0d76*/ 	.short	(.L_245 - .L_244)
.L_244:
        /*0d78*/ 	.word	0x00000000


	//----- nvinfo : EIATTR_CBANK_PARAM_SIZE
	.align		4
.L_245:
        /*0d7c*/ 	.byte	0x03, 0x19
        /*0d7e*/ 	.short	0x0a70


	//----- nvinfo : EIATTR_PARAM_CBANK
	.align		4
        /*0d80*/ 	.byte	0x04, 0x0a
        /*0d82*/ 	.short	(.L_247 - .L_246)
	.align		4
.L_246:
        /*0d84*/ 	.word	index@(.nv.constant0._ZN7cutlass13device_kernelIN5flash11enable_sm90INS1_16FlashAttnFwdSm90INS1_25CollectiveMainloopFwdSm90ILi2EN4cute5tupleIJNS5_1CILi1EEES8_S8_EEENS6_IJNS7_ILi192EEENS7_ILi128EEENS7_ILi64EEEEEELi64ENS_6half_tEfNS_4arch4Sm90ELb0ELb1ELb1ELb1ELb0ELb1ELb0ELb1ELb1ELb0ELb0ELb0EEENS1_21CollectiveEpilogueFwdINS6_IJSA_SC_SB_EEES9_SE_SG_Li384ELb1ELb0ELb0ELb0EEENS1_36VarlenDynamicPersistentTileSchedulerILi192ELi128ELi384ELi32ELb0ELb0ELb1ELb1ELb0ELb1EEEEEEEEEvNT_6ParamsE)
        /*0d88*/ 	.short	0x0210
        /*0d8a*/ 	.short	0x0a70


	//----- nvinfo : EIATTR_SW_WAR
	.align		4
.L_247:
        /*0d8c*/ 	.byte	0x04, 0x36
        /*0d8e*/ 	.short	(.L_249 - .L_248)
.L_248:
        /*0d90*/ 	.word	0x00000008
.L_249:


//--------------------- .nv.info._ZN7cutlass13device_kernelIN5flash11enable_sm90INS1_16FlashAttnFwdSm90INS1_25CollectiveMainloopFwdSm90ILi2EN4cute5tupleIJNS5_1CILi1EEES8_S8_EEENS6_IJNS7_ILi192EEENS7_ILi128EEENS7_ILi64EEEEEELi64ENS_6half_tEfNS_4arch4Sm90ELb1ELb0ELb1ELb0ELb0ELb0ELb0ELb1ELb1ELb0ELb0ELb0EEENS1_21CollectiveEpilogueFwdINS6_IJSA_SC_SB_EEES9_SE_SG_Li384ELb0ELb0ELb0ELb0EEENS1_30DynamicPersistentTileSchedulerILi384ELi32ELb0ELb0ELb1EEEEEEEEEvNT_6ParamsE --------------------------
	.section	.nv.info._ZN7cutlass13device_kernelIN5flash11enable_sm90INS1_16FlashAttnFwdSm90INS1_25CollectiveMainloopFwdSm90ILi2EN4cute5tupleIJNS5_1CILi1EEES8_S8_EEENS6_IJNS7_ILi192EEENS7_ILi128EEENS7_ILi64EEEEEELi64ENS_6half_tEfNS_4arch4Sm90ELb1ELb0ELb1ELb0ELb0ELb0ELb0ELb1ELb1ELb0ELb0ELb0EEENS1_21CollectiveEpilogueFwdINS6_IJSA_SC_SB_EEES9_SE_SG_Li384ELb0ELb0ELb0ELb0EEENS1_30DynamicPersistentTileSchedulerILi384ELi32ELb0ELb0ELb1EEEEEEEEEvNT_6ParamsE,"",@"SHT_CUDA_INFO"
	.sectionflags	@""
	.align	4


	//----- nvinfo : EIATTR_CUDA_API_VERSION
	.align		4
        /*0000*/ 	.byte	0x04, 0x37
        /*0002*/ 	.short	(.L_251 - .L_250)
.L_250:
        /*0004*/ 	.word	0x00000082


	//----- nvinfo : EIATTR_KPARAM_INFO
	.align		4
.L_251:
        /*0008*/ 	.byte	0x04, 0x17
        /*000a*/ 	.short	(.L_253 - .L_252)
.L_252:
        /*000c*/ 	.word	0x00000000
        /*0010*/ 	.short	0x0000
        /*0012*/ 	.short	0x0070
        /*0014*/ 	.byte	0x00, 0xf0, 0x01, 0x2e


	//----- nvinfo : EIATTR_SPARSE_MMA_MASK
	.align		4
.L_253:
        /*0018*/ 	.byte	0x03, 0x50
        /*001a*/ 	.short	0x0000


	//----- nvinfo : EIATTR_MAXREG_COUNT
	.align		4
        /*001c*/ 	.byte	0x03, 0x1b
        /*001e*/ 	.short	0x0080


	//----- nvinfo : EIATTR_NUM_BARRIERS
	.align		4
        /*0020*/ 	.byte	0x02, 0x4c
        /*0022*/ 	.byte	0x10
	.zero		1


	//----- nvinfo : EIATTR_EXTERNS
	.align		4
        /*0024*/ 	.byte	0x04, 0x0f
        /*0026*/ 	.short	(.L_255 - .L_254)


	//   ....[0]....
	.align		4
.L_254:
        /*0028*/ 	.word	index@(__assertfail)


	//----- nvinfo : EIATTR_MERCURY_ISA_VERSION
	.align		4
.L_255:
        /*002c*/ 	.byte	0x03, 0x5f
        /*002e*/ 	.short	0x0101


	//----- nvinfo : EIATTR_INT_WARP_WIDE_INSTR_OFFSETS
	.align		4
        /*0030*/ 	.byte	0x04, 0x31
        /*0032*/ 	.short	(.L_257 - .L_256)


	//   ....[0]....
.L_256:
        /*0034*/ 	.word	0x00000180


	//   ....[1]....
        /*0038*/ 	.word	0x000001b0


	//   ....[2]....
        /*003c*/ 	.word	0x000001c0


	//   ....[3]....
        /*0040*/ 	.word	0x0000aef0


	//   ....[4]....
        /*0044*/ 	.word	0x0000af80


	//   ....[5]....
        /*0048*/ 	.word	0x0000b430


	//   ....[6]....
        /*004c*/ 	.word	0x0000cb50


	//   ....[7]....
        /*0050*/ 	.word	0x0000cbe0


	//----- nvinfo : EIATTR_COOP_GROUP_MASK_REGIDS
	.align		4
.L_257:
        /*0054*/ 	.byte	0x04, 0x29
        /*0056*/ 	.short	(.L_259 - .L_258)


	//   ....[0]....
.L_258:
        /*0058*/ 	.word	0xffffffff


	//   ....[1]....
        /*005c*/ 	.word	0xffffffff


	//   ....[2]....
        /*0060*/ 	.word	0xffffffff


	//   ....[3]....
        /*0064*/ 	.word	0xffffffff


	//   ....[4]....
        /*0068*/ 	.word	0xffffffff


	//   ....[5]....
        /*006c*/ 	.word	0xffffffff


	//   ....[6]....
        /*0070*/ 	.word	0xffffffff


	//   ....[7]....
        /*0074*/ 	.word	0xffffffff


	//   ....[8]....
        /*0078*/ 	.word	0xffffffff


	//   ....[9]....
        /*007c*/ 	.word	0xffffffff


	//   ....[10]....
        /*0080*/ 	.word	0xffffffff


	//   ....[11]....
        /*0084*/ 	.word	0xffffffff


	//   ....[12]....
        /*0088*/ 	.word	0xffffffff


	//   ....[13]....
        /*008c*/ 	.word	0xffffffff


	//   ....[14]....
        /*0090*/ 	.word	0xffffffff


	//   ....[15]....
        /*0094*/ 	.word	0xffffffff


	//   ....[16]....
        /*0098*/ 	.word	0xffffffff


	//   ....[17]....
        /*009c*/ 	.word	0xffffffff


	//   ....[18]....
        /*00a0*/ 	.word	0xffffffff


	//   ....[19]....
        /*00a4*/ 	.word	0xffffffff


	//   ....[20]....
        /*00a8*/ 	.word	0xffffffff


	//   ....[21]....
        /*00ac*/ 	.word	0xffffffff


	//   ....[22]....
        /*00b0*/ 	.word	0xffffffff


	//   ....[23]....
        /*00b4*/ 	.word	0xffffffff


	//   ....[24]....
        /*00b8*/ 	.word	0xffffffff


	//   ....[25]....
        /*00bc*/ 	.word	0xffffffff


	//   ....[26]....
        /*00c0*/ 	.word	0xffffffff


	//   ....[27]....
        /*00c4*/ 	.word	0xffffffff


	//   ....[28]....
        /*00c8*/ 	.word	0x0500000f


	//   ....[29]....
        /*00cc*/ 	.word	0x0500000f


	//----- nvinfo : EIATTR_COOP_GROUP_INSTR_OFFSETS
	.align		4
.L_259:
        /*00d0*/ 	.byte	0x04, 0x28
        /*00d2*/ 	.short	(.L_261 - .L_260)


	//   ....[0]....
.L_260:
        /*00d4*/ 	.word	0x00000060


	//   ....[1]....
        /*00d8*/ 	.word	0x00000190


	//   ....[2]....
        /*00dc*/ 	.word	0x000001e0


	//   ....[3]....
        /*00e0*/ 	.word	0x000003d0


	//   ....[4]....
        /*00e4*/ 	.word	0x00000530


	//   ....[5]....
        /*00e8*/ 	.word	0x00000650


	//   ....[6]....
        /*00ec*/ 	.word	0x000007b0


	//   ....[7]....
        /*00f0*/ 	.word	0x000012f0


	//   ....[8]....
        /*00f4*/ 	.word	0x00002700


	//   ....[9]....
        /*00f8*/ 	.word	0x000027a0


	//   ....[10]....
        /*00fc*/ 	.word	0x00003210


	//   ....[11]....
        /*0100*/ 	.word	0x000032a0


	//   ....[12]....
        /*0104*/ 	.word	0x00005300


	//   ....[13]....
        /*0108*/ 	.word	0x000053a0


	//   ....[14]....
        /*010c*/ 	.word	0x00005e00


	//   ....[15]....
        /*0110*/ 	.word	0x00005ea0


	//   ....[16]....
        /*0114*/ 	.word	0x00007b60


	//   ....[17]....
        /*0118*/ 	.word	0x00007bd0


	//   ....[18]....
        /*011c*/ 	.word	0x000082c0


	//   ....[19]....
        /*0120*/ 	.word	0x00008360


	//   ....[20]....
        /*0124*/ 	.word	0x000093a0


	//   ....[21]....
        /*0128*/ 	.word	0x000093e0


	//   ....[22]....
        /*012c*/ 	.word	0x000094c0


	//   ....[23]....
        /*0130*/ 	.word	0x000094d0


	//   ....[24]....
        /*0134*/ 	.word	0x00009fd0


	//   ....[25]....
        /*0138*/ 	.word	0x0000a990


	//   ....[26]....
        /*013c*/ 	.word	0x0000ce80


	//   ....[27]....
        /*0140*/ 	.word	0x0000d000


	//   ....[28]....
        /*0144*/ 	.word	0x0000d540


	//   ....[29]....
        /*0148*/ 	.word	0x0000d930


	//----- nvinfo : EIATTR_REG_RECONFIG
	.align		4
.L_261:
        /*014c*/ 	.byte	0x01, 0x54
	.zero		2


	//----- nvinfo : EIATTR_SYSCALL_OFFSETS
	.align		4
        /*0150*/ 	.byte	0x04, 0x46
        /*0152*/ 	.short	(.L_263 - .L_262)


	//   ....[0]....
.L_262:
        /*0154*/ 	.word	0x000014a0


	//   ....[1]....
        /*0158*/ 	.word	0x0000b110


	//   ....[2]....
        /*015c*/ 	.word	0x0000b250


	//   ....[3]....
        /*0160*/ 	.word	0x0000b340


	//----- nvinfo : EIATTR_MBARRIER_INSTR_OFFSETS
	.align		4
.L_263:
        /*0164*/ 	.byte	0x04, 0x39
        /*0166*/ 	.short	(.L_265 - .L_264)


	//   ....[0]....
.L_264:
        /*0168*/ 	.word	0x00000280
        /*016c*/ 	.word	0x000000ff
        /*0170*/ 	.word	0x00016800
        /*0174*/ 	.short	0x0100
        /*0176*/ 	.byte	0x06
	.zero		1


	//   ....[1]....
        /*0178*/ 	.word	0x00000290
        /*017c*/ 	.word	0x000000ff
        /*0180*/ 	.word	0x00016820
        /*0184*/ 	.short	0x0100
        /*0186*/ 	.byte	0x06
	.zero		1


	//   ....[2]....
        /*0188*/ 	.word	0x00000380
        /*018c*/ 	.word	0x000000ff
        /*0190*/ 	.word	0x00016830
        /*0194*/ 	.short	0x0100
        /*0196*/ 	.byte	0x08
	.zero		1


	//   ....[3]....
        /*0198*/ 	.word	0x00000390
        /*019c*/ 	.word	0x000000ff
        /*01a0*/ 	.word	0x00016840
        /*01a4*/ 	.short	0x0100
        /*01a6*/ 	.byte	0x08
	.zero		1


	//   ....[4]....
        /*01a8*/ 	.word	0x000003a0
        /*01ac*/ 	.word	0x000000ff
        /*01b0*/ 	.word	0x00016838
        /*01b4*/ 	.short	0x0100
        /*01b6*/ 	.byte	0x08
	.zero		1


	//   ....[5]....
        /*01b8*/ 	.word	0x000003b0
        /*01bc*/ 	.word	0x000000ff
        /*01c0*/ 	.word	0x00016848
        /*01c4*/ 	.short	0x0100
        /*01c6*/ 	.byte	0x08
	.zero		1


	//   ....[6]....
        /*01c8*/ 	.word	0x000004e0
        /*01cc*/ 	.word	0x000000ff
        /*01d0*/ 	.word	0x00016850
        /*01d4*/ 	.short	0x0100
        /*01d6*/ 	.byte	0x08
	.zero		1


	//   ....[7]....
        /*01d8*/ 	.word	0x000004f0
        /*01dc*/ 	.word	0x000000ff
        /*01e0*/ 	.word	0x00016860
        /*01e4*/ 	.short	0x0100
        /*01e6*/ 	.byte	0x08
	.zero		1


	//   ....[8]....
        /*01e8*/ 	.word	0x00000500
        /*01ec*/ 	.word	0x000000ff
        /*01f0*/ 	.word	0x00016858
        /*01f4*/ 	.short	0x0100
        /*01f6*/ 	.byte	0x08
	.zero		1


	//   ....[9]....
        /*01f8*/ 	.word	0x00000510
        /*01fc*/ 	.word	0x000000ff
        /*0200*/ 	.word	0x00016868
        /*0204*/ 	.short	0x0100
        /*0206*/ 	.byte	0x08
	.zero		1


	//   ....[10]....
        /*0208*/ 	.word	0x00000600
        /*020c*/ 	.word	0x000000ff
        /*0210*/ 	.word	0x00016870
        /*0214*/ 	.short	0x0100
        /*0216*/ 	.byte	0x06
	.zero		1


	//   ....[11]....
        /*0218*/ 	.word	0x00000610
        /*021c*/ 	.word	0x000000ff
        /*0220*/ 	.word	0x00016880
        /*0224*/ 	.short	0x0100
        /*0226*/ 	.byte	0x06
	.zero		1


	//   ....[12]....
        /*0228*/ 	.word	0x00000620
        /*022c*/ 	.word	0x000000ff
        /*0230*/ 	.word	0x00016878
        /*0234*/ 	.short	0x0100
        /*0236*/ 	.byte	0x06
	.zero		1


	//   ....[13]....
        /*0238*/ 	.word	0x00000630
        /*023c*/ 	.word	0x000000ff
        /*0240*/ 	.word	0x00016888
        /*0244*/ 	.short	0x0100
        /*0246*/ 	.byte	0x06
	.zero		1


	//   ....[14]....
        /*0248*/ 	.word	0x00000760
        /*024c*/ 	.word	0x000000ff
        /*0250*/ 	.word	0x00016890
        /*0254*/ 	.short	0x0100
        /*0256*/ 	.byte	0x08
	.zero		1


	//   ....[15]....
        /*0258*/ 	.word	0x00000770
        /*025c*/ 	.word	0x000000ff
        /*0260*/ 	.word	0x000168a0
        /*0264*/ 	.short	0x0100
        /*0266*/ 	.byte	0x08
	.zero		1


	//   ....[16]....
        /*0268*/ 	.word	0x00000780
        /*026c*/ 	.word	0x000000ff
        /*0270*/ 	.word	0x00016898
        /*0274*/ 	.short	0x0100
        /*0276*/ 	.byte	0x08
	.zero		1


	//   ....[17]....
        /*0278*/ 	.word	0x00000790
        /*027c*/ 	.word	0x000000ff
        /*0280*/ 	.word	0x000168a8
        /*0284*/ 	.short	0x0100
        /*0286*/ 	.byte	0x08
	.zero		1


	//   ....[18]....
        /*0288*/ 	.word	0x000008c0
        /*028c*/ 	.word	0x000000ff
        /*0290*/ 	.word	0x000168b0
        /*0294*/ 	.short	0x0100
        /*0296*/ 	.byte	0x08
	.zero		1


	//   ....[19]....
        /*0298*/ 	.word	0x000008d0
        /*029c*/ 	.word	0x000000ff
        /*02a0*/ 	.word	0x000168c0
        /*02a4*/ 	.short	0x0100
        /*02a6*/ 	.byte	0x08
	.zero		1


	//   ....[20]....
        /*02a8*/ 	.word	0x000008e0
        /*02ac*/ 	.word	0x000000ff
        /*02b0*/ 	.word	0x000168b8
        /*02b4*/ 	.short	0x0100
        /*02b6*/ 	.byte	0x08
	.zero		1


	//   ....[21]....
        /*02b8*/ 	.word	0x000008f0
        /*02bc*/ 	.word	0x000000ff
        /*02c0*/ 	.word	0x000168c8
        /*02c4*/ 	.short	0x0100
        /*02c6*/ 	.byte	0x08
	.zero		1


	//   ....[22]....
        /*02c8*/ 	.word	0x00001520
        /*02cc*/ 	.word	0x000000ff
        /*02d0*/ 	.word	0x00016800
        /*02d4*/ 	.short	0x010a
        /*02d6*/ 	.byte	0x28
	.zero		1


	//   ....[23]....
        /*02d8*/ 	.word	0x000015a0
        /*02dc*/ 	.word	0x00000000
        /*02e0*/ 	.word	0x00016830
        /*02e4*/ 	.short	0x010a
        /*02e6*/ 	.byte	0x3f
	.zero		1


	//   ....[24]....
        /*02e8*/ 	.word	0x00001600
        /*02ec*/ 	.word	0x00000000
        /*02f0*/ 	.word	0x00016830
        /*02f4*/ 	.short	0x010a
        /*02f6*/ 	.byte	0x3f
	.zero		1


	//   ....[25]....
        /*02f8*/ 	.word	0x000021d0
        /*02fc*/ 	.word	0x00000000
        /*0300*/ 	.word	0x00000000
        /*0304*/ 	.short	0x0101
        /*0306*/ 	.byte	0x3f
	.zero		1


	//   ....[26]....
        /*0308*/ 	.word	0x00004100
        /*030c*/ 	.word	0x000000ff
        /*0310*/ 	.word	0x00016830
        /*0314*/ 	.short	0x010a
        /*0316*/ 	.byte	0x06
	.zero		1


	//   ....[27]....
        /*0318*/ 	.word	0x00004140
        /*031c*/ 	.word	0x000000ff
        /*0320*/ 	.word	0x00016830
        /*0324*/ 	.short	0x010a
        /*0326*/ 	.byte	0x06
	.zero		1


	//   ....[28]....
        /*0328*/ 	.word	0x00004320
        /*032c*/ 	.word	0x000000ff
        /*0330*/ 	.word	0x00016850
        /*0334*/ 	.short	0x010a
        /*0336*/ 	.byte	0x06
	.zero		1


	//   ....[29]....
        /*0338*/ 	.word	0x00004360
        /*033c*/ 	.word	0x000000ff
        /*0340*/ 	.word	0x00016850
        /*0344*/ 	.short	0x010a
        /*0346*/ 	.byte	0x06
	.zero		1


	//   ....[30]....
        /*0348*/ 	.word	0x00006480
        /*034c*/ 	.word	0x0000001b
        /*0350*/ 	.word	0x00000000
        /*0354*/ 	.short	0x0101
        /*0356*/ 	.byte	0x3f
	.zero		1


	//   ....[31]....
        /*0358*/ 	.word	0x00006500
        /*035c*/ 	.word	0x00000027
        /*0360*/ 	.word	0x00000000
        /*0364*/ 	.short	0x0101
        /*0366*/ 	.byte	0x3f
	.zero		1


	//   ....[32]....
        /*0368*/ 	.word	0x00006f00
        /*036c*/ 	.word	0x000000ff
        /*0370*/ 	.word	0x00016830
        /*0374*/ 	.short	0x010a
        /*0376*/ 	.byte	0x06
	.zero		1


	//   ....[33]....
        /*0378*/ 	.word	0x00006f40
        /*037c*/ 	.word	0x000000ff
        /*0380*/ 	.word	0x00016830
        /*0384*/ 	.short	0x010a
        /*0386*/ 	.byte	0x06
	.zero		1


	//   ....[34]....
        /*0388*/ 	.word	0x00007120
        /*038c*/ 	.word	0x000000ff
        /*0390*/ 	.word	0x00016850
        /*0394*/ 	.short	0x010a
        /*0396*/ 	.byte	0x06
	.zero		1


	//   ....[35]....
        /*0398*/ 	.word	0x00007160
        /*039c*/ 	.word	0x000000ff
        /*03a0*/ 	.word	0x00016850
        /*03a4*/ 	.short	0x010a
        /*03a6*/ 	.byte	0x06
	.zero		1


	//   ....[36]....
        /*03a8*/ 	.word	0x000087f0
        /*03ac*/ 	.word	0x00000021
        /*03b0*/ 	.word	0x00000000
        /*03b4*/ 	.short	0x0101
        /*03b6*/ 	.byte	0x3f
	.zero		1


	//   ....[37]....
        /*03b8*/ 	.word	0x000089a0
        /*03bc*/ 	.word	0x00000021
        /*03c0*/ 	.word	0x00000000
        /*03c4*/ 	.short	0x0101
        /*03c6*/ 	.byte	0x3f
	.zero		1


	//   ....[38]....
        /*03c8*/ 	.word	0x00009310
        /*03cc*/ 	.word	0x000000ff
        /*03d0*/ 	.word	0x00016850
        /*03d4*/ 	.short	0x010a
        /*03d6*/ 	.byte	0x05
	.zero		1


	//   ....[39]....
        /*03d8*/ 	.word	0x00009350
        /*03dc*/ 	.word	0x000000ff
        /*03e0*/ 	.word	0x00016850
        /*03e4*/ 	.short	0x010a
        /*03e6*/ 	.byte	0x05
	.zero		1


	//   ....[40]....
        /*03e8*/ 	.word	0x00009950
        /*03ec*/ 	.word	0x00000000
        /*03f0*/ 	.word	0x00000000
        /*03f4*/ 	.short	0x0101
        /*03f6*/ 	.byte	0x3f
	.zero		1


	//   ....[41]....
        /*03f8*/ 	.word	0x0000a160
        /*03fc*/ 	.word	0x000000ff
        /*0400*/ 	.word	0x00000000
        /*0404*/ 	.short	0x0101
        /*0406*/ 	.byte	0x05
	.zero		1


	//   ....[42]....
        /*0408*/ 	.word	0x0000b6d0
        /*040c*/ 	.word	0x0000000d
        /*0410*/ 	.word	0x00016840
        /*0414*/ 	.short	0x010a
        /*0416*/ 	.byte	0x3f
	.zero		1


	//   ....[43]....
        /*0418*/ 	.word	0x0000b9c0
        /*041c*/ 	.word	0x000000ff
        /*0420*/ 	.word	0x00016820
        /*0424*/ 	.short	0x010a
        /*0426*/ 	.byte	0x27
	.zero		1


	//   ....[44]....
        /*0428*/ 	.word	0x0000bc90
        /*042c*/ 	.word	0x00000003
        /*0430*/ 	.word	0x00016840
        /*0434*/ 	.short	0x010a
        /*0436*/ 	.byte	0x3f
	.zero		1


	//   ....[45]....
        /*0438*/ 	.word	0x0000be30
        /*043c*/ 	.word	0x00000002
        /*0440*/ 	.word	0x00000060
        /*0444*/ 	.short	0x010a
        /*0446*/ 	.byte	0x3f
	.zero		1


	//   ....[46]....
        /*0448*/ 	.word	0x0000c260
        /*044c*/ 	.word	0x00000004
        /*0450*/ 	.word	0x00016840
        /*0454*/ 	.short	0x010a
        /*0456*/ 	.byte	0x3f
	.zero		1


	//   ....[47]....
        /*0458*/ 	.word	0x0000c400
        /*045c*/ 	.word	0x00000004
        /*0460*/ 	.word	0x00000060
        /*0464*/ 	.short	0x010a
        /*0466*/ 	.byte	0x3f
	.zero		1


	//   ....[48]....
        /*0468*/ 	.word	0x0000c790
        /*046c*/ 	.word	0x00000003
        /*0470*/ 	.word	0x00016840
        /*0474*/ 	.short	0x010a
        /*0476*/ 	.byte	0x3f
	.zero		1


	//   ....[49]....
        /*0478*/ 	.word	0x0000c930
        /*047c*/ 	.word	0x00000003
        /*0480*/ 	.word	0x00000060
        /*0484*/ 	.short	0x010a
        /*0486*/ 	.byte	0x3f
	.zero		1


	//   ....[50]....
        /*0488*/ 	.word	0x0000cc60
        /*048c*/ 	.word	0x00000003
        /*0490*/ 	.word	0x00016860
        /*0494*/ 	.short	0x010a
        /*0496*/ 	.byte	0x3f
	.zero		1


	//   ....[51]....
        /*0498*/ 	.word	0x0000cfe0
        /*049c*/ 	.word	0x00000007
        /*04a0*/ 	.word	0x00016820
        /*04a4*/ 	.short	0x010a
        /*04a6*/ 	.byte	0x3f
	.zero		1


	//   ....[52]....
        /*04a8*/ 	.word	0x0000d100
        /*04ac*/ 	.word	0x00000005
        /*04b0*/ 	.word	0x00000000
        /*04b4*/ 	.short	0x010a
        /*04b6*/ 	.byte	0x3f
	.zero		1


	//   ....[53]....
        /*04b8*/ 	.word	0x0000d170
        /*04bc*/ 	.word	0x00000003
        /*04c0*/ 	.word	0x00000000
        /*04c4*/ 	.short	0x010a
        /*04c6*/ 	.byte	0x3f
	.zero		1


	//   ....[54]....
        /*04c8*/ 	.word	0x0000d1d0
        /*04cc*/ 	.word	0x00000005
        /*04d0*/ 	.word	0x00000000
        /*04d4*/ 	.short	0x010a
        /*04d6*/ 	.byte	0x3f
	.zero		1


	//   ....[55]....
        /*04d8*/ 	.word	0x0000d200
        /*04dc*/ 	.word	0x00000003
        /*04e0*/ 	.word	0x00000000
        /*04e4*/ 	.short	0x010a
        /*04e6*/ 	.byte	0x3f
	.zero		1


	//   ....[56]....
        /*04e8*/ 	.word	0x0000d270
        /*04ec*/ 	.word	0x00000003
        /*04f0*/ 	.word	0x00016800
        /*04f4*/ 	.short	0x010a
        /*04f6*/ 	.byte	0x3f
	.zero		1


	//   ....[57]....
        /*04f8*/ 	.word	0x0000d2c0
        /*04fc*/ 	.word	0x00000000
        /*0500*/ 	.word	0x00016830
        /*0504*/ 	.short	0x010a
        /*0506*/ 	.byte	0x3f
	.zero		1


	//   ....[58]....
        /*0508*/ 	.word	0x0000d320
        /*050c*/ 	.word	0x00000007
        /*0510*/ 	.word	0x00016830
        /*0514*/ 	.short	0x010a
        /*0516*/ 	.byte	0x3f
	.zero		1


	//   ....[59]....
        /*0518*/ 	.word	0x0000d380
        /*051c*/ 	.word	0x00000007
        /*0520*/ 	.word	0x00016850
        /*0524*/ 	.short	0x010a
        /*0526*/ 	.byte	0x3f
	.zero		1


	//   ....[60]....
        /*0528*/ 	.word	0x0000d3e0
        /*052c*/ 	.word	0x00000007
        /*0530*/ 	.word	0x00016830
        /*0534*/ 	.short	0x010a
        /*0536*/ 	.byte	0x3f
	.zero		1


	//   ....[61]....
        /*0538*/ 	.word	0x0000d440
        /*053c*/ 	.word	0x00000007
        /*0540*/ 	.word	0x00016850
        /*0544*/ 	.short	0x010a
        /*0546*/ 	.byte	0x3f
	.zero		1


	//   ....[62]....
        /*0548*/ 	.word	0x0000d4a0
        /*054c*/ 	.word	0x00000005
        /*0550*/ 	.word	0x00016850
        /*0554*/ 	.short	0x010a
        /*0556*/ 	.byte	0x3f
	.zero		1


	//   ....[63]....
        /*0558*/ 	.word	0x0000d600
        /*055c*/ 	.word	0x0000000d
        /*0560*/ 	.word	0x00016840
        /*0564*/ 	.short	0x010a
        /*0566*/ 	.byte	0x3f
	.zero		1


	//   ....[64]....
        /*0568*/ 	.word	0x0000d660
        /*056c*/ 	.word	0x00000005
        /*0570*/ 	.word	0x00016820
        /*0574*/ 	.short	0x010a
        /*0576*/ 	.byte	0x3f
	.zero		1


	//   ....[65]....
        /*0578*/ 	.word	0x0000d6b0
        /*057c*/ 	.word	0x00000003
        /*0580*/ 	.word	0x00016840
        /*0584*/ 	.short	0x010a
        /*0586*/ 	.byte	0x3f
	.zero		1


	//   ....[66]....
        /*0588*/ 	.word	0x0000d700
        /*058c*/ 	.word	0x00000002
        /*0590*/ 	.word	0x00000060
        /*0594*/ 	.short	0x010a
        /*0596*/ 	.byte	0x3f
	.zero		1


	//   ....[67]....
        /*0598*/ 	.word	0x0000d750
        /*059c*/ 	.word	0x00000004
        /*05a0*/ 	.word	0x00016840
        /*05a4*/ 	.short	0x010a
        /*05a6*/ 	.byte	0x3f
	.zero		1


	//   ....[68]....
        /*05a8*/ 	.word	0x0000d7a0
        /*05ac*/ 	.word	0x00000004
        /*05b0*/ 	.word	0x00000060
        /*05b4*/ 	.short	0x010a
        /*05b6*/ 	.byte	0x3f
	.zero		1


	//   ....[69]....
        /*05b8*/ 	.word	0x0000d7f0
        /*05bc*/ 	.word	0x00000003
        /*05c0*/ 	.word	0x00016840
        /*05c4*/ 	.short	0x010a
        /*05c6*/ 	.byte	0x3f
	.zero		1


	//   ....[70]....
        /*05c8*/ 	.word	0x0000d840
        /*05cc*/ 	.word	0x00000003
        /*05d0*/ 	.word	0x00000060
        /*05d4*/ 	.short	0x010a
        /*05d6*/ 	.byte	0x3f
	.zero		1


	//   ....[71]....
        /*05d8*/ 	.word	0x0000d890
        /*05dc*/ 	.word	0x00000003
        /*05e0*/ 	.word	0x00016860
        /*05e4*/ 	.short	0x010a
        /*05e6*/ 	.byte	0x3f
	.zero		1


	//   ....[72]....
        /*05e8*/ 	.word	0x0000d970
        /*05ec*/ 	.word	0x00000007
        /*05f0*/ 	.word	0x00016820
        /*05f4*/ 	.short	0x010a
        /*05f6*/ 	.byte	0x3f
	.zero		1


	//   ....[73]....
        /*05f8*/ 	.word	0x0000d9c0
        /*05fc*/ 	.word	0x00000005
        /*0600*/ 	.word	0x00000000
        /*0604*/ 	.short	0x010a
        /*0606*/ 	.byte	0x3f
	.zero		1


	//   ....[74]....
        /*0608*/ 	.word	0x0000da10
        /*060c*/ 	.word	0x00000003
        /*0610*/ 	.word	0x00000000
        /*0614*/ 	.short	0x010a
        /*0616*/ 	.byte	0x3f
	.zero		1


	//   ....[75]....
        /*0618*/ 	.word	0x0000da60
        /*061c*/ 	.word	0x00000005
        /*0620*/ 	.word	0x00000000
        /*0624*/ 	.short	0x010a
        /*0626*/ 	.byte	0x3f
	.zero		1


	//----- nvinfo : EIATTR_NUM_MBARRIERS
	.align		4
.L_265:
        /*0628*/ 	.byte	0x03, 0x38
        /*062a*/ 	.short	0x0016


	//----- nvinfo : EIATTR_EXIT_INSTR_OFFSETS
	.align		4
        /*062c*/ 	.byte	0x04, 0x1c
        /*062e*/ 	.short	(.L_267 - .L_266)


	//   ....[0]....
.L_266:
        /*0630*/ 	.word	0x00000a50


	//   ....[1]....
        /*0634*/ 	.word	0x0000a950


	//   ....[2]....
        /*0638*/ 	.word	0x0000a9b0


	//   ....[3]....
        /*063c*/ 	.word	0x0000d020


	//   ....[4]....
        /*0640*/ 	.word	0x0000d250


	//----- nvinfo : EIATTR_MAX_THREADS
	.align		4
.L_267:
        /*0644*/ 	.byte	0x04, 0x05
        /*0646*/ 	.short	(.L_269 - .L_268)
.L_268:
        /*0648*/ 	.word	0x00000200
        /*064c*/ 	.word	0x00000001
        /*0650*/ 	.word	0x00000001


	//----- nvinfo : EIATTR_CRS_STACK_SIZE
	.align		4
.L_269:
        /*0654*/ 	.byte	0x04, 0x1e
        /*0656*/ 	.short	(.L_271 - .L_270)
.L_270:
        /*0658*/ 	.word	0x00000000


	//----- nvinfo : EIATTR_CBANK_PARAM_SIZE
	.align		4
.L_271:
        /*065c*/ 	.byte	0x03, 0x19
        /*065e*/ 	.short	0x0bf0


	//----- nvinfo : EIATTR_PARAM_CBANK
	.align		4
        /*0660*/ 	.byte	0x04, 0x0a
        /*0662*/ 	.short	(.L_273 - .L_272)
	.align		4
.L_272:
        /*0664*/ 	.word	index@(.nv.constant0._ZN7cutlass13device_kernelIN5flash11enable_sm90INS1_16FlashAttnFwdSm90INS1_25CollectiveMainloopFwdSm90ILi2EN4cute5tupleIJNS5_1CILi1EEES8_S8_EEENS6_IJNS7_ILi192EEENS7_ILi128EEENS7_ILi64EEEEEELi64ENS_6half_tEfNS_4arch4Sm90ELb1ELb0ELb1ELb0ELb0ELb0ELb0ELb1ELb1ELb0ELb0ELb0EEENS1_21CollectiveEpilogueFwdINS6_IJSA_SC_SB_EEES9_SE_SG_Li384ELb0ELb0ELb0ELb0EEENS1_30DynamicPersistentTileSchedulerILi384ELi32ELb0ELb0ELb1EEEEEEEEEvNT_6ParamsE)
        /*0668*/ 	.short	0x0210
        /*066a*/ 	.short	0x0bf0


	//----- nvinfo : EIATTR_SW_WAR
	.align		4
.L_273:
        /*066c*/ 	.byte	0x04, 0x36
        /*066e*/ 	.short	(.L_275 - .L_274)
.L_274:
        /*0670*/ 	.word	0x00000008
.L_275:


//--------------------- .nv.info._ZN7cutlass13device_kernelIN5flash11enable_sm90INS1_16FlashAttnFwdSm90INS1_25CollectiveMainloopFwdSm90ILi2EN4cute5tupleIJNS5_1CILi1EEES8_S8_EEENS6_IJNS7_ILi192EEENS7_ILi128EEENS7_ILi64EEEEEELi64ENS_6half_tEfNS_4arch4Sm90ELb1ELb0ELb1ELb1ELb0ELb0ELb0ELb1ELb1ELb0ELb0ELb0EEENS1_21CollectiveEpilogueFwdINS6_IJSA_SC_SB_EEES9_SE_SG_Li384ELb1ELb0ELb0ELb0EEENS1_36VarlenDynamicPersistentTileSchedulerILi192ELi128ELi384ELi32ELb0ELb0ELb1ELb1ELb1ELb1EEEEEEEEEvNT_6ParamsE --------------------------
	.section	.nv.info._ZN7cutlass13device_kernelIN5flash11enable_sm90INS1_16FlashAttnFwdSm90INS1_25CollectiveMainloopFwdSm90ILi2EN4cute5tupleIJNS5_1CILi1EEES8_S8_EEENS6_IJNS7_ILi192EEENS7_ILi128EEENS7_ILi64EEEEEELi64ENS_6half_tEfNS_4arch4Sm90ELb1ELb0ELb1ELb1ELb0ELb0ELb0ELb1ELb1ELb0ELb0ELb0EEENS1_21CollectiveEpilogueFwdINS6_IJSA_SC_SB_EEES9_SE_SG_Li384ELb1ELb0ELb0ELb0EEENS1_36VarlenDynamicPersistentTileSchedulerILi192ELi128ELi384ELi32ELb0ELb0ELb1ELb1ELb1ELb1EEEEEEEEEvNT_6ParamsE,"",@"SHT_CUDA_INFO"
	.sectionflags	@""
	.align	4


	//----- nvinfo : EIATTR_CUDA_API_VERSION
	.align		4
        /*0000*/ 	.byte	0x04, 0x37
        /*0002*/ 	.short	(.L_277 - .L_276)
.L_276:
        /*0004*/ 	.word	0x00000082


	//----- nvinfo : EIATTR_KPARAM_INFO
	.align		4
.L_277:
        /*0008*/ 	.byte	0x04, 0x17
        /*000a*/ 	.short	(.L_279 - .L_278)
.L_278:
        /*000c*/ 	.word	0x00000000
        /*0010*/ 	.short	0x0000
        /*0012*/ 	.short	0x0070
        /*0014*/ 	.byte	0x00, 0xf0, 0x01, 0x28


	//----- nvinfo : EIATTR_SPARSE_MMA_MASK
	.align		4
.L_279:
        /*0018*/ 	.byte	0x03, 0x50
        /*001a*/ 	.short	0x0000


	//----- nvinfo : EIATTR_MAXREG_COUNT
	.align		4
        /*001c*/ 	.byte	0x03, 0x1b
        /*001e*/ 	.short	0x0080


	//----- nvinfo : EIATTR_NUM_BARRIERS
	.align		4
        /*0020*/ 	.byte	0x02, 0x4c
        /*0022*/ 	.byte	0x10
	.zero		1


	//----- nvinfo : EIATTR_EXTERNS
	.align		4
        /*0024*/ 	.byte	0x04, 0x0f
        /*0026*/ 	.short	(.L_281 - .L_280)


	//   ....[0]....
	.align		4
.L_280:
        /*0028*/ 	.word	index@(__assertfail)


	//----- nvinfo : EIATTR_ANNOTATIONS
	.align		4
.L_281:
        /*002c*/ 	.byte	0x04, 0x55
        /*002e*/ 	.short	(.L_283 - .L_282)


	//   ....[0]....
.L_282:
        /*0030*/ 	.word	0x00000001
        /*0034*/ 	.byte	0xf0, 0xc0, 0x00, 0x00, 0x01, 0x00, 0x00, 0x00, 0x90, 0xc1, 0x00, 0x00, 0x01, 0x00, 0x00, 0x00
        /*0044*/ 	.byte	0x10, 0xc3, 0x00, 0x00, 0x01, 0x00, 0x00, 0x00, 0xe0, 0xc3, 0x00, 0x00, 0x01, 0x00, 0x00, 0x00
        /*0054*/ 	.byte	0x50, 0xcb, 0x00, 0x00, 0x01, 0x00, 0x00, 0x00, 0x80, 0xcb, 0x00, 0x00, 0x01, 0x00, 0x00, 0x00
        /*0064*/ 	.byte	0xa0, 0xd1, 0x00, 0x00, 0x01, 0x00, 0x00, 0x00, 0xf0, 0xd2, 0x00, 0x00, 0x01, 0x00, 0x00, 0x00
        /*0074*/ 	.byte	0xe0, 0xf4, 0x00, 0x00


	//----- nvinfo : EIATTR_MERCURY_ISA_VERSION
	.align		4
.L_283:
        /*0078*/ 	.byte	0x03, 0x5f
        /*007a*/ 	.short	0x0101


	//----- nvinfo : EIATTR_UNUSED_LOAD_BYTE_OFFSET
	.align		4
        /*007c*/ 	.byte	0x04, 0x44
        /*007e*/ 	.short	(.L_285 - .L_284)


	//   ....[0]....
.L_284:
        /*0080*/ 	.word	0x00000a70
        /*0084*/ 	.word	0x0000fff0


	//   ....[1]....
        /*0088*/ 	.word	0x00009c40
        /*008c*/ 	.word	0x0000fff0


	//----- nvinfo : EIATTR_INT_WARP_WIDE_INSTR_OFFSETS
	.align		4
.L_285:
        /*0090*/ 	.byte	0x04, 0x31
        /*0092*/ 	.short	(.L_287 - .L_286)


	//   ....[0]....
.L_286:
        /*0094*/ 	.word	0x00000160


	//   ....[1]....
        /*0098*/ 	.word	0x000001a0


	//   ....[2]....
        /*009c*/ 	.word	0x00000210


	//   ....[3]....
        /*00a0*/ 	.word	0x0000c700


	//   ....[4]....
        /*00a4*/ 	.word	0x0000c790


	//   ....[5]....
        /*00a8*/ 	.word	0x0000cbe0


	//   ....[6]....
        /*00ac*/ 	.word	0x0000cc10


	//   ....[7]....
        /*00b0*/ 	.word	0x0000e610


	//   ....[8]....
        /*00b4*/ 	.word	0x0000e6a0


	//----- nvinfo : EIATTR_COOP_GROUP_MASK_REGIDS
	.align		4
.L_287:
        /*00b8*/ 	.byte	0x04, 0x29
        /*00ba*/ 	.short	(.L_289 - .L_288)


	//   ....[0]....
.L_288:
        /*00bc*/ 	.word	0xffffffff


	//   ....[1]....
        /*00c0*/ 	.word	0xffffffff


	//   ....[2]....
        /*00c4*/ 	.word	0xffffffff


	//   ....[3]....
        /*00c8*/ 	.word	0xffffffff


	//   ....[4]....
        /*00cc*/ 	.word	0xffffffff


	//   ....[5]....
        /*00d0*/ 	.word	0xffffffff


	//   ....[6]....
        /*00d4*/ 	.word	0xffffffff


	//   ....[7]....
        /*00d8*/ 	.word	0xffffffff


	//   ....[8]....
        /*00dc*/ 	.word	0xffffffff


	//   ....[9]....
        /*00e0*/ 	.word	0xffffffff


	//   ....[10]....
        /*00e4*/ 	.word	0xffffffff


	//   ....[11]....
        /*00e8*/ 	.word	0xffffffff


	//   ....[12]....
        /*00ec*/ 	.word	0xffffffff


	//   ....[13]....
        /*00f0*/ 	.word	0xffffffff


	//   ....[14]....
        /*00f4*/ 	.word	0xffffffff


	//   ....[15]....
        /*00f8*/ 	.word	0xffffffff


	//   ....[16]....
        /*00fc*/ 	.word	0xffffffff


	//   ....[17]....
        /*0100*/ 	.word	0xffffffff


	//   ....[18]....
        /*0104*/ 	.word	0xffffffff


	//   ....[19]....
        /*0108*/ 	.word	0xffffffff


	//   ....[20]....
        /*010c*/ 	.word	0xffffffff


	//   ....[21]....
        /*0110*/ 	.word	0xffffffff


	//   ....[22]....
        /*0114*/ 	.word	0xffffffff


	//   ....[23]....
        /*0118*/ 	.word	0xffffffff


	//   ....[24]....
        /*011c*/ 	.word	0xffffffff


	//   ....[25]....
        /*0120*/ 	.word	0xffffffff


	//   ....[26]....
        /*0124*/ 	.word	0xffffffff


	//   ....[27]....
        /*0128*/ 	.word	0xffffffff


	//   ....[28]....
        /*012c*/ 	.word	0xffffffff


	//   ....[29]....
        /*0130*/ 	.word	0xffffffff


	//   ....[30]....
        /*0134*/ 	.word	0xffffffff


	//   ....[31]....
        /*0138*/ 	.word	0xffffffff


	//   ....[32]....
        /*013c*/ 	.word	0xffffffff


	//   ....[33]....
        /*0140*/ 	.word	0xffffffff


	//   ....[34]....
        /*0144*/ 	.word	0xffffffff


	//   ....[35]....
        /*0148*/ 	.word	0xffffffff


	//   ....[36]....
        /*014c*/ 	.word	0xffffffff


	//   ....[37]....
        /*0150*/ 	.word	0xffffffff


	//   ....[38]....
        /*0154*/ 	.word	0xffffffff


	//   ....[39]....
        /*0158*/ 	.word	0xffffffff


	//   ....[40]....
        /*015c*/ 	.word	0xffffffff


	//   ....[41]....
        /*0160*/ 	.word	0xffffffff


	//   ....[42]....
        /*0164*/ 	.word	0xffffffff


	//   ....[43]....
        /*0168*/ 	.word	0xffffffff


	//   ....[44]....
        /*016c*/ 	.word	0xffffffff


	//   ....[45]....
        /*0170*/ 	.word	0xffffffff


	//   ....[46]....
        /*0174*/ 	.word	0xffffffff


	//   ....[47]....
        /*0178*/ 	.word	0xffffffff


	//   ....[48]....
        /*017c*/ 	.word	0xffffffff


	//   ....[49]....
        /*0180*/ 	.word	0xffffffff


	//   ....[50]....
        /*0184*/ 	.word	0xffffffff


	//   ....[51]....
        /*0188*/ 	.word	0xffffffff


	//   ....[52]....
        /*018c*/ 	.word	0xffffffff


	//   ....[53]....
        /*0190*/ 	.word	0xffffffff


	//   ....[54]....
        /*0194*/ 	.word	0xffffffff


	//   ....[55]....
        /*0198*/ 	.word	0xffffffff


	//   ....[56]....
        /*019c*/ 	.word	0xffffffff


	//   ....[57]....
        /*01a0*/ 	.word	0xffffffff


	//   ....[58]....
        /*01a4*/ 	.word	0x0500000f


	//   ....[59]....
        /*01a8*/ 	.word	0x0500000f


	//   ....[60]....
        /*01ac*/ 	.word	0x0500000f


	//   ....[61]....
        /*01b0*/ 	.word	0x0500000f


	//   ....[62]....
        /*01b4*/ 	.word	0x0500000f


	//   ....[63]....
        /*01b8*/ 	.word	0x0500000f


	//   ....[64]....
        /*01bc*/ 	.word	0x0500000f


	//   ....[65]....
        /*01c0*/ 	.word	0x0500000f


	//   ....[66]....
        /*01c4*/ 	.word	0x0500000f


	//   ....[67]....
        /*01c8*/ 	.word	0x0500000f


	//   ....[68]....
        /*01cc*/ 	.word	0x0500000f


	//   ....[69]....
        /*01d0*/ 	.word	0x0500000f


	//   ....[70]....
        /*01d4*/ 	.word	0x0500000f


	//   ....[71]....
        /*01d8*/ 	.word	0x0500000f


	//   ....[72]....
        /*01dc*/ 	.word	0x0500000f


	//   ....[73]....
        /*01e0*/ 	.word	0x0500000f


	//   ....[74]....
        /*01e4*/ 	.word	0x0500000f


	//   ....[75]....
        /*01e8*/ 	.word	0x0500000f


	//   ....[76]....
        /*01ec*/ 	.word	0x0500000f


	//----- nvinfo : EIATTR_COOP_GROUP_INSTR_OFFSETS
	.align		4
.L_289:
        /*01f0*/ 	.byte	0x04, 0x28
        /*01f2*/ 	.short	(.L_291 - .L_290)


	//   ....[0]....
.L_290:
        /*01f4*/ 	.word	0x00000070


	//   ....[1]....
        /*01f8*/ 	.word	0x00000170


	//   ....[2]....
        /*01fc*/ 	.word	0x000001c0


	//   ....[3]....
        /*0200*/ 	.word	0x000003f0


	//   ....[4]....
        /*0204*/ 	.word	0x00000550


	//   ....[5]....
        /*0208*/ 	.word	0x00000670


	//   ....[6]....
        /*020c*/ 	.word	0x000007d0


	//   ....[7]....
        /*0210*/ 	.word	0x00001470


	//   ....[8]....
        /*0214*/ 	.word	0x00002960


	//   ....[9]....
        /*0218*/ 	.word	0x000029b0


	//   ....[10]....
        /*021c*/ 	.word	0x000033f0


	//   ....[11]....
        /*0220*/ 	.word	0x00003450


	//   ....[12]....
        /*0224*/ 	.word	0x00005400


	//   ....[13]....
        /*0228*/ 	.word	0x00005540


	//   ....[14]....
        /*022c*/ 	.word	0x00005f00


	//   ....[15]....
        /*0230*/ 	.word	0x00005f50


	//   ....[16]....
        /*0234*/ 	.word	0x00007cb0


	//   ....[17]....
        /*0238*/ 	.word	0x00007d20


	//   ....[18]....
        /*023c*/ 	.word	0x00008410


	//   ....[19]....
        /*0240*/ 	.word	0x00008490


	//   ....[20]....
        /*0244*/ 	.word	0x00009500


	//   ....[21]....
        /*0248*/ 	.word	0x00009540


	//   ....[22]....
        /*024c*/ 	.word	0x00009630


	//   ....[23]....
        /*0250*/ 	.word	0x00009650


	//   ....[24]....
        /*0254*/ 	.word	0x0000b5a0


	//   ....[25]....
        /*0258*/ 	.word	0x0000b730


	//   ....[26]....
        /*025c*/ 	.word	0x0000b760


	//   ....[27]....
        /*0260*/ 	.word	0x0000b7a0


	//   ....[28]....
        /*0264*/ 	.word	0x0000b800


	//   ....[29]....
        /*0268*/ 	.word	0x0000b860


	//   ....[30]....
        /*026c*/ 	.word	0x0000b8a0


	//   ....[31]....
        /*0270*/ 	.word	0x0000ba30


	//   ....[32]....
        /*0274*/ 	.word	0x0000ba90


	//   ....[33]....
        /*0278*/ 	.word	0x0000bad0


	//   ....[34]....
        /*027c*/ 	.word	0x0000bb10


	//   ....[35]....
        /*0280*/ 	.word	0x0000bb40


	//   ....[36]....
        /*0284*/ 	.word	0x0000bb70


	//   ....[37]....
        /*0288*/ 	.word	0x0000bc00


	//   ....[38]....
        /*028c*/ 	.word	0x0000bc60


	//   ....[39]....
        /*0290*/ 	.word	0x0000bcf0


	//   ....[40]....
        /*0294*/ 	.word	0x0000e960


	//   ....[41]....
        /*0298*/ 	.word	0x0000e970


	//   ....[42]....
        /*029c*/ 	.word	0x0000ea60


	//   ....[43]....
        /*02a0*/ 	.word	0x0000eac0


	//   ....[44]....
        /*02a4*/ 	.word	0x0000eb00


	//   ....[45]....
        /*02a8*/ 	.word	0x0000eb40


	//   ....[46]....
        /*02ac*/ 	.word	0x0000eb70


	//   ....[47]....
        /*02b0*/ 	.word	0x0000eba0


	//   ....[48]....
        /*02b4*/ 	.word	0x0000ed10


	//   ....[49]....
        /*02b8*/ 	.word	0x0000ed70


	//   ....[50]....
        /*02bc*/ 	.word	0x0000edb0


	//   ....[51]....
        /*02c0*/ 	.word	0x0000edf0


	//   ....[52]....
        /*02c4*/ 	.word	0x0000ee20


	//   ....[53]....
        /*02c8*/ 	.word	0x0000ee50


	//   ....[54]....
        /*02cc*/ 	.word	0x0000ef10


	//   ....[55]....
        /*02d0*/ 	.word	0x0000ef30


	//   ....[56]....
        /*02d4*/ 	.word	0x0000efa0


	//   ....[57]....
        /*02d8*/ 	.word	0x0000f600


	//   ....[58]....
        /*02dc*/ 	.word	0x0000fba0


	//   ....[59]....
        /*02e0*/ 	.word	0x0000ff90


	//   ....[60]....
        /*02e4*/ 	.word	0x00010020


	//   ....[61]....
        /*02e8*/ 	.word	0x000100c0


	//   ....[62]....
        /*02ec*/ 	.word	0x00010170


	//   ....[63]....
        /*02f0*/ 	.word	0x000101f0


	//   ....[64]....
        /*02f4*/ 	.word	0x00010270


	//   ....[65]....
        /*02f8*/ 	.word	0x000102f0


	//   ....[66]....
        /*02fc*/ 	.word	0x00010370


	//   ....[67]....
        /*0300*/ 	.word	0x00010400


	//   ....[68]....
        /*0304*/ 	.word	0x000104b0


	//   ....[69]....
        /*0308*/ 	.word	0x00010530


	//   ....[70]....
        /*030c*/ 	.word	0x000105b0


	//   ....[71]....
        /*0310*/ 	.word	0x00010630


	//   ....[72]....
        /*0314*/ 	.word	0x000106b0


	//   ....[73]....
        /*0318*/ 	.word	0x00010720


	//   ....[74]....
        /*031c*/ 	.word	0x000107c0


	//   ....[75]....
        /*0320*/ 	.word	0x00010850


	//   ....[76]....
        /*0324*/ 	.word	0x00010970


	//----- nvinfo : EIATTR_REG_RECONFIG
	.align		4
.L_291:
        /*0328*/ 	.byte	0x01, 0x54
	.zero		2


	//----- nvinfo : EIATTR_SYSCALL_OFFSETS
	.align		4
        /*032c*/ 	.byte	0x04, 0x46
        /*032e*/ 	.short	(.L_293 - .L_292)


	//   ....[0]....
.L_292:
        /*0330*/ 	.word	0x00001650


	//   ....[1]....
        /*0334*/ 	.word	0x0000c910


	//   ....[2]....
        /*0338*/ 	.word	0x0000ca40


	//   ....[3]....
        /*033c*/ 	.word	0x0000cb40


	//----- nvinfo : EIATTR_MBARRIER_INSTR_OFFSETS
	.align		4
.L_293:
        /*0340*/ 	.byte	0x04, 0x39
        /*0342*/ 	.short	(.L_295 - .L_294)


	//   ....[0]....
.L_294:
        /*0344*/ 	.word	0x000002a0
        /*0348*/ 	.word	0x000000ff
        /*034c*/ 	.word	0x00016800
        /*0350*/ 	.short	0x0100
        /*0352*/ 	.byte	0x08
	.zero		1


	//   ....[1]....
        /*0354*/ 	.word	0x000002b0
        /*0358*/ 	.word	0x000000ff
        /*035c*/ 	.word	0x00016820
        /*0360*/ 	.short	0x0100
        /*0362*/ 	.byte	0x08
	.zero		1


	//   ....[2]....
        /*0364*/ 	.word	0x000003a0
        /*0368*/ 	.word	0x000000ff
        /*036c*/ 	.word	0x00016830
        /*0370*/ 	.short	0x0100
        /*0372*/ 	.byte	0x08
	.zero		1


	//   ....[3]....
        /*0374*/ 	.word	0x000003b0
        /*0378*/ 	.word	0x000000ff
        /*037c*/ 	.word	0x00016840
        /*0380*/ 	.short	0x0100
        /*0382*/ 	.byte	0x08
	.zero		1


	//   ....[4]....
        /*0384*/ 	.word	0x000003c0
        /*0388*/ 	.word	0x000000ff
        /*038c*/ 	.word	0x00016838
        /*0390*/ 	.short	0x0100
        /*0392*/ 	.byte	0x08
	.zero		1


	//   ....[5]....
        /*0394*/ 	.word	0x000003d0
        /*0398*/ 	.word	0x000000ff
        /*039c*/ 	.word	0x00016848
        /*03a0*/ 	.short	0x0100
        /*03a2*/ 	.byte	0x08
	.zero		1


	//   ....[6]....
        /*03a4*/ 	.word	0x00000500
        /*03a8*/ 	.word	0x000000ff
        /*03ac*/ 	.word	0x00016850
        /*03b0*/ 	.short	0x0100
        /*03b2*/ 	.byte	0x08
	.zero		1


	//   ....[7]....
        /*03b4*/ 	.word	0x00000510
        /*03b8*/ 	.word	0x000000ff
        /*03bc*/ 	.word	0x00016860
        /*03c0*/ 	.short	0x0100
        /*03c2*/ 	.byte	0x08
	.zero		1


	//   ....[8]....
        /*03c4*/ 	.word	0x00000520
        /*03c8*/ 	.word	0x000000ff
        /*03cc*/ 	.word	0x00016858
        /*03d0*/ 	.short	0x0100
        /*03d2*/ 	.byte	0x08
	.zero		1


	//   ....[9]....
        /*03d4*/ 	.word	0x00000530
        /*03d8*/ 	.word	0x000000ff
        /*03dc*/ 	.word	0x00016868
        /*03e0*/ 	.short	0x0100
        /*03e2*/ 	.byte	0x08
	.zero		1


	//   ....[10]....
        /*03e4*/ 	.word	0x00000620
        /*03e8*/ 	.word	0x000000ff
        /*03ec*/ 	.word	0x00016870
        /*03f0*/ 	.short	0x0100
        /*03f2*/ 	.byte	0x06
	.zero		1


	//   ....[11]....
        /*03f4*/ 	.word	0x00000630
        /*03f8*/ 	.word	0x000000ff
        /*03fc*/ 	.word	0x00016880
        /*0400*/ 	.short	0x0100
        /*0402*/ 	.byte	0x06
	.zero		1


	//   ....[12]....
        /*0404*/ 	.word	0x00000640
        /*0408*/ 	.word	0x000000ff
        /*040c*/ 	.word	0x00016878
        /*0410*/ 	.short	0x0100
        /*0412*/ 	.byte	0x06
	.zero		1


	//   ....[13]....
        /*0414*/ 	.word	0x00000650
        /*0418*/ 	.word	0x000000ff
        /*041c*/ 	.word	0x00016888
        /*0420*/ 	.short	0x0100
        /*0422*/ 	.byte	0x06
	.zero		1


	//   ....[14]....
        /*0424*/ 	.word	0x00000780
        /*0428*/ 	.word	0x000000ff
        /*042c*/ 	.word	0x00016890
        /*0430*/ 	.short	0x0100
        /*0432*/ 	.byte	0x08
	.zero		1


	//   ....[15]....
        /*0434*/ 	.word	0x00000790
        /*0438*/ 	.word	0x000000ff
        /*043c*/ 	.word	0x000168a0
        /*0440*/ 	.short	0x0100
        /*0442*/ 	.byte	0x08
	.zero		1


	//   ....[16]....
        /*0444*/ 	.word	0x000007a0
        /*0448*/ 	.word	0x000000ff
        /*044c*/ 	.word	0x00016898
        /*0450*/ 	.short	0x0100
        /*0452*/ 	.byte	0x08
	.zero		1


	//   ....[17]....
        /*0454*/ 	.word	0x000007b0
        /*0458*/ 	.word	0x000000ff
        /*045c*/ 	.word	0x000168a8
        /*0460*/ 	.short	0x0100
        /*0462*/ 	.byte	0x08
	.zero		1


	//   ....[18]....
        /*0464*/ 	.word	0x000008e0
        /*0468*/ 	.word	0x000000ff
        /*046c*/ 	.word	0x000168b0
        /*0470*/ 	.short	0x0100
        /*0472*/ 	.byte	0x08
	.zero		1


	//   ....[19]....
        /*0474*/ 	.word	0x000008f0
        /*0478*/ 	.word	0x000000ff
        /*047c*/ 	.word	0x000168c0
        /*0480*/ 	.short	0x0100
        /*0482*/ 	.byte	0x08
	.zero		1


	//   ....[20]....
        /*0484*/ 	.word	0x00000900
        /*0488*/ 	.word	0x000000ff
        /*048c*/ 	.word	0x000168b8
        /*0490*/ 	.short	0x0100
        /*0492*/ 	.byte	0x08
	.zero		1


	//   ....[21]....
        /*0494*/ 	.word	0x00000910
        /*0498*/ 	.word	0x000000ff
        /*049c*/ 	.word	0x000168c8
        /*04a0*/ 	.short	0x0100
        /*04a2*/ 	.byte	0x08
	.zero		1


	//   ....[22]....
        /*04a4*/ 	.word	0x000016d0
        /*04a8*/ 	.word	0x000000ff
        /*04ac*/ 	.word	0x00016800
        /*04b0*/ 	.short	0x010a
        /*04b2*/ 	.byte	0x29
	.zero		1


	//   ....[23]....
        /*04b4*/ 	.word	0x00001750
        /*04b8*/ 	.word	0x00000000
        /*04bc*/ 	.word	0x00016830
        /*04c0*/ 	.short	0x010a
        /*04c2*/ 	.byte	0x3f
	.zero		1


	//   ....[24]....
        /*04c4*/ 	.word	0x000017c0
        /*04c8*/ 	.word	0x00000000
        /*04cc*/ 	.word	0x00016830
        /*04d0*/ 	.short	0x010a
        /*04d2*/ 	.byte	0x3f
	.zero		1


	//   ....[25]....
        /*04d4*/ 	.word	0x00002120
        /*04d8*/ 	.word	0x00000000
        /*04dc*/ 	.word	0x00000000
        /*04e0*/ 	.short	0x0101
        /*04e2*/ 	.byte	0x3f
	.zero		1


	//   ....[26]....
        /*04e4*/ 	.word	0x00004270
        /*04e8*/ 	.word	0x000000ff
        /*04ec*/ 	.word	0x00016830
        /*04f0*/ 	.short	0x010a
        /*04f2*/ 	.byte	0x06
	.zero		1


	//   ....[27]....
        /*04f4*/ 	.word	0x000042b0
        /*04f8*/ 	.word	0x000000ff
        /*04fc*/ 	.word	0x00016830
        /*0500*/ 	.short	0x010a
        /*0502*/ 	.byte	0x06
	.zero		1


	//   ....[28]....
        /*0504*/ 	.word	0x00004490
        /*0508*/ 	.word	0x000000ff
        /*050c*/ 	.word	0x00016850
        /*0510*/ 	.short	0x010a
        /*0512*/ 	.byte	0x06
	.zero		1


	//   ....[29]....
        /*0514*/ 	.word	0x000044d0
        /*0518*/ 	.word	0x000000ff
        /*051c*/ 	.word	0x00016850
        /*0520*/ 	.short	0x010a
        /*0522*/ 	.byte	0x06
	.zero		1


	//   ....[30]....
        /*0524*/ 	.word	0x00006500
        /*0528*/ 	.word	0x00000007
        /*052c*/ 	.word	0x00000000
        /*0530*/ 	.short	0x0101
        /*0532*/ 	.byte	0x3f
	.zero		1


	//   ....[31]....
        /*0534*/ 	.word	0x000065a0
        /*0538*/ 	.word	0x0000000f
        /*053c*/ 	.word	0x00000000
        /*0540*/ 	.short	0x0101
        /*0542*/ 	.byte	0x3f
	.zero		1


	//   ....[32]....
        /*0544*/ 	.word	0x00007050
        /*0548*/ 	.word	0x000000ff
        /*054c*/ 	.word	0x00016830
        /*0550*/ 	.short	0x010a
        /*0552*/ 	.byte	0x06
	.zero		1


	//   ....[33]....
        /*0554*/ 	.word	0x00007090
        /*0558*/ 	.word	0x000000ff
        /*055c*/ 	.word	0x00016830
        /*0560*/ 	.short	0x010a
        /*0562*/ 	.byte	0x06
	.zero		1


	//   ....[34]....
        /*0564*/ 	.word	0x00007270
        /*0568*/ 	.word	0x000000ff
        /*056c*/ 	.word	0x00016850
        /*0570*/ 	.short	0x010a
        /*0572*/ 	.byte	0x06
	.zero		1


	//   ....[35]....
        /*0574*/ 	.word	0x000072b0
        /*0578*/ 	.word	0x000000ff
        /*057c*/ 	.word	0x00016850
        /*0580*/ 	.short	0x010a
        /*0582*/ 	.byte	0x06
	.zero		1


	//   ....[36]....
        /*0584*/ 	.word	0x00008940
        /*0588*/ 	.word	0x0000000f
        /*058c*/ 	.word	0x00000000
        /*0590*/ 	.short	0x0101
        /*0592*/ 	.byte	0x3f
	.zero		1


	//   ....[37]....
        /*0594*/ 	.word	0x00008b10
        /*0598*/ 	.word	0x0000000f
        /*059c*/ 	.word	0x00000000
        /*05a0*/ 	.short	0x0101
        /*05a2*/ 	.byte	0x3f
	.zero		1


	//   ....[38]....
        /*05a4*/ 	.word	0x00009470
        /*05a8*/ 	.word	0x000000ff
        /*05ac*/ 	.word	0x00016850
        /*05b0*/ 	.short	0x010a
        /*05b2*/ 	.byte	0x05
	.zero		1


	//   ....[39]....
        /*05b4*/ 	.word	0x000094b0
        /*05b8*/ 	.word	0x000000ff
        /*05bc*/ 	.word	0x00016850
        /*05c0*/ 	.short	0x010a
        /*05c2*/ 	.byte	0x05
	.zero		1


	//   ....[40]....
        /*05c4*/ 	.word	0x000099e0
        /*05c8*/ 	.word	0x00000008
        /*05cc*/ 	.word	0x00000000
        /*05d0*/ 	.short	0x0101
        /*05d2*/ 	.byte	0x3f
	.zero		1


	//   ....[41]....
        /*05d4*/ 	.word	0x0000a770
        /*05d8*/ 	.word	0x00000003
        /*05dc*/ 	.word	0x00000000
        /*05e0*/ 	.short	0x0101
        /*05e2*/ 	.byte	0x3f
	.zero		1


	//   ....[42]....
        /*05e4*/ 	.word	0x0000cfe0
        /*05e8*/ 	.word	0x00000005
        /*05ec*/ 	.word	0x00016840
        /*05f0*/ 	.short	0x010a
        /*05f2*/ 	.byte	0x3f
	.zero		1


	//   ....[43]....
        /*05f4*/ 	.word	0x0000d330
        /*05f8*/ 	.word	0x00000019
        /*05fc*/ 	.word	0x00016820
        /*0600*/ 	.short	0x010a
        /*0602*/ 	.byte	0x3f
	.zero		1


	//   ....[44]....
        /*0604*/ 	.word	0x0000d5f0
        /*0608*/ 	.word	0x00000003
        /*060c*/ 	.word	0x00016840
        /*0610*/ 	.short	0x010a
        /*0612*/ 	.byte	0x3f
	.zero		1


	//   ....[45]....
        /*0614*/ 	.word	0x0000d7d0
        /*0618*/ 	.word	0x00000002
        /*061c*/ 	.word	0x00000060
        /*0620*/ 	.short	0x010a
        /*0622*/ 	.byte	0x3f
	.zero		1


	//   ....[46]....
        /*0624*/ 	.word	0x0000dc30
        /*0628*/ 	.word	0x00000003
        /*062c*/ 	.word	0x00016840
        /*0630*/ 	.short	0x010a
        /*0632*/ 	.byte	0x3f
	.zero		1


	//   ....[47]....
        /*0634*/ 	.word	0x0000de10
        /*0638*/ 	.word	0x00000003
        /*063c*/ 	.word	0x00000060
        /*0640*/ 	.short	0x010a
        /*0642*/ 	.byte	0x3f
	.zero		1


	//   ....[48]....
        /*0644*/ 	.word	0x0000e1d0
        /*0648*/ 	.word	0x00000002
        /*064c*/ 	.word	0x00016840
        /*0650*/ 	.short	0x010a
        /*0652*/ 	.byte	0x3f
	.zero		1


	//   ....[49]....
        /*0654*/ 	.word	0x0000e3c0
        /*0658*/ 	.word	0x00000002
        /*065c*/ 	.word	0x00000060
        /*0660*/ 	.short	0x010a
        /*0662*/ 	.byte	0x3f
	.zero		1


	//   ....[50]....
        /*0664*/ 	.word	0x0000e710
        /*0668*/ 	.word	0x00000003
        /*066c*/ 	.word	0x00016860
        /*0670*/ 	.short	0x010a
        /*0672*/ 	.byte	0x3f
	.zero		1


	//   ....[51]....
        /*0674*/ 	.word	0x0000f580
        /*0678*/ 	.word	0x00000009
        /*067c*/ 	.word	0x00016820
        /*0680*/ 	.short	0x010a
        /*0682*/ 	.byte	0x3f
	.zero		1


	//   ....[52]....
        /*0684*/ 	.word	0x0000f720
        /*0688*/ 	.word	0x00000007
        /*068c*/ 	.word	0x00000000
        /*0690*/ 	.short	0x010a
        /*0692*/ 	.byte	0x3f
	.zero		1


	//   ....[53]....
        /*0694*/ 	.word	0x0000f790
        /*0698*/ 	.word	0x00000003
        /*069c*/ 	.word	0x00000000
        /*06a0*/ 	.short	0x010a
        /*06a2*/ 	.byte	0x3f
	.zero		1


	//   ....[54]....
        /*06a4*/ 	.word	0x0000f7f0
        /*06a8*/ 	.word	0x00000005
        /*06ac*/ 	.word	0x00000000
        /*06b0*/ 	.short	0x010a
        /*06b2*/ 	.byte	0x3f
	.zero		1


	//   ....[55]....
        /*06b4*/ 	.word	0x0000f820
        /*06b8*/ 	.word	0x00000003
        /*06bc*/ 	.word	0x00000000
        /*06c0*/ 	.short	0x010a
        /*06c2*/ 	.byte	0x3f
	.zero		1


	//   ....[56]....
        /*06c4*/ 	.word	0x0000f890
        /*06c8*/ 	.word	0x00000003
        /*06cc*/ 	.word	0x00016800
        /*06d0*/ 	.short	0x010a
        /*06d2*/ 	.byte	0x3f
	.zero		1


	//   ....[57]....
        /*06d4*/ 	.word	0x0000f8e0
        /*06d8*/ 	.word	0x00000000
        /*06dc*/ 	.word	0x00016830
        /*06e0*/ 	.short	0x010a
        /*06e2*/ 	.byte	0x3f
	.zero		1


	//   ....[58]....
        /*06e4*/ 	.word	0x0000f940
        /*06e8*/ 	.word	0x00000006
        /*06ec*/ 	.word	0x00016830
        /*06f0*/ 	.short	0x010a
        /*06f2*/ 	.byte	0x3f
	.zero		1


	//   ....[59]....
        /*06f4*/ 	.word	0x0000f9a0
        /*06f8*/ 	.word	0x00000006
        /*06fc*/ 	.word	0x00016850
        /*0700*/ 	.short	0x010a
        /*0702*/ 	.byte	0x3f
	.zero		1


	//   ....[60]....
        /*0704*/ 	.word	0x0000fa00
        /*0708*/ 	.word	0x00000006
        /*070c*/ 	.word	0x00016830
        /*0710*/ 	.short	0x010a
        /*0712*/ 	.byte	0x3f
	.zero		1


	//   ....[61]....
        /*0714*/ 	.word	0x0000fa60
        /*0718*/ 	.word	0x00000006
        /*071c*/ 	.word	0x00016850
        /*0720*/ 	.short	0x010a
        /*0722*/ 	.byte	0x3f
	.zero		1


	//   ....[62]....
        /*0724*/ 	.word	0x0000fac0
        /*0728*/ 	.word	0x00000004
        /*072c*/ 	.word	0x00016850
        /*0730*/ 	.short	0x010a
        /*0732*/ 	.byte	0x3f
	.zero		1


	//   ....[63]....
        /*0734*/ 	.word	0x0000fc60
        /*0738*/ 	.word	0x00000005
        /*073c*/ 	.word	0x00016840
        /*0740*/ 	.short	0x010a
        /*0742*/ 	.byte	0x3f
	.zero		1


	//   ....[64]....
        /*0744*/ 	.word	0x0000fcb0
        /*0748*/ 	.word	0x00000019
        /*074c*/ 	.word	0x00016820
        /*0750*/ 	.short	0x010a
        /*0752*/ 	.byte	0x3f
	.zero		1


	//   ....[65]....
        /*0754*/ 	.word	0x0000fd00
        /*0758*/ 	.word	0x00000003
        /*075c*/ 	.word	0x00016840
        /*0760*/ 	.short	0x010a
        /*0762*/ 	.byte	0x3f
	.zero		1


	//   ....[66]....
        /*0764*/ 	.word	0x0000fd50
        /*0768*/ 	.word	0x00000002
        /*076c*/ 	.word	0x00000060
        /*0770*/ 	.short	0x010a
        /*0772*/ 	.byte	0x3f
	.zero		1


	//   ....[67]....
        /*0774*/ 	.word	0x0000fda0
        /*0778*/ 	.word	0x00000003
        /*077c*/ 	.word	0x00016840
        /*0780*/ 	.short	0x010a
        /*0782*/ 	.byte	0x3f
	.zero		1


	//   ....[68]....
        /*0784*/ 	.word	0x0000fdf0
        /*0788*/ 	.word	0x00000003
        /*078c*/ 	.word	0x00000060
        /*0790*/ 	.short	0x010a
        /*0792*/ 	.byte	0x3f
	.zero		1


	//   ....[69]....
        /*0794*/ 	.word	0x0000fe40
        /*0798*/ 	.word	0x00000002
        /*079c*/ 	.word	0x00016840
        /*07a0*/ 	.short	0x010a
        /*07a2*/ 	.byte	0x3f
	.zero		1


	//   ....[70]....
        /*07a4*/ 	.word	0x0000fe90
        /*07a8*/ 	.word	0x00000002
        /*07ac*/ 	.word	0x00000060
        /*07b0*/ 	.short	0x010a
        /*07b2*/ 	.byte	0x3f
	.zero		1


	//   ....[71]....
        /*07b4*/ 	.word	0x0000fee0
        /*07b8*/ 	.word	0x00000003
        /*07bc*/ 	.word	0x00016860
        /*07c0*/ 	.short	0x010a
        /*07c2*/ 	.byte	0x3f
	.zero		1


	//   ....[72]....
        /*07c4*/ 	.word	0x00010890
        /*07c8*/ 	.word	0x00000009
        /*07cc*/ 	.word	0x00016820
        /*07d0*/ 	.short	0x010a
        /*07d2*/ 	.byte	0x3f
	.zero		1


	//   ....[73]....
        /*07d4*/ 	.word	0x00010a30
        /*07d8*/ 	.word	0x00000007
        /*07dc*/ 	.word	0x00000000
        /*07e0*/ 	.short	0x010a
        /*07e2*/ 	.byte	0x3f
	.zero		1


	//   ....[74]....
        /*07e4*/ 	.word	0x00010a80
        /*07e8*/ 	.word	0x00000003
        /*07ec*/ 	.word	0x00000000
        /*07f0*/ 	.short	0x010a
        /*07f2*/ 	.byte	0x3f
	.zero		1


	//   ....[75]....
        /*07f4*/ 	.word	0x00010ad0
        /*07f8*/ 	.word	0x00000005
        /*07fc*/ 	.word	0x00000000
        /*0800*/ 	.short	0x010a
        /*0802*/ 	.byte	0x3f
	.zero		1


	//----- nvinfo : EIATTR_NUM_MBARRIERS
	.align		4
.L_295:
        /*0804*/ 	.byte	0x03, 0x38
        /*0806*/ 	.short	0x0016


	//----- nvinfo : EIATTR_EXIT_INSTR_OFFSETS
	.align		4
        /*0808*/ 	.byte	0x04, 0x1c
        /*080a*/ 	.short	(.L_297 - .L_296)


	//   ....[0]....
.L_296:
        /*080c*/ 	.word	0x00000ab0


	//   ....[1]....
        /*0810*/ 	.word	0x0000b560


	//   ....[2]....
        /*0814*/ 	.word	0x0000b5c0


	//   ....[3]....
        /*0818*/ 	.word	0x0000f870


	//----- nvinfo : EIATTR_MAX_THREADS
	.align		4
.L_297:
        /*081c*/ 	.byte	0x04, 0x05
        /*081e*/ 	.short	(.L_299 - .L_298)
.L_298:
        /*0820*/ 	.word	0x00000200
        /*0824*/ 	.word	0x00000001
        /*0828*/ 	.word	0x00000001


	//----- nvinfo : EIATTR_CRS_STACK_SIZE
	.align		4
.L_299:
        /*082c*/ 	.byte	0x04, 0x1e
        /*082e*/ 	.short	(.L_301 - .L_300)
.L_300:
        /*0830*/ 	.word	0x00000000


	//----- nvinfo : EIATTR_CBANK_PARAM_SIZE
	.align		4
.L_301:
        /*0834*/ 	.byte	0x03, 0x19
        /*0836*/ 	.short	0x0a70


	//----- nvinfo : EIATTR_PARAM_CBANK
	.align		4
        /*0838*/ 	.byte	0x04, 0x0a
        /*083a*/ 	.short	(.L_303 - .L_302)
	.align		4
.L_302:
        /*083c*/ 	.word	index@(.nv.constant0._ZN7cutlass13device_kernelIN5flash11enable_sm90INS1_16FlashAttnFwdSm90INS1_25CollectiveMainloopFwdSm90ILi2EN4cute5tupleIJNS5_1CILi1EEES8_S8_EEENS6_IJNS7_ILi192EEENS7_ILi128EEENS7_ILi64EEEEEELi64ENS_6half_tEfNS_4arch4Sm90ELb1ELb0ELb1ELb1ELb0ELb0ELb0ELb1ELb1ELb0ELb0ELb0EEENS1_21CollectiveEpilogueFwdINS6_IJSA_SC_SB_EEES9_SE_SG_Li384ELb1ELb0ELb0ELb0EEENS1_36VarlenDynamicPersistentTileSchedulerILi192ELi128ELi384ELi32ELb0ELb0ELb1ELb1ELb1ELb1EEEEEEEEEvNT_6ParamsE)
        /*0840*/ 	.short	0x0210
        /*0842*/ 	.short	0x0a70


	//----- nvinfo : EIATTR_SW_WAR
	.align		4
.L_303:
        /*0844*/ 	.byte	0x04, 0x36
        /*0846*/ 	.short	(.L_305 - .L_304)
.L_304:
        /*0848*/ 	.word	0x00000008
.L_305:


//--------------------- .nv.info._ZN7cutlass13device_kernelIN5flash11enable_sm90INS1_16FlashAttnFwdSm90INS1_25CollectiveMainloopFwdSm90ILi2EN4cute5tupleIJNS5_1CILi1EEES8_S8_EEENS6_IJNS7_ILi192EEENS7_ILi128EEENS7_ILi64EEEEEELi64ENS_6half_tEfNS_4arch4Sm90ELb1ELb0ELb1ELb1ELb0ELb1ELb0ELb1ELb1ELb0ELb0ELb0EEENS1_21CollectiveEpilogueFwdINS6_IJSA_SC_SB_EEES9_SE_SG_Li384ELb1ELb0ELb0ELb0EEENS1_36VarlenDynamicPersistentTileSchedulerILi192ELi128ELi384ELi32ELb0ELb0ELb1ELb1ELb1ELb1EEEEEEEEEvNT_6ParamsE --------------------------
	.section	.nv.info._ZN7cutlass13device_kernelIN5flash11enable_sm90INS1_16FlashAttnFwdSm90INS1_25CollectiveMainloopFwdSm90ILi2EN4cute5tupleIJNS5_1CILi1EEES8_S8_EEENS6_IJNS7_ILi192EEENS7_ILi128EEENS7_ILi64EEEEEELi64ENS_6half_tEfNS_4arch4Sm90ELb1ELb0ELb1ELb1ELb0ELb1ELb0ELb1ELb1ELb0ELb0ELb0EEENS1_21CollectiveEpilogueFwdINS6_IJSA_SC_SB_EEES9_SE_SG_Li384ELb1ELb0ELb0ELb0EEENS1_36VarlenDynamicPersistentTileSchedulerILi192ELi128ELi384ELi32ELb0ELb0ELb1ELb1ELb1ELb1EEEEEEEEEvNT_6ParamsE,"",@"SHT_CUDA_INFO"
	.sectionflags	@""
	.align	4


	//----- nvinfo : EIATTR_CUDA_API_VERSION
	.align		4
        /*0000*/ 	.byte	0x04, 0x37
        /*0002*/ 	.short	(.L_307 - .L_306)
.L_306:
        /*0004*/ 	.word	0x00000082


	//----- nvinfo : EIATTR_KPARAM_INFO
	.align		4
.L_307:
        /*0008*/ 	.byte	0x04, 0x17
        /*000a*/ 	.short	(.L_309 - .L_308)
.L_308:
        /*000c*/ 	.word	0x00000000
        /*0010*/ 	.short	0x0000
        /*0012*/ 	.short	0x0070
        /*0014*/ 	.byte	0x00, 0xf0, 0x01, 0x28


	//----- nvinfo : EIATTR_SPARSE_MMA_MASK
	.align		4
.L_309:
        /*0018*/ 	.byte	0x03, 0x50
        /*001a*/ 	.short	0x0000


	//----- nvinfo : EIATTR_MAXREG_COUNT
	.align		4
        /*001c*/ 	.byte	0x03, 0x1b
        /*001e*/ 	.short	0x0080


	//----- nvinfo : EIATTR_NUM_BARRIERS
	.align		4
        /*0020*/ 	.byte	0x02, 0x4c
        /*0022*/ 	.byte	0x10
	.zero		1


	//----- nvinfo : EIATTR_EXTERNS
	.align		4
        /*0024*/ 	.byte	0x04, 0x0f
        /*0026*/ 	.short	(.L_311 - .L_310)


	//   ....[0]....
	.align		4
.L_310:
        /*0028*/ 	.word	index@(__assertfail)


	//----- nvinfo : EIATTR_ANNOTATIONS
	.align		4
.L_311:
        /*002c*/ 	.byte	0x04, 0x55
        /*002e*/ 	.short	(.L_313 - .L_312)


	//   ....[0]....
.L_312:
        /* <DEDUP_REMOVED lines=43> */


	//----- nvinfo : EIATTR_MERCURY_ISA_VERSION
	.align		4
.L_313:
        /*02c8*/ 	.byte	0x03, 0x5f
        /*02ca*/ 	.short	0x0101


	//----- nvinfo : EIATTR_UNUSED_LOAD_BYTE_OFFSET
	.align		4
        /*02cc*/ 	.byte	0x04, 0x44
        /*02ce*/ 	.short	(.L_315 - .L_314)


	//   ....[0]....
.L_314:
        /*02d0*/ 	.word	0x00000b00
        /*02d4*/ 	.word	0x0000fff0


	//   ....[1]....
        /*02d8*/ 	.word	0x00011830
        /*02dc*/ 	.word	0x0000fff0


	//----- nvinfo : EIATTR_INT_WARP_WIDE_INSTR_OFFSETS
	.align		4
.L_315:
        /*02e0*/ 	.byte	0x04, 0x31
        /*02e2*/ 	.short	(.L_317 - .L_316)


	//   ....[0]....
.L_316:
        /*02e4*/ 	.word	0x000001b0


	//   ....[1]....
        /*02e8*/ 	.word	0x00000250


	//   ....[2]....
        /*02ec*/ 	.word	0x000002c0


	//   ....[3]....
        /*02f0*/ 	.word	0x00014df0


	//   ....[4]....
        /*02f4*/ 	.word	0x00014e80


	//   ....[5]....
        /*02f8*/ 	.word	0x000152d0


	//   ....[6]....
        /*02fc*/ 	.word	0x00015300


	//   ....[7]....
        /*0300*/ 	.word	0x00016d30


	//   ....[8]....
        /*0304*/ 	.word	0x00016dc0


	//----- nvinfo : EIATTR_COOP_GROUP_MASK_REGIDS
	.align		4
.L_317:
        /*0308*/ 	.byte	0x04, 0x29
        /*030a*/ 	.short	(.L_319 - .L_318)


	//   ....[0]....
.L_318:
        /*030c*/ 	.word	0xffffffff


	//   ....[1]....
        /*0310*/ 	.word	0xffffffff


	//   ....[2]....
        /*0314*/ 	.word	0xffffffff


	//   ....[3]....
        /*0318*/ 	.word	0xffffffff


	//   ....[4]....
        /*031c*/ 	.word	0xffffffff


	//   ....[5]....
        /*0320*/ 	.word	0xffffffff


	//   ....[6]....
        /*0324*/ 	.word	0xffffffff


	//   ....[7]....
        /*0328*/ 	.word	0xffffffff


	//   ....[8]....
        /*032c*/ 	.word	0xffffffff


	//   ....[9]....
        /*0330*/ 	.word	0xffffffff


	//   ....[10]....
        /*0334*/ 	.word	0xffffffff


	//   ....[11]....
        /*0338*/ 	.word	0xffffffff


	//   ....[12]....
        /*033c*/ 	.word	0xffffffff


	//   ....[13]....
        /*0340*/ 	.word	0xffffffff


	//   ....[14]....
        /*0344*/ 	.word	0xffffffff


	//   ....[15]....
        /*0348*/ 	.word	0xffffffff


	//   ....[16]....
        /*034c*/ 	.word	0xffffffff


	//   ....[17]....
        /*0350*/ 	.word	0xffffffff


	//   ....[18]....
        /*0354*/ 	.word	0xffffffff


	//   ....[19]....
        /*0358*/ 	.word	0xffffffff


	//   ....[20]....
        /*035c*/ 	.word	0xffffffff


	//   ....[21]....
        /*0360*/ 	.word	0xffffffff


	//   ....[22]....
        /*0364*/ 	.word	0xffffffff


	//   ....[23]....
        /*0368*/ 	.word	0xffffffff


	//   ....[24]....
        /*036c*/ 	.word	0xffffffff


	//   ....[25]....
        /*0370*/ 	.word	0xffffffff


	//   ....[26]....
        /*0374*/ 	.word	0xffffffff


	//   ....[27]....
        /*0378*/ 	.word	0xffffffff


	//   ....[28]....
        /*037c*/ 	.word	0xffffffff


	//   ....[29]....
        /*0380*/ 	.word	0xffffffff


	//   ....[30]....
        /*0384*/ 	.word	0xffffffff


	//   ....[31]....
        /*0388*/ 	.word	0xffffffff


	//   ....[32]....
        /*038c*/ 	.word	0xffffffff


	//   ....[33]....
        /*0390*/ 	.word	0xffffffff


	//   ....[34]....
        /*0394*/ 	.word	0xffffffff


	//   ....[35]....
        /*0398*/ 	.word	0xffffffff


	//   ....[36]....
        /*039c*/ 	.word	0xffffffff


	//   ....[37]....
        /*03a0*/ 	.word	0xffffffff


	//   ....[38]....
        /*03a4*/ 	.word	0xffffffff


	//   ....[39]....
        /*03a8*/ 	.word	0xffffffff


	//   ....[40]....
        /*03ac*/ 	.word	0xffffffff


	//   ....[41]....
        /*03b0*/ 	.word	0xffffffff


	//   ....[42]....
        /*03b4*/ 	.word	0xffffffff


	//   ....[43]....
        /*03b8*/ 	.word	0xffffffff


	//   ....[44]....
        /*03bc*/ 	.word	0xffffffff


	//   ....[45]....
        /*03c0*/ 	.word	0xffffffff


	//   ....[46]....
        /*03c4*/ 	.word	0xffffffff


	//   ....[47]....
        /*03c8*/ 	.word	0xffffffff


	//   ....[48]....
        /*03cc*/ 	.word	0xffffffff


	//   ....[49]....
        /*03d0*/ 	.word	0xffffffff


	//   ....[50]....
        /*03d4*/ 	.word	0xffffffff


	//   ....[51]....
        /*03d8*/ 	.word	0xffffffff


	//   ....[52]....
        /*03dc*/ 	.word	0xffffffff


	//   ....[53]....
        /*03e0*/ 	.word	0xffffffff


	//   ....[54]....
        /*03e4*/ 	.word	0xffffffff


	//   ....[55]....
        /*03e8*/ 	.word	0xffffffff


	//   ....[56]....
        /*03ec*/ 	.word	0xffffffff


	//   ....[57]....
        /*03f0*/ 	.word	0xffffffff


	//   ....[58]....
        /*03f4*/ 	.word	0x0500000f


	//   ....[59]....
        /*03f8*/ 	.word	0x0500000f


	//   ....[60]....
        /*03fc*/ 	.word	0x0500000f


	//   ....[61]....
        /*0400*/ 	.word	0x0500000f


	//   ....[62]....
        /*0404*/ 	.word	0x0500000f


	//   ....[63]....
        /*0408*/ 	.word	0x0500000f


	//   ....[64]....
        /*040c*/ 	.word	0x0500000f


	//   ....[65]....
        /*0410*/ 	.word	0x0500000f


	//   ....[66]....
        /*0414*/ 	.word	0x0500000f


	//   ....[67]....
        /*0418*/ 	.word	0x0500000f


	//   ....[68]....
        /*041c*/ 	.word	0x0500000f


	//   ....[69]....
        /*0420*/ 	.word	0x0500000f


	//   ....[70]....
        /*0424*/ 	.word	0x0500000f


	//   ....[71]....
        /*0428*/ 	.word	0x0500000f


	//   ....[72]....
        /*042c*/ 	.word	0x0500000f


	//   ....[73]....
        /*0430*/ 	.word	0x0500000f


	//   ....[74]....
        /*0434*/ 	.word	0x0500000f


	//   ....[75]....
        /*0438*/ 	.word	0x0500000f


	//   ....[76]....
        /*043c*/ 	.word	0x0500000f


	//   ....[77]....
        /*0440*/ 	.word	0x0500000f


	//   ....[78]....
        /*0444*/ 	.word	0x0500000f


	//   ....[79]....
        /*0448*/ 	.word	0x0500000f


	//   ....[80]....
        /*044c*/ 	.word	0x0500000f


	//   ....[81]....
        /*0450*/ 	.word	0x0500000f


	//   ....[82]....
        /*0454*/ 	.word	0x0500000f


	//   ....[83]....
        /*0458*/ 	.word	0x0500000f


	//   ....[84]....
        /*045c*/ 	.word	0x0500000f


	//   ....[85]....
        /*0460*/ 	.word	0x0500000f


	//   ....[86]....
        /*0464*/ 	.word	0x0500000f


	//   ....[87]....
        /*0468*/ 	.word	0x0500000f


	//   ....[88]....
        /*046c*/ 	.word	0x0500000f


	//   ....[89]....
        /*0470*/ 	.word	0x0500000f


	//   ....[90]....
        /*0474*/ 	.word	0x0500000f


	//   ....[91]....
        /*0478*/ 	.word	0x0500000f


	//   ....[92]....
        /*047c*/ 	.word	0x0500000f


	//   ....[93]....
        /*0480*/ 	.word	0x0500000f


	//   ....[94]....
        /*0484*/ 	.word	0x0500000f


	//----- nvinfo : EIATTR_COOP_GROUP_INSTR_OFFSETS
	.align		4
.L_319:
        /*0488*/ 	.byte	0x04, 0x28
        /*048a*/ 	.short	(.L_321 - .L_320)


	//   ....[0]....
.L_320:
        /*048c*/ 	.word	0x00000060


	//   ....[1]....
        /*0490*/ 	.word	0x000001c0


	//   ....[2]....
        /*0494*/ 	.word	0x00000270


	//   ....[3]....
        /*0498*/ 	.word	0x00000430


	//   ....[4]....
        /*049c*/ 	.word	0x00000590


	//   ....[5]....
        /*04a0*/ 	.word	0x000006b0


	//   ....[6]....
        /*04a4*/ 	.word	0x00000810


	//   ....[7]....
        /*04a8*/ 	.word	0x00005820


	//   ....[8]....
        /*04ac*/ 	.word	0x00009b30


	//   ....[9]....
        /*04b0*/ 	.word	0x00009b60


	//   ....[10]....
        /*04b4*/ 	.word	0x0000a620


	//   ....[11]....
        /*04b8*/ 	.word	0x0000a660


	//   ....[12]....
        /*04bc*/ 	.word	0x0000cc60


	//   ....[13]....
        /*04c0*/ 	.word	0x0000cda0


	//   ....[14]....
        /*04c4*/ 	.word	0x0000d710


	//   ....[15]....
        /*04c8*/ 	.word	0x0000d7a0


	//   ....[16]....
        /*04cc*/ 	.word	0x0000f7f0


	//   ....[17]....
        /*04d0*/ 	.word	0x0000f840


	//   ....[18]....
        /*04d4*/ 	.word	0x0000fe30


	//   ....[19]....
        /*04d8*/ 	.word	0x0000fed0


	//   ....[20]....
        /*04dc*/ 	.word	0x00011010


	//   ....[21]....
        /*04e0*/ 	.word	0x00011330


	//   ....[22]....
        /*04e4*/ 	.word	0x000113e0


	//   ....[23]....
        /*04e8*/ 	.word	0x000113f0


	//   ....[24]....
        /*04ec*/ 	.word	0x00013080


	//   ....[25]....
        /*04f0*/ 	.word	0x00013220


	//   ....[26]....
        /*04f4*/ 	.word	0x00013250


	//   ....[27]....
        /*04f8*/ 	.word	0x00013280


	//   ....[28]....
        /*04fc*/ 	.word	0x000132c0


	//   ....[29]....
        /*0500*/ 	.word	0x00013310


	//   ....[30]....
        /*0504*/ 	.word	0x00013370


	//   ....[31]....
        /*0508*/ 	.word	0x00013530


	//   ....[32]....
        /*050c*/ 	.word	0x00013590


	//   ....[33]....
        /*0510*/ 	.word	0x000135d0


	//   ....[34]....
        /*0514*/ 	.word	0x00013610


	//   ....[35]....
        /*0518*/ 	.word	0x00013640


	//   ....[36]....
        /*051c*/ 	.word	0x00013670


	//   ....[37]....
        /*0520*/ 	.word	0x00013710


	//   ....[38]....
        /*0524*/ 	.word	0x00013770


	//   ....[39]....
        /*0528*/ 	.word	0x00013810


	//   ....[40]....
        /*052c*/ 	.word	0x00017080


	//   ....[41]....
        /*0530*/ 	.word	0x00017090


	//   ....[42]....
        /*0534*/ 	.word	0x00017180


	//   ....[43]....
        /*0538*/ 	.word	0x000171e0


	//   ....[44]....
        /*053c*/ 	.word	0x00017220


	//   ....[45]....
        /*0540*/ 	.word	0x00017260


	//   ....[46]....
        /*0544*/ 	.word	0x00017290


	//   ....[47]....
        /*0548*/ 	.word	0x000172c0


	//   ....[48]....
        /*054c*/ 	.word	0x00017430


	//   ....[49]....
        /*0550*/ 	.word	0x00017490


	//   ....[50]....
        /*0554*/ 	.word	0x000174d0


	//   ....[51]....
        /*0558*/ 	.word	0x00017510


	//   ....[52]....
        /*055c*/ 	.word	0x00017540


	//   ....[53]....
        /*0560*/ 	.word	0x00017570


	//   ....[54]....
        /*0564*/ 	.word	0x00017630


	//   ....[55]....
        /*0568*/ 	.word	0x00017650


	//   ....[56]....
        /*056c*/ 	.word	0x000176c0


	//   ....[57]....
        /*0570*/ 	.word	0x00017d30


	//   ....[58]....
        /*0574*/ 	.word	0x00018130


	//   ....[59]....
        /*0578*/ 	.word	0x000181e0


	//   ....[60]....
        /*057c*/ 	.word	0x00018280


	//   ....[61]....
        /*0580*/ 	.word	0x00018320


	//   ....[62]....
        /*0584*/ 	.word	0x000183c0


	//   ....[63]....
        /*0588*/ 	.word	0x00018460


	//   ....[64]....
        /*058c*/ 	.word	0x00018500


	//   ....[65]....
        /*0590*/ 	.word	0x000185a0


	//   ....[66]....
        /*0594*/ 	.word	0x00018640


	//   ....[67]....
        /*0598*/ 	.word	0x00018730


	//   ....[68]....
        /*059c*/ 	.word	0x000187d0


	//   ....[69]....
        /*05a0*/ 	.word	0x00018870


	//   ....[70]....
        /*05a4*/ 	.word	0x00018910


	//   ....[71]....
        /*05a8*/ 	.word	0x000189b0


	//   ....[72]....
        /*05ac*/ 	.word	0x00018a50


	//   ....[73]....
        /*05b0*/ 	.word	0x00018af0


	//   ....[74]....
        /*05b4*/ 	.word	0x00018b90


	//   ....[75]....
        /*05b8*/ 	.word	0x00018e90


	//   ....[76]....
        /*05bc*/ 	.word	0x00019170


	//   ....[77]....
        /*05c0*/ 	.word	0x00019560


	//   ....[78]....
        /*05c4*/ 	.word	0x000195f0


	//   ....[79]....
        /*05c8*/ 	.word	0x00019690


	//   ....[80]....
        /*05cc*/ 	.word	0x00019740


	//   ....[81]....
        /*05d0*/ 	.word	0x000197c0


	//   ....[82]....
        /*05d4*/ 	.word	0x00019840


	//   ....[83]....
        /*05d8*/ 	.word	0x000198c0


	//   ....[84]....
        /*05dc*/ 	.word	0x00019940


	//   ....[85]....
        /*05e0*/ 	.word	0x000199d0


	//   ....[86]....
        /*05e4*/ 	.word	0x00019a80


	//   ....[87]....
        /*05e8*/ 	.word	0x00019b00


	//   ....[88]....
        /*05ec*/ 	.word	0x00019b80


	//   ....[89]....
        /*05f0*/ 	.word	0x00019c00


	//   ....[90]....
        /*05f4*/ 	.word	0x00019c80


	//   ....[91]....
        /*05f8*/ 	.word	0x00019cf0


	//   ....[92]....
        /*05fc*/ 	.word	0x00019d90


	//   ....[93]....
        /*0600*/ 	.word	0x00019e20


	//   ....[94]....
        /*0604*/ 	.word	0x00019f40


	//----- nvinfo : EIATTR_REG_RECONFIG
	.align		4
.L_321:
        /*0608*/ 	.byte	0x01, 0x54
	.zero		2


	//----- nvinfo : EIATTR_SYSCALL_OFFSETS
	.align		4
        /*060c*/ 	.byte	0x04, 0x46
        /*060e*/ 	.short	(.L_323 - .L_322)


	//   ....[0]....
.L_322:
        /*0610*/ 	.word	0x00001810


	//   ....[1]....
        /*0614*/ 	.word	0x00001960


	//   ....[2]....
        /*0618*/ 	.word	0x00005a00


	//   ....[3]....
        /*061c*/ 	.word	0x00005ee0


	//   ....[4]....
        /*0620*/ 	.word	0x00015000


	//   ....[5]....
        /*0624*/ 	.word	0x00015130


	//   ....[6]....
        /*0628*/ 	.word	0x00015230


	//----- nvinfo : EIATTR_MBARRIER_INSTR_OFFSETS
	.align		4
.L_323:
        /*062c*/ 	.byte	0x04, 0x39
        /*062e*/ 	.short	(.L_325 - .L_324)


	//   ....[0]....
.L_324:
        /*0630*/ 	.word	0x000002e0
        /*0634*/ 	.word	0x000000ff
        /*0638*/ 	.word	0x00016800
        /*063c*/ 	.short	0x0100
        /*063e*/ 	.byte	0x08
	.zero		1


	//   ....[1]....
        /*0640*/ 	.word	0x000002f0
        /*0644*/ 	.word	0x000000ff
        /*0648*/ 	.word	0x00016820
        /*064c*/ 	.short	0x0100
        /*064e*/ 	.byte	0x08
	.zero		1


	//   ....[2]....
        /*0650*/ 	.word	0x000003e0
        /*0654*/ 	.word	0x000000ff
        /*0658*/ 	.word	0x00016830
        /*065c*/ 	.short	0x0100
        /*065e*/ 	.byte	0x08
	.zero		1


	//   ....[3]....
        /*0660*/ 	.word	0x000003f0
        /*0664*/ 	.word	0x000000ff
        /*0668*/ 	.word	0x00016840
        /*066c*/ 	.short	0x0100
        /*066e*/ 	.byte	0x08
	.zero		1


	//   ....[4]....
        /*0670*/ 	.word	0x00000400
        /*0674*/ 	.word	0x000000ff
        /*0678*/ 	.word	0x00016838
        /*067c*/ 	.short	0x0100
        /*067e*/ 	.byte	0x08
	.zero		1


	//   ....[5]....
        /*0680*/ 	.word	0x00000410
        /*0684*/ 	.word	0x000000ff
        /*0688*/ 	.word	0x00016848
        /*068c*/ 	.short	0x0100
        /*068e*/ 	.byte	0x08
	.zero		1


	//   ....[6]....
        /*0690*/ 	.word	0x00000540
        /*0694*/ 	.word	0x000000ff
        /*0698*/ 	.word	0x00016850
        /*069c*/ 	.short	0x0100
        /*069e*/ 	.byte	0x08
	.zero		1


	//   ....[7]....
        /*06a0*/ 	.word	0x00000550
        /*06a4*/ 	.word	0x000000ff
        /*06a8*/ 	.word	0x00016860
        /*06ac*/ 	.short	0x0100
        /*06ae*/ 	.byte	0x08
	.zero		1


	//   ....[8]....
        /*06b0*/ 	.word	0x00000560
        /*06b4*/ 	.word	0x000000ff
        /*06b8*/ 	.word	0x00016858
        /*06bc*/ 	.short	0x0100
        /*06be*/ 	.byte	0x08
	.zero		1


	//   ....[9]....
        /*06c0*/ 	.word	0x00000570
        /*06c4*/ 	.word	0x000000ff
        /*06c8*/ 	.word	0x00016868
        /*06cc*/ 	.short	0x0100
        /*06ce*/ 	.byte	0x08
	.zero		1


	//   ....[10]....
        /*06d0*/ 	.word	0x00000660
        /*06d4*/ 	.word	0x000000ff
        /*06d8*/ 	.word	0x00016870
        /*06dc*/ 	.short	0x0100
        /*06de*/ 	.byte	0x06
	.zero		1


	//   ....[11]....
        /*06e0*/ 	.word	0x00000670
        /*06e4*/ 	.word	0x000000ff
        /*06e8*/ 	.word	0x00016880
        /*06ec*/ 	.short	0x0100
        /*06ee*/ 	.byte	0x06
	.zero		1


	//   ....[12]....
        /*06f0*/ 	.word	0x00000680
        /*06f4*/ 	.word	0x000000ff
        /*06f8*/ 	.word	0x00016878
        /*06fc*/ 	.short	0x0100
        /*06fe*/ 	.byte	0x06
	.zero		1


	//   ....[13]....
        /*0700*/ 	.word	0x00000690
        /*0704*/ 	.word	0x000000ff
        /*0708*/ 	.word	0x00016888
        /*070c*/ 	.short	0x0100
        /*070e*/ 	.byte	0x06
	.zero		1


	//   ....[14]....
        /*0710*/ 	.word	0x000007c0
        /*0714*/ 	.word	0x000000ff
        /*0718*/ 	.word	0x00016890
        /*071c*/ 	.short	0x0100
        /*071e*/ 	.byte	0x08
	.zero		1


	//   ....[15]....
        /*0720*/ 	.word	0x000007d0
        /*0724*/ 	.word	0x000000ff
        /*0728*/ 	.word	0x000168a0
        /*072c*/ 	.short	0x0100
        /*072e*/ 	.byte	0x08
	.zero		1


	//   ....[16]....
        /*0730*/ 	.word	0x000007e0
        /*0734*/ 	.word	0x000000ff
        /*0738*/ 	.word	0x00016898
        /*073c*/ 	.short	0x0100
        /*073e*/ 	.byte	0x08
	.zero		1


	//   ....[17]....
        /*0740*/ 	.word	0x000007f0
        /*0744*/ 	.word	0x000000ff
        /*0748*/ 	.word	0x000168a8
        /*074c*/ 	.short	0x0100
        /*074e*/ 	.byte	0x08
	.zero		1


	//   ....[18]....
        /*0750*/ 	.word	0x00000920
        /*0754*/ 	.word	0x000000ff
        /*0758*/ 	.word	0x000168b0
        /*075c*/ 	.short	0x0100
        /*075e*/ 	.byte	0x08
	.zero		1


	//   ....[19]....
        /*0760*/ 	.word	0x00000930
        /*0764*/ 	.word	0x000000ff
        /*0768*/ 	.word	0x000168c0
        /*076c*/ 	.short	0x0100
        /*076e*/ 	.byte	0x08
	.zero		1


	//   ....[20]....
        /*0770*/ 	.word	0x00000940
        /*0774*/ 	.word	0x000000ff
        /*0778*/ 	.word	0x000168b8
        /*077c*/ 	.short	0x0100
        /*077e*/ 	.byte	0x08
	.zero		1


	//   ....[21]....
        /*0780*/ 	.word	0x00000950
        /*0784*/ 	.word	0x000000ff
        /*0788*/ 	.word	0x000168c8
        /*078c*/ 	.short	0x0100
        /*078e*/ 	.byte	0x08
	.zero		1


	//   ....[22]....
        /*0790*/ 	.word	0x00002c00
        /*0794*/ 	.word	0x0000004f
        /*0798*/ 	.word	0x00016890
        /*079c*/ 	.short	0x010a
        /*079e*/ 	.byte	0x3f
	.zero		1


	//   ....[23]....
        /*07a0*/ 	.word	0x00003e20
        /*07a4*/ 	.word	0x0000004f
        /*07a8*/ 	.word	0x00016890
        /*07ac*/ 	.short	0x010a
        /*07ae*/ 	.byte	0x3f
	.zero		1


	//   ....[24]....
        /*07b0*/ 	.word	0x00004f20
        /*07b4*/ 	.word	0x0000004f
        /*07b8*/ 	.word	0x00016890
        /*07bc*/ 	.short	0x010a
        /*07be*/ 	.byte	0x3f
	.zero		1


	//   ....[25]....
        /*07c0*/ 	.word	0x00005140
        /*07c4*/ 	.word	0x0000000c
        /*07c8*/ 	.word	0x00000000
        /*07cc*/ 	.short	0x0101
        /*07ce*/ 	.byte	0x3f
	.zero		1


	//   ....[26]....
        /*07d0*/ 	.word	0x00005180
        /*07d4*/ 	.word	0x0000004f
        /*07d8*/ 	.word	0x000168b0
        /*07dc*/ 	.short	0x010a
        /*07de*/ 	.byte	0x3f
	.zero		1


	//   ....[27]....
        /*07e0*/ 	.word	0x00005560
        /*07e4*/ 	.word	0x0000004f
        /*07e8*/ 	.word	0x00000000
        /*07ec*/ 	.short	0x0101
        /*07ee*/ 	.byte	0x3f
	.zero		1


	//   ....[28]....
        /*07f0*/ 	.word	0x00005aa0
        /*07f4*/ 	.word	0x00000002
        /*07f8*/ 	.word	0x00016800
        /*07fc*/ 	.short	0x010a
        /*07fe*/ 	.byte	0x3f
	.zero		1


	//   ....[29]....
        /*0800*/ 	.word	0x00005af0
        /*0804*/ 	.word	0x00000002
        /*0808*/ 	.word	0x00016800
        /*080c*/ 	.short	0x010a
        /*080e*/ 	.byte	0x3f
	.zero		1


	//   ....[30]....
        /*0810*/ 	.word	0x00006820
        /*0814*/ 	.word	0x00000002
        /*0818*/ 	.word	0x00016800
        /*081c*/ 	.short	0x010a
        /*081e*/ 	.byte	0x3f
	.zero		1


	//   ....[31]....
        /*0820*/ 	.word	0x00007c80
        /*0824*/ 	.word	0x00000002
        /*0828*/ 	.word	0x00016800
        /*082c*/ 	.short	0x010a
        /*082e*/ 	.byte	0x3f
	.zero		1


	//   ....[32]....
        /*0830*/ 	.word	0x00008c20
        /*0834*/ 	.word	0x00000000
        /*0838*/ 	.word	0x00016830
        /*083c*/ 	.short	0x010a
        /*083e*/ 	.byte	0x3f
	.zero		1


	//   ....[33]....
        /*0840*/ 	.word	0x00008cd0
        /*0844*/ 	.word	0x00000000
        /*0848*/ 	.word	0x00016830
        /*084c*/ 	.short	0x010a
        /*084e*/ 	.byte	0x3f
	.zero		1


	//   ....[34]....
        /*0850*/ 	.word	0x0000abd0
        /*0854*/ 	.word	0x00000000
        /*0858*/ 	.word	0x00000000
        /*085c*/ 	.short	0x0101
        /*085e*/ 	.byte	0x3f
	.zero		1


	//   ....[35]....
        /*0860*/ 	.word	0x0000b860
        /*0864*/ 	.word	0x0000000b
        /*0868*/ 	.word	0x00016830
        /*086c*/ 	.short	0x010a
        /*086e*/ 	.byte	0x3f
	.zero		1


	//   ....[36]....
        /*0870*/ 	.word	0x0000b8b0
        /*0874*/ 	.word	0x0000000b
        /*0878*/ 	.word	0x00016830
        /*087c*/ 	.short	0x010a
        /*087e*/ 	.byte	0x3f
	.zero		1


	//   ....[37]....
        /*0880*/ 	.word	0x0000bbc0
        /*0884*/ 	.word	0x0000000b
        /*0888*/ 	.word	0x00016850
        /*088c*/ 	.short	0x010a
        /*088e*/ 	.byte	0x3f
	.zero		1


	//   ....[38]....
        /*0890*/ 	.word	0x0000bc00
        /*0894*/ 	.word	0x0000000b
        /*0898*/ 	.word	0x00016850
        /*089c*/ 	.short	0x010a
        /*089e*/ 	.byte	0x3f
	.zero		1


	//   ....[39]....
        /*08a0*/ 	.word	0x0000de60
        /*08a4*/ 	.word	0x0000001b
        /*08a8*/ 	.word	0x00000000
        /*08ac*/ 	.short	0x0101
        /*08ae*/ 	.byte	0x3f
	.zero		1


	//   ....[40]....
        /*08b0*/ 	.word	0x0000df20
        /*08b4*/ 	.word	0x00000003
        /*08b8*/ 	.word	0x00000000
        /*08bc*/ 	.short	0x0101
        /*08be*/ 	.byte	0x3f
	.zero		1


	//   ....[41]....
        /*08c0*/ 	.word	0x0000e8a0
        /*08c4*/ 	.word	0x0000000b
        /*08c8*/ 	.word	0x00016830
        /*08cc*/ 	.short	0x010a
        /*08ce*/ 	.byte	0x3f
	.zero		1


	//   ....[42]....
        /*08d0*/ 	.word	0x0000e8f0
        /*08d4*/ 	.word	0x0000000b
        /*08d8*/ 	.word	0x00016830
        /*08dc*/ 	.short	0x010a
        /*08de*/ 	.byte	0x3f
	.zero		1


	//   ....[43]....
        /*08e0*/ 	.word	0x0000ec00
        /*08e4*/ 	.word	0x0000000b
        /*08e8*/ 	.word	0x00016850
        /*08ec*/ 	.short	0x010a
        /*08ee*/ 	.byte	0x3f
	.zero		1


	//   ....[44]....
        /*08f0*/ 	.word	0x0000ec40
        /*08f4*/ 	.word	0x0000000b
        /*08f8*/ 	.word	0x00016850
        /*08fc*/ 	.short	0x010a
        /*08fe*/ 	.byte	0x3f
	.zero		1


	//   ....[45]....
        /*0900*/ 	.word	0x00010410
        /*0904*/ 	.word	0x00000024
        /*0908*/ 	.word	0x00000000
        /*090c*/ 	.short	0x0101
        /*090e*/ 	.byte	0x3f
	.zero		1


	//   ....[46]....
        /*0910*/ 	.word	0x00010590
        /*0914*/ 	.word	0x0000000f
        /*0918*/ 	.word	0x00000000
        /*091c*/ 	.short	0x0101
        /*091e*/ 	.byte	0x3f
	.zero		1


	//   ....[47]....
        /*0920*/ 	.word	0x00010f00
        /*0924*/ 	.word	0x00000009
        /*0928*/ 	.word	0x00016850
        /*092c*/ 	.short	0x010a
        /*092e*/ 	.byte	0x3f
	.zero		1


	//   ....[48]....
        /*0930*/ 	.word	0x00010f70
        /*0934*/ 	.word	0x00000009
        /*0938*/ 	.word	0x00016850
        /*093c*/ 	.short	0x010a
        /*093e*/ 	.byte	0x3f
	.zero		1


	//   ....[49]....
        /*0940*/ 	.word	0x00011540
        /*0944*/ 	.word	0x00000007
        /*0948*/ 	.word	0x00000000
        /*094c*/ 	.short	0x0101
        /*094e*/ 	.byte	0x3f
	.zero		1


	//   ....[50]....
        /*0950*/ 	.word	0x00012320
        /*0954*/ 	.word	0x00000000
        /*0958*/ 	.word	0x00000000
        /*095c*/ 	.short	0x0101
        /*095e*/ 	.byte	0x3f
	.zero		1


	//   ....[51]....
        /*0960*/ 	.word	0x00014520
        /*0964*/ 	.word	0x00000006
        /*0968*/ 	.word	0x00016820
        /*096c*/ 	.short	0x010a
        /*096e*/ 	.byte	0x3f
	.zero		1


	//   ....[52]....
        /*0970*/ 	.word	0x00014590
        /*0974*/ 	.word	0x00000005
        /*0978*/ 	.word	0x000168a0
        /*097c*/ 	.short	0x010a
        /*097e*/ 	.byte	0x3f
	.zero		1


	//   ....[53]....
        /*0980*/ 	.word	0x00014740
        /*0984*/ 	.word	0x00000005
        /*0988*/ 	.word	0x000168c0
        /*098c*/ 	.short	0x010a
        /*098e*/ 	.byte	0x3f
	.zero		1


	//   ....[54]....
        /*0990*/ 	.word	0x000149b0
        /*0994*/ 	.word	0x0000000a
        /*0998*/ 	.word	0x000168a0
        /*099c*/ 	.short	0x010a
        /*099e*/ 	.byte	0x3f
	.zero		1


	//   ....[55]....
        /*09a0*/ 	.word	0x00014b50
        /*09a4*/ 	.word	0x0000000a
        /*09a8*/ 	.word	0x000168c0
        /*09ac*/ 	.short	0x010a
        /*09ae*/ 	.byte	0x3f
	.zero		1


	//   ....[56]....
        /*09b0*/ 	.word	0x000156e0
        /*09b4*/ 	.word	0x00000005
        /*09b8*/ 	.word	0x00016840
        /*09bc*/ 	.short	0x010a
        /*09be*/ 	.byte	0x3f
	.zero		1


	//   ....[57]....
        /*09c0*/ 	.word	0x00015a30
        /*09c4*/ 	.word	0x0000001b
        /*09c8*/ 	.word	0x00016820
        /*09cc*/ 	.short	0x010a
        /*09ce*/ 	.byte	0x3f
	.zero		1


	//   ....[58]....
        /*09d0*/ 	.word	0x00015d00
        /*09d4*/ 	.word	0x00000003
        /*09d8*/ 	.word	0x00016840
        /*09dc*/ 	.short	0x010a
        /*09de*/ 	.byte	0x3f
	.zero		1


	//   ....[59]....
        /*09e0*/ 	.word	0x00015ee0
        /*09e4*/ 	.word	0x00000002
        /*09e8*/ 	.word	0x00000060
        /*09ec*/ 	.short	0x010a
        /*09ee*/ 	.byte	0x3f
	.zero		1


	//   ....[60]....
        /*09f0*/ 	.word	0x00016350
        /*09f4*/ 	.word	0x00000003
        /*09f8*/ 	.word	0x00016840
        /*09fc*/ 	.short	0x010a
        /*09fe*/ 	.byte	0x3f
	.zero		1


	//   ....[61]....
        /*0a00*/ 	.word	0x00016530
        /*0a04*/ 	.word	0x00000003
        /*0a08*/ 	.word	0x00000060
        /*0a0c*/ 	.short	0x010a
        /*0a0e*/ 	.byte	0x3f
	.zero		1


	//   ....[62]....
        /*0a10*/ 	.word	0x000168f0
        /*0a14*/ 	.word	0x00000002
        /*0a18*/ 	.word	0x00016840
        /*0a1c*/ 	.short	0x010a
        /*0a1e*/ 	.byte	0x3f
	.zero		1


	//   ....[63]....
        /*0a20*/ 	.word	0x00016ae0
        /*0a24*/ 	.word	0x00000002
        /*0a28*/ 	.word	0x00000060
        /*0a2c*/ 	.short	0x010a
        /*0a2e*/ 	.byte	0x3f
	.zero		1


	//   ....[64]....
        /*0a30*/ 	.word	0x00016e30
        /*0a34*/ 	.word	0x00000003
        /*0a38*/ 	.word	0x00016860
        /*0a3c*/ 	.short	0x010a
        /*0a3e*/ 	.byte	0x3f
	.zero		1


	//   ....[65]....
        /*0a40*/ 	.word	0x00017cb0
        /*0a44*/ 	.word	0x00000009
        /*0a48*/ 	.word	0x00016820
        /*0a4c*/ 	.short	0x010a
        /*0a4e*/ 	.byte	0x3f
	.zero		1


	//   ....[66]....
        /*0a50*/ 	.word	0x00017e40
        /*0a54*/ 	.word	0x00000007
        /*0a58*/ 	.word	0x00000000
        /*0a5c*/ 	.short	0x010a
        /*0a5e*/ 	.byte	0x3f
	.zero		1


	//   ....[67]....
        /*0a60*/ 	.word	0x00017eb0
        /*0a64*/ 	.word	0x00000003
        /*0a68*/ 	.word	0x00000000
        /*0a6c*/ 	.short	0x010a
        /*0a6e*/ 	.byte	0x3f
	.zero		1


	//   ....[68]....
        /*0a70*/ 	.word	0x00017f10
        /*0a74*/ 	.word	0x00000005
        /*0a78*/ 	.word	0x00000000
        /*0a7c*/ 	.short	0x010a
        /*0a7e*/ 	.byte	0x3f
	.zero		1


	//   ....[69]....
        /*0a80*/ 	.word	0x00017f40
        /*0a84*/ 	.word	0x00000003
        /*0a88*/ 	.word	0x00000000
        /*0a8c*/ 	.short	0x010a
        /*0a8e*/ 	.byte	0x3f
	.zero		1


	//   ....[70]....
        /*0a90*/ 	.word	0x00017fa0
        /*0a94*/ 	.word	0x0000004f
        /*0a98*/ 	.word	0x00016890
        /*0a9c*/ 	.short	0x010a
        /*0a9e*/ 	.byte	0x3f
	.zero		1


	//   ....[71]....
        /*0aa0*/ 	.word	0x00017ff0
        /*0aa4*/ 	.word	0x0000004f
        /*0aa8*/ 	.word	0x00016890
        /*0aac*/ 	.short	0x010a
        /*0aae*/ 	.byte	0x3f
	.zero		1


	//   ....[72]....
        /*0ab0*/ 	.word	0x00018040
        /*0ab4*/ 	.word	0x0000004f
        /*0ab8*/ 	.word	0x00016890
        /*0abc*/ 	.short	0x010a
        /*0abe*/ 	.byte	0x3f
	.zero		1


	//   ....[73]....
        /*0ac0*/ 	.word	0x00018090
        /*0ac4*/ 	.word	0x0000004f
        /*0ac8*/ 	.word	0x000168b0
        /*0acc*/ 	.short	0x010a
        /*0ace*/ 	.byte	0x3f
	.zero		1


	//   ....[74]....
        /*0ad0*/ 	.word	0x00018680
        /*0ad4*/ 	.word	0x00000002
        /*0ad8*/ 	.word	0x00016800
        /*0adc*/ 	.short	0x010a
        /*0ade*/ 	.byte	0x3f
	.zero		1


	//   ....[75]....
        /*0ae0*/ 	.word	0x00018bd0
        /*0ae4*/ 	.word	0x00000002
        /*0ae8*/ 	.word	0x00016800
        /*0aec*/ 	.short	0x010a
        /*0aee*/ 	.byte	0x3f
	.zero		1


	//   ....[76]....
        /*0af0*/ 	.word	0x00018c20
        /*0af4*/ 	.word	0x00000000
        /*0af8*/ 	.word	0x00016830
        /*0afc*/ 	.short	0x010a
        /*0afe*/ 	.byte	0x3f
	.zero		1


	//   ....[77]....
        /*0b00*/ 	.word	0x00018c70
        /*0b04*/ 	.word	0x0000000b
        /*0b08*/ 	.word	0x00016830
        /*0b0c*/ 	.short	0x010a
        /*0b0e*/ 	.byte	0x3f
	.zero		1


	//   ....[78]....
        /*0b10*/ 	.word	0x00018cc0
        /*0b14*/ 	.word	0x0000000b
        /*0b18*/ 	.word	0x00016850
        /*0b1c*/ 	.short	0x010a
        /*0b1e*/ 	.byte	0x3f
	.zero		1


	//   ....[79]....
        /*0b20*/ 	.word	0x00018d10
        /*0b24*/ 	.word	0x0000000b
        /*0b28*/ 	.word	0x00016830
        /*0b2c*/ 	.short	0x010a
        /*0b2e*/ 	.byte	0x3f
	.zero		1


	//   ....[80]....
        /*0b30*/ 	.word	0x00018d60
        /*0b34*/ 	.word	0x0000000b
        /*0b38*/ 	.word	0x00016850
        /*0b3c*/ 	.short	0x010a
        /*0b3e*/ 	.byte	0x3f
	.zero		1


	//   ....[81]....
        /*0b40*/ 	.word	0x00018db0
        /*0b44*/ 	.word	0x00000009
        /*0b48*/ 	.word	0x00016850
        /*0b4c*/ 	.short	0x010a
        /*0b4e*/ 	.byte	0x3f
	.zero		1


	//   ....[82]....
        /*0b50*/ 	.word	0x00018f50
        /*0b54*/ 	.word	0x00000006
        /*0b58*/ 	.word	0x00016820
        /*0b5c*/ 	.short	0x010a
        /*0b5e*/ 	.byte	0x3f
	.zero		1


	//   ....[83]....
        /*0b60*/ 	.word	0x00018fa0
        /*0b64*/ 	.word	0x00000005
        /*0b68*/ 	.word	0x000168a0
        /*0b6c*/ 	.short	0x010a
        /*0b6e*/ 	.byte	0x3f
	.zero		1


	//   ....[84]....
        /*0b70*/ 	.word	0x00018ff0
        /*0b74*/ 	.word	0x00000005
        /*0b78*/ 	.word	0x000168c0
        /*0b7c*/ 	.short	0x010a
        /*0b7e*/ 	.byte	0x3f
	.zero		1


	//   ....[85]....
        /*0b80*/ 	.word	0x00019040
        /*0b84*/ 	.word	0x0000000a
        /*0b88*/ 	.word	0x000168a0
        /*0b8c*/ 	.short	0x010a
        /*0b8e*/ 	.byte	0x3f
	.zero		1


	//   ....[86]....
        /*0b90*/ 	.word	0x00019090
        /*0b94*/ 	.word	0x0000000a
        /*0b98*/ 	.word	0x000168c0
        /*0b9c*/ 	.short	0x010a
        /*0b9e*/ 	.byte	0x3f
	.zero		1


	//   ....[87]....
        /*0ba0*/ 	.word	0x00019230
        /*0ba4*/ 	.word	0x00000005
        /*0ba8*/ 	.word	0x00016840
        /*0bac*/ 	.short	0x010a
        /*0bae*/ 	.byte	0x3f
	.zero		1


	//   ....[88]....
        /*0bb0*/ 	.word	0x00019280
        /*0bb4*/ 	.word	0x0000001b
        /*0bb8*/ 	.word	0x00016820
        /*0bbc*/ 	.short	0x010a
        /*0bbe*/ 	.byte	0x3f
	.zero		1


	//   ....[89]....
        /*0bc0*/ 	.word	0x000192d0
        /*0bc4*/ 	.word	0x00000003
        /*0bc8*/ 	.word	0x00016840
        /*0bcc*/ 	.short	0x010a
        /*0bce*/ 	.byte	0x3f
	.zero		1


	//   ....[90]....
        /*0bd0*/ 	.word	0x00019320
        /*0bd4*/ 	.word	0x00000002
        /*0bd8*/ 	.word	0x00000060
        /*0bdc*/ 	.short	0x010a
        /*0bde*/ 	.byte	0x3f
	.zero		1


	//   ....[91]....
        /*0be0*/ 	.word	0x00019370
        /*0be4*/ 	.word	0x00000003
        /*0be8*/ 	.word	0x00016840
        /*0bec*/ 	.short	0x010a
        /*0bee*/ 	.byte	0x3f
	.zero		1


	//   ....[92]....
        /*0bf0*/ 	.word	0x000193c0
        /*0bf4*/ 	.word	0x00000003
        /*0bf8*/ 	.word	0x00000060
        /*0bfc*/ 	.short	0x010a
        /*0bfe*/ 	.byte	0x3f
	.zero		1


	//   ....[93]....
        /*0c00*/ 	.word	0x00019410
        /*0c04*/ 	.word	0x00000002
        /*0c08*/ 	.word	0x00016840
        /*0c0c*/ 	.short	0x010a
        /*0c0e*/ 	.byte	0x3f
	.zero		1


	//   ....[94]....
        /*0c10*/ 	.word	0x00019460
        /*0c14*/ 	.word	0x00000002
        /*0c18*/ 	.word	0x00000060
        /*0c1c*/ 	.short	0x010a
        /*0c1e*/ 	.byte	0x3f
	.zero		1


	//   ....[95]....
        /*0c20*/ 	.word	0x000194b0
        /*0c24*/ 	.word	0x00000003
        /*0c28*/ 	.word	0x00016860
        /*0c2c*/ 	.short	0x010a
        /*0c2e*/ 	.byte	0x3f
	.zero		1


	//   ....[96]....
        /*0c30*/ 	.word	0x00019e60
        /*0c34*/ 	.word	0x00000009
        /*0c38*/ 	.word	0x00016820
        /*0c3c*/ 	.short	0x010a
        /*0c3e*/ 	.byte	0x3f
	.zero		1


	//   ....[97]....
        /*0c40*/ 	.word	0x0001a000
        /*0c44*/ 	.word	0x00000007
        /*0c48*/ 	.word	0x00000000
        /*0c4c*/ 	.short	0x010a
        /*0c4e*/ 	.byte	0x3f
	.zero		1


	//   ....[98]....
        /*0c50*/ 	.word	0x0001a050
        /*0c54*/ 	.word	0x00000003
        /*0c58*/ 	.word	0x00000000
        /*0c5c*/ 	.short	0x010a
        /*0c5e*/ 	.byte	0x3f
	.zero		1


	//   ....[99]....
        /*0c60*/ 	.word	0x0001a0a0
        /*0c64*/ 	.word	0x00000005
        /*0c68*/ 	.word	0x00000000
        /*0c6c*/ 	.short	0x010a
        /*0c6e*/ 	.byte	0x3f
	.zero		1


	//----- nvinfo : EIATTR_NUM_MBARRIERS
	.align		4
.L_325:
        /*0c70*/ 	.byte	0x03, 0x38
        /*0c72*/ 	.short	0x0016


	//----- nvinfo : EIATTR_EXIT_INSTR_OFFSETS
	.align		4
        /*0c74*/ 	.byte	0x04, 0x1c
        /*0c76*/ 	.short	(.L_327 - .L_326)


	//   ....[0]....
.L_326:
        /*0c78*/ 	.word	0x00017f90


	//----- nvinfo : EIATTR_MAX_THREADS
	.align		4
.L_327:
        /*0c7c*/ 	.byte	0x04, 0x05
        /*0c7e*/ 	.short	(.L_329 - .L_328)
.L_328:
        /*0c80*/ 	.word	0x00000200
        /*0c84*/ 	.word	0x00000001
        /*0c88*/ 	.word	0x00000001


	//----- nvinfo : EIATTR_CRS_STACK_SIZE
	.align		4
.L_329:
        /*0c8c*/ 	.byte	0x04, 0x1e
        /*0c8e*/ 	.short	(.L_331 - .L_330)
.L_330:
        /*0c90*/ 	.word	0x00000000


	//----- nvinfo : EIATTR_CBANK_PARAM_SIZE
	.align		4
.L_331:
        /*0c94*/ 	.byte	0x03, 0x19
        /*0c96*/ 	.short	0x0a70


	//----- nvinfo : EIATTR_PARAM_CBANK
	.align		4
        /*0c98*/ 	.byte	0x04, 0x0a
        /*0c9a*/ 	.short	(.L_333 - .L_332)
	.align		4
.L_332:
        /*0c9c*/ 	.word	index@(.nv.constant0._ZN7cutlass13device_kernelIN5flash11enable_sm90INS1_16FlashAttnFwdSm90INS1_25CollectiveMainloopFwdSm90ILi2EN4cute5tupleIJNS5_1CILi1EEES8_S8_EEENS6_IJNS7_ILi192EEENS7_ILi128EEENS7_ILi64EEEEEELi64ENS_6half_tEfNS_4arch4Sm90ELb1ELb0ELb1ELb1ELb0ELb1ELb0ELb1ELb1ELb0ELb0ELb0EEENS1_21CollectiveEpilogueFwdINS6_IJSA_SC_SB_EEES9_SE_SG_Li384ELb1ELb0ELb0ELb0EEENS1_36VarlenDynamicPersistentTileSchedulerILi192ELi128ELi384ELi32ELb0ELb0ELb1ELb1ELb1ELb1EEEEEEEEEvNT_6ParamsE)
        /*0ca0*/ 	.short	0x0210
        /*0ca2*/ 	.short	0x0a70


	//----- nvinfo : EIATTR_SW_WAR
	.align		4
.L_333:
        /*0ca4*/ 	.byte	0x04, 0x36
        /*0ca6*/ 	.short	(.L_335 - .L_334)
.L_334:
        /*0ca8*/ 	.word	0x00000008
.L_335:


//--------------------- .nv.callgraph             --------------------------
	.section	.nv.callgraph,"",@"SHT_CUDA_CALLGRAPH"
	.align	4
	.sectionentsize	8
	.align		4
        /*0000*/ 	.word	0x00000000
	.align		4
        /*0004*/ 	.word	0xffffffff
	.align		4
        /*0008*/ 	.word	index@(_ZN7cutlass13device_kernelIN5flash11enable_sm90INS1_16FlashAttnFwdSm90INS1_25CollectiveMainloopFwdSm90ILi2EN4cute5tupleIJNS5_1CILi1EEES8_S8_EEENS6_IJNS7_ILi192EEESA_NS7_ILi64EEEEEELi64ENS_6half_tEfNS_4arch4Sm90ELb0ELb0ELb1ELb0ELb0ELb0ELb0ELb0ELb1ELb0ELb0ELb0EEENS1_21CollectiveEpilogueFwdINS6_IJSA_SB_SA_EEES9_SD_SF_Li384ELb0ELb0ELb0ELb0EEENS1_29StaticPersistentTileSchedulerILb0EEEEEEEEEvNT_6ParamsE)
	.align		4
        /*000c*/ 	.word	index@(__assertfail)
	.align		4
        /*0010*/ 	.word	index@(_ZN7cutlass13device_kernelIN5flash11enable_sm90INS1_16FlashAttnFwdSm90INS1_25CollectiveMainloopFwdSm90ILi2EN4cute5tupleIJNS5_1CILi1EEES8_S8_EEENS6_IJNS7_ILi192EEESA_NS7_ILi64EEEEEELi64ENS_6half_tEfNS_4arch4Sm90ELb0ELb0ELb1ELb1ELb0ELb0ELb0ELb0ELb1ELb0ELb0ELb0EEENS1_21CollectiveEpilogueFwdINS6_IJSA_SB_SA_EEES9_SD_SF_Li384ELb1ELb0ELb0ELb0EEENS1_36VarlenDynamicPersistentTileSchedulerILi192ELi192ELi384ELi32ELb0ELb0ELb1ELb0ELb1ELb1EEEEEEEEEvNT_6ParamsE)
	.align		4
        /*0014*/ 	.word	index@(__assertfail)
	.align		4
        /*0018*/ 	.word	index@(_ZN7cutlass13device_kernelIN5flash11enable_sm90INS1_16FlashAttnFwdSm90INS1_25CollectiveMainloopFwdSm90ILi2EN4cute5tupleIJNS5_1CILi1EEES8_S8_EEENS6_IJNS7_ILi192EEESA_NS7_ILi64EEEEEELi64ENS_6half_tEfNS_4arch4Sm90ELb0ELb0ELb1ELb1ELb0ELb1ELb0ELb0ELb1ELb0ELb0ELb0EEENS1_21CollectiveEpilogueFwdINS6_IJSA_SB_SA_EEES9_SD_SF_Li384ELb1ELb0ELb0ELb0EEENS1_36VarlenDynamicPersistentTileSchedulerILi192ELi192ELi384ELi32ELb0ELb0ELb1ELb0ELb1ELb1EEEEEEEEEvNT_6ParamsE)
	.align		4
        /*001c*/ 	.word	index@(__assertfail)
	.align		4
        /*0020*/ 	.word	index@(_ZN7cutlass13device_kernelIN5flash11enable_sm90INS1_16FlashAttnFwdSm90INS1_25CollectiveMainloopFwdSm90ILi2EN4cute5tupleIJNS5_1CILi1EEES8_S8_EEENS6_IJNS7_ILi192EEENS7_ILi128EEENS7_ILi64EEEEEELi64ENS_6half_tEfNS_4arch4Sm90ELb0ELb1ELb1ELb0ELb0ELb0ELb0ELb1ELb1ELb0ELb0ELb0EEENS1_21CollectiveEpilogueFwdINS6_IJSA_SC_SB_EEES9_SE_SG_Li384ELb0ELb0ELb0ELb0EEENS1_30DynamicPersistentTileSchedulerILi384ELi32ELb0ELb0ELb1EEEEEEEEEvNT_6ParamsE)
	.align		4
        /*0024*/ 	.word	index@(__assertfail)
	.align		4
        /*0028*/ 	.word	index@(_ZN7cutlass13device_kernelIN5flash11enable_sm90INS1_16FlashAttnFwdSm90INS1_25CollectiveMainloopFwdSm90ILi2EN4cute5tupleIJNS5_1CILi1EEES8_S8_EEENS6_IJNS7_ILi192EEENS7_ILi128EEENS7_ILi64EEEEEELi64ENS_6half_tEfNS_4arch4Sm90ELb0ELb1ELb1ELb1ELb0ELb0ELb0ELb1ELb1ELb0ELb0ELb0EEENS1_21CollectiveEpilogueFwdINS6_IJSA_SC_SB_EEES9_SE_SG_Li384ELb1ELb0ELb0ELb0EEENS1_36VarlenDynamicPersistentTileSchedulerILi192ELi128ELi384ELi32ELb0ELb0ELb1ELb1ELb0ELb1EEEEEEEEEvNT_6ParamsE)
	.align		4
        /*002c*/ 	.word	index@(__assertfail)
	.align		4
        /*0030*/ 	.word	index@(_ZN7cutlass13device_kernelIN5flash11enable_sm90INS1_16FlashAttnFwdSm90INS1_25CollectiveMainloopFwdSm90ILi2EN4cute5tupleIJNS5_1CILi1EEES8_S8_EEENS6_IJNS7_ILi192EEENS7_ILi128EEENS7_ILi64EEEEEELi64ENS_6half_tEfNS_4arch4Sm90ELb0ELb1ELb1ELb1ELb0ELb1ELb0ELb1ELb1ELb0ELb0ELb0EEENS1_21CollectiveEpilogueFwdINS6_IJSA_SC_SB_EEES9_SE_SG_Li384ELb1ELb0ELb0ELb0EEENS1_36VarlenDynamicPersistentTileSchedulerILi192ELi128ELi384ELi32ELb0ELb0ELb1ELb1ELb0ELb1EEEEEEEEEvNT_6ParamsE)
	.align		4
        /*0034*/ 	.word	index@(__assertfail)
	.align		4
        /*0038*/ 	.word	index@(_ZN7cutlass13device_kernelIN5flash11enable_sm90INS1_16FlashAttnFwdSm90INS1_25CollectiveMainloopFwdSm90ILi2EN4cute5tupleIJNS5_1CILi1EEES8_S8_EEENS6_IJNS7_ILi192EEENS7_ILi128EEENS7_ILi64EEEEEELi64ENS_6half_tEfNS_4arch4Sm90ELb1ELb0ELb1ELb0ELb0ELb0ELb0ELb1ELb1ELb0ELb0ELb0EEENS1_21CollectiveEpilogueFwdINS6_IJSA_SC_SB_EEES9_SE_SG_Li384ELb0ELb0ELb0ELb0EEENS1_30DynamicPersistentTileSchedulerILi384ELi32ELb0ELb0ELb1EEEEEEEEEvNT_6ParamsE)
	.align		4
        /*003c*/ 	.word	index@(__assertfail)
	.align		4
        /*0040*/ 	.word	index@(_ZN7cutlass13device_kernelIN5flash11enable_sm90INS1_16FlashAttnFwdSm90INS1_25CollectiveMainloopFwdSm90ILi2EN4cute5tupleIJNS5_1CILi1EEES8_S8_EEENS6_IJNS7_ILi192EEENS7_ILi128EEENS7_ILi64EEEEEELi64ENS_6half_tEfNS_4arch4Sm90ELb1ELb0ELb1ELb1ELb0ELb0ELb0ELb1ELb1ELb0ELb0ELb0EEENS1_21CollectiveEpilogueFwdINS6_IJSA_SC_SB_EEES9_SE_SG_Li384ELb1ELb0ELb0ELb0EEENS1_36VarlenDynamicPersistentTileSchedulerILi192ELi128ELi384ELi32ELb0ELb0ELb1ELb1ELb1ELb1EEEEEEEEEvNT_6ParamsE)
	.align		4
        /*0044*/ 	.word	index@(__assertfail)
	.align		4
        /*0048*/ 	.word	index@(_ZN7cutlass13device_kernelIN5flash11enable_sm90INS1_16FlashAttnFwdSm90INS1_25CollectiveMainloopFwdSm90ILi2EN4cute5tupleIJNS5_1CILi1EEES8_S8_EEENS6_IJNS7_ILi192EEENS7_ILi128EEENS7_ILi64EEEEEELi64ENS_6half_tEfNS_4arch4Sm90ELb1ELb0ELb1ELb1ELb0ELb1ELb0ELb1ELb1ELb0ELb0ELb0EEENS1_21CollectiveEpilogueFwdINS6_IJSA_SC_SB_EEES9_SE_SG_Li384ELb1ELb0ELb0ELb0EEENS1_36VarlenDynamicPersistentTileSchedulerILi192ELi128ELi384ELi32ELb0ELb0ELb1ELb1ELb1ELb1EEEEEEEEEvNT_6ParamsE)
	.align		4
        /*004c*/ 	.word	index@(__assertfail)
	.align		4
        /*0050*/ 	.word	0x00000000
	.align		4
        /*0054*/ 	.word	0xfffffffe
	.align		4
        /*0058*/ 	.word	0x00000000
	.align		4
        /*005c*/ 	.word	0xfffffffd
	.align		4
        /*0060*/ 	.word	0x00000000
	.align		4
        /*0064*/ 	.word	0xfffffffc


//--------------------- .nv.constant4             --------------------------
	.section	.nv.constant4,"a",@progbits
	.align	8
	.align		8
.nv.constant4:
        /*0000*/ 	.dword	__assertfail
	.align		8
        /*0008*/ 	.dword	__unnamed_1
	.align		8
        /*0010*/ 	.dword	__unnamed_2
	.align		8
        /*0018*/ 	.dword	__unnamed_3
	.align		8
        /*0020*/ 	.dword	__unnamed_4
	.align		8
        /*0028*/ 	.dword	__unnamed_5
	.align		8
        /*0030*/ 	.dword	__unnamed_6
	.align		8
        /*0038*/ 	.dword	__unnamed_7
	.align		8
        /*0040*/ 	.dword	__unnamed_8
	.align		8
        /*0048*/ 	.dword	__unnamed_9
	.align		8
        /*0050*/ 	.dword	_ZN73_INTERNAL_e271c5b2_37_flash_fwd_hdim64_fp16_softcap_sm90_cu_348dd9ca_33504cuda3std3__45__cpo5beginE
	.align		8
        /*0058*/ 	.dword	_ZN73_INTERNAL_e271c5b2_37_flash_fwd_hdim64_fp16_softcap_sm90_cu_348dd9ca_33504cuda3std3__45__cpo3endE
	.align		8
        /*0060*/ 	.dword	_ZN73_INTERNAL_e271c5b2_37_flash_fwd_hdim64_fp16_softcap_sm90_cu_348dd9ca_33504cuda3std3__45__cpo6cbeginE
	.align		8
        /*0068*/ 	.dword	_ZN73_INTERNAL_e271c5b2_37_flash_fwd_hdim64_fp16_softcap_sm90_cu_348dd9ca_33504cuda3std3__45__cpo4cendE
	.align		8
        /*0070*/ 	.dword	_ZN73_INTERNAL_e271c5b2_37_flash_fwd_hdim64_fp16_softcap_sm90_cu_348dd9ca_33504cuda3std3__475_GLOBAL__N__e271c5b2_37_flash_fwd_hdim64_fp16_softcap_sm90_cu_348dd9ca_33506ignoreE
	.align		8
        /*0078*/ 	.dword	_ZN73_INTERNAL_e271c5b2_37_flash_fwd_hdim64_fp16_softcap_sm90_cu_348dd9ca_33504cuda3std3__419piecewise_constructE
	.align		8
        /*0080*/ 	.dword	_ZN73_INTERNAL_e271c5b2_37_flash_fwd_hdim64_fp16_softcap_sm90_cu_348dd9ca_33504cuda3std3__48in_placeE
	.align		8
        /*0088*/ 	.dword	_ZN73_INTERNAL_e271c5b2_37_flash_fwd_hdim64_fp16_softcap_sm90_cu_348dd9ca_33504cuda3std6ranges3__45__cpo4swapE
	.align		8
        /*0090*/ 	.dword	_ZN73_INTERNAL_e271c5b2_37_flash_fwd_hdim64_fp16_softcap_sm90_cu_348dd9ca_33504cuda3std6ranges3__45__cpo9iter_moveE
	.align		8
        /*0098*/ 	.dword	_ZN73_INTERNAL_e271c5b2_37_flash_fwd_hdim64_fp16_softcap_sm90_cu_348dd9ca_33504cute7productE
	.align		8
        /*00a0*/ 	.dword	_ZN73_INTERNAL_e271c5b2_37_flash_fwd_hdim64_fp16_softcap_sm90_cu_348dd9ca_33504cute1_E
	.align		8
        /*00a8*/ 	.dword	$str$20
	.align		8
        /*00b0*/ 	.dword	$str$21


//--------------------- .text._ZN7cutlass13device_kernelIN5flash11enable_sm90INS1_16FlashAttnFwdSm90INS1_25CollectiveMainloopFwdSm90ILi2EN4cute5tupleIJNS5_1CILi1EEES8_S8_EEENS6_IJNS7_ILi192EEESA_NS7_ILi64EEEEEELi64ENS_6half_tEfNS_4arch4Sm90ELb0ELb0ELb1ELb0ELb0ELb0ELb0ELb0ELb1ELb0ELb0ELb0EEENS1_21CollectiveEpilogueFwdINS6_IJSA_SB_SA_EEES9_SD_SF_Li384ELb0ELb0ELb0ELb0EEENS1_29StaticPersistentTileSchedulerILb0EEEEEEEEEvNT_6ParamsE --------------------------
	.section	.text._ZN7cutlass13device_kernelIN5flash11enable_sm90INS1_16FlashAttnFwdSm90INS1_25CollectiveMainloopFwdSm90ILi2EN4cute5tupleIJNS5_1CILi1EEES8_S8_EEENS6_IJNS7_ILi192EEESA_NS7_ILi64EEEEEELi64ENS_6half_tEfNS_4arch4Sm90ELb0ELb0ELb1ELb0ELb0ELb0ELb0ELb0ELb1ELb0ELb0ELb0EEENS1_21CollectiveEpilogueFwdINS6_IJSA_SB_SA_EEES9_SD_SF_Li384ELb0ELb0ELb0ELb0EEENS1_29StaticPersistentTileSchedulerILb0EEEEEEEEEvNT_6ParamsE,"ax",@progbits
	.align	128
.text._ZN7cutlass13device_kernelIN5flash11enable_sm90INS1_16FlashAttnFwdSm90INS1_25CollectiveMainloopFwdSm90ILi2EN4cute5tupleIJNS5_1CILi1EEES8_S8_EEENS6_IJNS7_ILi192EEESA_NS7_ILi64EEEEEELi64ENS_6half_tEfNS_4arch4Sm90ELb0ELb0ELb1ELb0ELb0ELb0ELb0ELb0ELb1ELb0ELb0ELb0EEENS1_21CollectiveEpilogueFwdINS6_IJSA_SB_SA_EEES9_SD_SF_Li384ELb0ELb0ELb0ELb0EEENS1_29StaticPersistentTileSchedulerILb0EEEEEEEEEvNT_6ParamsE:
        .type           _ZN7cutlass13device_kernelIN5flash11enable_sm90INS1_16FlashAttnFwdSm90INS1_25CollectiveMainloopFwdSm90ILi2EN4cute5tupleIJNS5_1CILi1EEES8_S8_EEENS6_IJNS7_ILi192EEESA_NS7_ILi64EEEEEELi64ENS_6half_tEfNS_4arch4Sm90ELb0ELb0ELb1ELb0ELb0ELb0ELb0ELb0ELb1ELb0ELb0ELb0EEENS1_21CollectiveEpilogueFwdINS6_IJSA_SB_SA_EEES9_SD_SF_Li384ELb0ELb0ELb0ELb0EEENS1_29StaticPersistentTileSchedulerILb0EEEEEEEEEvNT_6ParamsE,@function
        .size           _ZN7cutlass13device_kernelIN5flash11enable_sm90INS1_16FlashAttnFwdSm90INS1_25CollectiveMainloopFwdSm90ILi2EN4cute5tupleIJNS5_1CILi1EEES8_S8_EEENS6_IJNS7_ILi192EEESA_NS7_ILi64EEEEEELi64ENS_6half_tEfNS_4arch4Sm90ELb0ELb0ELb1ELb0ELb0ELb0ELb0ELb0ELb1ELb0ELb0ELb0EEENS1_21CollectiveEpilogueFwdINS6_IJSA_SB_SA_EEES9_SD_SF_Li384ELb0ELb0ELb0ELb0EEENS1_29StaticPersistentTileSchedulerILb0EEEEEEEEEvNT_6ParamsE,(.L_x_2275 - _ZN7cutlass13device_kernelIN5flash11enable_sm90INS1_16FlashAttnFwdSm90INS1_25CollectiveMainloopFwdSm90ILi2EN4cute5tupleIJNS5_1CILi1EEES8_S8_EEENS6_IJNS7_ILi192EEESA_NS7_ILi64EEEEEELi64ENS_6half_tEfNS_4arch4Sm90ELb0ELb0ELb1ELb0ELb0ELb0ELb0ELb0ELb1ELb0ELb0ELb0EEENS1_21CollectiveEpilogueFwdINS6_IJSA_SB_SA_EEES9_SD_SF_Li384ELb0ELb0ELb0ELb0EEENS1_29StaticPersistentTileSchedulerILb0EEEEEEEEEvNT_6ParamsE)
        .other          _ZN7cutlass13device_kernelIN5flash11enable_sm90INS1_16FlashAttnFwdSm90INS1_25CollectiveMainloopFwdSm90ILi2EN4cute5tupleIJNS5_1CILi1EEES8_S8_EEENS6_IJNS7_ILi192EEESA_NS7_ILi64EEEEEELi64ENS_6half_tEfNS_4arch4Sm90ELb0ELb0ELb1ELb0ELb0ELb0ELb0ELb0ELb1ELb0ELb0ELb0EEENS1_21CollectiveEpilogueFwdINS6_IJSA_SB_SA_EEES9_SD_SF_Li384ELb0ELb0ELb0ELb0EEENS1_29StaticPersistentTileSchedulerILb0EEEEEEEEEvNT_6ParamsE,@"STO_CUDA_ENTRY STV_DEFAULT"
_ZN7cutlass13device_kernelIN5flash11enable_sm90INS1_16FlashAttnFwdSm90INS1_25CollectiveMainloopFwdSm90ILi2EN4cute5tupleIJNS5_1CILi1EEES8_S8_EEENS6_IJNS7_ILi192EEESA_NS7_ILi64EEEEEELi64ENS_6half_tEfNS_4arch4Sm90ELb0ELb0ELb1ELb0ELb0ELb0ELb0ELb0ELb1ELb0ELb0ELb0EEENS1_21CollectiveEpilogueFwdINS6_IJSA_SB_SA_EEES9_SD_SF_Li384ELb0ELb0ELb0ELb0EEENS1_29StaticPersistentTileSchedulerILb0EEEEEEEEEvNT_6ParamsE:
[----:B------:R-:W1:Y:S02]  /*0000*/  LDC R1, c[0x0][0x28] ;  /* 0x00000a00ff017b82 */ /* 0x000e640000000800 */
[----:B-1----:R-:W-:Y:S01]  /*0010*/  VIADD R1, R1, 0xffffffe8 ;  /* 0xffffffe801017836 */ /* 0x002fe20000000000 */
[----:B------:R-:W1:Y:S01]  /*0020*/  S2R R2, SR_TID.X ;  /* 0x0000000000027919 */ /* 0x000e620000002100 */
[----:B------:R-:W-:Y:S01]  /*0030*/  ELECT P0, URZ, PT ;  /* 0x00000000003f782f */ /* 0x000fe20003800000 */
[----:B------:R-:W-:Y:S01]  /*0040*/  BSSY B0, `(.L_x_0) ;  /* 0x0000013000007945 */ /* 0x000fe20003800000 */
[----:B-1----:R-:W-:-:S05]  /*0050*/  SHF.R.U32.HI R0, RZ, 0x5, R2 ;  /* 0x00000005ff007819 */ /* 0x002fca0000011602 */
[----:B------:R-:W1:Y:S02]  /*0060*/  SHFL.IDX PT, R3, R0, RZ, 0x1f ;  /* 0x00001fff00037589 */ /* 0x000e6400000e0000 */
[----:B-1----:R-:W-:-:S13]  /*0070*/  ISETP.EQ.AND P0, PT, R3, RZ, P0 ;  /* 0x000000ff0300720c */ /* 0x002fda0000702270 */
[----:B------:R-:W-:Y:S05]  /*0080*/  @!P0 BRA `(.L_x_1) ;  /* 0x0000000000388947 */ /* 0x000fea0003800000 */
[----:B------:R-:W-:Y:S02]  /*0090*/  ULDC.64 UR4, c[0x0][0x198] ;  /* 0x0000660000047ab9 */ /* 0x000fe40000000a00 */
[----:B------:R-:W-:Y:S02]  /*00a0*/  UIADD3 UR6, UP0, UR4, 0x270, URZ ;  /* 0x0000027004067890 */ /* 0x000fe4000ff1e03f */
[----:B------:R-:W-:Y:S02]  /*00b0*/  UIADD3 UR8, UP1, UR4, 0x370, URZ ;  /* 0x0000037004087890 */ /* 0x000fe4000ff3e03f */
[----:B------:R-:W-:Y:S02]  /*00c0*/  UIADD3 UR10, UP2, UR4, 0x470, URZ ;  /* 0x00000470040a7890 */ /* 0x000fe4000ff5e03f */
[----:B------:R-:W-:Y:S02]  /*00d0*/  UIADD3 UR4, UP3, UR4, 0x9f0, URZ ;  /* 0x000009f004047890 */ /* 0x000fe4000ff7e03f */
[----:B------:R-:W-:-:S02]  /*00e0*/  UIADD3.X UR7, URZ, UR5, URZ, UP0, !UPT ;  /* 0x000000053f077290 */ /* 0x000fc400087fe43f */
[----:B------:R-:W-:Y:S02]  /*00f0*/  UIADD3.X UR9, URZ, UR5, URZ, UP1, !UPT ;  /* 0x000000053f097290 */ /* 0x000fe40008ffe43f */
[----:B------:R-:W-:Y:S02]  /*0100*/  UIADD3.X UR11, URZ, UR5, URZ, UP2, !UPT ;  /* 0x000000053f0b7290 */ /* 0x000fe400097fe43f */
[----:B------:R-:W-:-:S03]  /*0110*/  UIADD3.X UR5, URZ, UR5, URZ, UP3, !UPT ;  /* 0x000000053f057290 */ /* 0x000fc60009ffe43f */
[----:B------:R1:W-:Y:S02]  /*0120*/  UTMACCTL.PF [UR6] ;  /* 0x00000000060079b9 */ /* 0x0003e40008040000 */
[----:B------:R1:W-:Y:S02]  /*0130*/  UTMACCTL.PF [UR8] ;  /* 0x00000000080079b9 */ /* 0x0003e40008040000 */
[----:B------:R1:W-:Y:S02]  /*0140*/  UTMACCTL.PF [UR10] ;  /* 0x000000000a0079b9 */ /* 0x0003e40008040000 */
[----:B------:R1:W-:Y:S02]  /*0150*/  UTMACCTL.PF [UR4] ;  /* 0x00000000040079b9 */ /* 0x0003e40008040000 */
[----:B-1----:R-:W-:Y:S01]  /*0160*/  NOP ;  /* 0x0000000000007918 */ /* 0x002fe20000000000 */
.L_x_1:
[----:B------:R-:W-:Y:S05]  /*0170*/  BSYNC B0 ;  /* 0x0000000000007941 */ /* 0x000fea0003800000 */
.L_x_0:
[----:B------:R-:W-:Y:S01]  /*0180*/  VOTEU.ANY UP0, P0 ;  /* 0x00000000003f7886 */ /* 0x000fe20000000100 */
[----:B------:R-:W1:Y:S01]  /*0190*/  SHFL.IDX PT, R3, R0, RZ, 0x1f ;  /* 0x00001fff00037589 */ /* 0x000e6200000e0000 */
[----:B------:R-:W-:Y:S01]  /*01a0*/  UMOV UR4, 0x1 ;  /* 0x0000000100047882 */ /* 0x000fe20000000000 */
[----:B------:R-:W-:Y:S01]  /*01b0*/  SHF.R.U32.HI R16, RZ, 0x7, R2 ;  /* 0x00000007ff107819 */ /* 0x000fe20000011602 */
[----:B------:R-:W-:Y:S01]  /*01c0*/  VOTEU.ANY UP1, P0 ;  /* 0x00000000003f7886 */ /* 0x000fe20000020100 */
[----:B------:R-:W2:Y:S01]  /*01d0*/  @UP0 S2UR UR7, SR_CgaCtaId ;  /* 0x00000000000709c3 */ /* 0x000ea20000008800 */
[----:B------:R-:W-:Y:S01]  /*01e0*/  @UP0 UMOV UR6, 0x400 ;  /* 0x0000040000060882 */ /* 0x000fe20000000000 */
[----:B------:R-:W-:-:S04]  /*01f0*/  @UP0 UIADD3 UR4, -UR4, 0x100000, URZ ;  /* 0x0010000004040890 */ /* 0x000fc8000fffe13f */
[----:B------:R-:W-:Y:S02]  /*0200*/  @UP0 USHF.L.U32 UR5, UR4, 0xb, URZ ;  /* 0x0000000b04050899 */ /* 0x000fe4000800063f */
[----:B------:R-:W-:Y:S01]  /*0210*/  @UP0 USHF.L.U32 UR4, UR4, 0x1, URZ ;  /* 0x0000000104040899 */ /* 0x000fe2000800063f */
[----:B-1----:R-:W-:Y:S02]  /*0220*/  ISETP.NE.AND P1, PT, R3, RZ, PT ;  /* 0x000000ff0300720c */ /* 0x002fe40003f25270 */
[----:B------:R1:W3:Y:S01]  /*0230*/  SHFL.IDX PT, R3, R16, RZ, 0x1f ;  /* 0x00001fff10037589 */ /* 0x0002e200000e0000 */
[----:B--2---:R-:W-:Y:S01]  /*0240*/  @UP0 ULEA UR6, UR7, UR6, 0x18 ;  /* 0x0000000607060291 */ /* 0x004fe2000f8ec03f */
[----:B------:R-:W-:Y:S02]  /*0250*/  VOTEU.ANY UP0, P0 ;  /* 0x00000000003f7886 */ /* 0x000fe40000000100 */
[----:B------:R-:W2:Y:S09]  /*0260*/  FENCE.VIEW.ASYNC.S ;  /* 0x00000000000073c6 */ /* 0x000eb20000000000 */
[----:B--2---:R1:W2:Y:S01]  /*0270*/  @UP0 SYNCS.EXCH.64 URZ, [UR6+0x30800], UR4 ;  /* 0x03080004063f05b2 */ /* 0x0042a20008000100 */
[----:B------:R1:W4:Y:S02]  /*0280*/  @UP1 SYNCS.EXCH.64 URZ, [UR6+0x30820], UR4 ;  /* 0x03082004063f15b2 */ /* 0x0003240008000100 */
[----:B-1----:R-:W-:Y:S05]  /*0290*/  @P1 BRA `(.L_x_2) ;  /* 0x0000000000481947 */ /* 0x002fea0003800000 */
[----:B------:R-:W1:Y:S01]  /*02a0*/  S2UR UR5, SR_CgaCtaId ;  /* 0x00000000000579c3 */ /* 0x000e620000008800 */
[----:B------:R-:W-:Y:S01]  /*02b0*/  UMOV UR4, 0x400 ;  /* 0x0000040000047882 */ /* 0x000fe20000000000 */
[----:B------:R-:W-:Y:S01]  /*02c0*/  UMOV UR6, 0x1 ;  /* 0x0000000100067882 */ /* 0x000fe20000000000 */
[----:B------:R-:W-:Y:S01]  /*02d0*/  UMOV UR9, 0x3 ;  /* 0x0000000300097882 */ /* 0x000fe20000000000 */
[----:B------:R-:W-:-:S04]  /*02e0*/  UIADD3 UR6, -UR6, 0x100000, URZ ;  /* 0x0010000006067890 */ /* 0x000fc8000fffe13f */
[----:B------:R-:W-:Y:S02]  /*02f0*/  USHF.L.U32 UR7, UR6, 0xb, URZ ;  /* 0x0000000b06077899 */ /* 0x000fe4000800063f */
[----:B------:R-:W-:Y:S01]  /*0300*/  USHF.L.U32 UR6, UR6, 0x1, URZ ;  /* 0x0000000106067899 */ /* 0x000fe2000800063f */
[----:B------:R-:W-:Y:S01]  /*0310*/  ELECT P0, URZ, PT ;  /* 0x00000000003f782f */ /* 0x000fe20003800000 */
[----:B-1----:R-:W-:Y:S02]  /*0320*/  ULEA UR8, UR5, UR4, 0x18 ;  /* 0x0000000405087291 */ /* 0x002fe4000f8ec03f */
[----:B------:R-:W-:-:S04]  /*0330*/  UIADD3 UR4, -UR9, 0x100000, URZ ;  /* 0x0010000009047890 */ /* 0x000fc8000fffe13f */
[----:B------:R-:W-:Y:S02]  /*0340*/  USHF.L.U32 UR5, UR4, 0xb, URZ ;  /* 0x0000000b04057899 */ /* 0x000fe4000800063f */
[----:B------:R-:W-:Y:S01]  /*0350*/  USHF.L.U32 UR4, UR4, 0x1, URZ ;  /* 0x0000000104047899 */ /* 0x000fe2000800063f */
[----:B------:R-:W1:Y:S03]  /*0360*/  FENCE.VIEW.ASYNC.S ;  /* 0x00000000000073c6 */ /* 0x000e660000000000 */
[----:B-1----:R1:W1:Y:S08]  /*0370*/  SYNCS.EXCH.64 URZ, [UR8+0x30830], UR6 ;  /* 0x03083006083f75b2 */ /* 0x0022700008000100 */
[----:B------:R1:W1:Y:S01]  /*0380*/  SYNCS.EXCH.64 URZ, [UR8+0x30840], UR4 ;  /* 0x03084004083f75b2 */ /* 0x0002620008000100 */
[----:B------:R1:W1:Y:S01]  /*0390*/  SYNCS.EXCH.64 URZ, [UR8+0x30838], UR6 ;  /* 0x03083806083f75b2 */ /* 0x0002620008000100 */
[----:B------:R1:W1:Y:S01]  /*03a0*/  SYNCS.EXCH.64 URZ, [UR8+0x30848], UR4 ;  /* 0x03084804083f75b2 */ /* 0x0002620008000100 */
[----:B------:R-:W-:Y:S01]  /*03b0*/  NOP ;  /* 0x0000000000007918 */ /* 0x000fe20000000000 */
.L_x_2:
[----:B------:R-:W5:Y:S01]  /*03c0*/  SHFL.IDX PT, R4, R0, RZ, 0x1f ;  /* 0x00001fff00047589 */ /* 0x000f6200000e0000 */
[----:B------:R-:W-:Y:S01]  /*03d0*/  NOP ;  /* 0x0000000000007918 */ /* 0x000fe20000000000 */
[----:B-----5:R-:W-:-:S13]  /*03e0*/  ISETP.NE.AND P0, PT, R4, RZ, PT ;  /* 0x000000ff0400720c */ /* 0x020fda0003f05270 */
[----:B------:R-:W-:Y:S05]  /*03f0*/  @P0 BRA `(.L_x_3) ;  /* 0x0000000000480947 */ /* 0x000fea0003800000 */
[----:B-1----:R-:W1:Y:S01]  /*0400*/  S2UR UR5, SR_CgaCtaId ;  /* 0x00000000000579c3 */ /* 0x002e620000008800 */
[----:B------:R-:W-:Y:S01]  /*0410*/  UMOV UR4, 0x400 ;  /* 0x0000040000047882 */ /* 0x000fe20000000000 */
[----:B------:R-:W-:Y:S01]  /*0420*/  UMOV UR6, 0x1 ;  /* 0x0000000100067882 */ /* 0x000fe20000000000 */
[----:B------:R-:W-:Y:S01]  /*0430*/  UMOV UR7, 0x3 ;  /* 0x0000000300077882 */ /* 0x000fe20000000000 */
[----:B------:R-:W-:Y:S01]  /*0440*/  ELECT P0, URZ, PT ;  /* 0x00000000003f782f */ /* 0x000fe20003800000 */
[----:B-1----:R-:W-:Y:S02]  /*0450*/  ULEA UR8, UR5, UR4, 0x18 ;  /* 0x0000000405087291 */ /* 0x002fe4000f8ec03f */
[----:B------:R-:W-:-:S04]  /*0460*/  UIADD3 UR4, -UR6, 0x100000, URZ ;  /* 0x0010000006047890 */ /* 0x000fc8000fffe13f */
[----:B------:R-:W-:Y:S02]  /*0470*/  USHF.L.U32 UR5, UR4, 0xb, URZ ;  /* 0x0000000b04057899 */ /* 0x000fe4000800063f */
[----:B------:R-:W-:Y:S02]  /*0480*/  USHF.L.U32 UR4, UR4, 0x1, URZ ;  /* 0x0000000104047899 */ /* 0x000fe4000800063f */
        /* <DEDUP_REMOVED lines=9> */
.L_x_3:
[----:B------:R-:W5:Y:S01]  /*0520*/  SHFL.IDX PT, R4, R0, RZ, 0x1f ;  /* 0x00001fff00047589 */ /* 0x000f6200000e0000 */
[----:B------:R-:W-:Y:S01]  /*0530*/  NOP ;  /* 0x0000000000007918 */ /* 0x000fe20000000000 */
[----:B-----5:R-:W-:-:S13]  /*0540*/  ISETP.NE.AND P0, PT, R4, RZ, PT ;  /* 0x000000ff0400720c */ /* 0x020fda0003f05270 */
[----:B------:R-:W-:Y:S05]  /*0550*/  @P0 BRA `(.L_x_4) ;  /* 0x0000000000380947 */ /* 0x000fea0003800000 */
[----:B-1----:R-:W1:Y:S01]  /*0560*/  S2UR UR5, SR_CgaCtaId ;  /* 0x00000000000579c3 */ /* 0x002e620000008800 */
[----:B------:R-:W-:Y:S01]  /*0570*/  UMOV UR4, 0x400 ;  /* 0x0000040000047882 */ /* 0x000fe20000000000 */
[----:B------:R-:W-:Y:S01]  /*0580*/  UMOV UR7, 0x1 ;  /* 0x0000000100077882 */ /* 0x000fe20000000000 */
[----:B------:R-:W-:Y:S01]  /*0590*/  ELECT P0, URZ, PT ;  /* 0x00000000003f782f */ /* 0x000fe20003800000 */
[----:B-1----:R-:W-:Y:S02]  /*05a0*/  ULEA UR6, UR5, UR4, 0x18 ;  /* 0x0000000405067291 */ /* 0x002fe4000f8ec03f */
[----:B------:R-:W-:-:S04]  /*05b0*/  UIADD3 UR4, -UR7, 0x100000, URZ ;  /* 0x0010000007047890 */ /* 0x000fc8000fffe13f */
[----:B------:R-:W-:Y:S02]  /*05c0*/  USHF.L.U32 UR5, UR4, 0xb, URZ ;  /* 0x0000000b04057899 */ /* 0x000fe4000800063f */
[----:B------:R-:W-:Y:S01]  /*05d0*/  USHF.L.U32 UR4, UR4, 0x1, URZ ;  /* 0x0000000104047899 */ /* 0x000fe2000800063f */
[----:B------:R-:W1:Y:S11]  /*05e0*/  FENCE.VIEW.ASYNC.S ;  /* 0x00000000000073c6 */ /* 0x000e760000000000 */
[----:B-1----:R1:W1:Y:S01]  /*05f0*/  SYNCS.EXCH.64 URZ, [UR6+0x30870], UR4 ;  /* 0x03087004063f75b2 */ /* 0x0022620008000100 */
[----:B------:R1:W1:Y:S01]  /*0600*/  SYNCS.EXCH.64 URZ, [UR6+0x30880], UR4 ;  /* 0x03088004063f75b2 */ /* 0x0002620008000100 */
[----:B------:R1:W1:Y:S01]  /*0610*/  SYNCS.EXCH.64 URZ, [UR6+0x30878], UR4 ;  /* 0x03087804063f75b2 */ /* 0x0002620008000100 */
[----:B------:R1:W1:Y:S01]  /*0620*/  SYNCS.EXCH.64 URZ, [UR6+0x30888], UR4 ;  /* 0x03088804063f75b2 */ /* 0x0002620008000100 */
[----:B------:R-:W-:Y:S01]  /*0630*/  NOP ;  /* 0x0000000000007918 */ /* 0x000fe20000000000 */
.L_x_4:
        /* <DEDUP_REMOVED lines=22> */
.L_x_5:
        /* <DEDUP_REMOVED lines=22> */
.L_x_6:
[----:B---3--:R-:W-:Y:S01]  /*0900*/  ISETP.NE.AND P0, PT, R3, RZ, PT ;  /* 0x000000ff0300720c */ /* 0x008fe20003f05270 */
[----:B------:R-:W-:Y:S01]  /*0910*/  IMAD.MOV.U32 R17, RZ, RZ, 0x1 ;  /* 0x00000001ff117424 */ /* 0x000fe200078e00ff */
[----:B------:R-:W-:Y:S01]  /*0920*/  NOP ;  /* 0x0000000000007918 */ /* 0x000fe20000000000 */
[----:B------:R-:W-:Y:S01]  /*0930*/  ULDC.64 UR38, c[0x0][0x208] ;  /* 0x0000820000267ab9 */ /* 0x000fe20000000a00 */
[----:B------:R-:W-:Y:S02]  /*0940*/  LOP3.LUT R18, R2, 0x7f, RZ, 0xc0, !PT ;  /* 0x0000007f02127812 */ /* 0x000fe400078ec0ff */
[----:B------:R-:W-:Y:S01]  /*0950*/  SEL R17, R17, 0x2, !P0 ;  /* 0x0000000211117807 */ /* 0x000fe20004000000 */
[----:B-12-4-:R-:W-:Y:S06]  /*0960*/  BAR.SYNC.DEFER_BLOCKING 0x0 ;  /* 0x0000000000007b1d */ /* 0x016fec0000010000 */
[----:B------:R-:W-:Y:S05]  /*0970*/  @!P0 BRA `(.L_x_7) ;  /* 0x0000008800908947 */ /* 0x000fea0003800000 */
.L_x_8:
[----:B------:R-:W-:-:S08]  /*0980*/  NOP ;  /* 0x0000000000007918 */ /* 0x000fd00000000000 */
[----:B------:R-:W1:Y:S02]  /*0990*/  USETMAXREG.TRY_ALLOC.CTAPOOL UP0, 0xa0 ;  /* 0x000000a0000079c8 */ /* 0x000e640008000600 */
[----:B-1----:R-:W-:-:S13]  /*09a0*/  PLOP3.LUT P0, PT, PT, PT, UP0, 0x80, 0x0 ;  /* 0x000000000000781c */ /* 0x002fda0003f0f008 */
[----:B------:R-:W-:Y:S05]  /*09b0*/  @!P0 BRA `(.L_x_8) ;  /* 0xfffffffc00f08947 */ /* 0x000fea000383ffff */
[----:B------:R-:W-:Y:S01]  /*09c0*/  LOP3.LUT R0, R2, 0xffffff80, RZ, 0xc0, !PT ;  /* 0xffffff8002007812 */ /* 0x000fe200078ec0ff */
[----:B------:R-:W1:Y:S08]  /*09d0*/  S2UR UR46, SR_CTAID.X ;  /* 0x00000000002e79c3 */ /* 0x000e700000002500 */
[----:B------:R-:W-:Y:S06]  /*09e0*/  BAR.ARV 0x8, 0x1a0 ;  /* 0x0206800000007b1d */ /* 0x000fec0000002000 */
[----:B------:R-:W-:-:S02]  /*09f0*/  ISETP.NE.AND P0, PT, R0, 0x80, PT ;  /* 0x000000800000780c */ /* 0x000fc40003f05270 */
[----:B------:R-:W1:Y:S11]  /*0a00*/  LDC R0, c[0x0][0xda4] ;  /* 0x00036900ff007b82 */ /* 0x000e760000000800 */
[----:B------:R-:W-:Y:S06]  /*0a10*/  @!P0 BAR.ARV 0x9, 0x100 ;  /* 0x0244000000008b1d */ /* 0x000fec0000002000 */
[----:B-1----:R-:W-:-:S13]  /*0a20*/  ISETP.LE.AND P0, PT, R0, UR46, PT ;  /* 0x0000002e00007c0c */ /* 0x002fda000bf03270 */
[----:B------:R-:W-:Y:S05]  /*0a30*/  @P0 EXIT ;  /* 0x000000000000094d */ /* 0x000fea0003800000 */
[----:B------:R-:W-:Y:S01]  /*0a40*/  IADD3 R0, R2, -0x80, RZ ;  /* 0xffffff8002007810 */ /* 0x000fe20007ffe0ff */
[----:B------:R-:W1:Y:S01]  /*0a50*/  S2UR UR4, SR_CgaCtaId ;  /* 0x00000000000479c3 */ /* 0x000e620000008800 */
[----:B------:R-:W-:Y:S01]  /*0a60*/  UMOV UR40, 0x400 ;  /* 0x0000040000287882 */ /* 0x000fe20000000000 */
[----:B------:R-:W-:Y:S01]  /*0a70*/  MOV R19, 0x40 ;  /* 0x0000004000137802 */ /* 0x000fe20000000f00 */
[----:B------:R-:W-:Y:S01]  /*0a80*/  IMAD.MOV.U32 R15, RZ, RZ, -0x2 ;  /* 0xfffffffeff0f7424 */ /* 0x000fe200078e00ff */
[----:B------:R-:W-:Y:S01]  /*0a90*/  SHF.R.S32.HI R3, RZ, 0x1f, R0 ;  /* 0x0000001fff037819 */ /* 0x000fe20000011400 */
[----:B------:R-:W-:Y:S01]  /*0aa0*/  IMAD.MOV.U32 R23, RZ, RZ, RZ ;  /* 0x000000ffff177224 */ /* 0x000fe200078e00ff */
[----:B------:R-:W-:Y:S01]  /*0ab0*/  ULDC.64 UR48, c[0x0][0x198] ;  /* 0x0000660000307ab9 */ /* 0x000fe20000000a00 */
[----:B------:R-:W-:Y:S01]  /*0ac0*/  UMOV UR37, URZ ;  /* 0x0000003f00257c82 */ /* 0x000fe20008000000 */
[CC--:B------:R-:W-:Y:S01]  /*0ad0*/  LEA.HI R5, R3.reuse, R0.reuse, RZ, 0x4 ;  /* 0x0000000003057211 */ /* 0x0c0fe200078f20ff */
[----:B------:R-:W2:Y:S01]  /*0ae0*/  S2UR UR6, SR_SWINHI ;  /* 0x00000000000679c3 */ /* 0x000ea20000002f00 */
[----:B------:R-:W-:Y:S01]  /*0af0*/  LEA.HI R4, R3, R0, RZ, 0x7 ;  /* 0x0000000003047211 */ /* 0x000fe200078f38ff */
[----:B------:R-:W-:Y:S01]  /*0b00*/  UMOV UR36, URZ ;  /* 0x0000003f00247c82 */ /* 0x000fe20008000000 */
[----:B------:R-:W-:-:S02]  /*0b10*/  LOP3.LUT R7, R5, 0xfffffff0, RZ, 0xc0, !PT ;  /* 0xfffffff005077812 */ /* 0x000fc400078ec0ff */
[----:B------:R-:W-:Y:S02]  /*0b20*/  LOP3.LUT R157, R4, 0xffffff80, RZ, 0xc0, !PT ;  /* 0xffffff80049d7812 */ /* 0x000fe400078ec0ff */
[----:B------:R-:W-:Y:S01]  /*0b30*/  SHF.R.S32.HI R8, RZ, 0x4, R5 ;  /* 0x00000004ff087819 */ /* 0x000fe20000011405 */
[C---:B------:R-:W-:Y:S01]  /*0b40*/  IMAD.IADD R7, R0.reuse, 0x1, -R7 ;  /* 0x0000000100077824 */ /* 0x040fe200078e0a07 */
[----:B------:R-:W-:Y:S01]  /*0b50*/  LEA.HI R3, R3, R0, RZ, 0x5 ;  /* 0x0000000003037211 */ /* 0x000fe200078f28ff */
[----:B------:R-:W-:Y:S01]  /*0b60*/  IMAD.IADD R157, R0, 0x1, -R157 ;  /* 0x00000001009d7824 */ /* 0x000fe200078e0a9d */
[----:B------:R-:W-:Y:S02]  /*0b70*/  LEA.HI R5, R5, R8, RZ, 0x1 ;  /* 0x0000000805057211 */ /* 0x000fe400078f08ff */
[----:B------:R-:W-:Y:S02]  /*0b80*/  SHF.R.S32.HI R6, RZ, 0x1f, R7 ;  /* 0x0000001fff067819 */ /* 0x000fe40000011407 */
[----:B------:R-:W-:Y:S01]  /*0b90*/  SHF.R.S32.HI R10, RZ, 0x1f, R157 ;  /* 0x0000001fff0a7819 */ /* 0x000fe2000001149d */
[----:B-1----:R-:W-:Y:S01]  /*0ba0*/  ULEA UR40, UR4, UR40, 0x18 ;  /* 0x0000002804287291 */ /* 0x002fe2000f8ec03f */
[----:B------:R-:W-:-:S02]  /*0bb0*/  LEA.HI R6, R6, R7, RZ, 0x3 ;  /* 0x0000000706067211 */ /* 0x000fc400078f18ff */
[----:B------:R-:W-:Y:S02]  /*0bc0*/  LEA.HI R11, R10, R157, RZ, 0x2 ;  /* 0x0000009d0a0b7211 */ /* 0x000fe400078f10ff */
[----:B------:R-:W-:Y:S02]  /*0bd0*/  LOP3.LUT R0, R6, 0xfffffff8, RZ, 0xc0, !PT ;  /* 0xfffffff806007812 */ /* 0x000fe400078ec0ff */
[--C-:B------:R-:W-:Y:S01]  /*0be0*/  SHF.R.S32.HI R12, RZ, 0x2, R11.reuse ;  /* 0x00000002ff0c7819 */ /* 0x100fe2000001140b */
[----:B------:R-:W-:Y:S01]  /*0bf0*/  UMOV UR4, UR40 ;  /* 0x0000002800047c82 */ /* 0x000fe20008000000 */
[----:B--2---:R-:W-:Y:S01]  /*0c00*/  UMOV UR5, UR6 ;  /* 0x0000000600057c82 */ /* 0x004fe20008000000 */
[----:B------:R-:W-:Y:S01]  /*0c10*/  SHF.R.S32.HI R13, RZ, 0x1f, R11 ;  /* 0x0000001fff0d7819 */ /* 0x000fe2000001140b */
[----:B------:R-:W-:Y:S01]  /*0c20*/  IMAD.IADD R0, R7, 0x1, -R0 ;  /* 0x0000000107007824 */ /* 0x000fe200078e0a00 */
[----:B------:R-:W-:Y:S02]  /*0c30*/  LOP3.LUT R5, R5, 0x1ffffffe, RZ, 0xc0, !PT ;  /* 0x1ffffffe05057812 */ /* 0x000fe400078ec0ff */
[----:B------:R-:W-:-:S02]  /*0c40*/  SHF.R.S32.HI R9, RZ, 0x5, R3 ;  /* 0x00000005ff097819 */ /* 0x000fc40000011403 */
[----:B------:R-:W-:Y:S02]  /*0c50*/  SHF.R.S32.HI R14, RZ, 0x7, R4 ;  /* 0x00000007ff0e7819 */ /* 0x000fe40000011404 */
[----:B------:R-:W-:Y:S01]  /*0c60*/  LEA.HI R13, R13, R12, RZ, 0x3 ;  /* 0x0000000c0d0d7211 */ /* 0x000fe200078f18ff */
[----:B------:R-:W-:Y:S01]  /*0c70*/  IMAD.SHL.U32 R9, R9, 0x400, RZ ;  /* 0x0000040009097824 */ /* 0x000fe200078e00ff */
[----:B------:R-:W-:Y:S02]  /*0c80*/  IADD3 R5, R8, -R5, RZ ;  /* 0x8000000508057210 */ /* 0x000fe40007ffe0ff */
[C---:B------:R-:W-:Y:S01]  /*0c90*/  SHF.L.U32 R3, R0.reuse, 0x6, RZ ;  /* 0x0000000600037819 */ /* 0x040fe200000006ff */
[----:B------:R-:W-:Y:S01]  /*0ca0*/  IMAD R7, R7, 0x40, R9 ;  /* 0x0000004007077824 */ /* 0x000fe200078e0209 */
[----:B------:R-:W-:Y:S01]  /*0cb0*/  R2P PR, R0, 0x6 ;  /* 0x0000000600007804 */ /* 0x000fe20000000000 */
[----:B------:R-:W-:Y:S01]  /*0cc0*/  IMAD.HI R0, R14, 0x55555556, RZ ;  /* 0x555555560e007827 */ /* 0x000fe200078e02ff */
[----:B------:R-:W-:-:S02]  /*0cd0*/  LOP3.LUT R13, R13, 0xfffffff8, RZ, 0xc0, !PT ;  /* 0xfffffff80d0d7812 */ /* 0x000fc400078ec0ff */
[----:B------:R-:W-:Y:S01]  /*0ce0*/  LEA.HI R10, R10, R157, RZ, 0x5 ;  /* 0x0000009d0a0a7211 */ /* 0x000fe200078f28ff */
[----:B------:R-:W-:Y:S01]  /*0cf0*/  IMAD.SHL.U32 R8, R5, 0x8, RZ ;  /* 0x0000000805087824 */ /* 0x000fe200078e00ff */
[----:B------:R-:W-:Y:S01]  /*0d00*/  LOP3.LUT R4, R11, 0x7ffffffc, RZ, 0xc0, !PT ;  /* 0x7ffffffc0b047812 */ /* 0x000fe200078ec0ff */
[----:B------:R-:W-:Y:S01]  /*0d10*/  IMAD.IADD R13, R12, 0x1, -R13 ;  /* 0x000000010c0d7824 */ /* 0x000fe200078e0a0d */
[----:B------:R-:W-:Y:S02]  /*0d20*/  LEA.HI R0, R0, R0, RZ, 0x1 ;  /* 0x0000000000007211 */ /* 0x000fe400078f08ff */
[----:B------:R-:W-:Y:S01]  /*0d30*/  SHF.R.S32.HI R10, RZ, 0x5, R10 ;  /* 0x00000005ff0a7819 */ /* 0x000fe2000001140a */
[----:B------:R-:W-:Y:S01]  /*0d40*/  IMAD.IADD R156, R157, 0x1, -R4 ;  /* 0x000000019d9c7824 */ /* 0x000fe200078e0a04 */
[----:B------:R-:W-:Y:S01]  /*0d50*/  LOP3.LUT R3, R3, 0x1c0, RZ, 0xc0, !PT ;  /* 0x000001c003037812 */ /* 0x000fe200078ec0ff */
[----:B------:R-:W-:Y:S01]  /*0d60*/  IMAD.U32 R4, RZ, RZ, UR4 ;  /* 0x00000004ff047e24 */ /* 0x000fe2000f8e00ff */
[----:B------:R-:W-:Y:S01]  /*0d70*/  IADD3 R7, R8, R7, RZ ;  /* 0x0000000708077210 */ /* 0x000fe20007ffe0ff */
[----:B------:R-:W-:Y:S01]  /*0d80*/  IMAD R0, R0, -0x3, R14 ;  /* 0xfffffffd00007824 */ /* 0x000fe200078e020e */
[----:B------:R-:W-:Y:S01]  /*0d90*/  MOV R5, UR5 ;  /* 0x0000000500057c02 */ /* 0x000fe20008000f00 */
[----:B------:R-:W-:Y:S01]  /*0da0*/  IMAD R13, R10, 0x10, R13 ;  /* 0x000000100a0d7824 */ /* 0x000fe200078e020d */
[----:B------:R-:W-:Y:S01]  /*0db0*/  LOP3.LUT R8, R3, 0x8, R8, 0xf8, !PT ;  /* 0x0000000803087812 */ /* 0x000fe200078ef808 */
[----:B------:R-:W-:Y:S01]  /*0dc0*/  IMAD R156, R156, R15, 0xc0 ;  /* 0x000000c09c9c7424 */ /* 0x000fe200078e020f */
[----:B------:R-:W-:Y:S01]  /*0dd0*/  SHF.R.U32.HI R3, RZ, 0x3, R3 ;  /* 0x00000003ff037819 */ /* 0x000fe20000011603 */
[----:B------:R-:W-:Y:S01]  /*0de0*/  IMAD.WIDE R4, R7, 0x2, R4 ;  /* 0x0000000207047825 */ /* 0x000fe200078e0204 */
[----:B------:R-:W-:-:S02]  /*0df0*/  SHF.L.U32 R6, R6, 0x6, RZ ;  /* 0x0000000606067819 */ /* 0x000fc400000006ff */
[----:B------:R-:W-:Y:S01]  /*0e00*/  LOP3.LUT R3, R8, R3, RZ, 0x3c, !PT ;  /* 0x0000000308037212 */ /* 0x000fe200078e3cff */
[----:B------:R-:W-:Y:S01]  /*0e10*/  IMAD R152, R0, 0x40, R13 ;  /* 0x0000004000987824 */ /* 0x000fe200078e020d */
[----:B------:R-:W-:Y:S01]  /*0e20*/  LOP3.LUT R0, R17, 0x1, RZ, 0xfc, !PT ;  /* 0x0000000111007812 */ /* 0x000fe200078efcff */
[----:B------:R1:W-:Y:S01]  /*0e30*/  STL.64 [R1+0x10], R4 ;  /* 0x0000100401007387 */ /* 0x0003e20000100a00 */
[----:B------:R-:W-:Y:S02]  /*0e40*/  LOP3.LUT R6, R6, 0x7ffffe00, RZ, 0xc0, !PT ;  /* 0x7ffffe0006067812 */ /* 0x000fe400078ec0ff */
[----:B------:R-:W-:Y:S01]  /*0e50*/  SEL R19, R19, 0xffffffc0, !P2 ;  /* 0xffffffc013137807 */ /* 0x000fe20005000000 */
[----:B------:R1:W-:Y:S01]  /*0e60*/  STL [R1], R0 ;  /* 0x0000000001007387 */ /* 0x0003e20000100800 */
[----:B------:R-:W-:-:S04]  /*0e70*/  IADD3 R3, R3, R6, R9 ;  /* 0x0000000603037210 */ /* 0x000fc80007ffe009 */
[----:B------:R-:W-:-:S05]  /*0e80*/  LEA R155, R3, UR40, 0x1 ;  /* 0x00000028039b7c11 */ /* 0x000fca000f8e08ff */
[C---:B------:R-:W-:Y:S02]  /*0e90*/  VIADD R153, R155.reuse, 0x1e800 ;  /* 0x0001e8009b997836 */ /* 0x040fe40000000000 */
[----:B------:R-:W-:-:S03]  /*0ea0*/  VIADD R154, R155, 0x1e820 ;  /* 0x0001e8209b9a7836 */ /* 0x000fc60000000000 */
[C---:B------:R-:W-:Y:S01]  /*0eb0*/  @P1 IADD3 R154, R153.reuse, -0x20, RZ ;  /* 0xffffffe0999a1810 */ /* 0x040fe20007ffe0ff */
[----:B------:R-:W-:-:S03]  /*0ec0*/  IMAD.IADD R153, R153, 0x1, R19 ;  /* 0x0000000199997824 */ /* 0x000fc600078e0213 */
[----:B------:R-:W-:Y:S01]  /*0ed0*/  IADD3 R19, R19, R154, RZ ;  /* 0x0000009a13137210 */ /* 0x000fe20007ffe0ff */
[C---:B------:R-:W-:Y:S02]  /*0ee0*/  VIADD R18, R154.reuse, 0x6000 ;  /* 0x000060009a127836 */ /* 0x040fe40000000000 */
[----:B-1----:R-:W-:-:S07]  /*0ef0*/  VIADD R17, R154, 0xc000 ;  /* 0x0000c0009a117836 */ /* 0x002fce0000000000 */
.L_x_31:
[C---:B------:R-:W-:Y:S01]  /*0f00*/  VIADD R0, R2.reuse, 0xffffff80 ;  /* 0xffffff8002007836 */ /* 0x040fe20000000000 */
[----:B------:R-:W-:Y:S01]  /*0f10*/  IADD3 R3, R2, -0x80, RZ ;  /* 0xffffff8002037810 */ /* 0x000fe20007ffe0ff */
[----:B------:R-:W1:Y:S01]  /*0f20*/  LDC R121, c[0x0][0x2e0] ;  /* 0x0000b800ff797b82 */ /* 0x000e620000000800 */
[----:B------:R-:W-:Y:S01]  /*0f30*/  ULDC.64 UR6, c[0x0][0x3f8] ;  /* 0x0000fe0000067ab9 */ /* 0x000fe20000000a00 */
[----:B------:R-:W-:Y:S01]  /*0f40*/  ULDC UR4, c[0x0][0xda8] ;  /* 0x00036a0000047ab9 */ /* 0x000fe20000000800 */
[----:B------:R-:W-:Y:S01]  /*0f50*/  SHF.R.S32.HI R0, RZ, 0x1f, R0 ;  /* 0x0000001fff007819 */ /* 0x000fe20000011400 */
[----:B------:R-:W-:Y:S02]  /*0f60*/  UISETP.NE.U32.AND UP0, UPT, UR6, URZ, UPT ;  /* 0x0000003f0600728c */ /* 0x000fe4000bf05070 */
[----:B------:R-:W-:Y:S01]  /*0f70*/  UISETP.NE.AND UP1, UPT, UR4, 0x1, UPT ;  /* 0x000000010400788c */ /* 0x000fe2000bf25270 */
[----:B------:R-:W-:Y:S01]  /*0f80*/  LEA.HI R0, R0, R3, RZ, 0x7 ;  /* 0x0000000300007211 */ /* 0x000fe200078f38ff */
[----:B------:R-:W-:Y:S01]  /*0f90*/  UISETP.NE.AND.EX UP0, UPT, UR7, URZ, UPT, UP0 ;  /* 0x0000003f0700728c */ /* 0x000fe2000bf05300 */
[----:B------:R-:W-:-:S02]  /*0fa0*/  ULDC UR6, c[0x0][0x404] ;  /* 0x0001010000067ab9 */ /* 0x000fc40000000800 */
[----:B------:R-:W-:Y:S01]  /*0fb0*/  SHF.R.S32.HI R0, RZ, 0x7, R0 ;  /* 0x00000007ff007819 */ /* 0x000fe20000011400 */
[----:B------:R-:W-:Y:S02]  /*0fc0*/  USEL UR6, UR6, 0x1, UP0 ;  /* 0x0000000106067887 */ /* 0x000fe40008000000 */
[----:B------:R-:W-:Y:S02]  /*0fd0*/  UIADD3 UR7, UR40, 0x1e800, URZ ;  /* 0x0001e80028077890 */ /* 0x000fe4000fffe03f */
[----:B------:R2:W3:Y:S01]  /*0fe0*/  SHFL.IDX PT, R22, R0, RZ, 0x1f ;  /* 0x00001fff00167589 */ /* 0x0004e200000e0000 */
[----:B------:R-:W-:Y:S01]  /*0ff0*/  ULDC UR4, c[0x0][0xdb4] ;  /* 0x00036d0000047ab9 */ /* 0x000fe20000000800 */
[----:B------:R-:W-:Y:S02]  /*1000*/  ULOP3.LUT UP0, URZ, UR7, 0x3ff, URZ, 0xc0, !UPT ;  /* 0x000003ff073f7892 */ /* 0x000fe4000f80c03f */
[----:B------:R-:W-:Y:S01]  /*1010*/  UISETP.NE.AND UP2, UPT, UR4, 0x1, UPT ;  /* 0x000000010400788c */ /* 0x000fe2000bf45270 */
[----:B------:R-:W-:-:S02]  /*1020*/  UMOV UR41, UR46 ;  /* 0x0000002e00297c82 */ /* 0x000fc40008000000 */
[----:B------:R-:W-:Y:S01]  /*1030*/  @UP1 ULDC UR4, c[0x0][0xdac] ;  /* 0x00036b0000041ab9 */ /* 0x000fe20000000800 */
[----:B-1----:R-:W-:Y:S01]  /*1040*/  IMAD R121, R121, UR6, RZ ;  /* 0x0000000679797c24 */ /* 0x002fe2000f8e02ff */
[----:B------:R-:W-:Y:S01]  /*1050*/  UIMAD.WIDE.U32 UR4, UR46, UR4, URZ ;  /* 0x000000042e0472a5 */ /* 0x000fe2000f8e003f */
[----:B------:R-:W-:Y:S01]  /*1060*/  PLOP3.LUT P0, PT, PT, PT, UP0, 0x80, 0x0 ;  /* 0x000000000000781c */ /* 0x000fe20003f0f008 */
[----:B------:R-:W-:Y:S01]  /*1070*/  @UP1 ULDC UR6, c[0x0][0xdb0] ;  /* 0x00036c0000061ab9 */ /* 0x000fe20000000800 */
[----:B--2---:R-:W-:Y:S01]  /*1080*/  VIADD R0, R121, 0xbf ;  /* 0x000000bf79007836 */ /* 0x004fe20000000000 */
[----:B------:R-:W-:-:S03]  /*1090*/  @UP1 USHF.R.U32.HI UR41, URZ, UR6, UR5 ;  /* 0x000000063f291299 */ /* 0x000fc60008011605 */
[----:B------:R-:W-:Y:S01]  /*10a0*/  IMAD.HI R0, R0, 0x2aaaaaab, RZ ;  /* 0x2aaaaaab00007827 */ /* 0x000fe200078e02ff */
[----:B------:R-:W-:Y:S02]  /*10b0*/  @UP2 ULDC.64 UR6, c[0x0][0xdb8] ;  /* 0x00036e0000062ab9 */ /* 0x000fe40000000a00 */
[----:B------:R-:W-:Y:S02]  /*10c0*/  UIMAD.WIDE.U32 UR4, UR41, UR6, URZ ;  /* 0x00000006290472a5 */ /* 0x000fe4000f8e003f */
[----:B------:R-:W-:Y:S02]  /*10d0*/  UMOV UR44, UR41 ;  /* 0x00000029002c7c82 */ /* 0x000fe40008000000 */
[----:B------:R-:W-:Y:S01]  /*10e0*/  @UP2 USHF.R.U32.HI UR44, URZ, UR7, UR5 ;  /* 0x000000073f2c2299 */ /* 0x000fe20008011605 */
[----:B---3--:R-:W-:-:S05]  /*10f0*/  IMAD.HI R3, R22, 0x55555556, RZ ;  /* 0x5555555616037827 */ /* 0x008fca00078e02ff */
[----:B------:R-:W-:Y:S02]  /*1100*/  LEA.HI R5, R3, R3, RZ, 0x1 ;  /* 0x0000000303057211 */ /* 0x000fe400078f08ff */
[----:B------:R-:W-:-:S03]  /*1110*/  SHF.R.U32.HI R3, RZ, 0x1f, R0 ;  /* 0x0000001fff037819 */ /* 0x000fc60000011600 */
[----:B------:R-:W-:Y:S01]  /*1120*/  IMAD R24, R5, -0x3, R22 ;  /* 0xfffffffd05187824 */ /* 0x000fe200078e0216 */
[----:B------:R-:W-:-:S05]  /*1130*/  LEA.HI.SX32 R0, R0, R3, 0x1b ;  /* 0x0000000300007211 */ /* 0x000fca00078fdaff */
[----:B------:R1:W-:Y:S01]  /*1140*/  STL [R1+0xc], R0 ;  /* 0x00000c0001007387 */ /* 0x0003e20000100800 */
[----:B------:R-:W-:Y:S05]  /*1150*/  @!P0 BRA `(.L_x_9) ;  /* 0x0000000000408947 */ /* 0x000fea0003800000 */
[----:B-1----:R-:W-:Y:S01]  /*1160*/  MOV R0, 0x0 ;  /* 0x0000000000007802 */ /* 0x002fe20000000f00 */
[----:B------:R-:W-:Y:S01]  /*1170*/  ULDC.64 UR4, c[0x4][0xa8] ;  /* 0x01002a0000047ab9 */ /* 0x000fe20000000a00 */
[----:B------:R-:W-:Y:S01]  /*1180*/  ULDC.64 UR6, c[0x4][0x48] ;  /* 0x0100120000067ab9 */ /* 0x000fe20000000a00 */
[----:B------:R-:W-:Y:S01]  /*1190*/  MOV R4, UR4 ;  /* 0x0000000400047c02 */ /* 0x000fe20008000f00 */
[----:B------:R1:W2:Y:S01]  /*11a0*/  LDC.64 R14, c[0x4][R0] ;  /* 0x01000000000e7b82 */ /* 0x0002a20000000a00 */
[----:B------:R-:W-:Y:S01]  /*11b0*/  IMAD.U32 R5, RZ, RZ, UR5 ;  /* 0x00000005ff057e24 */ /* 0x000fe2000f8e00ff */
[----:B------:R-:W-:Y:S01]  /*11c0*/  ULDC.64 UR4, c[0x4][0xb0] ;  /* 0x01002c0000047ab9 */ /* 0x000fe20000000a00 */
[----:B------:R-:W-:Y:S01]  /*11d0*/  IMAD.U32 R10, RZ, RZ, UR6 ;  /* 0x00000006ff0a7e24 */ /* 0x000fe2000f8e00ff */
[----:B------:R-:W-:Y:S01]  /*11e0*/  MOV R7, UR5 ;  /* 0x0000000500077c02 */ /* 0x000fe20008000f00 */
[----:B------:R-:W-:Y:S01]  /*11f0*/  IMAD.U32 R6, RZ, RZ, UR4 ;  /* 0x00000004ff067e24 */ /* 0x000fe2000f8e00ff */
[----:B------:R-:W-:Y:S01]  /*1200*/  MOV R8, 0x70 ;  /* 0x0000007000087802 */ /* 0x000fe20000000f00 */
[----:B------:R-:W-:-:S02]  /*1210*/  IMAD.U32 R11, RZ, RZ, UR7 ;  /* 0x00000007ff0b7e24 */ /* 0x000fc4000f8e00ff */
[----:B------:R-:W-:Y:S02]  /*1220*/  IMAD.MOV.U32 R12, RZ, RZ, 0x1 ;  /* 0x00000001ff0c7424 */ /* 0x000fe400078e00ff */
[----:B-1----:R-:W-:-:S07]  /*1230*/  IMAD.MOV.U32 R13, RZ, RZ, RZ ;  /* 0x000000ffff0d7224 */ /* 0x002fce00078e00ff */
[----:B------:R-:W-:-:S07]  /*1240*/  LEPC R20, `(.L_x_9) ;  /* 0x000000001014794e */ /* 0x000fce0000000000 */
[----:B--2---:R-:W-:Y:S05]  /*1250*/  CALL.ABS.NOINC R14 ;  /* 0x000000000e007343 */ /* 0x004fea0003c00000 */
.L_x_9:
[----:B------:R-:W2:Y:S01]  /*1260*/  LDL R20, [R1] ;  /* 0x0000000001147983 */ /* 0x000ea20000100800 */
[----:B-1----:R-:W-:-:S04]  /*1270*/  LOP3.LUT R0, R23, 0x1, RZ, 0xc0, !PT ;  /* 0x0000000117007812 */ /* 0x002fc800078ec0ff */
[----:B------:R-:W-:-:S04]  /*1280*/  SHF.L.U32 R0, R0, 0x1f, RZ ;  /* 0x0000001f00007819 */ /* 0x000fc800000006ff */
[----:B------:R-:W1:Y:S01]  /*1290*/  SYNCS.PHASECHK.TRANS64.TRYWAIT P1, [UR40+0x30800], R0 ;  /* 0x03080000ff0075a7 */ /* 0x000e620008020168 */
[----:B--2---:R-:W-:Y:S01]  /*12a0*/  ISETP.NE.AND P0, PT, R20, 0x3, PT ;  /* 0x000000031400780c */ /* 0x004fe20003f05270 */
[----:B-1----:R-:W-:-:S12]  /*12b0*/  @!P1 BRA `(.L_x_10) ;  /* 0x000000a400849947 */ /* 0x002fd80003800000 */
.L_x_87:
[----:B------:R-:W-:Y:S05]  /*12c0*/  @!P0 BRA `(.L_x_11) ;  /* 0x0000000000048947 */ /* 0x000fea0003800000 */
[----:B------:R-:W-:Y:S01]  /*12d0*/  BPT.TRAP 0x1 ;  /* 0x000000040000795c */ /* 0x000fe20000300000 */
.L_x_11:
[----:B------:R-:W-:Y:S01]  /*12e0*/  IMAD.U32 R6, RZ, RZ, UR37 ;  /* 0x00000025ff067e24 */ /* 0x000fe2000f8e00ff */
[----:B-1----:R-:W-:-:S04]  /*12f0*/  MOV R3, UR36 ;  /* 0x0000002400037c02 */ /* 0x002fc80008000f00 */
[----:B------:R-:W-:Y:S02]  /*1300*/  LEA R3, R3, UR40, 0x3 ;  /* 0x0000002803037c11 */ /* 0x000fe4000f8e18ff */
[----:B------:R-:W-:-:S04]  /*1310*/  SHF.L.U32 R6, R6, 0x1f, RZ ;  /* 0x0000001f06067819 */ /* 0x000fc800000006ff */
[----:B------:R1:W2:Y:S01]  /*1320*/  SYNCS.PHASECHK.TRANS64.TRYWAIT P2, [R3+URZ+0x30830], R6 ;  /* 0x03083006030075a7 */ /* 0x0002a2000804017f */
[----:B------:R-:W-:Y:S05]  /*1330*/  @!P0 BRA `(.L_x_12) ;  /* 0x0000000000048947 */ /* 0x000fea0003800000 */
[----:B------:R-:W-:Y:S01]  /*1340*/  BPT.TRAP 0x1 ;  /* 0x000000040000795c */ /* 0x000fe20000300000 */
.L_x_12:
[----:B------:R-:W-:Y:S02]  /*1350*/  LEA R0, R24, UR40, 0xd ;  /* 0x0000002818007c11 */ /* 0x000fe4000f8e68ff */
[----:B------:R-:W-:-:S03]  /*1360*/  LOP3.LUT P1, RZ, R2, 0x7f, RZ, 0xc0, !PT ;  /* 0x0000007f02ff7812 */ /* 0x000fc6000782c0ff */
[----:B------:R-:W-:-:S05]  /*1370*/  VIADD R4, R0, 0xc400 ;  /* 0x0000c40000047836 */ /* 0x000fca0000000000 */
[----:B------:R-:W-:-:S04]  /*1380*/  SHF.R.U32.HI R4, RZ, 0x4, R4 ;  /* 0x00000004ff047819 */ /* 0x000fc80000011604 */
[----:B------:R-:W-:Y:S01]  /*1390*/  LOP3.LUT R4, R4, 0x3fff, RZ, 0xc0, !PT ;  /* 0x00003fff04047812 */ /* 0x000fe200078ec0ff */
[----:B--2---:R-:W-:Y:S06]  /*13a0*/  @P2 BRA `(.L_x_13) ;  /* 0x0000000000082947 */ /* 0x004fec0003800000 */
[----:B------:R-:W2:Y:S02]  /*13b0*/  SYNCS.PHASECHK.TRANS64.TRYWAIT P2, [R3+URZ+0x30830], R6 ;  /* 0x03083006030075a7 */ /* 0x000ea4000804017f */
[----:B--2---:R-:W-:Y:S05]  /*13c0*/  @!P2 BRA `(.L_x_14) ;  /* 0x000000a40058a947 */ /* 0x004fea0003800000 */
.L_x_13:
[----:B------:R-:W-:Y:S05]  /*13d0*/  WARPSYNC.ALL ;  /* 0x0000000000007948 */ /* 0x000fea0003800000 */
[----:B------:R-:W-:Y:S01]  /*13e0*/  MOV R151, RZ ;  /* 0x000000ff00977202 */ /* 0x000fe20000000f00 */
[----:B------:R-:W-:Y:S01]  /*13f0*/  IMAD.MOV.U32 R9, RZ, RZ, 0x40000040 ;  /* 0x40000040ff097424 */ /* 0x000fe200078e00ff */
[----:B------:R-:W-:Y:S01]  /*1400*/  LOP3.LUT R8, R4, 0x10000, RZ, 0xfc, !PT ;  /* 0x0001000004087812 */ /* 0x000fe200078efcff */
[----:B------:R-:W-:-:S03]  /*1410*/  UIADD3 UR4, UR40, 0x12400, URZ ;  /* 0x0001240028047890 */ /* 0x000fc6000fffe03f */
[C---:B------:R-:W-:Y:S01]  /*1420*/  R2UR UR8, R8.reuse ;  /* 0x00000000080872ca */ /* 0x040fe200000e0000 */
[----:B------:R-:W-:Y:S01]  /*1430*/  WARPGROUP.ARRIVE ;  /* 0x00000000000079c5 */ /* 0x000fe20000000000 */
[----:B------:R-:W-:Y:S01]  /*1440*/  R2UR UR9, R9 ;  /* 0x00000000090972ca */ /* 0x000fe200000e0000 */
[----:B------:R-:W-:Y:S01]  /*1450*/  USHF.R.U32.HI UR4, URZ, 0x4, UR4 ;  /* 0x000000043f047899 */ /* 0x000fe20008011604 */
[----:B------:R-:W-:Y:S01]  /*1460*/  R2UR UR16, R8 ;  /* 0x00000000081072ca */ /* 0x000fe200000e0000 */
[----:B------:R-:W-:Y:S01]  /*1470*/  UMOV UR11, 0x40000040 ;  /* 0x40000040000b7882 */ /* 0x000fe20000000000 */
[----:B------:R-:W-:Y:S01]  /*1480*/  UMOV UR13, 0x40000040 ;  /* 0x40000040000d7882 */ /* 0x000fe20000000000 */
[----:B------:R-:W-:Y:S01]  /*1490*/  ULOP3.LUT UR4, UR4, 0x3fff, URZ, 0xc0, !UPT ;  /* 0x00003fff04047892 */ /* 0x000fe2000f8ec03f */
[C---:B------:R-:W-:Y:S01]  /*14a0*/  VIADD R123, R121.reuse, 0xbf ;  /* 0x000000bf797b7836 */ /* 0x040fe20000000000 */
[----:B------:R-:W-:Y:S01]  /*14b0*/  UMOV UR15, 0x40000040 ;  /* 0x40000040000f7882 */ /* 0x000fe20000000000 */
[----:B------:R-:W-:Y:S01]  /*14c0*/  UMOV UR17, 0x40000040 ;  /* 0x4000004000117882 */ /* 0x000fe20000000000 */
[----:B------:R-:W-:Y:S01]  /*14d0*/  ULOP3.LUT UR4, UR4, 0x10000, URZ, 0xfc, !UPT ;  /* 0x0001000004047892 */ /* 0x000fe2000f8efc3f */
[----:B------:R-:W-:Y:S01]  /*14e0*/  IADD3 R122, R121, 0xbf, RZ ;  /* 0x000000bf797a7810 */ /* 0x000fe20007ffe0ff */
[----:B------:R-:W-:Y:S01]  /*14f0*/  UMOV UR19, 0x40000040 ;  /* 0x4000004000137882 */ /* 0x000fe20000000000 */
[----:B------:R-:W-:Y:S01]  /*1500*/  ULDC UR5, c[0x0][0x9d8] ;  /* 0x0002760000057ab9 */ /* 0x000fe20000000800 */
[----:B------:R-:W-:Y:S01]  /*1510*/  UIMAD UR6, UR36, 0x600, UR4 ;  /* 0x00000600240678a4 */ /* 0x000fe2000f8e0204 */
[----:B------:R-:W-:Y:S01]  /*1520*/  IMAD.HI R123, R123, 0x2aaaaaab, RZ ;  /* 0x2aaaaaab7b7b7827 */ /* 0x000fe200078e02ff */
[----:B------:R-:W-:Y:S01]  /*1530*/  UIADD3 UR12, UR16, 0x4, URZ ;  /* 0x00000004100c7890 */ /* 0x000fe2000fffe03f */
[----:B------:R-:W-:Y:S01]  /*1540*/  P2R R120, PR, RZ, 0x1 ;  /* 0x00000001ff787803 */ /* 0x000fe20000000000 */
[----:B------:R-:W-:Y:S01]  /*1550*/  UIADD3 UR14, UR6, 0x4, URZ ;  /* 0x00000004060e7890 */ /* 0x000fe2000fffe03f */
[----:B------:R-:W-:Y:S01]  /*1560*/  IMAD.HI R122, R122, 0x2aaaaaab, RZ ;  /* 0x2aaaaaab7a7a7827 */ /* 0x000fe200078e02ff */
[----:B------:R-:W-:Y:S01]  /*1570*/  UIADD3 UR18, UR6, 0x6, URZ ;  /* 0x0000000606127890 */ /* 0x000fe2000fffe03f */
[----:B------:R-:W-:Y:S01]  /*1580*/  SHF.R.U32.HI R123, RZ, 0x1f, R123 ;  /* 0x0000001fff7b7819 */ /* 0x000fe2000001167b */
[----:B------:R-:W-:Y:S01]  /*1590*/  UMOV UR10, UR6 ;  /* 0x00000006000a7c82 */ /* 0x000fe20008000000 */
[--C-:B------:R-:W-:Y:S01]  /*15a0*/  IMAD.MOV.U32 R149, RZ, RZ, R151.reuse ;  /* 0x000000ffff957224 */ /* 0x100fe200078e0097 */
[----:B------:R-:W-:Y:S01]  /*15b0*/  HGMMA.64x192x16.F32 R24, gdesc[UR8], RZ, !UPT, gsb0 ;  /* 0x02e00000081879f0 */ /* 0x000fe2000c0008ff */
[----:B------:R-:W-:Y:S01]  /*15c0*/  UIADD3 UR8, UR16, 0x2, URZ ;  /* 0x0000000210087890 */ /* 0x000fe2000fffe03f */
[----:B------:R-:W-:Y:S01]  /*15d0*/  LEA.HI.SX32 R122, R122, R123, 0x1b ;  /* 0x0000007b7a7a7211 */ /* 0x000fe200078fdaff */
[----:B------:R-:W-:Y:S01]  /*15e0*/  UIADD3 UR10, UR6, 0x2, URZ ;  /* 0x00000002060a7890 */ /* 0x000fe2000fffe03f */
[--C-:B------:R-:W-:Y:S01]  /*15f0*/  IMAD.MOV.U32 R147, RZ, RZ, R151.reuse ;  /* 0x000000ffff937224 */ /* 0x100fe200078e0097 */
[----:B------:R-:W-:Y:S01]  /*1600*/  UMOV UR9, 0x40000040 ;  /* 0x4000004000097882 */ /* 0x000fe20000000000 */
[----:B------:R-:W-:Y:S01]  /*1610*/  UMOV UR11, 0x40000040 ;  /* 0x40000040000b7882 */ /* 0x000fe20000000000 */
[----:B------:R-:W-:Y:S01]  /*1620*/  UIADD3 UR16, UR16, 0x6, URZ ;  /* 0x0000000610107890 */ /* 0x000fe2000fffe03f */
[-C--:B------:R-:W-:Y:S01]  /*1630*/  MOV R145, R151.reuse ;  /* 0x0000009700917202 */ /* 0x080fe20000000f00 */
[----:B------:R-:W-:Y:S01]  /*1640*/  ULDC UR6, c[0x0][0x988] ;  /* 0x0002620000067ab9 */ /* 0x000fe20000000800 */
[--C-:B------:R-:W-:Y:S01]  /*1650*/  IMAD.MOV.U32 R143, RZ, RZ, R151.reuse ;  /* 0x000000ffff8f7224 */ /* 0x100fe200078e0097 */
[-C--:B------:R-:W-:Y:S01]  /*1660*/  MOV R139, R151.reuse ;  /* 0x00000097008b7202 */ /* 0x080fe20000000f00 */
[--C-:B------:R-:W-:Y:S01]  /*1670*/  IMAD.MOV.U32 R141, RZ, RZ, R151.reuse ;  /* 0x000000ffff8d7224 */ /* 0x100fe200078e0097 */
[-C--:B------:R-:W-:Y:S01]  /*1680*/  MOV R133, R151.reuse ;  /* 0x0000009700857202 */ /* 0x080fe20000000f00 */
[--C-:B------:R-:W-:Y:S01]  /*1690*/  IMAD.MOV.U32 R137, RZ, RZ, R151.reuse ;  /* 0x000000ffff897224 */ /* 0x100fe200078e0097 */
[----:B------:R-:W-:Y:S01]  /*16a0*/  MOV R127, R151 ;  /* 0x00000097007f7202 */ /* 0x000fe20000000f00 */
[----:B------:R-:W-:-:S02]  /*16b0*/  IMAD.MOV.U32 R135, RZ, RZ, R151 ;  /* 0x000000ffff877224 */ /* 0x000fc400078e0097 */
[--C-:B------:R-:W-:Y:S02]  /*16c0*/  IMAD.MOV.U32 R131, RZ, RZ, R151.reuse ;  /* 0x000000ffff837224 */ /* 0x100fe400078e0097 */
[--C-:B------:R-:W-:Y:S02]  /*16d0*/  IMAD.MOV.U32 R129, RZ, RZ, R151.reuse ;  /* 0x000000ffff817224 */ /* 0x100fe400078e0097 */
[--C-:B------:R-:W-:Y:S02]  /*16e0*/  IMAD.MOV.U32 R125, RZ, RZ, R151.reuse ;  /* 0x000000ffff7d7224 */ /* 0x100fe400078e0097 */
[----:B------:R-:W-:Y:S01]  /*16f0*/  IMAD.MOV.U32 R123, RZ, RZ, R151 ;  /* 0x000000ffff7b7224 */ /* 0x000fe200078e0097 */
[----:B------:R-:W-:Y:S02]  /*1700*/  WARPGROUP.DEPBAR.LE gsb0, 0x0 ;  /* 0x00008000000079c5 */ /* 0x000fe40000010000 */
[----:B------:R-:W-:-:S06]  /*1710*/  WARPGROUP.ARRIVE ;  /* 0x00000000000079c5 */ /* 0x000fcc0000000000 */
[----:B------:R-:W-:Y:S03]  /*1720*/  HGMMA.64x192x16.F32 R24, gdesc[UR8], R24, gsb0 ;  /* 0x02e00000081879f0 */ /* 0x000fe60008000818 */
[----:B------:R-:W-:Y:S02]  /*1730*/  WARPGROUP.DEPBAR.LE gsb0, 0x0 ;  /* 0x00008000000079c5 */ /* 0x000fe40000010000 */
[----:B------:R-:W-:-:S15]  /*1740*/  WARPGROUP.ARRIVE ;  /* 0x00000000000079c5 */ /* 0x000fde0000000000 */
[----:B------:R-:W-:Y:S03]  /*1750*/  HGMMA.64x192x16.F32 R24, gdesc[UR12], R24, gsb0 ;  /* 0x02e000000c1879f0 */ /* 0x000fe60008000818 */
[----:B------:R-:W-:Y:S02]  /*1760*/  WARPGROUP.DEPBAR.LE gsb0, 0x0 ;  /* 0x00008000000079c5 */ /* 0x000fe40000010000 */
[----:B------:R-:W-:-:S15]  /*1770*/  WARPGROUP.ARRIVE ;  /* 0x00000000000079c5 */ /* 0x000fde0000000000 */
[----:B------:R-:W-:Y:S03]  /*1780*/  HGMMA.64x192x16.F32 R24, gdesc[UR16], R24, gsb0 ;  /* 0x02e00000101879f0 */ /* 0x000fe60008000818 */
[----:B------:R-:W-:Y:S02]  /*1790*/  WARPGROUP.DEPBAR.LE gsb0, 0x0 ;  /* 0x00008000000079c5 */ /* 0x000fe40000010000 */
[----:B------:R-:W-:Y:S01]  /*17a0*/  FMUL.FTZ R10, R28, UR5 ;  /* 0x000000051c0a7c20 */ /* 0x000fe20008410000 */
[----:B------:R-:W-:Y:S01]  /*17b0*/  FMUL.FTZ R12, R30, UR5 ;  /* 0x000000051e0c7c20 */ /* 0x000fe20008410000 */
[----:B-12---:R-:W-:Y:S01]  /*17c0*/  FMUL.FTZ R6, R26, UR5 ;  /* 0x000000051a067c20 */ /* 0x006fe20008410000 */
[----:B------:R-:W-:Y:S01]  /*17d0*/  FMUL.FTZ R7, R27, UR5 ;  /* 0x000000051b077c20 */ /* 0x000fe20008410000 */
[----:B------:R-:W-:Y:S01]  /*17e0*/  FMUL.FTZ R5, R25, UR5 ;  /* 0x0000000519057c20 */ /* 0x000fe20008410000 */
[----:B------:R-:W-:Y:S01]  /*17f0*/  FMUL.FTZ R14, R32, UR5 ;  /* 0x00000005200e7c20 */ /* 0x000fe20008410000 */
[----:B------:R-:W-:Y:S01]  /*1800*/  FMUL.FTZ R25, R37, UR5 ;  /* 0x0000000525197c20 */ /* 0x000fe20008410000 */
[----:B------:R-:W1:Y:S01]  /*1810*/  MUFU.TANH R10, R10 ;  /* 0x0000000a000a7308 */ /* 0x000e620000002400 */
[----:B------:R-:W-:Y:S01]  /*1820*/  FMUL.FTZ R32, R44, UR5 ;  /* 0x000000052c207c20 */ /* 0x000fe20008410000 */
[----:B------:R-:W-:Y:S01]  /*1830*/  FMUL.FTZ R44, R56, UR5 ;  /* 0x00000005382c7c20 */ /* 0x000fe20008410000 */
[----:B------:R-:W-:Y:S01]  /*1840*/  FMUL.FTZ R56, R68, UR5 ;  /* 0x0000000544387c20 */ /* 0x000fe20008410000 */
[----:B------:R-:W-:Y:S01]  /*1850*/  FMUL.FTZ R27, R39, UR5 ;  /* 0x00000005271b7c20 */ /* 0x000fe20008410000 */
[----:B------:R-:W-:Y:S01]  /*1860*/  FMUL.FTZ R68, R80, UR5 ;  /* 0x0000000550447c20 */ /* 0x000fe20008410000 */
[----:B------:R-:W-:Y:S01]  /*1870*/  FMUL.FTZ R13, R31, UR5 ;  /* 0x000000051f0d7c20 */ /* 0x000fe20008410000 */
[----:B------:R-:W-:Y:S01]  /*1880*/  IMAD.IADD R80, R156, 0x1, R121 ;  /* 0x000000019c507824 */ /* 0x000fe200078e0279 */
[----:B------:R-:W2:Y:S01]  /*1890*/  MUFU.TANH R12, R12 ;  /* 0x0000000c000c7308 */ /* 0x000ea20000002400 */
[----:B------:R-:W-:Y:S01]  /*18a0*/  FMUL.FTZ R20, R34, UR5 ;  /* 0x0000000522147c20 */ /* 0x000fe20008410000 */
[----:B------:R-:W-:Y:S01]  /*18b0*/  FMUL.FTZ R4, R24, UR5 ;  /* 0x0000000518047c20 */ /* 0x000fe20008410000 */
[----:B------:R-:W-:-:S02]  /*18c0*/  IMAD R80, R122, -0xc0, R80 ;  /* 0xffffff407a507824 */ /* 0x000fc400078e0250 */
[----:B------:R-:W-:Y:S01]  /*18d0*/  FMUL.FTZ R11, R29, UR5 ;  /* 0x000000051d0b7c20 */ /* 0x000fe20008410000 */
[----:B------:R-:W-:Y:S01]  /*18e0*/  FMUL.FTZ R29, R41, UR5 ;  /* 0x00000005291d7c20 */ /* 0x000fe20008410000 */
[----:B------:R-:W-:Y:S01]  /*18f0*/  FMUL.FTZ R21, R35, UR5 ;  /* 0x0000000523157c20 */ /* 0x000fe20008410000 */
[----:B------:R-:W-:Y:S01]  /*1900*/  FMUL.FTZ R15, R33, UR5 ;  /* 0x00000005210f7c20 */ /* 0x000fe20008410000 */
[----:B------:R-:W3:Y:S01]  /*1910*/  MUFU.TANH R6, R6 ;  /* 0x0000000600067308 */ /* 0x000ee20000002400 */
[----:B------:R-:W-:Y:S01]  /*1920*/  ISETP.GT.AND P3, PT, R80, 0x8, PT ;  /* 0x000000085000780c */ /* 0x000fe20003f64270 */
[----:B------:R-:W-:Y:S01]  /*1930*/  FMUL.FTZ R26, R38, UR5 ;  /* 0x00000005261a7c20 */ /* 0x000fe20008410000 */
[C---:B------:R-:W-:Y:S01]  /*1940*/  ISETP.GT.AND P4, PT, R80.reuse, RZ, PT ;  /* 0x000000ff5000720c */ /* 0x040fe20003f84270 */
[----:B------:R-:W-:Y:S01]  /*1950*/  FMUL.FTZ R33, R45, UR5 ;  /* 0x000000052d217c20 */ /* 0x000fe20008410000 */
[----:B------:R-:W-:Y:S01]  /*1960*/  ISETP.GT.AND P2, PT, R80, 0x1, PT ;  /* 0x000000015000780c */ /* 0x000fe20003f44270 */
[----:B------:R-:W-:Y:S01]  /*1970*/  FMUL.FTZ R45, R57, UR5 ;  /* 0x00000005392d7c20 */ /* 0x000fe20008410000 */
[----:B-1----:R-:W-:Y:S01]  /*1980*/  FSEL R10, R10, -INF , P3 ;  /* 0xff8000000a0a7808 */ /* 0x002fe20001800000 */
[----:B------:R-:W1:Y:S01]  /*1990*/  MUFU.TANH R7, R7 ;  /* 0x0000000700077308 */ /* 0x000e620000002400 */
[----:B--2---:R-:W-:Y:S01]  /*19a0*/  FSEL R12, R12, -INF , P3 ;  /* 0xff8000000c0c7808 */ /* 0x004fe20001800000 */
[----:B------:R-:W-:Y:S01]  /*19b0*/  FMUL.FTZ R57, R69, UR5 ;  /* 0x0000000545397c20 */ /* 0x000fe20008410000 */
[----:B------:R-:W-:Y:S01]  /*19c0*/  ISETP.GT.AND P3, PT, R80, 0x19, PT ;  /* 0x000000195000780c */ /* 0x000fe20003f64270 */
[----:B------:R-:W-:Y:S01]  /*19d0*/  FMUL.FTZ R69, R81, UR5 ;  /* 0x0000000551457c20 */ /* 0x000fe20008410000 */
[----:B------:R-:W-:Y:S01]  /*19e0*/  FMUL.FTZ R35, R47, UR5 ;  /* 0x000000052f237c20 */ /* 0x000fe20008410000 */
[----:B------:R-:W-:Y:S01]  /*19f0*/  FMUL.FTZ R81, R92, UR5 ;  /* 0x000000055c517c20 */ /* 0x000fe20008410000 */
[----:B------:R-:W-:Y:S01]  /*1a00*/  FMUL.FTZ R24, R36, UR5 ;  /* 0x0000000524187c20 */ /* 0x000fe20008410000 */
[----:B------:R-:W2:Y:S01]  /*1a10*/  MUFU.TANH R25, R25 ;  /* 0x0000001900197308 */ /* 0x000ea20000002400 */
[----:B---3--:R-:W-:Y:S01]  /*1a20*/  FSEL R6, R6, -INF , P4 ;  /* 0xff80000006067808 */ /* 0x008fe20002000000 */
[----:B------:R-:W-:Y:S01]  /*1a30*/  FMUL.FTZ R47, R59, UR5 ;  /* 0x000000053b2f7c20 */ /* 0x000fe20008410000 */
[----:B------:R-:W-:Y:S01]  /*1a40*/  FMUL.FTZ R31, R43, UR5 ;  /* 0x000000052b1f7c20 */ /* 0x000fe20008410000 */
[----:B------:R-:W-:Y:S01]  /*1a50*/  FMUL.FTZ R36, R48, UR5 ;  /* 0x0000000530247c20 */ /* 0x000fe20008410000 */
[----:B------:R-:W-:Y:S01]  /*1a60*/  FMUL.FTZ R59, R71, UR5 ;  /* 0x00000005473b7c20 */ /* 0x000fe20008410000 */
[----:B------:R-:W-:Y:S01]  /*1a70*/  ISETP.GT.AND P6, PT, R80, 0x9, PT ;  /* 0x000000095000780c */ /* 0x000fe20003fc4270 */
[----:B------:R-:W-:Y:S01]  /*1a80*/  FMUL.FTZ R30, R42, UR5 ;  /* 0x000000052a1e7c20 */ /* 0x000fe20008410000 */
[----:B------:R-:W3:Y:S01]  /*1a90*/  MUFU.TANH R27, R27 ;  /* 0x0000001b001b7308 */ /* 0x000ee20000002400 */
[----:B-1----:R-:W-:Y:S01]  /*1aa0*/  FSEL R7, R7, -INF , P2 ;  /* 0xff80000007077808 */ /* 0x002fe20001000000 */
[----:B------:R-:W-:Y:S01]  /*1ab0*/  FMUL.FTZ R48, R60, UR5 ;  /* 0x000000053c307c20 */ /* 0x000fe20008410000 */
[----:B------:R-:W-:Y:S01]  /*1ac0*/  FMUL.FTZ R71, R83, UR5 ;  /* 0x0000000553477c20 */ /* 0x000fe20008410000 */
[----:B------:R-:W-:Y:S01]  /*1ad0*/  FMUL.FTZ R60, R72, UR5 ;  /* 0x00000005483c7c20 */ /* 0x000fe20008410000 */
[----:B------:R-:W-:Y:S01]  /*1ae0*/  ISETP.GT.AND P5, PT, R80, 0x10, PT ;  /* 0x000000105000780c */ /* 0x000fe20003fa4270 */
[----:B------:R-:W-:Y:S01]  /*1af0*/  FMUL.FTZ R83, R94, UR5 ;  /* 0x000000055e537c20 */ /* 0x000fe20008410000 */
[----:B------:R-:W-:Y:S01]  /*1b00*/  FMUL.FTZ R72, R84, UR5 ;  /* 0x0000000554487c20 */ /* 0x000fe20008410000 */
[----:B------:R-:W1:Y:S01]  /*1b10*/  MUFU.TANH R13, R13 ;  /* 0x0000000d000d7308 */ /* 0x000e620000002400 */
[----:B--2---:R-:W-:Y:S01]  /*1b20*/  FSEL R92, R25, -INF , P3 ;  /* 0xff800000195c7808 */ /* 0x004fe20001800000 */
[----:B------:R-:W-:Y:S01]  /*1b30*/  FMUL.FTZ R42, R54, UR5 ;  /* 0x00000005362a7c20 */ /* 0x000fe20008410000 */
[----:B------:R-:W-:Y:S01]  /*1b40*/  FMNMX.FTZ R25, R6, R7, !PT ;  /* 0x0000000706197209 */ /* 0x000fe20007810000 */
[----:B------:R-:W-:Y:S01]  /*1b50*/  FMUL.FTZ R34, R46, UR5 ;  /* 0x000000052e227c20 */ /* 0x000fe20008410000 */
[----:B------:R-:W-:Y:S01]  /*1b60*/  FMUL.FTZ R54, R66, UR5 ;  /* 0x0000000542367c20 */ /* 0x000fe20008410000 */
[----:B------:R-:W-:Y:S01]  /*1b70*/  FMUL.FTZ R66, R78, UR5 ;  /* 0x000000054e427c20 */ /* 0x000fe20008410000 */
[----:B------:R-:W-:Y:S01]  /*1b80*/  FMUL.FTZ R78, R90, UR5 ;  /* 0x000000055a4e7c20 */ /* 0x000fe20008410000 */
[----:B------:R-:W2:Y:S01]  /*1b90*/  MUFU.TANH R14, R14 ;  /* 0x0000000e000e7308 */ /* 0x000ea20000002400 */
[----:B---3--:R-:W-:Y:S01]  /*1ba0*/  FSEL R94, R27, -INF , P3 ;  /* 0xff8000001b5e7808 */ /* 0x008fe20001800000 */
[----:B------:R-:W-:Y:S01]  /*1bb0*/  FMUL.FTZ R38, R50, UR5 ;  /* 0x0000000532267c20 */ /* 0x000fe20008410000 */
[----:B------:R-:W-:Y:S01]  /*1bc0*/  FMNMX.FTZ R27, R12, R25, !PT ;  /* 0x000000190c1b7209 */ /* 0x000fe20007810000 */
[----:B------:R-:W-:Y:S01]  /*1bd0*/  FMUL.FTZ R28, R40, UR5 ;  /* 0x00000005281c7c20 */ /* 0x000fe20008410000 */
[----:B------:R-:W-:Y:S01]  /*1be0*/  FMUL.FTZ R50, R62, UR5 ;  /* 0x000000053e327c20 */ /* 0x000fe20008410000 */
[----:B------:R-:W-:Y:S01]  /*1bf0*/  FMUL.FTZ R62, R74, UR5 ;  /* 0x000000054a3e7c20 */ /* 0x000fe20008410000 */
[----:B------:R-:W-:Y:S01]  /*1c00*/  FMUL.FTZ R74, R86, UR5 ;  /* 0x00000005564a7c20 */ /* 0x000fe20008410000 */
[----:B------:R-:W3:Y:S01]  /*1c10*/  MUFU.TANH R20, R20 ;  /* 0x0000001400147308 */ /* 0x000ee20000002400 */
[----:B-1----:R-:W-:Y:S01]  /*1c20*/  FSEL R84, R13, -INF , P6 ;  /* 0xff8000000d547808 */ /* 0x002fe20003000000 */
[----:B------:R-:W-:Y:S01]  /*1c30*/  FMUL.FTZ R13, R96, UR5 ;  /* 0x00000005600d7c20 */ /* 0x000fe20008410000 */
[----:B------:R-:W-:Y:S01]  /*1c40*/  FMUL.FTZ R39, R51, UR5 ;  /* 0x0000000533277c20 */ /* 0x000fe20008410000 */
[----:B------:R-:W-:Y:S01]  /*1c50*/  FMUL.FTZ R40, R52, UR5 ;  /* 0x0000000534287c20 */ /* 0x000fe20008410000 */
[----:B------:R-:W-:Y:S01]  /*1c60*/  FMNMX.FTZ R27, R84, R27, !PT ;  /* 0x0000001b541b7209 */ /* 0x000fe20007810000 */
[----:B------:R-:W-:Y:S01]  /*1c70*/  FMUL.FTZ R52, R64, UR5 ;  /* 0x0000000540347c20 */ /* 0x000fe20008410000 */
[----:B------:R-:W-:Y:S01]  /*1c80*/  FMUL.FTZ R64, R76, UR5 ;  /* 0x000000054c407c20 */ /* 0x000fe20008410000 */
[----:B------:R-:W1:Y:S01]  /*1c90*/  MUFU.TANH R4, R4 ;  /* 0x0000000400047308 */ /* 0x000e620000002400 */
[----:B--2---:R-:W-:Y:S01]  /*1ca0*/  FSEL R14, R14, -INF , P5 ;  /* 0xff8000000e0e7808 */ /* 0x004fe20002800000 */
[----:B------:R-:W-:Y:S01]  /*1cb0*/  FMUL.FTZ R76, R88, UR5 ;  /* 0x00000005584c7c20 */ /* 0x000fe20008410000 */
[----:B------:R-:W-:Y:S01]  /*1cc0*/  FMUL.FTZ R43, R55, UR5 ;  /* 0x00000005372b7c20 */ /* 0x000fe20008410000 */
[----:B------:R-:W-:Y:S01]  /*1cd0*/  FMUL.FTZ R37, R49, UR5 ;  /* 0x0000000531257c20 */ /* 0x000fe20008410000 */
[----:B------:R-:W-:Y:S01]  /*1ce0*/  FMUL.FTZ R46, R58, UR5 ;  /* 0x000000053a2e7c20 */ /* 0x000fe20008410000 */
[----:B------:R-:W-:Y:S01]  /*1cf0*/  ISETP.GT.AND P3, PT, R80, 0x30, PT ;  /* 0x000000305000780c */ /* 0x000fe20003f64270 */
[----:B------:R-:W-:Y:S01]  /*1d00*/  FMUL.FTZ R41, R53, UR5 ;  /* 0x0000000535297c20 */ /* 0x000fe20008410000 */
[----:B------:R-:W2:Y:S01]  /*1d10*/  MUFU.TANH R5, R5 ;  /* 0x0000000500057308 */ /* 0x000ea20000002400 */
[----:B---3--:R-:W-:Y:S01]  /*1d20*/  FSEL R20, R20, -INF , P5 ;  /* 0xff80000014147808 */ /* 0x008fe20002800000 */
[----:B------:R-:W-:Y:S01]  /*1d30*/  FMUL.FTZ R51, R63, UR5 ;  /* 0x000000053f337c20 */ /* 0x000fe20008410000 */
[----:B------:R-:W-:Y:S01]  /*1d40*/  ISETP.GT.AND P5, PT, R80, 0x21, PT ;  /* 0x000000215000780c */ /* 0x000fe20003fa4270 */
[----:B------:R-:W-:Y:S01]  /*1d50*/  FMUL.FTZ R55, R67, UR5 ;  /* 0x0000000543377c20 */ /* 0x000fe20008410000 */
[----:B------:R-:W-:Y:S01]  /*1d60*/  FMUL.FTZ R58, R70, UR5 ;  /* 0x00000005463a7c20 */ /* 0x000fe20008410000 */
[----:B------:R-:W-:Y:S01]  /*1d70*/  FMUL.FTZ R49, R61, UR5 ;  /* 0x000000053d317c20 */ /* 0x000fe20008410000 */
[----:B------:R-:W-:Y:S01]  /*1d80*/  FMUL.FTZ R53, R65, UR5 ;  /* 0x0000000541357c20 */ /* 0x000fe20008410000 */
[----:B------:R-:W3:Y:S01]  /*1d90*/  MUFU.TANH R29, R29 ;  /* 0x0000001d001d7308 */ /* 0x000ee20000002400 */
[----:B-1----:R-:W-:Y:S01]  /*1da0*/  FSEL R4, R4, -INF , P4 ;  /* 0xff80000004047808 */ /* 0x002fe20002000000 */
[----:B------:R-:W-:Y:S01]  /*1db0*/  FMUL.FTZ R63, R75, UR5 ;  /* 0x000000054b3f7c20 */ /* 0x000fe20008410000 */
[----:B------:R-:W-:Y:S01]  /*1dc0*/  ISETP.GT.AND P4, PT, R80, 0x11, PT ;  /* 0x000000115000780c */ /* 0x000fe20003f84270 */
[----:B------:R-:W-:Y:S01]  /*1dd0*/  FMUL.FTZ R61, R73, UR5 ;  /* 0x00000005493d7c20 */ /* 0x000fe20008410000 */
[----:B------:R-:W-:Y:S01]  /*1de0*/  FMUL.FTZ R70, R82, UR5 ;  /* 0x0000000552467c20 */ /* 0x000fe20008410000 */
[----:B------:R-:W-:Y:S01]  /*1df0*/  FMUL.FTZ R67, R79, UR5 ;  /* 0x000000054f437c20 */ /* 0x000fe20008410000 */
[----:B------:R-:W-:Y:S01]  /*1e00*/  FMUL.FTZ R65, R77, UR5 ;  /* 0x000000054d417c20 */ /* 0x000fe20008410000 */
        /* <DEDUP_REMOVED lines=21> */
[----:B------:R-:W-:-:S03]  /*1f60*/  FMNMX.FTZ R29, R90, R29, !PT ;  /* 0x0000001d5a1d7209 */ /* 0x000fc60007810000 */
[----:B------:R-:W1:Y:S01]  /*1f70*/  MUFU.TANH R31, R31 ;  /* 0x0000001f001f7308 */ /* 0x000e620000002400 */
[----:B--2---:R-:W-:-:S04]  /*1f80*/  FSEL R26, R26, -INF , P2 ;  /* 0xff8000001a1a7808 */ /* 0x004fc80001000000 */
[----:B------:R-:W-:-:S03]  /*1f90*/  FMNMX.FTZ R29, R26, R29, !PT ;  /* 0x0000001d1a1d7209 */ /* 0x000fc60007810000 */
[----:B------:R-:W2:Y:S01]  /*1fa0*/  MUFU.TANH R30, R30 ;  /* 0x0000001e001e7308 */ /* 0x000ea20000002400 */
[----:B---3--:R-:W-:Y:S01]  /*1fb0*/  FSEL R86, R11, -INF , P6 ;  /* 0xff8000000b567808 */ /* 0x008fe20003000000 */
[----:B------:R-:W-:Y:S01]  /*1fc0*/  FMUL.FTZ R11, R95, UR5 ;  /* 0x000000055f0b7c20 */ /* 0x000fe20008410000 */
[----:B------:R-:W-:Y:S01]  /*1fd0*/  ISETP.GT.AND P6, PT, R80, 0x20, PT ;  /* 0x000000205000780c */ /* 0x000fe20003fc4270 */
[----:B------:R-:W-:-:S04]  /*1fe0*/  FMUL.FTZ R95, R109, UR5 ;  /* 0x000000056d5f7c20 */ /* 0x000fc80008410000 */
[----:B------:R-:W3:Y:S01]  /*1ff0*/  MUFU.TANH R15, R15 ;  /* 0x0000000f000f7308 */ /* 0x000ee20000002400 */
[----:B-1----:R-:W-:Y:S02]  /*2000*/  FSEL R122, R31, -INF , P5 ;  /* 0xff8000001f7a7808 */ /* 0x002fe40002800000 */
[----:B------:R-:W-:Y:S01]  /*2010*/  FMNMX.FTZ R31, R94, R29, !PT ;  /* 0x0000001d5e1f7209 */ /* 0x000fe20007810000 */
[----:B------:R-:W-:Y:S01]  /*2020*/  FMUL.FTZ R29, R101, UR5 ;  /* 0x00000005651d7c20 */ /* 0x000fe20008410000 */
[----:B------:R-:W-:Y:S01]  /*2030*/  ISETP.GT.AND P5, PT, R80, 0x38, PT ;  /* 0x000000385000780c */ /* 0x000fe20003fa4270 */
[----:B------:R-:W-:Y:S02]  /*2040*/  FMUL.FTZ R101, R117, UR5 ;  /* 0x0000000575657c20 */ /* 0x000fe40008410000 */
[----:B------:R-:W1:Y:S01]  /*2050*/  MUFU.TANH R24, R24 ;  /* 0x0000001800187308 */ /* 0x000e620000002400 */
[----:B--2---:R-:W-:-:S04]  /*2060*/  FSEL R30, R30, -INF , P6 ;  /* 0xff8000001e1e7808 */ /* 0x004fc80003000000 */
[----:B------:R-:W-:-:S03]  /*2070*/  FMNMX.FTZ R31, R30, R31, !PT ;  /* 0x0000001f1e1f7209 */ /* 0x000fc60007810000 */
[----:B------:R-:W2:Y:S01]  /*2080*/  MUFU.TANH R34, R34 ;  /* 0x0000002200227308 */ /* 0x000ea20000002400 */
[----:B---3--:R-:W-:Y:S01]  /*2090*/  FSEL R88, R15, -INF , P4 ;  /* 0xff8000000f587808 */ /* 0x008fe20002000000 */
[----:B------:R-:W-:Y:S01]  /*20a0*/  FMUL.FTZ R15, R97, UR5 ;  /* 0x00000005610f7c20 */ /* 0x000fe20008410000 */
[----:B------:R-:W-:Y:S01]  /*20b0*/  ISETP.GT.AND P4, PT, R80, 0x28, PT ;  /* 0x000000285000780c */ /* 0x000fe20003f84270 */
[----:B------:R-:W-:Y:S01]  /*20c0*/  FMUL.FTZ R97, R113, UR5 ;  /* 0x0000000571617c20 */ /* 0x000fe20008410000 */
[----:B------:R-:W-:-:S03]  /*20d0*/  FMNMX.FTZ R31, R122, R31, !PT ;  /* 0x0000001f7a1f7209 */ /* 0x000fc60007810000 */
[----:B------:R-:W3:Y:S01]  /*20e0*/  MUFU.TANH R33, R33 ;  /* 0x0000002100217308 */ /* 0x000ee20000002400 */
[----:B-1----:R-:W-:Y:S02]  /*20f0*/  FSEL R24, R24, -INF , P2 ;  /* 0xff80000018187808 */ /* 0x002fe40001000000 */
[----:B------:R-:W-:-:S05]  /*2100*/  ISETP.GT.AND P2, PT, R80, 0x29, PT ;  /* 0x000000295000780c */ /* 0x000fca0003f44270 */
[----:B------:R-:W1:Y:S01]  /*2110*/  MUFU.TANH R35, R35 ;  /* 0x0000002300237308 */ /* 0x000e620000002400 */
[----:B--2---:R-:W-:-:S07]  /*2120*/  FSEL R34, R34, -INF , P4 ;  /* 0xff80000022227808 */ /* 0x004fce0002000000 */
[----:B------:R-:W2:Y:S01]  /*2130*/  MUFU.TANH R28, R28 ;  /* 0x0000001c001c7308 */ /* 0x000ea20000002400 */
[----:B---3--:R-:W-:Y:S02]  /*2140*/  FSEL R124, R33, -INF , P2 ;  /* 0xff800000217c7808 */ /* 0x008fe40001000000 */
[----:B------:R-:W-:Y:S01]  /*2150*/  FMNMX.FTZ R33, R34, R31, !PT ;  /* 0x0000001f22217209 */ /* 0x000fe20007810000 */
[----:B------:R-:W-:-:S04]  /*2160*/  FMUL.FTZ R31, R102, UR5 ;  /* 0x00000005661f7c20 */ /* 0x000fc80008410000 */
[----:B------:R-:W3:Y:S01]  /*2170*/  MUFU.TANH R38, R38 ;  /* 0x0000002600267308 */ /* 0x000ee20000002400 */
[----:B-1----:R-:W-:Y:S02]  /*2180*/  FSEL R126, R35, -INF , P2 ;  /* 0xff800000237e7808 */ /* 0x002fe40001000000 */
[----:B------:R-:W-:Y:S02]  /*2190*/  ISETP.GT.AND P2, PT, R80, 0x40, PT ;  /* 0x000000405000780c */ /* 0x000fe40003f44270 */
[----:B------:R-:W-:-:S03]  /*21a0*/  FMNMX.FTZ R33, R126, R33, !PT ;  /* 0x000000217e217209 */ /* 0x000fc60007810000 */
[----:B------:R-:W1:Y:S01]  /*21b0*/  MUFU.TANH R39, R39 ;  /* 0x0000002700277308 */ /* 0x000e620000002400 */
[----:B--2---:R-:W-:Y:S02]  /*21c0*/  FSEL R28, R28, -INF , P6 ;  /* 0xff8000001c1c7808 */ /* 0x004fe40003000000 */
[----:B------:R-:W-:-:S05]  /*21d0*/  ISETP.GT.AND P6, PT, R80, 0x31, PT ;  /* 0x000000315000780c */ /* 0x000fca0003fc4270 */
[----:B------:R-:W2:Y:S01]  /*21e0*/  MUFU.TANH R32, R32 ;  /* 0x0000002000207308 */ /* 0x000ea20000002400 */
[----:B---3--:R-:W-:-:S04]  /*21f0*/  FSEL R38, R38, -INF , P3 ;  /* 0xff80000026267808 */ /* 0x008fc80001800000 */
[----:B------:R-:W-:Y:S01]  /*2200*/  FMNMX.FTZ R35, R38, R33, !PT ;  /* 0x0000002126237209 */ /* 0x000fe20007810000 */
[----:B------:R-:W-:Y:S02]  /*2210*/  FMUL.FTZ R33, R103, UR5 ;  /* 0x0000000567217c20 */ /* 0x000fe40008410000 */
[----:B------:R-:W3:Y:S01]  /*2220*/  MUFU.TANH R42, R42 ;  /* 0x0000002a002a7308 */ /* 0x000ee20000002400 */
[----:B-1----:R-:W-:-:S04]  /*2230*/  FSEL R128, R39, -INF , P6 ;  /* 0xff80000027807808 */ /* 0x002fc80003000000 */
[----:B------:R-:W-:-:S03]  /*2240*/  FMNMX.FTZ R35, R128, R35, !PT ;  /* 0x0000002380237209 */ /* 0x000fc60007810000 */
[----:B------:R-:W1:Y:S01]  /*2250*/  MUFU.TANH R43, R43 ;  /* 0x0000002b002b7308 */ /* 0x000e620000002400 */
[----:B--2---:R-:W-:Y:S02]  /*2260*/  FSEL R32, R32, -INF , P4 ;  /* 0xff80000020207808 */ /* 0x004fe40002000000 */
[----:B------:R-:W-:-:S05]  /*2270*/  ISETP.GT.AND P4, PT, R80, 0x39, PT ;  /* 0x000000395000780c */ /* 0x000fca0003f84270 */
[----:B------:R-:W2:Y:S01]  /*2280*/  MUFU.TANH R36, R36 ;  /* 0x0000002400247308 */ /* 0x000ea20000002400 */
[----:B---3--:R-:W-:-:S04]  /*2290*/  FSEL R42, R42, -INF , P5 ;  /* 0xff8000002a2a7808 */ /* 0x008fc80002800000 */
[----:B------:R-:W-:-:S03]  /*22a0*/  FMNMX.FTZ R35, R42, R35, !PT ;  /* 0x000000232a237209 */ /* 0x000fc60007810000 */
[----:B------:R-:W3:Y:S01]  /*22b0*/  MUFU.TANH R37, R37 ;  /* 0x0000002500257308 */ /* 0x000ee20000002400 */
[----:B-1----:R-:W-:-:S07]  /*22c0*/  FSEL R100, R43, -INF , P4 ;  /* 0xff8000002b647808 */ /* 0x002fce0002000000 */
[----:B------:R-:W1:Y:S01]  /*22d0*/  MUFU.TANH R46, R46 ;  /* 0x0000002e002e7308 */ /* 0x000e620000002400 */
[----:B--2---:R-:W-:Y:S02]  /*22e0*/  FSEL R36, R36, -INF , P3 ;  /* 0xff80000024247808 */ /* 0x004fe40001800000 */
[----:B------:R-:W-:-:S05]  /*22f0*/  ISETP.GT.AND P3, PT, R80, 0x41, PT ;  /* 0x000000415000780c */ /* 0x000fca0003f64270 */
[----:B------:R-:W2:Y:S01]  /*2300*/  MUFU.TANH R47, R47 ;  /* 0x0000002f002f7308 */ /* 0x000ea20000002400 */
[----:B---3--:R-:W-:Y:S02]  /*2310*/  FSEL R130, R37, -INF , P6 ;  /* 0xff80000025827808 */ /* 0x008fe40003000000 */
[----:B------:R-:W-:Y:S01]  /*2320*/  FMNMX.FTZ R37, R100, R35, !PT ;  /* 0x0000002364257209 */ /* 0x000fe20007810000 */
[----:B------:R-:W-:Y:S01]  /*2330*/  FMUL.FTZ R35, R104, UR5 ;  /* 0x0000000568237c20 */ /* 0x000fe20008410000 */
[----:B------:R-:W-:-:S03]  /*2340*/  ISETP.GT.AND P6, PT, R80, 0x48, PT ;  /* 0x000000485000780c */ /* 0x000fc60003fc4270 */
[----:B------:R-:W3:Y:S01]  /*2350*/  MUFU.TANH R40, R40 ;  /* 0x0000002800287308 */ /* 0x000ee20000002400 */
[----:B-1----:R-:W-:-:S04]  /*2360*/  FSEL R46, R46, -INF , P2 ;  /* 0xff8000002e2e7808 */ /* 0x002fc80001000000 */
[----:B------:R-:W-:-:S03]  /*2370*/  FMNMX.FTZ R37, R46, R37, !PT ;  /* 0x000000252e257209 */ /* 0x000fc60007810000 */
[----:B------:R-:W1:Y:S01]  /*2380*/  MUFU.TANH R50, R50 ;  /* 0x0000003200327308 */ /* 0x000e620000002400 */
[----:B--2---:R-:W-:Y:S01]  /*2390*/  FSEL R134, R47, -INF , P3 ;  /* 0xff8000002f867808 */ /* 0x004fe20001800000 */
[----:B------:R-:W-:-:S03]  /*23a0*/  FMUL.FTZ R47, R110, UR5 ;  /* 0x000000056e2f7c20 */ /* 0x000fc60008410000 */
[----:B------:R-:W-:-:S03]  /*23b0*/  FMNMX.FTZ R37, R134, R37, !PT ;  /* 0x0000002586257209 */ /* 0x000fc60007810000 */
[----:B------:R-:W2:Y:S01]  /*23c0*/  MUFU.TANH R41, R41 ;  /* 0x0000002900297308 */ /* 0x000ea20000002400 */
[----:B---3--:R-:W-:Y:S02]  /*23d0*/  FSEL R40, R40, -INF , P5 ;  /* 0xff80000028287808 */ /* 0x008fe40002800000 */
[----:B------:R-:W-:-:S05]  /*23e0*/  ISETP.GT.AND P5, PT, R80, 0x49, PT ;  /* 0x000000495000780c */ /* 0x000fca0003fa4270 */
[----:B------:R-:W3:Y:S01]  /*23f0*/  MUFU.TANH R51, R51 ;  /* 0x0000003300337308 */ /* 0x000ee20000002400 */
[----:B-1----:R-:W-:-:S04]  /*2400*/  FSEL R50, R50, -INF , P6 ;  /* 0xff80000032327808 */ /* 0x002fc80003000000 */
[----:B------:R-:W-:Y:S01]  /*2410*/  FMNMX.FTZ R39, R50, R37, !PT ;  /* 0x0000002532277209 */ /* 0x000fe20007810000 */
[----:B------:R-:W-:Y:S02]  /*2420*/  FMUL.FTZ R37, R105, UR5 ;  /* 0x0000000569257c20 */ /* 0x000fe40008410000 */
[----:B------:R-:W1:Y:S01]  /*2430*/  MUFU.TANH R44, R44 ;  /* 0x0000002c002c7308 */ /* 0x000e620000002400 */
[----:B--2---:R-:W-:Y:S02]  /*2440*/  FSEL R132, R41, -INF , P4 ;  /* 0xff80000029847808 */ /* 0x004fe40002000000 */
[----:B------:R-:W-:-:S05]  /*2450*/  ISETP.GT.AND P4, PT, R80, 0x50, PT ;  /* 0x000000505000780c */ /* 0x000fca0003f84270 */
[----:B------:R-:W2:Y:S01]  /*2460*/  MUFU.TANH R54, R54 ;  /* 0x0000003600367308 */ /* 0x000ea20000002400 */
[----:B---3--:R-:W-:Y:S01]  /*2470*/  FSEL R102, R51, -INF , P5 ;  /* 0xff80000033667808 */ /* 0x008fe20002800000 */
[----:B------:R-:W-:-:S03]  /*2480*/  FMUL.FTZ R51, R108, UR5 ;  /* 0x000000056c337c20 */ /* 0x000fc60008410000 */
[----:B------:R-:W-:-:S03]  /*2490*/  FMNMX.FTZ R39, R102, R39, !PT ;  /* 0x0000002766277209 */ /* 0x000fc60007810000 */
[----:B------:R-:W3:Y:S01]  /*24a0*/  MUFU.TANH R45, R45 ;  /* 0x0000002d002d7308 */ /* 0x000ee20000002400 */
[----:B-1----:R-:W-:Y:S02]  /*24b0*/  FSEL R44, R44, -INF , P2 ;  /* 0xff8000002c2c7808 */ /* 0x002fe40001000000 */
[----:B------:R-:W-:-:S05]  /*24c0*/  ISETP.GT.AND P2, PT, R80, 0x51, PT ;  /* 0x000000515000780c */ /* 0x000fca0003f44270 */
[----:B------:R-:W1:Y:S01]  /*24d0*/  MUFU.TANH R55, R55 ;  /* 0x0000003700377308 */ /* 0x000e620000002400 */
[----:B--2---:R-:W-:-:S04]  /*24e0*/  FSEL R140, R54, -INF , P4 ;  /* 0xff800000368c7808 */ /* 0x004fc80002000000 */
[----:B------:R-:W-:Y:S01]  /*24f0*/  FMNMX.FTZ R41, R140, R39, !PT ;  /* 0x000000278c297209 */ /* 0x000fe20007810000 */
[----:B------:R-:W-:Y:S02]  /*2500*/  FMUL.FTZ R39, R106, UR5 ;  /* 0x000000056a277c20 */ /* 0x000fe40008410000 */
[----:B------:R-:W2:Y:S01]  /*2510*/  MUFU.TANH R48, R48 ;  /* 0x0000003000307308 */ /* 0x000ea20000002400 */
[----:B---3--:R-:W-:Y:S01]  /*2520*/  FSEL R136, R45, -INF , P3 ;  /* 0xff8000002d887808 */ /* 0x008fe20001800000 */
[----:B------:R-:W-:Y:S01]  /*2530*/  FMUL.FTZ R45, R107, UR5 ;  /* 0x000000056b2d7c20 */ /* 0x000fe20008410000 */
[----:B------:R-:W-:-:S05]  /*2540*/  ISETP.GT.AND P3, PT, R80, 0x58, PT ;  /* 0x000000585000780c */ /* 0x000fca0003f64270 */
[----:B------:R-:W3:Y:S01]  /*2550*/  MUFU.TANH R58, R58 ;  /* 0x0000003a003a7308 */ /* 0x000ee20000002400 */
[----:B-1----:R-:W-:Y:S01]  /*2560*/  FSEL R142, R55, -INF , P2 ;  /* 0xff800000378e7808 */ /* 0x002fe20001000000 */
[----:B------:R-:W-:-:S03]  /*2570*/  FMUL.FTZ R55, R118, UR5 ;  /* 0x0000000576377c20 */ /* 0x000fc60008410000 */
        /* <DEDUP_REMOVED lines=8> */
[----:B-1----:R-:W-:Y:S01]  /*2600*/  FSEL R138, R49, -INF , P5 ;  /* 0xff800000318a7808 */ /* 0x002fe20002800000 */
[----:B------:R-:W-:Y:S01]  /*2610*/  FMUL.FTZ R49, R114, UR5 ;  /* 0x0000000572317c20 */ /* 0x000fe20008410000 */
[----:B------:R-:W-:-:S05]  /*2620*/  ISETP.GT.AND P5, PT, R80, 0x60, PT ;  /* 0x000000605000780c */ /* 0x000fca0003fa4270 */
[----:B------:R-:W1:Y:S01]  /*2630*/  MUFU.TANH R62, R62 ;  /* 0x0000003e003e7308 */ /* 0x000e620000002400 */
[----:B--2---:R-:W-:-:S04]  /*2640*/  FSEL R144, R59, -INF , P6 ;  /* 0xff8000003b907808 */ /* 0x004fc80003000000 */
[----:B------:R-:W-:-:S03]  /*2650*/  FMNMX.FTZ R41, R144, R41, !PT ;  /* 0x0000002990297209 */ /* 0x000fc60007810000 */
[----:B------:R-:W2:Y:S01]  /*2660*/  MUFU.TANH R53, R53 ;  /* 0x0000003500357308 */ /* 0x000ea20000002400 */
[----:B---3--:R-:W-:Y:S02]  /*2670*/  FSEL R52, R52, -INF , P4 ;  /* 0xff80000034347808 */ /* 0x008fe40002000000 */
[----:B------:R-:W-:-:S05]  /*2680*/  ISETP.GT.AND P4, PT, R80, 0x61, PT ;  /* 0x000000615000780c */ /* 0x000fca0003f84270 */
        /* <DEDUP_REMOVED lines=10> */
[----:B-1----:R-:W-:Y:S02]  /*2730*/  FSEL R58, R57, -INF , P6 ;  /* 0xff800000393a7808 */ /* 0x002fe40003000000 */
[----:B------:R-:W-:-:S05]  /*2740*/  ISETP.GT.AND P6, PT, R80, 0x70, PT ;  /* 0x000000705000780c */ /* 0x000fca0003fc4270 */
[----:B------:R-:W1:Y:S01]  /*2750*/  MUFU.TANH R61, R61 ;  /* 0x0000003d003d7308 */ /* 0x000e620000002400 */
[----:B--2---:R-:W-:Y:S02]  /*2760*/  FSEL R56, R56, -INF , P3 ;  /* 0xff80000038387808 */ /* 0x004fe40001800000 */
[----:B------:R-:W-:-:S05]  /*2770*/  ISETP.GT.AND P3, PT, R80, 0x69, PT ;  /* 0x000000695000780c */ /* 0x000fca0003f64270 */
[----:B------:R-:W2:Y:S01]  /*2780*/  MUFU.TANH R70, R70 ;  /* 0x0000004600467308 */ /* 0x000ea20000002400 */
[----:B---3--:R-:W-:-:S07]  /*2790*/  FSEL R106, R66, -INF , P2 ;  /* 0xff800000426a7808 */ /* 0x008fce0001000000 */
[----:B------:R-:W3:Y:S01]  /*27a0*/  MUFU.TANH R67, R67 ;  /* 0x0000004300437308 */ /* 0x000ee20000002400 */
[----:B-1----:R-:W-:Y:S02]  /*27b0*/  FSEL R62, R61, -INF , P4 ;  /* 0xff8000003d3e7808 */ /* 0x002fe40002000000 */
[----:B------:R-:W-:-:S05]  /*27c0*/  ISETP.GT.AND P4, PT, R80, 0x78, PT ;  /* 0x000000785000780c */ /* 0x000fca0003f84270 */
[----:B------:R-:W1:Y:S01]  /*27d0*/  MUFU.TANH R60, R60 ;  /* 0x0000003c003c7308 */ /* 0x000e620000002400 */
[----:B--2---:R-:W-:Y:S02]  /*27e0*/  FSEL R41, R70, -INF , P6 ;  /* 0xff80000046297808 */ /* 0x004fe40003000000 */
[----:B------:R-:W-:-:S05]  /*27f0*/  FMNMX.FTZ R70, R106, R43, !PT ;  /* 0x0000002b6a467209 */ /* 0x000fca0007810000 */
[----:B------:R-:W2:Y:S01]  /*2800*/  MUFU.TANH R74, R74 ;  /* 0x0000004a004a7308 */ /* 0x000ea20000002400 */
[----:B---3--:R-:W-:-:S07]  /*2810*/  FSEL R67, R67, -INF , P3 ;  /* 0xff80000043437808 */ /* 0x008fce0001800000 */
[----:B------:R-:W3:Y:S01]  /*2820*/  MUFU.TANH R71, R71 ;  /* 0x0000004700477308 */ /* 0x000ee20000002400 */
[----:B-1----:R-:W-:Y:S02]  /*2830*/  FSEL R60, R60, -INF , P5 ;  /* 0xff8000003c3c7808 */ /* 0x002fe40002800000 */
[----:B------:R-:W-:-:S05]  /*2840*/  ISETP.GT.AND P5, PT, R80, 0x71, PT ;  /* 0x000000715000780c */ /* 0x000fca0003fa4270 */
[----:B------:R-:W1:Y:S01]  /*2850*/  MUFU.TANH R65, R65 ;  /* 0x0000004100417308 */ /* 0x000e620000002400 */
[----:B--2---:R-:W-:Y:S02]  /*2860*/  FSEL R108, R74, -INF , P4 ;  /* 0xff8000004a6c7808 */ /* 0x004fe40002000000 */
[----:B------:R-:W-:-:S04]  /*2870*/  FMNMX.FTZ R74, R67, R70, !PT ;  /* 0x00000046434a7209 */ /* 0x000fc80007810000 */
[----:B------:R-:W-:Y:S01]  /*2880*/  FMNMX.FTZ R74, R41, R74, !PT ;  /* 0x0000004a294a7209 */ /* 0x000fe20007810000 */
        /* <DEDUP_REMOVED lines=10> */
[----:B---3--:R-:W-:Y:S02]  /*2930*/  FSEL R110, R78, -INF , P3 ;  /* 0xff8000004e6e7808 */ /* 0x008fe40001800000 */
[----:B------:R-:W-:-:S05]  /*2940*/  FMNMX.FTZ R78, R108, R43, !PT ;  /* 0x0000002b6c4e7209 */ /* 0x000fca0007810000 */
[----:B------:R-:W3:Y:S01]  /*2950*/  MUFU.TANH R69, R69 ;  /* 0x0000004500457308 */ /* 0x000ee20000002400 */
[----:B-1----:R-:W-:-:S04]  /*2960*/  FSEL R75, R75, -INF , P2 ;  /* 0xff8000004b4b7808 */ /* 0x002fc80001000000 */
[----:B------:R-:W-:-:S03]  /*2970*/  FMNMX.FTZ R43, R75, R78, !PT ;  /* 0x0000004e4b2b7209 */ /* 0x000fc60007810000 */
[----:B------:R-:W1:Y:S01]  /*2980*/  MUFU.TANH R79, R79 ;  /* 0x0000004f004f7308 */ /* 0x000e620000002400 */
[----:B--2---:R-:W-:Y:S02]  /*2990*/  FSEL R150, R68, -INF , P6 ;  /* 0xff80000044967808 */ /* 0x004fe40003000000 */
[----:B------:R-:W-:Y:S02]  /*29a0*/  ISETP.GT.AND P6, PT, R80, 0x81, PT ;  /* 0x000000815000780c */ /* 0x000fe40003fc4270 */
        /* <DEDUP_REMOVED lines=47> */
[----:B---3--:R-:W-:Y:S01]  /*2ca0*/  FSEL R15, R39, -INF , P4 ;  /* 0xff800000270f7808 */ /* 0x008fe20002000000 */
[----:B------:R-:W-:-:S03]  /*2cb0*/  IMAD.U32 R39, RZ, RZ, UR6 ;  /* 0x00000006ff277e24 */ /* 0x000fc6000f8e00ff */
        /* <DEDUP_REMOVED lines=38> */
[----:B-1----:R-:W-:-:S04]  /*2f20*/  FSEL R55, R119, -INF , P2 ;  /* 0xff80000077377808 */ /* 0x002fc80001000000 */
[----:B------:R-:W-:-:S03]  /*2f30*/  FMNMX.FTZ R57, R55, R98, !PT ;  /* 0x0000006237397209 */ /* 0x000fc60007810000 */
[----:B------:R-:W1:Y:S02]  /*2f40*/  MUFU.TANH R97, R97 ;  /* 0x0000006100617308 */ /* 0x000e640000002400 */
[----:B------:R-:W4:Y:S06]  /*2f50*/  SHFL.BFLY PT, R80, R57, 0x2, 0x1f ;  /* 0x0c401f0039507f89 */ /* 0x000f2c00000e0000 */
[----:B------:R-:W-:Y:S08]  /*2f60*/  MUFU.TANH R99, R99 ;  /* 0x0000006300637308 */ /* 0x000ff00000002400 */
[----:B------:R-:W-:Y:S01]  /*2f70*/  MUFU.TANH R101, R101 ;  /* 0x0000006500657308 */ /* 0x000fe20000002400 */
[----:B----4-:R-:W-:-:S05]  /*2f80*/  FMNMX.FTZ R59, R57, R80, !PT ;  /* 0x00000050393b7209 */ /* 0x010fca0007810000 */
[----:B------:R-:W4:Y:S02]  /*2f90*/  SHFL.BFLY PT, R98, R59, 0x1, 0x1f ;  /* 0x0c201f003b627f89 */ /* 0x000f2400000e0000 */
[----:B----4-:R-:W-:Y:S02]  /*2fa0*/  FMNMX.FTZ R98, R59, R98, !PT ;  /* 0x000000623b627209 */ /* 0x010fe40007810000 */
[----:B------:R-:W-:Y:S02]  /*2fb0*/  FMNMX.FTZ R59, R4, R5, !PT ;  /* 0x00000005043b7209 */ /* 0x000fe40007810000 */
[C---:B------:R-:W-:Y:S01]  /*2fc0*/  FSETP.NEU.FTZ.AND P0, PT, R98.reuse, -INF , PT ;  /* 0xff8000006200780b */ /* 0x040fe20003f1d000 */
[----:B------:R-:W-:Y:S01]  /*2fd0*/  FMUL.FTZ R80, R98, R39 ;  /* 0x0000002762507220 */ /* 0x000fe20000410000 */
[----:B------:R-:W-:-:S04]  /*2fe0*/  FMNMX.FTZ R59, R10, R59, !PT ;  /* 0x0000003b0a3b7209 */ /* 0x000fc80007810000 */
[----:B------:R-:W-:Y:S02]  /*2ff0*/  FMNMX.FTZ R59, R86, R59, !PT ;  /* 0x0000003b563b7209 */ /* 0x000fe40007810000 */
[----:B------:R-:W-:Y:S02]  /*3000*/  FSEL R80, R80, RZ, P0 ;  /* 0x000000ff50507208 */ /* 0x000fe40000000000 */
[----:B------:R-:W-:Y:S02]  /*3010*/  FMNMX.FTZ R59, R14, R59, !PT ;  /* 0x0000003b0e3b7209 */ /* 0x000fe40007810000 */
[----:B------:R-:W-:Y:S01]  /*3020*/  ISETP.NE.AND P0, PT, R120, RZ, PT ;  /* 0x000000ff7800720c */ /* 0x000fe20003f05270 */
[--C-:B------:R-:W-:Y:S01]  /*3030*/  FFMA.FTZ R89, R46, R39, -R80.reuse ;  /* 0x000000272e597223 */ /* 0x100fe20000010850 */
[----:B------:R-:W-:Y:S01]  /*3040*/  FMNMX.FTZ R59, R88, R59, !PT ;  /* 0x0000003b583b7209 */ /* 0x000fe20007810000 */
[-CC-:B------:R-:W-:Y:S01]  /*3050*/  FFMA.FTZ R112, R94, R39.reuse, -R80.reuse ;  /* 0x000000275e707223 */ /* 0x180fe20000010850 */
[-CC-:B------:R-:W-:Y:S01]  /*3060*/  FFMA.FTZ R94, R67, R39.reuse, -R80.reuse ;  /* 0x00000027435e7223 */ /* 0x180fe20000010850 */
[--C-:B------:R-:W-:Y:S01]  /*3070*/  FFMA.FTZ R91, R50, R39, -R80.reuse ;  /* 0x00000027325b7223 */ /* 0x100fe20000010850 */
[----:B------:R-:W-:Y:S01]  /*3080*/  FMNMX.FTZ R59, R24, R59, !PT ;  /* 0x0000003b183b7209 */ /* 0x000fe20007810000 */
[-CC-:B------:R-:W-:Y:S01]  /*3090*/  FFMA.FTZ R77, R128, R39.reuse, -R80.reuse ;  /* 0x00000027804d7223 */ /* 0x180fe20000010850 */
[----:B--2---:R-:W-:Y:S01]  /*30a0*/  FSEL R128, R95, -INF , P6 ;  /* 0xff8000005f807808 */ /* 0x004fe20003000000 */
[--C-:B------:R-:W-:Y:S01]  /*30b0*/  FFMA.FTZ R116, R134, R39, -R80.reuse ;  /* 0x0000002786747223 */ /* 0x100fe20000010850 */
[----:B------:R-:W-:Y:S01]  /*30c0*/  FMNMX.FTZ R59, R92, R59, !PT ;  /* 0x0000003b5c3b7209 */ /* 0x000fe20007810000 */
[-CC-:B------:R-:W-:Y:S01]  /*30d0*/  FFMA.FTZ R87, R26, R39.reuse, -R80.reuse ;  /* 0x000000271a577223 */ /* 0x180fe20000010850 */
[----:B---3--:R-:W-:Y:S01]  /*30e0*/  FSEL R134, R93, -INF , P5 ;  /* 0xff8000005d867808 */ /* 0x008fe20002800000 */
[--C-:B------:R-:W-:Y:S01]  /*30f0*/  FFMA.FTZ R26, R34, R39, -R80.reuse ;  /* 0x00000027221a7223 */ /* 0x100fe20000010850 */
[----:B------:R-:W-:Y:S01]  /*3100*/  FMNMX.FTZ R59, R28, R59, !PT ;  /* 0x0000003b1c3b7209 */ /* 0x000fe20007810000 */
[-CC-:B------:R-:W-:Y:S01]  /*3110*/  FFMA.FTZ R34, R140, R39.reuse, -R80.reuse ;  /* 0x000000278c227223 */ /* 0x180fe20000010850 */
[-CC-:B------:R-:W-:Y:S01]  /*3120*/  FFMA.FTZ R142, R142, R39.reuse, -R80.reuse ;  /* 0x000000278e8e7223 */ /* 0x180fe20000010850 */
[----:B-1----:R-:W-:Y:S01]  /*3130*/  FSEL R140, R97, -INF , P4 ;  /* 0xff800000618c7808 */ /* 0x002fe20002000000 */
[--C-:B------:R-:W-:Y:S01]  /*3140*/  FFMA.FTZ R144, R144, R39, -R80.reuse ;  /* 0x0000002790907223 */ /* 0x100fe20000010850 */
[----:B------:R-:W-:Y:S01]  /*3150*/  FMNMX.FTZ R59, R96, R59, !PT ;  /* 0x0000003b603b7209 */ /* 0x000fe20007810000 */
[-CC-:B------:R-:W-:Y:S01]  /*3160*/  FFMA.FTZ R85, R42, R39.reuse, -R80.reuse ;  /* 0x000000272a557223 */ /* 0x180fe20000010850 */
[-CC-:B------:R-:W-:Y:S01]  /*3170*/  FFMA.FTZ R42, R104, R39.reuse, -R80.reuse ;  /* 0x00000027682a7223 */ /* 0x180fe20000010850 */
        /* <DEDUP_REMOVED lines=10> */
[----:B------:R-:W-:Y:S01]  /*3220*/  MUFU.EX2 R6, R6 ;  /* 0x0000000600067308 */ /* 0x000fe20000000800 */
[-CC-:B------:R-:W-:Y:S01]  /*3230*/  FFMA.FTZ R83, R31, R39.reuse, -R80.reuse ;  /* 0x000000271f537223 */ /* 0x180fe20000010850 */
[--C-:B------:R-:W-:Y:S01]  /*3240*/  FFMA.FTZ R69, R84, R39, -R80.reuse ;  /* 0x0000002754457223 */ /* 0x100fe20000010850 */
[----:B------:R-:W-:Y:S01]  /*3250*/  FMNMX.FTZ R59, R130, R59, !PT ;  /* 0x0000003b823b7209 */ /* 0x000fe20007810000 */
[-CC-:B------:R-:W-:Y:S01]  /*3260*/  FFMA.FTZ R146, R146, R39.reuse, -R80.reuse ;  /* 0x0000002792927223 */ /* 0x180fe20000010850 */
[-CC-:B------:R-:W-:Y:S01]  /*3270*/  FFMA.FTZ R73, R20, R39.reuse, -R80.reuse ;  /* 0x0000002714497223 */ /* 0x180fe20000010850 */
[--C-:B------:R-:W-:Y:S01]  /*3280*/  FFMA.FTZ R90, R90, R39, -R80.reuse ;  /* 0x000000275a5a7223 */ /* 0x100fe20000010850 */
[----:B------:R-:W-:Y:S01]  /*3290*/  FMNMX.FTZ R59, R40, R59, !PT ;  /* 0x0000003b283b7209 */ /* 0x000fe20007810000 */
[----:B------:R-:W1:Y:S01]  /*32a0*/  MUFU.EX2 R7, R7 ;  /* 0x0000000700077308 */ /* 0x000e620000000800 */
[-CC-:B------:R-:W-:Y:S01]  /*32b0*/  FFMA.FTZ R20, R30, R39.reuse, -R80.reuse ;  /* 0x000000271e147223 */ /* 0x180fe20000010850 */
[--C-:B------:R-:W-:Y:S01]  /*32c0*/  FFMA.FTZ R30, R38, R39, -R80.reuse ;  /* 0x00000027261e7223 */ /* 0x100fe20000010850 */
[----:B------:R-:W-:Y:S01]  /*32d0*/  FMNMX.FTZ R59, R132, R59, !PT ;  /* 0x0000003b843b7209 */ /* 0x000fe20007810000 */
[-CC-:B------:R-:W-:Y:S01]  /*32e0*/  FFMA.FTZ R38, R41, R39.reuse, -R80.reuse ;  /* 0x0000002729267223 */ /* 0x180fe20000010850 */
[-CC-:B------:R-:W-:Y:S01]  /*32f0*/  FFMA.FTZ R41, R71, R39.reuse, -R80.reuse ;  /* 0x0000002747297223 */ /* 0x180fe20000010850 */
[--C-:B------:R-:W-:Y:S01]  /*3300*/  FFMA.FTZ R71, R75, R39, -R80.reuse ;  /* 0x000000274b477223 */ /* 0x100fe20000010850 */
[----:B------:R-:W-:Y:S01]  /*3310*/  FMNMX.FTZ R59, R44, R59, !PT ;  /* 0x0000003b2c3b7209 */ /* 0x000fe20007810000 */
[----:B------:R-:W2:Y:S01]  /*3320*/  MUFU.EX2 R12, R12 ;  /* 0x0000000c000c7308 */ /* 0x000ea20000000800 */
[-CC-:B------:R-:W-:Y:S01]  /*3330*/  FFMA.FTZ R75, R110, R39.reuse, -R80.reuse ;  /* 0x000000276e4b7223 */ /* 0x180fe20000010850 */
[--C-:B------:R-:W-:Y:S01]  /*3340*/  FFMA.FTZ R110, R13, R39, -R80.reuse ;  /* 0x000000270d6e7223 */ /* 0x100fe20000010850 */
[----:B------:R-:W-:Y:S01]  /*3350*/  FMNMX.FTZ R59, R136, R59, !PT ;  /* 0x0000003b883b7209 */ /* 0x000fe20007810000 */
[-CC-:B------:R-:W-:Y:S01]  /*3360*/  FFMA.FTZ R63, R126, R39.reuse, -R80.reuse ;  /* 0x000000277e3f7223 */ /* 0x180fe20000010850 */
[-CC-:B------:R-:W-:Y:S01]  /*3370*/  FFMA.FTZ R108, R108, R39.reuse, -R80.reuse ;  /* 0x000000276c6c7223 */ /* 0x180fe20000010850 */
[--C-:B------:R-:W-:Y:S01]  /*3380*/  FFMA.FTZ R126, R53, R39, -R80.reuse ;  /* 0x00000027357e7223 */ /* 0x100fe20000010850 */
[----:B------:R-:W-:Y:S01]  /*3390*/  FMNMX.FTZ R59, R48, R59, !PT ;  /* 0x0000003b303b7209 */ /* 0x000fe20007810000 */
[----:B------:R-:W3:Y:S01]  /*33a0*/  MUFU.EX2 R69, R69 ;  /* 0x0000004500457308 */ /* 0x000ee20000000800 */
[----:B-1----:R-:W-:Y:S01]  /*33b0*/  FADD.FTZ R13, R6, R7 ;  /* 0x00000007060d7221 */ /* 0x002fe20000010000 */
        /* <DEDUP_REMOVED lines=12> */
[----:B------:R-:W-:Y:S01]  /*3480*/  FFMA.FTZ R45, R45, R39, -R80 ;  /* 0x000000272d2d7223 */ /* 0x000fe20000010850 */
[----:B------:R-:W-:Y:S01]  /*3490*/  FMNMX.FTZ R61, R56, R61, !PT ;  /* 0x0000003d383d7209 */ /* 0x000fe20007810000 */
[----:B------:R4:W-:Y:S01]  /*34a0*/  MUFU.EX2 R59, R142 ;  /* 0x0000008e003b7308 */ /* 0x0009e20000000800 */
[----:B------:R-:W-:-:S02]  /*34b0*/  MOV R148, R151 ;  /* 0x0000009700947202 */ /* 0x000fc40000000f00 */
[----:B------:R-:W-:-:S04]  /*34c0*/  FMNMX.FTZ R61, R58, R61, !PT ;  /* 0x0000003d3a3d7209 */ /* 0x000fc80007810000 */
[----:B------:R-:W-:Y:S01]  /*34d0*/  FMNMX.FTZ R61, R60, R61, !PT ;  /* 0x0000003d3c3d7209 */ /* 0x000fe20007810000 */
[----:B------:R-:W-:Y:S01]  /*34e0*/  MUFU.EX2 R90, R90 ;  /* 0x0000005a005a7308 */ /* 0x000fe20000000800 */
[----:B----4-:R-:W-:Y:S02]  /*34f0*/  FSEL R142, R99, -INF , P3 ;  /* 0xff800000638e7808 */ /* 0x010fe40001800000 */
[----:B------:R-:W-:-:S04]  /*3500*/  FMNMX.FTZ R65, R62, R61, !PT ;  /* 0x0000003d3e417209 */ /* 0x000fc80007810000 */
[----:B------:R-:W-:Y:S01]  /*3510*/  FMNMX.FTZ R65, R64, R65, !PT ;  /* 0x0000004140417209 */ /* 0x000fe20007810000 */
[----:B------:R4:W-:Y:S03]  /*3520*/  MUFU.EX2 R61, R144 ;  /* 0x00000090003d7308 */ /* 0x0009e60000000800 */
[----:B------:R-:W-:-:S04]  /*3530*/  FMNMX.FTZ R81, R66, R65, !PT ;  /* 0x0000004142517209 */ /* 0x000fc80007810000 */
[----:B------:R-:W-:Y:S01]  /*3540*/  FMNMX.FTZ R81, R150, R81, !PT ;  /* 0x0000005196517209 */ /* 0x000fe20007810000 */
[----:B------:R-:W-:Y:S01]  /*3550*/  MUFU.EX2 R65, R146 ;  /* 0x0000009200417308 */ /* 0x000fe20000000800 */
[----:B----4-:R-:W-:Y:S02]  /*3560*/  FSEL R144, R101, -INF , P2 ;  /* 0xff80000065907808 */ /* 0x010fe40001000000 */
[----:B------:R-:W-:-:S04]  /*3570*/  FMNMX.FTZ R81, R68, R81, !PT ;  /* 0x0000005144517209 */ /* 0x000fc80007810000 */
[----:B------:R-:W-:Y:S01]  /*3580*/  FMNMX.FTZ R81, R72, R81, !PT ;  /* 0x0000005148517209 */ /* 0x000fe20007810000 */
[----:B------:R-:W-:Y:S03]  /*3590*/  MUFU.EX2 R87, R87 ;  /* 0x0000005700577308 */ /* 0x000fe60000000800 */
        /* <DEDUP_REMOVED lines=8> */
[----:B------:R4:W-:Y:S03]  /*3620*/  MUFU.EX2 R81, R106 ;  /* 0x0000006a00517308 */ /* 0x0009e60000000800 */
[----:B------:R-:W-:-:S04]  /*3630*/  FMNMX.FTZ R67, R11, R46, !PT ;  /* 0x0000002e0b437209 */ /* 0x000fc80007810000 */
[----:B------:R-:W-:Y:S01]  /*3640*/  FMNMX.FTZ R46, R118, R67, !PT ;  /* 0x00000043762e7209 */ /* 0x000fe20007810000 */
[----:B------:R-:W-:Y:S01]  /*3650*/  MUFU.EX2 R57, R57 ;  /* 0x0000003900397308 */ /* 0x000fe20000000800 */
[----:B----4-:R-:W-:Y:S02]  /*3660*/  FFMA.FTZ R106, R43, R39, -R80 ;  /* 0x000000272b6a7223 */ /* 0x010fe40000010850 */
[----:B------:R-:W-:-:S04]  /*3670*/  FMNMX.FTZ R50, R29, R46, !PT ;  /* 0x0000002e1d327209 */ /* 0x000fc80007810000 */
[----:B------:R-:W-:Y:S01]  /*3680*/  FMNMX.FTZ R50, R35, R50, !PT ;  /* 0x0000003223327209 */ /* 0x000fe20007810000 */
[----:B------:R4:W-:Y:S03]  /*3690*/  MUFU.EX2 R46, R108 ;  /* 0x0000006c002e7308 */ /* 0x0009e60000000800 */
[----:B------:R-:W-:-:S04]  /*36a0*/  FMNMX.FTZ R50, R37, R50, !PT ;  /* 0x0000003225327209 */ /* 0x000fc80007810000 */
[----:B------:R-:W-:Y:S01]  /*36b0*/  FMNMX.FTZ R67, R27, R50, !PT ;  /* 0x000000321b437209 */ /* 0x000fe20007810000 */
[----:B------:R-:W-:Y:S01]  /*36c0*/  MUFU.EX2 R26, R26 ;  /* 0x0000001a001a7308 */ /* 0x000fe20000000800 */
[-CC-:B----4-:R-:W-:Y:S01]  /*36d0*/  FFMA.FTZ R108, R33, R39.reuse, -R80.reuse ;  /* 0x00000027216c7223 */ /* 0x190fe20000010850 */
[--C-:B------:R-:W-:Y:S01]  /*36e0*/  FFMA.FTZ R33, R15, R39, -R80.reuse ;  /* 0x000000270f217223 */ /* 0x100fe20000010850 */
[----:B------:R-:W-:Y:S01]  /*36f0*/  FMNMX.FTZ R67, R128, R67, !PT ;  /* 0x0000004380437209 */ /* 0x000fe20007810000 */
[----:B------:R-:W-:-:S03]  /*3700*/  FFMA.FTZ R80, R55, R39, -R80 ;  /* 0x0000002737507223 */ /* 0x000fc60000010850 */
[----:B------:R-:W-:Y:S01]  /*3710*/  FMNMX.FTZ R67, R134, R67, !PT ;  /* 0x0000004386437209 */ /* 0x000fe20007810000 */
[----:B------:R-:W-:Y:S03]  /*3720*/  MUFU.EX2 R63, R63 ;  /* 0x0000003f003f7308 */ /* 0x000fe60000000800 */
[----:B------:R-:W-:-:S04]  /*3730*/  FMNMX.FTZ R67, R140, R67, !PT ;  /* 0x000000438c437209 */ /* 0x000fc80007810000 */
[----:B------:R-:W-:Y:S01]  /*3740*/  FMNMX.FTZ R67, R142, R67, !PT ;  /* 0x000000438e437209 */ /* 0x000fe20007810000 */
[----:B------:R-:W-:Y:S03]  /*3750*/  MUFU.EX2 R30, R30 ;  /* 0x0000001e001e7308 */ /* 0x000fe60000000800 */
[----:B------:R-:W-:-:S05]  /*3760*/  FMNMX.FTZ R67, R144, R67, !PT ;  /* 0x0000004390437209 */ /* 0x000fca0007810000 */
[----:B------:R-:W4:Y:S01]  /*3770*/  SHFL.BFLY PT, R50, R67, 0x2, 0x1f ;  /* 0x0c401f0043327f89 */ /* 0x000f2200000e0000 */
[----:B------:R-:W-:Y:S08]  /*3780*/  MUFU.EX2 R77, R77 ;  /* 0x0000004d004d7308 */ /* 0x000ff00000000800 */
[----:B------:R-:W-:Y:S08]  /*3790*/  MUFU.EX2 R85, R85 ;  /* 0x0000005500557308 */ /* 0x000ff00000000800 */
[----:B------:R-:W-:Y:S01]  /*37a0*/  MUFU.EX2 R100, R100 ;  /* 0x0000006400647308 */ /* 0x000fe20000000800 */
[----:B----4-:R-:W-:-:S07]  /*37b0*/  FMNMX.FTZ R25, R67, R50, !PT ;  /* 0x0000003243197209 */ /* 0x010fce0007810000 */
[----:B------:R-:W-:Y:S01]  /*37c0*/  MUFU.EX2 R89, R89 ;  /* 0x0000005900597308 */ /* 0x000fe20000000800 */
[----:B------:R-:W4:Y:S07]  /*37d0*/  SHFL.BFLY PT, R50, R25, 0x1, 0x1f ;  /* 0x0c201f0019327f89 */ /* 0x000f2e00000e0000 */
[----:B------:R-:W-:Y:S08]  /*37e0*/  MUFU.EX2 R116, R116 ;  /* 0x0000007400747308 */ /* 0x000ff00000000800 */
[----:B------:R-:W-:Y:S08]  /*37f0*/  MUFU.EX2 R91, R91 ;  /* 0x0000005b005b7308 */ /* 0x000ff00000000800 */
[----:B------:R-:W-:Y:S01]  /*3800*/  MUFU.EX2 R120, R120 ;  /* 0x0000007800787308 */ /* 0x000fe20000000800 */
[----:B----4-:R-:W-:-:S04]  /*3810*/  FMNMX.FTZ R50, R25, R50, !PT ;  /* 0x0000003219327209 */ /* 0x010fc80007810000 */
[C---:B------:R-:W-:Y:S01]  /*3820*/  FSETP.NEU.FTZ.AND P2, PT, R50.reuse, -INF , PT ;  /* 0xff8000003200780b */ /* 0x040fe20003f5d000 */
[----:B------:R-:W-:Y:S02]  /*3830*/  FMUL.FTZ R25, R50, R39 ;  /* 0x0000002732197220 */ /* 0x000fe40000410000 */
[----:B------:R-:W-:Y:S03]  /*3840*/  MUFU.EX2 R34, R34 ;  /* 0x0000002200227308 */ /* 0x000fe60000000800 */
[----:B------:R-:W-:Y:S02]  /*3850*/  FSEL R25, R25, RZ, P2 ;  /* 0x000000ff19197208 */ /* 0x000fe40001000000 */
[----:B------:R-:W-:-:S03]  /*3860*/  ISETP.GE.AND P2, PT, R121, 0xc1, PT ;  /* 0x000000c17900780c */ /* 0x000fc60003f46270 */
[----:B------:R-:W-:Y:S01]  /*3870*/  MUFU.EX2 R42, R42 ;  /* 0x0000002a002a7308 */ /* 0x000fe20000000800 */
[-CC-:B------:R-:W-:Y:S01]  /*3880*/  FFMA.FTZ R4, R4, R39.reuse, -R25.reuse ;  /* 0x0000002704047223 */ /* 0x180fe20000010819 */
[-CC-:B------:R-:W-:Y:S01]  /*3890*/  FFMA.FTZ R31, R5, R39.reuse, -R25.reuse ;  /* 0x00000027051f7223 */ /* 0x180fe20000010819 */
[-CC-:B------:R-:W-:Y:S01]  /*38a0*/  FFMA.FTZ R99, R10, R39.reuse, -R25.reuse ;  /* 0x000000270a637223 */ /* 0x180fe20000010819 */
[-CC-:B------:R-:W-:Y:S01]  /*38b0*/  FFMA.FTZ R146, R86, R39.reuse, -R25.reuse ;  /* 0x0000002756927223 */ /* 0x180fe20000010819 */
[-CC-:B------:R-:W-:Y:S01]  /*38c0*/  FFMA.FTZ R14, R14, R39.reuse, -R25.reuse ;  /* 0x000000270e0e7223 */ /* 0x180fe20000010819 */
[-CC-:B------:R-:W-:Y:S01]  /*38d0*/  FFMA.FTZ R101, R88, R39.reuse, -R25.reuse ;  /* 0x0000002758657223 */ /* 0x180fe20000010819 */
[-CC-:B------:R-:W-:Y:S01]  /*38e0*/  FFMA.FTZ R88, R24, R39.reuse, -R25.reuse ;  /* 0x0000002718587223 */ /* 0x180fe20000010819 */
[----:B------:R-:W-:Y:S01]  /*38f0*/  MUFU.EX2 R4, R4 ;  /* 0x0000000400047308 */ /* 0x000fe20000000800 */
[-CC-:B------:R-:W-:Y:S01]  /*3900*/  FFMA.FTZ R24, R28, R39.reuse, -R25.reuse ;  /* 0x000000271c187223 */ /* 0x180fe20000010819 */
[-CC-:B------:R-:W-:Y:S01]  /*3910*/  FFMA.FTZ R28, R36, R39.reuse, -R25.reuse ;  /* 0x00000027241c7223 */ /* 0x180fe20000010819 */
[-C--:B------:R-:W-:Y:S01]  /*3920*/  FFMA.FTZ R36, R56, R39.reuse, -R25 ;  /* 0x0000002738247223 */ /* 0x080fe20000010819 */
[----:B--2---:R-:W-:Y:S01]  /*3930*/  FADD.FTZ R56, R12, R13 ;  /* 0x0000000d0c387221 */ /* 0x004fe20000010000 */
[-CC-:B------:R-:W-:Y:S01]  /*3940*/  FFMA.FTZ R53, R54, R39.reuse, -R25.reuse ;  /* 0x0000002736357223 */ /* 0x180fe20000010819 */
[-CC-:B------:R-:W-:Y:S01]  /*3950*/  FFMA.FTZ R103, R92, R39.reuse, -R25.reuse ;  /* 0x000000275c677223 */ /* 0x180fe20000010819 */
[----:B------:R-:W-:Y:S01]  /*3960*/  @!P1 IADD3 R5, R3, 0x30840, RZ ;  /* 0x0003084003059810 */ /* 0x000fe20007ffe0ff */
[----:B------:R-:W2:Y:S01]  /*3970*/  MUFU.EX2 R31, R31 ;  /* 0x0000001f001f7308 */ /* 0x000ea20000000800 */
[----:B---3--:R-:W-:Y:S01]  /*3980*/  FADD.FTZ R56, R69, R56 ;  /* 0x0000003845387221 */ /* 0x008fe20000010000 */
[-C--:B------:R-:W-:Y:S01]  /*3990*/  FFMA.FTZ R43, R96, R39.reuse, -R25 ;  /* 0x00000027602b7223 */ /* 0x080fe20000010819 */
[----:B------:R-:W-:Y:S01]  /*39a0*/  @!P1 PRMT R5, RZ, 0x654, R5 ;  /* 0x00000654ff059816 */ /* 0x000fe20000000005 */
[-CC-:B------:R-:W-:Y:S01]  /*39b0*/  FFMA.FTZ R10, R32, R39.reuse, -R25.reuse ;  /* 0x00000027200a7223 */ /* 0x180fe20000010819 */
[----:B-1----:R-:W-:Y:S01]  /*39c0*/  FADD.FTZ R15, R73, R56 ;  /* 0x00000038490f7221 */ /* 0x002fe20000010000 */
[-CC-:B------:R-:W-:Y:S01]  /*39d0*/  FFMA.FTZ R51, R124, R39.reuse, -R25.reuse ;  /* 0x000000277c337223 */ /* 0x180fe20000010819 */
[----:B------:R1:W-:Y:S01]  /*39e0*/  @!P1 SYNCS.ARRIVE.TRANS64.RED.A1T0 RZ, [R5+URZ], RZ ;  /* 0x000000ff05ff99a7 */ /* 0x0003e2000810043f */
[----:B------:R-:W3:Y:S01]  /*39f0*/  MUFU.EX2 R99, R99 ;  /* 0x0000006300637308 */ /* 0x000ee20000000800 */
[-CC-:B------:R-:W-:Y:S01]  /*3a00*/  FFMA.FTZ R93, R58, R39.reuse, -R25.reuse ;  /* 0x000000273a5d7223 */ /* 0x180fe20000010819 */
[-CC-:B------:R-:W-:Y:S01]  /*3a10*/  FFMA.FTZ R55, R130, R39.reuse, -R25.reuse ;  /* 0x0000002782377223 */ /* 0x180fe20000010819 */
[-CC-:B------:R-:W-:Y:S01]  /*3a20*/  FFMA.FTZ R86, R44, R39.reuse, -R25.reuse ;  /* 0x000000272c567223 */ /* 0x180fe20000010819 */
[-CC-:B------:R-:W-:Y:S01]  /*3a30*/  FFMA.FTZ R44, R60, R39.reuse, -R25.reuse ;  /* 0x000000273c2c7223 */ /* 0x180fe20000010819 */
[-CC-:B------:R-:W-:Y:S01]  /*3a40*/  FFMA.FTZ R40, R40, R39.reuse, -R25.reuse ;  /* 0x0000002728287223 */ /* 0x180fe20000010819 */
[-C--:B------:R-:W-:Y:S01]  /*3a50*/  FFMA.FTZ R66, R66, R39.reuse, -R25 ;  /* 0x0000002742427223 */ /* 0x080fe20000010819 */
[----:B-1----:R-:W-:Y:S01]  /*3a60*/  F2FP.F16.F32.PACK_AB R5, R7, R6 ;  /* 0x000000060705723e */ /* 0x002fe200000000ff */
[----:B------:R-:W1:Y:S01]  /*3a70*/  MUFU.EX2 R146, R146 ;  /* 0x0000009200927308 */ /* 0x000e620000000800 */
[----:B--2---:R-:W-:Y:S01]  /*3a80*/  FADD.FTZ R54, R4, R31 ;  /* 0x0000001f04367221 */ /* 0x004fe20000010000 */
[----:B------:R-:W-:Y:S01]  /*3a90*/  F2FP.F16.F32.PACK_AB R4, R31, R4 ;  /* 0x000000041f04723e */ /* 0x000fe200000000ff */
[-CC-:B------:R-:W-:Y:S01]  /*3aa0*/  FFMA.FTZ R67, R132, R39.reuse, -R25.reuse ;  /* 0x0000002784437223 */ /* 0x180fe20000010819 */
[-CC-:B------:R-:W-:Y:S01]  /*3ab0*/  FFMA.FTZ R62, R62, R39.reuse, -R25.reuse ;  /* 0x000000273e3e7223 */ /* 0x180fe20000010819 */
[----:B------:R-:W-:Y:S01]  /*3ac0*/  F2FP.F16.F32.PACK_AB R7, R69, R12 ;  /* 0x0000000c4507723e */ /* 0x000fe200000000ff */
[-CC-:B------:R-:W-:Y:S01]  /*3ad0*/  FFMA.FTZ R95, R136, R39.reuse, -R25.reuse ;  /* 0x00000027885f7223 */ /* 0x180fe20000010819 */
[-C--:B------:R-:W-:Y:S01]  /*3ae0*/  FFMA.FTZ R48, R48, R39.reuse, -R25 ;  /* 0x0000002730307223 */ /* 0x080fe20000010819 */
[----:B------:R-:W2:Y:S01]  /*3af0*/  MUFU.EX2 R14, R14 ;  /* 0x0000000e000e7308 */ /* 0x000ea20000000800 */
[----:B---3--:R-:W-:Y:S01]  /*3b00*/  FADD.FTZ R13, R99, R54 ;  /* 0x00000036630d7221 */ /* 0x008fe20000010000 */
[----:B------:R-:W-:Y:S01]  /*3b10*/  FADD.FTZ R54, R90, R15 ;  /* 0x0000000f5a367221 */ /* 0x000fe20000010000 */
[-CC-:B------:R-:W-:Y:S01]  /*3b20*/  FFMA.FTZ R97, R138, R39.reuse, -R25.reuse ;  /* 0x000000278a617223 */ /* 0x180fe20000010819 */
[-CC-:B------:R-:W-:Y:S01]  /*3b30*/  FFMA.FTZ R32, R52, R39.reuse, -R25.reuse ;  /* 0x0000002734207223 */ /* 0x180fe20000010819 */
[-CC-:B------:R-:W-:Y:S01]  /*3b40*/  FFMA.FTZ R52, R64, R39.reuse, -R25.reuse ;  /* 0x0000002740347223 */ /* 0x180fe20000010819 */
[----:B------:R-:W-:Y:S01]  /*3b50*/  FADD.FTZ R15, R87, R54 ;  /* 0x00000036570f7221 */ /* 0x000fe20000010000 */
[----:B------:R-:W-:Y:S01]  /*3b60*/  FFMA.FTZ R54, R150, R39, -R25 ;  /* 0x0000002796367223 */ /* 0x000fe20000010819 */
[----:B------:R-:W3:Y:S01]  /*3b70*/  MUFU.EX2 R101, R101 ;  /* 0x0000006500657308 */ /* 0x000ee20000000800 */
[----:B-1----:R-:W-:Y:S01]  /*3b80*/  FADD.FTZ R13, R146, R13 ;  /* 0x0000000d920d7221 */ /* 0x002fe20000010000 */
[C---:B------:R-:W-:Y:S01]  /*3b90*/  FADD.FTZ R105, R112.reuse, R15 ;  /* 0x0000000f70697221 */ /* 0x040fe20000010000 */
[----:B------:R-:W-:Y:S01]  /*3ba0*/  F2FP.F16.F32.PACK_AB R15, R112, R87 ;  /* 0x00000057700f723e */ /* 0x000fe200000000ff */
[-CC-:B------:R-:W-:Y:S01]  /*3bb0*/  FFMA.FTZ R70, R70, R39.reuse, -R25.reuse ;  /* 0x0000002746467223 */ /* 0x180fe20000010819 */
[-C--:B------:R-:W-:Y:S01]  /*3bc0*/  FFMA.FTZ R76, R76, R39.reuse, -R25 ;  /* 0x000000274c4c7223 */ /* 0x080fe20000010819 */
[----:B------:R-:W-:Y:S01]  /*3bd0*/  FADD.FTZ R58, R20, R105 ;  /* 0x00000069143a7221 */ /* 0x000fe20000010000 */
[----:B------:R-:W-:Y:S01]  /*3be0*/  FFMA.FTZ R74, R74, R39, -R25 ;  /* 0x000000274a4a7223 */ /* 0x000fe20000010819 */
[----:B------:R-:W1:Y:S01]  /*3bf0*/  MUFU.EX2 R88, R88 ;  /* 0x0000005800587308 */ /* 0x000e620000000800 */
[----:B--2---:R-:W-:Y:S01]  /*3c00*/  FADD.FTZ R6, R14, R13 ;  /* 0x0000000d0e067221 */ /* 0x004fe20000010000 */
[----:B------:R-:W-:Y:S01]  /*3c10*/  F2FP.F16.F32.PACK_AB R13, R90, R73 ;  /* 0x000000495a0d723e */ /* 0x000fe200000000ff */
[-CC-:B------:R-:W-:Y:S01]  /*3c20*/  FFMA.FTZ R78, R78, R39.reuse, -R25.reuse ;  /* 0x000000274e4e7223 */ /* 0x180fe20000010819 */
[-CC-:B------:R-:W-:Y:S01]  /*3c30*/  FFMA.FTZ R87, R82, R39.reuse, -R25.reuse ;  /* 0x0000002752577223 */ /* 0x180fe20000010819 */
[-CC-:B------:R-:W-:Y:S01]  /*3c40*/  FFMA.FTZ R114, R114, R39.reuse, -R25.reuse ;  /* 0x0000002772727223 */ /* 0x180fe20000010819 */
[-CC-:B------:R-:W-:Y:S01]  /*3c50*/  FFMA.FTZ R64, R11, R39.reuse, -R25.reuse ;  /* 0x000000270b407223 */ /* 0x180fe20000010819 */
[--C-:B------:R-:W-:Y:S01]  /*3c60*/  FFMA.FTZ R118, R118, R39, -R25.reuse ;  /* 0x0000002776767223 */ /* 0x100fe20000010819 */
[----:B------:R-:W2:Y:S01]  /*3c70*/  MUFU.EX2 R103, R103 ;  /* 0x0000006700677308 */ /* 0x000ea20000000800 */
[----:B---3--:R-:W-:Y:S01]  /*3c80*/  FADD.FTZ R73, R101, R6 ;  /* 0x0000000665497221 */ /* 0x008fe20000010000 */
[----:B------:R-:W-:Y:S01]  /*3c90*/  F2FP.F16.F32.PACK_AB R6, R146, R99 ;  /* 0x000000639206723e */ /* 0x000fe200000000ff */
[----:B------:R-:W-:Y:S01]  /*3ca0*/  FADD.FTZ R99, R57, R58 ;  /* 0x0000003a39637221 */ /* 0x000fe20000010000 */
[-CC-:B------:R-:W-:Y:S01]  /*3cb0*/  FFMA.FTZ R128, R128, R39.reuse, -R25.reuse ;  /* 0x0000002780807223 */ /* 0x180fe20000010819 */
[-CC-:B------:R-:W-:Y:S01]  /*3cc0*/  FFMA.FTZ R134, R134, R39.reuse, -R25.reuse ;  /* 0x0000002786867223 */ /* 0x180fe20000010819 */
[-C--:B------:R-:W-:Y:S01]  /*3cd0*/  FFMA.FTZ R140, R140, R39.reuse, -R25 ;  /* 0x000000278c8c7223 */ /* 0x080fe20000010819 */
[----:B------:R-:W-:Y:S01]  /*3ce0*/  FADD.FTZ R60, R26, R99 ;  /* 0x000000631a3c7221 */ /* 0x000fe20000010000 */
[----:B------:R-:W3:Y:S01]  /*3cf0*/  MUFU.EX2 R24, R24 ;  /* 0x0000001800187308 */ /* 0x000ee20000000800 */
[----:B-1----:R-:W-:Y:S01]  /*3d00*/  FADD.FTZ R56, R88, R73 ;  /* 0x0000004958387221 */ /* 0x002fe20000010000 */
[-CC-:B------:R-:W-:Y:S01]  /*3d10*/  FFMA.FTZ R73, R68, R39.reuse, -R25.reuse ;  /* 0x0000002744497223 */ /* 0x180fe20000010819 */
[----:B------:R-:W-:Y:S01]  /*3d20*/  FADD.FTZ R99, R63, R60 ;  /* 0x0000003c3f637221 */ /* 0x000fe20000010000 */
[-CC-:B------:R-:W-:Y:S01]  /*3d30*/  FFMA.FTZ R142, R142, R39.reuse, -R25.reuse ;  /* 0x000000278e8e7223 */ /* 0x180fe20000010819 */
[-CC-:B------:R-:W-:Y:S01]  /*3d40*/  FFMA.FTZ R144, R144, R39.reuse, -R25.reuse ;  /* 0x0000002790907223 */ /* 0x180fe20000010819 */
[----:B------:R1:W-:Y:S01]  /*3d50*/  STSM.16.M88.4 [R155+0x1e800], R4 ;  /* 0x01e800049b007844 */ /* 0x0003e20000000200 */
[----:B------:R-:W-:Y:S01]  /*3d60*/  F2FP.F16.F32.PACK_AB R12, R101, R14 ;  /* 0x0000000e650c723e */ /* 0x000fe200000000ff */
[----:B------:R-:W4:Y:S01]  /*3d70*/  MUFU.EX2 R43, R43 ;  /* 0x0000002b002b7308 */ /* 0x000f220000000800 */
[C---:B--2---:R-:W-:Y:S01]  /*3d80*/  FADD.FTZ R31, R103.reuse, R56 ;  /* 0x00000038671f7221 */ /* 0x044fe20000010000 */
[----:B------:R-:W-:Y:S01]  /*3d90*/  FFMA.FTZ R56, R72, R39, -R25 ;  /* 0x0000002748387223 */ /* 0x000fe20000010819 */
[----:B------:R-:W-:Y:S01]  /*3da0*/  F2FP.F16.F32.PACK_AB R14, R103, R88 ;  /* 0x00000058670e723e */ /* 0x000fe200000000ff */
[--C-:B------:R-:W-:Y:S01]  /*3db0*/  IMAD.MOV.U32 R150, RZ, RZ, R151.reuse ;  /* 0x000000ffff967224 */ /* 0x100fe200078e0097 */
[-C--:B------:R-:W-:Y:S01]  /*3dc0*/  MOV R136, R151.reuse ;  /* 0x0000009700887202 */ /* 0x080fe20000000f00 */
[----:B------:R-:W-:Y:S01]  /*3dd0*/  IMAD.MOV.U32 R146, RZ, RZ, R151 ;  /* 0x000000ffff927224 */ /* 0x000fe200078e0097 */
[-C--:B------:R-:W-:Y:S01]  /*3de0*/  MOV R130, R151.reuse ;  /* 0x0000009700827202 */ /* 0x080fe20000000f00 */
[----:B------:R-:W2:Y:S01]  /*3df0*/  MUFU.EX2 R10, R10 ;  /* 0x0000000a000a7308 */ /* 0x000ea20000000800 */
[----:B---3--:R-:W-:Y:S01]  /*3e00*/  FADD.FTZ R58, R24, R31 ;  /* 0x0000001f183a7221 */ /* 0x008fe20000010000 */
[----:B------:R3:W-:Y:S01]  /*3e10*/  STSM.16.M88.4 [R154], R12 ;  /* 0x0000000c9a007844 */ /* 0x0007e20000000200 */
[--C-:B------:R-:W-:Y:S01]  /*3e20*/  IMAD.MOV.U32 R138, RZ, RZ, R151.reuse ;  /* 0x000000ffff8a7224 */ /* 0x100fe200078e0097 */
[----:B------:R-:W-:Y:S01]  /*3e30*/  MOV R124, R151 ;  /* 0x00000097007c7202 */ /* 0x000fe20000000f00 */
[----:B------:R-:W-:Y:S01]  /*3e40*/  IMAD.MOV.U32 R132, RZ, RZ, R151 ;  /* 0x000000ffff847224 */ /* 0x000fe200078e0097 */
[----:B-1----:R-:W-:-:S02]  /*3e50*/  F2FP.F16.F32.PACK_AB R7, R120, R91 ;  /* 0x0000005b7807723e */ /* 0x002fc400000000ff */
[----:B------:R-:W1:Y:S01]  /*3e60*/  MUFU.EX2 R51, R51 ;  /* 0x0000003300337308 */ /* 0x000e620000000800 */
[----:B----4-:R-:W-:Y:S01]  /*3e70*/  FADD.FTZ R31, R43, R58 ;  /* 0x0000003a2b1f7221 */ /* 0x010fe20000010000 */
[----:B------:R-:W-:Y:S01]  /*3e80*/  FFMA.FTZ R58, R35, R39, -R25 ;  /* 0x00000027233a7223 */ /* 0x000fe20000010819 */
[----:B------:R-:W-:Y:S02]  /*3e90*/  F2FP.F16.F32.PACK_AB R24, R43, R24 ;  /* 0x000000182b18723e */ /* 0x000fe400000000ff */
[----:B------:R-:W-:-:S03]  /*3ea0*/  MOV R121, R151 ;  /* 0x0000009700797202 */ /* 0x000fc60000000f00 */
[----:B------:R-:W4:Y:S01]  /*3eb0*/  MUFU.EX2 R28, R28 ;  /* 0x0000001c001c7308 */ /* 0x000f220000000800 */
[----:B--2---:R-:W-:Y:S01]  /*3ec0*/  FADD.FTZ R60, R10, R31 ;  /* 0x0000001f0a3c7221 */ /* 0x004fe20000010000 */
[----:B------:R-:W-:-:S06]  /*3ed0*/  F2FP.F16.F32.PACK_AB R31, R100, R85 ;  /* 0x00000055641f723e */ /* 0x000fcc00000000ff */
[----:B------:R-:W2:Y:S08]  /*3ee0*/  MUFU.EX2 R55, R55 ;  /* 0x0000003700377308 */ /* 0x000eb00000000800 */
[----:B------:R-:W5:Y:S08]  /*3ef0*/  MUFU.EX2 R40, R40 ;  /* 0x0000002800287308 */ /* 0x000f700000000800 */
[----:B------:R3:W-:Y:S08]  /*3f00*/  MUFU.EX2 R69, R66 ;  /* 0x0000004200457308 */ /* 0x0007f00000000800 */
[----:B------:R1:W-:Y:S01]  /*3f10*/  MUFU.EX2 R3, R62 ;  /* 0x0000003e00037308 */ /* 0x0003e20000000800 */
[----:B---3--:R-:W-:-:S04]  /*3f20*/  FADD.FTZ R66, R30, R99 ;  /* 0x000000631e427221 */ /* 0x008fc80000010000 */
[----:B------:R-:W-:-:S03]  /*3f30*/  FADD.FTZ R68, R77, R66 ;  /* 0x000000424d447221 */ /* 0x000fc60000010000 */
[----:B------:R-:W3:Y:S01]  /*3f40*/  MUFU.EX2 R67, R67 ;  /* 0x0000004300437308 */ /* 0x000ee20000000800 */
[-CC-:B-1----:R-:W-:Y:S01]  /*3f50*/  FFMA.FTZ R62, R29, R39.reuse, -R25.reuse ;  /* 0x000000271d3e7223 */ /* 0x182fe20000010819 */
[----:B------:R-:W-:Y:S01]  /*3f60*/  FADD.FTZ R29, R51, R60 ;  /* 0x0000003c331d7221 */ /* 0x000fe20000010000 */
[-CC-:B------:R-:W-:Y:S01]  /*3f70*/  FFMA.FTZ R60, R37, R39.reuse, -R25.reuse ;  /* 0x00000027253c7223 */ /* 0x180fe20000010819 */
[----:B------:R-:W-:Y:S02]  /*3f80*/  FFMA.FTZ R37, R27, R39, -R25 ;  /* 0x000000271b257223 */ /* 0x000fe40000010819 */
[----:B----4-:R-:W-:Y:S01]  /*3f90*/  FADD.FTZ R66, R28, R29 ;  /* 0x0000001d1c427221 */ /* 0x010fe20000010000 */
[----:B------:R-:W-:Y:S01]  /*3fa0*/  FADD.FTZ R29, R85, R68 ;  /* 0x00000044551d7221 */ /* 0x000fe20000010000 */
[----:B------:R-:W1:Y:S01]  /*3fb0*/  MUFU.EX2 R86, R86 ;  /* 0x0000005600567308 */ /* 0x000e620000000800 */
[C---:B--2---:R-:W-:Y:S01]  /*3fc0*/  F2FP.F16.F32.PACK_AB R28, R55.reuse, R28 ;  /* 0x0000001c371c723e */ /* 0x044fe200000000ff */
[----:B------:R-:W-:Y:S01]  /*3fd0*/  FADD.FTZ R27, R55, R66 ;  /* 0x00000042371b7221 */ /* 0x000fe20000010000 */
[----:B------:R-:W-:-:S03]  /*3fe0*/  FADD.FTZ R68, R100, R29 ;  /* 0x0000001d64447221 */ /* 0x000fc60000010000 */
[----:B-----5:R-:W-:Y:S01]  /*3ff0*/  FADD.FTZ R66, R40, R27 ;  /* 0x0000001b28427221 */ /* 0x020fe20000010000 */
[----:B------:R-:W-:Y:S01]  /*4000*/  FADD.FTZ R29, R89, R68 ;  /* 0x00000044591d7221 */ /* 0x000fe20000010000 */
[----:B------:R-:W2:Y:S02]  /*4010*/  MUFU.EX2 R95, R95 ;  /* 0x0000005f005f7308 */ /* 0x000ea40000000800 */
[----:B---3--:R-:W-:Y:S01]  /*4020*/  FADD.FTZ R27, R67, R66 ;  /* 0x00000042431b7221 */ /* 0x008fe20000010000 */
[----:B------:R-:W-:-:S04]  /*4030*/  FADD.FTZ R68, R116, R29 ;  /* 0x0000001d74447221 */ /* 0x000fc80000010000 */
[----:B------:R-:W-:Y:S01]  /*4040*/  FADD.FTZ R25, R91, R68 ;  /* 0x000000445b197221 */ /* 0x000fe20000010000 */
[----:B------:R-:W3:Y:S01]  /*4050*/  MUFU.EX2 R48, R48 ;  /* 0x0000003000307308 */ /* 0x000ee20000000800 */
[----:B-1----:R-:W-:Y:S02]  /*4060*/  FADD.FTZ R66, R86, R27 ;  /* 0x0000001b56427221 */ /* 0x002fe40000010000 */
[----:B------:R-:W-:Y:S01]  /*4070*/  FADD.FTZ R29, R120, R25 ;  /* 0x00000019781d7221 */ /* 0x000fe20000010000 */
[----:B------:R-:W-:Y:S01]  /*4080*/  F2FP.F16.F32.PACK_AB R25, R57, R20 ;  /* 0x000000143919723e */ /* 0x000fe200000000ff */
[----:B------:R-:W-:-:S03]  /*4090*/  IMAD.MOV.U32 R120, RZ, RZ, R151 ;  /* 0x000000ffff787224 */ /* 0x000fc600078e0097 */
[----:B------:R-:W1:Y:S01]  /*40a0*/  MUFU.EX2 R97, R97 ;  /* 0x0000006100617308 */ /* 0x000e620000000800 */
[----:B--2---:R-:W-:Y:S01]  /*40b0*/  FADD.FTZ R27, R95, R66 ;  /* 0x000000425f1b7221 */ /* 0x004fe20000010000 */
[----:B------:R-:W-:Y:S01]  /*40c0*/  FADD.FTZ R66, R34, R29 ;  /* 0x0000001d22427221 */ /* 0x000fe20000010000 */
[----:B------:R-:W-:Y:S02]  /*40d0*/  F2FP.F16.F32.PACK_AB R29, R77, R30 ;  /* 0x0000001e4d1d723e */ /* 0x000fe400000000ff */
[----:B------:R-:W-:Y:S01]  /*40e0*/  F2FP.F16.F32.PACK_AB R30, R67, R40 ;  /* 0x00000028431e723e */ /* 0x000fe200000000ff */
[----:B------:R-:W-:Y:S02]  /*40f0*/  FADD.FTZ R5, R59, R66 ;  /* 0x000000423b057221 */ /* 0x000fe40000010000 */
[----:B------:R-:W2:Y:S01]  /*4100*/  MUFU.EX2 R32, R32 ;  /* 0x0000002000207308 */ /* 0x000ea20000000800 */
[----:B---3--:R-:W-:Y:S01]  /*4110*/  FADD.FTZ R20, R48, R27 ;  /* 0x0000001b30147221 */ /* 0x008fe20000010000 */
[----:B------:R-:W-:Y:S01]  /*4120*/  FADD.FTZ R6, R42, R5 ;  /* 0x000000052a067221 */ /* 0x000fe20000010000 */
[----:B------:R-:W-:-:S02]  /*4130*/  F2FP.F16.F32.PACK_AB R27, R63, R26 ;  /* 0x0000001a3f1b723e */ /* 0x000fc400000000ff */
[----:B------:R-:W-:Y:S01]  /*4140*/  F2FP.F16.F32.PACK_AB R26, R51, R10 ;  /* 0x0000000a331a723e */ /* 0x000fe200000000ff */
[----:B------:R-:W-:Y:S01]  /*4150*/  FADD.FTZ R6, R61, R6 ;  /* 0x000000063d067221 */ /* 0x000fe20000010000 */
[----:B------:R-:W-:Y:S01]  /*4160*/  F2FP.F16.F32.PACK_AB R5, R116, R89 ;  /* 0x000000597405723e */ /* 0x000fe200000000ff */
[----:B------:R-:W3:Y:S01]  /*4170*/  MUFU.EX2 R53, R53 ;  /* 0x0000003500357308 */ /* 0x000ee20000000800 */
[----:B-1----:R-:W-:Y:S01]  /*4180*/  FADD.FTZ R57, R97, R20 ;  /* 0x0000001461397221 */ /* 0x002fe20000010000 */
[----:B------:R-:W-:Y:S01]  /*4190*/  FADD.FTZ R15, R65, R6 ;  /* 0x00000006410f7221 */ /* 0x000fe20000010000 */
[----:B------:R-:W-:Y:S01]  /*41a0*/  F2FP.F16.F32.PACK_AB R6, R97, R48 ;  /* 0x000000306106723e */ /* 0x000fe200000000ff */
[----:B------:R1:W-:Y:S04]  /*41b0*/  STSM.16.M88.4 [R153], R24 ;  /* 0x0000001899007844 */ /* 0x0003e80000000200 */
[----:B------:R-:W4:Y:S01]  /*41c0*/  MUFU.EX2 R36, R36 ;  /* 0x0000002400247308 */ /* 0x000f220000000800 */
[----:B--2---:R-:W-:Y:S01]  /*41d0*/  FADD.FTZ R4, R32, R57 ;  /* 0x0000003920047221 */ /* 0x004fe20000010000 */
[----:B------:R-:W-:Y:S06]  /*41e0*/  STSM.16.M88.4 [R19], R28 ;  /* 0x0000001c13007844 */ /* 0x000fec0000000200 */
[----:B------:R-:W2:Y:S01]  /*41f0*/  MUFU.EX2 R93, R93 ;  /* 0x0000005d005d7308 */ /* 0x000ea20000000800 */
[----:B---3--:R-:W-:-:S07]  /*4200*/  FADD.FTZ R13, R53, R4 ;  /* 0x00000004350d7221 */ /* 0x008fce0000010000 */
[----:B------:R-:W3:Y:S01]  /*4210*/  MUFU.EX2 R84, R84 ;  /* 0x0000005400547308 */ /* 0x000ee20000000800 */
[----:B----4-:R-:W-:-:S07]  /*4220*/  FADD.FTZ R4, R36, R13 ;  /* 0x0000000d24047221 */ /* 0x010fce0000010000 */
[----:B------:R-:W4:Y:S01]  /*4230*/  MUFU.EX2 R44, R44 ;  /* 0x0000002c002c7308 */ /* 0x000f220000000800 */
[C---:B--2---:R-:W-:Y:S01]  /*4240*/  FADD.FTZ R13, R93.reuse, R4 ;  /* 0x000000045d0d7221 */ /* 0x044fe20000010000 */
[----:B------:R-:W-:-:S06]  /*4250*/  F2FP.F16.F32.PACK_AB R14, R93, R36 ;  /* 0x000000245d0e723e */ /* 0x000fcc00000000ff */
[----:B------:R-:W2:Y:S01]  /*4260*/  MUFU.EX2 R94, R94 ;  /* 0x0000005e005e7308 */ /* 0x000ea20000000800 */
[C---:B---3--:R-:W-:Y:S01]  /*4270*/  FADD.FTZ R4, R84.reuse, R15 ;  /* 0x0000000f54047221 */ /* 0x048fe20000010000 */
[----:B------:R-:W-:-:S03]  /*4280*/  F2FP.F16.F32.PACK_AB R65, R84, R65 ;  /* 0x000000415441723e */ /* 0x000fc600000000ff */
[----:B------:R-:W-:Y:S01]  /*4290*/  FADD.FTZ R15, R81, R4 ;  /* 0x00000004510f7221 */ /* 0x000fe20000010000 */
[----:B------:R-:W-:Y:S02]  /*42a0*/  F2FP.F16.F32.PACK_AB R4, R95, R86 ;  /* 0x000000565f04723e */ /* 0x000fe400000000ff */
[----:B------:R-:W3:Y:S01]  /*42b0*/  MUFU.EX2 R52, R52 ;  /* 0x0000003400347308 */ /* 0x000ee20000000800 */
[----:B----4-:R-:W-:Y:S02]  /*42c0*/  FADD.FTZ R10, R44, R13 ;  /* 0x0000000d2c0a7221 */ /* 0x010fe40000010000 */
[----:B------:R4:W-:Y:S02]  /*42d0*/  STSM.16.M88.4 [R155+0x24800], R4 ;  /* 0x024800049b007844 */ /* 0x0009e40000000200 */
[----:B------:R-:W-:-:S03]  /*42e0*/  FADD.FTZ R13, R3, R10 ;  /* 0x0000000a030d7221 */ /* 0x000fc60000010000 */
[----:B------:R-:W5:Y:S01]  /*42f0*/  MUFU.EX2 R38, R38 ;  /* 0x0000002600267308 */ /* 0x000f620000000800 */
[C---:B--2---:R-:W-:Y:S01]  /*4300*/  FADD.FTZ R15, R94.reuse, R15 ;  /* 0x0000000f5e0f7221 */ /* 0x044fe20000010000 */
[----:B------:R-:W-:-:S06]  /*4310*/  F2FP.F16.F32.PACK_AB R67, R94, R81 ;  /* 0x000000515e43723e */ /* 0x000fcc00000000ff */
[----:B------:R-:W2:Y:S01]  /*4320*/  MUFU.EX2 R41, R41 ;  /* 0x0000002900297308 */ /* 0x000ea20000000800 */
[----:B---3--:R-:W-:Y:S01]  /*4330*/  FADD.FTZ R10, R52, R13 ;  /* 0x0000000d340a7221 */ /* 0x008fe20000010000 */
[----:B------:R-:W-:Y:S02]  /*4340*/  F2FP.F16.F32.PACK_AB R13, R59, R34 ;  /* 0x000000223b0d723e */ /* 0x000fe400000000ff */
[----:B------:R-:W-:-:S04]  /*4350*/  F2FP.F16.F32.PACK_AB R66, R69, R52 ;  /* 0x000000344542723e */ /* 0x000fc800000000ff */
[----:B------:R-:W3:Y:S01]  /*4360*/  MUFU.EX2 R54, R54 ;  /* 0x0000003600367308 */ /* 0x000ee20000000800 */
[----:B-----5:R-:W-:Y:S01]  /*4370*/  FADD.FTZ R12, R38, R15 ;  /* 0x0000000f260c7221 */ /* 0x020fe20000010000 */
[----:B------:R-:W-:-:S06]  /*4380*/  FADD.FTZ R15, R69, R10 ;  /* 0x0000000a450f7221 */ /* 0x000fcc0000010000 */
[----:B------:R-:W1:Y:S01]  /*4390*/  MUFU.EX2 R73, R73 ;  /* 0x0000004900497308 */ /* 0x000e620000000800 */
[C---:B--2---:R-:W-:Y:S01]  /*43a0*/  FADD.FTZ R43, R41.reuse, R12 ;  /* 0x0000000c292b7221 */ /* 0x044fe20000010000 */
[----:B------:R-:W-:-:S03]  /*43b0*/  F2FP.F16.F32.PACK_AB R41, R41, R38 ;  /* 0x000000262929723e */ /* 0x000fc600000000ff */
[----:B------:R-:W-:-:S03]  /*43c0*/  FADD.FTZ R12, R46, R43 ;  /* 0x0000002b2e0c7221 */ /* 0x000fc60000010000 */
[----:B------:R-:W2:Y:S01]  /*43d0*/  MUFU.EX2 R71, R71 ;  /* 0x0000004700477308 */ /* 0x000ea20000000800 */
[----:B---3--:R-:W-:Y:S01]  /*43e0*/  FADD.FTZ R10, R54, R15 ;  /* 0x0000000f360a7221 */ /* 0x008fe20000010000 */
[----:B------:R-:W-:-:S06]  /*43f0*/  F2FP.F16.F32.PACK_AB R15, R61, R42 ;  /* 0x0000002a3d0f723e */ /* 0x000fcc00000000ff */
[----:B------:R-:W4:Y:S01]  /*4400*/  MUFU.EX2 R56, R56 ;  /* 0x0000003800387308 */ /* 0x000f220000000800 */
[C---:B-1----:R-:W-:Y:S01]  /*4410*/  FADD.FTZ R25, R73.reuse, R10 ;  /* 0x0000000a49197221 */ /* 0x042fe20000010000 */
[----:B------:R-:W-:-:S06]  /*4420*/  F2FP.F16.F32.PACK_AB R40, R73, R54 ;  /* 0x000000364928723e */ /* 0x000fcc00000000ff */
[----:B------:R-:W1:Y:S01]  /*4430*/  MUFU.EX2 R75, R75 ;  /* 0x0000004b004b7308 */ /* 0x000e620000000800 */
[C---:B--2---:R-:W-:Y:S01]  /*4440*/  FADD.FTZ R12, R71.reuse, R12 ;  /* 0x0000000c470c7221 */ /* 0x044fe20000010000 */
[----:B------:R-:W-:-:S06]  /*4450*/  F2FP.F16.F32.PACK_AB R43, R71, R46 ;  /* 0x0000002e472b723e */ /* 0x000fcc00000000ff */
[----:B------:R-:W2:Y:S01]  /*4460*/  MUFU.EX2 R11, R70 ;  /* 0x00000046000b7308 */ /* 0x000ea20000000800 */
[----:B----4-:R-:W-:-:S07]  /*4470*/  FADD.FTZ R4, R56, R25 ;  /* 0x0000001938047221 */ /* 0x010fce0000010000 */
[----:B------:R-:W3:Y:S01]  /*4480*/  MUFU.EX2 R102, R102 ;  /* 0x0000006600667308 */ /* 0x000ee20000000800 */
[----:B-1----:R-:W-:Y:S01]  /*4490*/  FADD.FTZ R25, R75, R12 ;  /* 0x0000000c4b197221 */ /* 0x002fe20000010000 */
[----:B------:R-:W-:-:S05]  /*44a0*/  F2FP.F16.F32.PACK_AB R12, R53, R32 ;  /* 0x00000020350c723e */ /* 0x000fca00000000ff */
[----:B------:R1:W-:Y:S01]  /*44b0*/  STSM.16.M88.4 [R18], R12 ;  /* 0x0000000c12007844 */ /* 0x0003e20000000200 */
[----:B------:R-:W4:Y:S01]  /*44c0*/  MUFU.EX2 R76, R76 ;  /* 0x0000004c004c7308 */ /* 0x000f220000000800 */
[C---:B--2---:R-:W-:Y:S01]  /*44d0*/  FADD.FTZ R7, R11.reuse, R4 ;  /* 0x000000040b077221 */ /* 0x044fe20000010000 */
[----:B------:R-:W-:-:S06]  /*44e0*/  F2FP.F16.F32.PACK_AB R42, R11, R56 ;  /* 0x000000380b2a723e */ /* 0x000fcc00000000ff */
[----:B------:R-:W-:Y:S01]  /*44f0*/  MUFU.EX2 R79, R79 ;  /* 0x0000004f004f7308 */ /* 0x000fe20000000800 */
[C---:B---3--:R-:W-:Y:S01]  /*4500*/  FADD.FTZ R6, R102.reuse, R25 ;  /* 0x0000001966067221 */ /* 0x048fe20000010000 */
[----:B------:R-:W-:-:S06]  /*4510*/  F2FP.F16.F32.PACK_AB R77, R102, R75 ;  /* 0x0000004b664d723e */ /* 0x000fcc00000000ff */
[----:B------:R-:W2:Y:S01]  /*4520*/  MUFU.EX2 R35, R74 ;  /* 0x0000004a00237308 */ /* 0x000ea20000000800 */
[----:B----4-:R-:W-:-:S07]  /*4530*/  FADD.FTZ R4, R76, R7 ;  /* 0x000000074c047221 */ /* 0x010fce0000010000 */
[----:B------:R-:W-:Y:S08]  /*4540*/  MUFU.EX2 R106, R106 ;  /* 0x0000006a006a7308 */ /* 0x000ff00000000800 */
[----:B------:R-:W3:Y:S01]  /*4550*/  MUFU.EX2 R78, R78 ;  /* 0x0000004e004e7308 */ /* 0x000ee20000000800 */
[C---:B--2---:R-:W-:Y:S01]  /*4560*/  FADD.FTZ R7, R35.reuse, R4 ;  /* 0x0000000423077221 */ /* 0x044fe20000010000 */
[----:B------:R-:W-:-:S06]  /*4570*/  F2FP.F16.F32.PACK_AB R76, R35, R76 ;  /* 0x0000004c234c723e */ /* 0x000fcc00000000ff */
[----:B------:R-:W-:Y:S08]  /*4580*/  MUFU.EX2 R21, R21 ;  /* 0x0000001500157308 */ /* 0x000ff00000000800 */
[----:B------:R-:W2:Y:S01]  /*4590*/  MUFU.EX2 R87, R87 ;  /* 0x0000005700577308 */ /* 0x000ea20000000800 */
[----:B---3--:R-:W-:-:S07]  /*45a0*/  FADD.FTZ R4, R78, R7 ;  /* 0x000000074e047221 */ /* 0x008fce0000010000 */
[----:B------:R-:W-:Y:S08]  /*45b0*/  MUFU.EX2 R104, R104 ;  /* 0x0000006800687308 */ /* 0x000ff00000000800 */
[----:B------:R-:W3:Y:S01]  /*45c0*/  MUFU.EX2 R114, R114 ;  /* 0x0000007200727308 */ /* 0x000ee20000000800 */
[C---:B--2---:R-:W-:Y:S01]  /*45d0*/  FADD.FTZ R7, R87.reuse, R4 ;  /* 0x0000000457077221 */ /* 0x044fe20000010000 */
[----:B------:R-:W-:-:S06]  /*45e0*/  F2FP.F16.F32.PACK_AB R78, R87, R78 ;  /* 0x0000004e574e723e */ /* 0x000fcc00000000ff */
[----:B------:R2:W1:Y:S08]  /*45f0*/  MUFU.EX2 R57, R64 ;  /* 0x0000004000397308 */ /* 0x0004700000000800 */
[----:B------:R-:W4:Y:S01]  /*4600*/  MUFU.EX2 R83, R83 ;  /* 0x0000005300537308 */ /* 0x000f220000000800 */
[----:B--2---:R-:W-:Y:S01]  /*4610*/  F2FP.F16.F32.PACK_AB R64, R3, R44 ;  /* 0x0000002c0340723e */ /* 0x004fe200000000ff */
[----:B------:R-:W-:Y:S01]  /*4620*/  FADD.FTZ R3, R79, R6 ;  /* 0x000000064f037221 */ /* 0x000fe20000010000 */
[----:B---3--:R-:W-:Y:S01]  /*4630*/  FADD.FTZ R4, R114, R7 ;  /* 0x0000000772047221 */ /* 0x008fe20000010000 */
[----:B------:R-:W-:-:S02]  /*4640*/  F2FP.F16.F32.PACK_AB R79, R106, R79 ;  /* 0x0000004f6a4f723e */ /* 0x000fc400000000ff */
[----:B------:R-:W-:Y:S01]  /*4650*/  FADD.FTZ R6, R106, R3 ;  /* 0x000000036a067221 */ /* 0x000fe20000010000 */
[----:B------:R2:W-:Y:S01]  /*4660*/  STSM.16.M88.4 [R153+0x6000], R64 ;  /* 0x0060004099007844 */ /* 0x0005e20000000200 */
[----:B------:R-:W3:Y:S01]  /*4670*/  MUFU.EX2 R108, R108 ;  /* 0x0000006c006c7308 */ /* 0x000ee20000000800 */
[----:B-1----:R-:W-:Y:S01]  /*4680*/  FADD.FTZ R13, R57, R4 ;  /* 0x00000004390d7221 */ /* 0x002fe20000010000 */
[----:B------:R-:W-:Y:S01]  /*4690*/  FADD.FTZ R25, R21, R6 ;  /* 0x0000000615197221 */ /* 0x000fe20000010000 */
[----:B------:R-:W-:Y:S01]  /*46a0*/  F2FP.F16.F32.PACK_AB R12, R57, R114 ;  /* 0x00000072390c723e */ /* 0x000fe200000000ff */
[----:B------:R2:W-:Y:S02]  /*46b0*/  STSM.16.M88.4 [R19+0x6000], R40 ;  /* 0x0060002813007844 */ /* 0x0005e40000000200 */
[----:B------:R-:W-:Y:S02]  /*46c0*/  FADD.FTZ R6, R104, R25 ;  /* 0x0000001968067221 */ /* 0x000fe40000010000 */
[----:B------:R-:W1:Y:S01]  /*46d0*/  MUFU.EX2 R118, R118 ;  /* 0x0000007600767308 */ /* 0x000e620000000800 */
[----:B------:R2:W-:Y:S01]  /*46e0*/  STSM.16.M88.4 [R155+0x2a800], R76 ;  /* 0x02a8004c9b007844 */ /* 0x0005e20000000200 */
[----:B----4-:R-:W-:-:S06]  /*46f0*/  FADD.FTZ R7, R83, R6 ;  /* 0x0000000653077221 */ /* 0x010fcc0000010000 */
[----:B------:R-:W4:Y:S01]  /*4700*/  MUFU.EX2 R33, R33 ;  /* 0x0000002100217308 */ /* 0x000f220000000800 */
[C---:B---3--:R-:W-:Y:S01]  /*4710*/  FADD.FTZ R6, R108.reuse, R7 ;  /* 0x000000076c067221 */ /* 0x048fe20000010000 */
[----:B------:R-:W-:-:S06]  /*4720*/  F2FP.F16.F32.PACK_AB R15, R108, R83 ;  /* 0x000000536c0f723e */ /* 0x000fcc00000000ff */
[----:B------:R-:W3:Y:S01]  /*4730*/  MUFU.EX2 R51, R62 ;  /* 0x0000003e00337308 */ /* 0x000ee20000000800 */
[----:B-1----:R-:W-:-:S07]  /*4740*/  FADD.FTZ R4, R118, R13 ;  /* 0x0000000d76047221 */ /* 0x002fce0000010000 */
[----:B------:R-:W1:Y:S01]  /*4750*/  MUFU.EX2 R110, R110 ;  /* 0x0000006e006e7308 */ /* 0x000e620000000800 */
[----:B----4-:R-:W-:-:S07]  /*4760*/  FADD.FTZ R13, R33, R6 ;  /* 0x00000006210d7221 */ /* 0x010fce0000010000 */
[----:B------:R-:W4:Y:S01]  /*4770*/  MUFU.EX2 R58, R58 ;  /* 0x0000003a003a7308 */ /* 0x000f220000000800 */
[C---:B---3--:R-:W-:Y:S01]  /*4780*/  FADD.FTZ R11, R51.reuse, R4 ;  /* 0x00000004330b7221 */ /* 0x048fe20000010000 */
[----:B------:R-:W-:-:S06]  /*4790*/  F2FP.F16.F32.PACK_AB R14, R51, R118 ;  /* 0x00000076330e723e */ /* 0x000fcc00000000ff */
[----:B------:R-:W3:Y:S01]  /*47a0*/  MUFU.EX2 R45, R45 ;  /* 0x0000002d002d7308 */ /* 0x000ee20000000800 */
[----:B-1----:R-:W-:Y:S01]  /*47b0*/  FADD.FTZ R6, R110, R13 ;  /* 0x0000000d6e067221 */ /* 0x002fe20000010000 */
[----:B------:R-:W-:Y:S02]  /*47c0*/  F2FP.F16.F32.PACK_AB R13, R104, R21 ;  /* 0x00000015680d723e */ /* 0x000fe400000000ff */
[----:B------:R-:W-:-:S03]  /*47d0*/  F2FP.F16.F32.PACK_AB R33, R110, R33 ;  /* 0x000000216e21723e */ /* 0x000fc600000000ff */
[----:B------:R2:W-:Y:S01]  /*47e0*/  STSM.16.M88.4 [R17], R12 ;  /* 0x0000000c11007844 */ /* 0x0005e20000000200 */
[----:B------:R-:W1:Y:S01]  /*47f0*/  MUFU.EX2 R122, R122 ;  /* 0x0000007a007a7308 */ /* 0x000e620000000800 */
[----:B----4-:R-:W-:-:S07]  /*4800*/  FADD.FTZ R4, R58, R11 ;  /* 0x0000000b3a047221 */ /* 0x010fce0000010000 */
[----:B------:R-:W4:Y:S01]  /*4810*/  MUFU.EX2 R5, R60 ;  /* 0x0000003c00057308 */ /* 0x000f220000000800 */
[----:B---3--:R-:W-:-:S07]  /*4820*/  FADD.FTZ R11, R45, R6 ;  /* 0x000000062d0b7221 */ /* 0x008fce0000010000 */
[----:B------:R-:W3:Y:S01]  /*4830*/  MUFU.EX2 R34, R37 ;  /* 0x0000002500227308 */ /* 0x000ee20000000800 */
[C---:B-1----:R-:W-:Y:S01]  /*4840*/  FADD.FTZ R6, R122.reuse, R11 ;  /* 0x0000000b7a067221 */ /* 0x042fe20000010000 */
[----:B------:R-:W-:Y:S01]  /*4850*/  F2FP.F16.F32.PACK_AB R35, R122, R45 ;  /* 0x0000002d7a23723e */ /* 0x000fe200000000ff */
[----:B------:R-:W-:-:S05]  /*4860*/  IMAD.MOV.U32 R122, RZ, RZ, R151 ;  /* 0x000000ffff7a7224 */ /* 0x000fca00078e0097 */
[----:B------:R-:W1:Y:S01]  /*4870*/  MUFU.EX2 R47, R47 ;  /* 0x0000002f002f7308 */ /* 0x000e620000000800 */
[C---:B----4-:R-:W-:Y:S01]  /*4880*/  FADD.FTZ R21, R5.reuse, R4 ;  /* 0x0000000405157221 */ /* 0x050fe20000010000 */
[----:B------:R-:W-:-:S06]  /*4890*/  F2FP.F16.F32.PACK_AB R32, R5, R58 ;  /* 0x0000003a0520723e */ /* 0x000fcc00000000ff */
[----:B------:R4:W5:Y:S01]  /*48a0*/  MUFU.EX2 R3, R128 ;  /* 0x0000008000037308 */ /* 0x0009620000000800 */
[----:B---3--:R-:W-:-:S07]  /*48b0*/  FADD.FTZ R4, R34, R21 ;  /* 0x0000001522047221 */ /* 0x008fce0000010000 */
[----:B------:R-:W3:Y:S01]  /*48c0*/  MUFU.EX2 R126, R126 ;  /* 0x0000007e007e7308 */ /* 0x000ee20000000800 */
[----:B-1----:R-:W-:Y:S01]  /*48d0*/  FADD.FTZ R25, R47, R6 ;  /* 0x000000062f197221 */ /* 0x002fe20000010000 */
[----:B----4-:R-:W-:-:S06]  /*48e0*/  IMAD.MOV.U32 R128, RZ, RZ, R151 ;  /* 0x000000ffff807224 */ /* 0x010fcc00078e0097 */
[----:B------:R1:W4:Y:S01]  /*48f0*/  MUFU.EX2 R24, R134 ;  /* 0x0000008600187308 */ /* 0x0003220000000800 */
[C---:B-----5:R-:W-:Y:S01]  /*4900*/  FADD.FTZ R21, R3.reuse, R4 ;  /* 0x0000000403157221 */ /* 0x060fe20000010000 */
[----:B------:R-:W-:-:S05]  /*4910*/  F2FP.F16.F32.PACK_AB R34, R3, R34 ;  /* 0x000000220322723e */ /* 0x000fca00000000ff */
[----:B------:R2:W-:Y:S01]  /*4920*/  STSM.16.M88.4 [R153+0xc000], R32 ;  /* 0x00c0002099007844 */ /* 0x0005e20000000200 */
[----:B------:R-:W5:Y:S01]  /*4930*/  MUFU.EX2 R49, R49 ;  /* 0x0000003100317308 */ /* 0x000f620000000800 */
[C---:B---3--:R-:W-:Y:S01]  /*4940*/  FADD.FTZ R6, R126.reuse, R25 ;  /* 0x000000197e067221 */ /* 0x048fe20000010000 */
[----:B------:R-:W-:Y:S01]  /*4950*/  F2FP.F16.F32.PACK_AB R25, R126, R47 ;  /* 0x0000002f7e19723e */ /* 0x000fe200000000ff */
[--C-:B-1----:R-:W-:Y:S02]  /*4960*/  IMAD.MOV.U32 R134, RZ, RZ, R151.reuse ;  /* 0x000000ffff867224 */ /* 0x102fe400078e0097 */
[----:B------:R-:W-:-:S03]  /*4970*/  IMAD.MOV.U32 R126, RZ, RZ, R151 ;  /* 0x000000ffff7e7224 */ /* 0x000fc600078e0097 */
[----:B------:R-:W1:Y:S01]  /*4980*/  MUFU.EX2 R80, R80 ;  /* 0x0000005000507308 */ /* 0x000e620000000800 */
[----:B----4-:R-:W-:-:S07]  /*4990*/  FADD.FTZ R4, R24, R21 ;  /* 0x0000001518047221 */ /* 0x010fce0000010000 */
[----:B------:R3:W4:Y:S01]  /*49a0*/  MUFU.EX2 R7, R140 ;  /* 0x0000008c00077308 */ /* 0x0007220000000800 */
[----:B-----5:R-:W-:-:S07]  /*49b0*/  FADD.FTZ R5, R49, R6 ;  /* 0x0000000631057221 */ /* 0x020fce0000010000 */
[----:B------:R-:W5:Y:S01]  /*49c0*/  MUFU.EX2 R142, R142 ;  /* 0x0000008e008e7308 */ /* 0x000f620000000800 */
[C---:B-1----:R-:W-:Y:S01]  /*49d0*/  F2FP.F16.F32.PACK_AB R27, R80.reuse, R49 ;  /* 0x00000031501b723e */ /* 0x042fe200000000ff */
[----:B------:R-:W-:Y:S01]  /*49e0*/  FADD.FTZ R5, R80, R5 ;  /* 0x0000000550057221 */ /* 0x000fe20000010000 */
[----:B---3--:R-:W-:-:S05]  /*49f0*/  IMAD.MOV.U32 R140, RZ, RZ, R151 ;  /* 0x000000ffff8c7224 */ /* 0x008fca00078e0097 */
[----:B------:R1:W3:Y:S01]  /*4a00*/  MUFU.EX2 R11, R144 ;  /* 0x00000090000b7308 */ /* 0x0002e20000000800 */
[C---:B----4-:R-:W-:Y:S01]  /*4a10*/  F2FP.F16.F32.PACK_AB R24, R7.reuse, R24 ;  /* 0x000000180718723e */ /* 0x050fe200000000ff */
[----:B------:R-:W-:-:S04]  /*4a20*/  FADD.FTZ R3, R7, R4 ;  /* 0x0000000407037221 */ /* 0x000fc80000010000 */
[----:B-----5:R-:W-:Y:S01]  /*4a30*/  FADD.FTZ R6, R142, R3 ;  /* 0x000000038e067221 */ /* 0x020fe20000010000 */
[----:B-1----:R-:W-:Y:S01]  /*4a40*/  IMAD.MOV.U32 R144, RZ, RZ, R151 ;  /* 0x000000ffff907224 */ /* 0x002fe200078e0097 */
[C---:B---3--:R-:W-:Y:S02]  /*4a50*/  F2FP.F16.F32.PACK_AB R26, R11.reuse, R142 ;  /* 0x0000008e0b1a723e */ /* 0x048fe400000000ff */
[----:B------:R-:W-:Y:S01]  /*4a60*/  FADD.FTZ R6, R11, R6 ;  /* 0x000000060b067221 */ /* 0x000fe20000010000 */
[----:B------:R-:W-:Y:S02]  /*4a70*/  MOV R142, R151 ;  /* 0x00000097008e7202 */ /* 0x000fe40000000f00 */
[----:B------:R2:W-:Y:S01]  /*4a80*/  STSM.16.M88.4 [R19+0xc000], R24 ;  /* 0x00c0001813007844 */ /* 0x0005e20000000200 */
[----:B------:R1:W-:Y:S06]  /*4a90*/  MEMBAR.ALL.CTA ;  /* 0x0000000000007992 */ /* 0x0003ec0000008000 */
[----:B-1----:R-:W1:Y:S02]  /*4aa0*/  FENCE.VIEW.ASYNC.S ;  /* 0x00000000000073c6 */ /* 0x002e640000000000 */
[----:B-1----:R-:W-:Y:S01]  /*4ab0*/  NOP ;  /* 0x0000000000007918 */ /* 0x002fe20000000000 */
[----:B------:R-:W-:Y:S05]  /*4ac0*/  @!P2 BRA `(.L_x_15) ;  /* 0x0000003400cca947 */ /* 0x000fea0003800000 */
[----:B------:R-:W3:Y:S01]  /*4ad0*/  LDL.LU R107, [R1+0xc] ;  /* 0x00000c00016b7983 */ /* 0x000ee20000300800 */
[----:B------:R-:W-:Y:S01]  /*4ae0*/  MOV R7, R98 ;  /* 0x0000006200077202 */ /* 0x000fe20000000f00 */
[----:B------:R-:W-:Y:S01]  /*4af0*/  IMAD.MOV.U32 R4, RZ, RZ, R50 ;  /* 0x000000ffff047224 */ /* 0x000fe200078e0032 */
[----:B------:R-:W-:Y:S02]  /*4b00*/  CS2R R150, SRZ ;  /* 0x0000000000967805 */ /* 0x000fe4000001ff00 */
[----:B------:R-:W-:Y:S02]  /*4b10*/  CS2R R148, SRZ ;  /* 0x0000000000947805 */ /* 0x000fe4000001ff00 */
[----:B------:R-:W-:Y:S02]  /*4b20*/  CS2R R146, SRZ ;  /* 0x0000000000927805 */ /* 0x000fe4000001ff00 */
[----:B------:R-:W-:Y:S02]  /*4b30*/  CS2R R144, SRZ ;  /* 0x0000000000907805 */ /* 0x000fe4000001ff00 */
[----:B------:R-:W-:-:S02]  /*4b40*/  CS2R R142, SRZ ;  /* 0x00000000008e7805 */ /* 0x000fc4000001ff00 */
[----:B------:R-:W-:Y:S02]  /*4b50*/  CS2R R140, SRZ ;  /* 0x00000000008c7805 */ /* 0x000fe4000001ff00 */
        /* <DEDUP_REMOVED lines=9> */
[----:B------:R-:W-:Y:S01]  /*4bf0*/  CS2R R120, SRZ ;  /* 0x0000000000787805 */ /* 0x000fe2000001ff00 */
[----:B------:R-:W-:Y:S01]  /*4c00*/  UMOV UR7, UR37 ;  /* 0x0000002500077c82 */ /* 0x000fe20008000000 */
[----:B------:R-:W-:Y:S01]  /*4c10*/  UMOV UR6, UR36 ;  /* 0x0000002400067c82 */ /* 0x000fe20008000000 */
[----:B------:R-:W-:Y:S01]  /*4c20*/  ULDC UR5, c[0x0][0x9d8] ;  /* 0x0002760000057ab9 */ /* 0x000fe20000000800 */
[----:B---3--:R-:W-:-:S07]  /*4c30*/  VIADD R3, R107, 0xfffffffe ;  /* 0xfffffffe6b037836 */ /* 0x008fce0000000000 */
.L_x_24:
[----:B------:R-:W-:Y:S01]  /*4c40*/  UIADD3 UR36, UR6, 0x1, URZ ;  /* 0x0000000106247890 */ /* 0x000fe2000fffe03f */
[----:B------:R-:W-:-:S03]  /*4c50*/  ISETP.NE.AND P3, PT, R22, RZ, PT ;  /* 0x000000ff1600720c */ /* 0x000fc60003f65270 */
[----:B------:R-:W-:-:S04]  /*4c60*/  UISETP.NE.AND UP0, UPT, UR36, 0x2, UPT ;  /* 0x000000022400788c */ /* 0x000fc8000bf05270 */
[----:B------:R-:W-:Y:S02]  /*4c70*/  USEL UR37, URZ, 0x1, UP0 ;  /* 0x000000013f257887 */ /* 0x000fe40008000000 */
[----:B------:R-:W-:Y:S02]  /*4c80*/  USEL UR36, UR36, URZ, UP0 ;  /* 0x0000003f24247287 */ /* 0x000fe40008000000 */
[----:B------:R-:W-:Y:S02]  /*4c90*/  ULOP3.LUT UR37, UR7, UR37, URZ, 0x3c, !UPT ;  /* 0x0000002507257292 */ /* 0x000fe4000f8e3c3f */
[----:B---3--:R-:W-:Y:S10]  /*4ca0*/  @P3 BRA `(.L_x_16) ;  /* 0x00000000002c3947 */ /* 0x008ff40003800000 */
[----:B------:R-:W-:Y:S05]  /*4cb0*/  @!P0 BRA `(.L_x_17) ;  /* 0x0000000000048947 */ /* 0x000fea0003800000 */
[----:B------:R-:W-:Y:S01]  /*4cc0*/  BPT.TRAP 0x1 ;  /* 0x000000040000795c */ /* 0x000fe20000300000 */
.L_x_17:
[----:B------:R-:W-:Y:S01]  /*4cd0*/  ULEA UR10, UR36, UR40, 0x3 ;  /* 0x00000028240a7291 */ /* 0x000fe2000f8e183f */
[----:B------:R-:W-:-:S05]  /*4ce0*/  IMAD.U32 R10, RZ, RZ, UR37 ;  /* 0x00000025ff0a7e24 */ /* 0x000fca000f8e00ff */
[----:B------:R-:W-:-:S04]  /*4cf0*/  SHF.L.U32 R10, R10, 0x1f, RZ ;  /* 0x0000001f0a0a7819 */ /* 0x000fc800000006ff */
[----:B------:R1:W3:Y:S01]  /*4d00*/  SYNCS.PHASECHK.TRANS64.TRYWAIT P2, [UR10+0x30830], R10 ;  /* 0x0308300aff0075a7 */ /* 0x0002e2000804014a */
[----:B------:R-:W-:Y:S05]  /*4d10*/  @!P0 BRA `(.L_x_18) ;  /* 0x0000000000048947 */ /* 0x000fea0003800000 */
[----:B------:R-:W-:Y:S01]  /*4d20*/  BPT.TRAP 0x1 ;  /* 0x000000040000795c */ /* 0x000fe20000300000 */
.L_x_18:
[----:B---3--:R-:W-:Y:S05]  /*4d30*/  @P2 BRA `(.L_x_16) ;  /* 0x0000000000082947 */ /* 0x008fea0003800000 */
[----:B------:R-:W3:Y:S02]  /*4d40*/  SYNCS.PHASECHK.TRANS64.TRYWAIT P2, [UR10+0x30830], R10 ;  /* 0x0308300aff0075a7 */ /* 0x000ee4000804014a */
[----:B---3--:R-:W-:Y:S05]  /*4d50*/  @!P2 BRA `(.L_x_19) ;  /* 0x0000006c0008a947 */ /* 0x008fea0003800000 */
.L_x_16:
[----:B-1-3--:R-:W-:Y:S01]  /*4d60*/  IADD3 R10, R16, 0x8, RZ ;  /* 0x00000008100a7810 */ /* 0x00afe20007ffe0ff */
[----:B------:R-:W-:Y:S01]  /*4d70*/  UIMAD UR22, UR36, 0x600, UR4 ;  /* 0x00000600241678a4 */ /* 0x000fe2000f8e0204 */
[----:B------:R-:W-:Y:S01]  /*4d80*/  R2UR UR20, R8 ;  /* 0x00000000081472ca */ /* 0x000fe200000e0000 */
[----:B------:R-:W-:Y:S01]  /*4d90*/  UMOV UR23, 0x40000040 ;  /* 0x4000004000177882 */ /* 0x000fe20000000000 */
[----:B------:R-:W-:Y:S01]  /*4da0*/  R2UR UR21, R9 ;  /* 0x00000000091572ca */ /* 0x000fe200000e0000 */
[----:B------:R1:W-:Y:S01]  /*4db0*/  BAR.SYNC.DEFER_BLOCKING R10, 0x100 ;  /* 0x0004000a0000751d */ /* 0x0003e20000010000 */
[----:B------:R-:W-:Y:S02]  /*4dc0*/  UIADD3 UR10, UR22, 0x2, URZ ;  /* 0x00000002160a7890 */ /* 0x000fe4000fffe03f */
[----:B------:R-:W-:Y:S02]  /*4dd0*/  UIADD3 UR14, UR22, 0x4, URZ ;  /* 0x00000004160e7890 */ /* 0x000fe4000fffe03f */
[----:B------:R-:W-:Y:S01]  /*4de0*/  UIADD3 UR18, UR22, 0x6, URZ ;  /* 0x0000000616127890 */ /* 0x000fe2000fffe03f */
[----:B------:R-:W-:Y:S01]  /*4df0*/  UMOV UR11, 0x40000040 ;  /* 0x40000040000b7882 */ /* 0x000fe20000000000 */
[----:B------:R-:W-:Y:S01]  /*4e00*/  UMOV UR15, 0x40000040 ;  /* 0x40000040000f7882 */ /* 0x000fe20000000000 */
[----:B------:R-:W-:Y:S01]  /*4e10*/  UMOV UR19, 0x40000040 ;  /* 0x4000004000137882 */ /* 0x000fe20000000000 */
[----:B--2---:R-:W-:-:S06]  /*4e20*/  WARPGROUP.ARRIVE ;  /* 0x00000000000079c5 */ /* 0x004fcc0000000000 */
[----:B------:R-:W-:Y:S03]  /*4e30*/  HGMMA.64x192x16.F32 R24, gdesc[UR20], RZ, !UPT, gsb0 ;  /* 0x02e00000141879f0 */ /* 0x000fe6000c0008ff */
[----:B------:R-:W-:Y:S02]  /*4e40*/  WARPGROUP.DEPBAR.LE gsb0, 0x0 ;  /* 0x00008000000079c5 */ /* 0x000fe40000010000 */
[----:B------:R-:W-:-:S15]  /*4e50*/  WARPGROUP.ARRIVE ;  /* 0x00000000000079c5 */ /* 0x000fde0000000000 */
        /* <DEDUP_REMOVED lines=8> */
[----:B-1----:R-:W-:Y:S05]  /*4ee0*/  @P3 BRA `(.L_x_20) ;  /* 0x00000000002c3947 */ /* 0x002fea0003800000 */
[----:B------:R-:W-:Y:S05]  /*4ef0*/  @!P0 BRA `(.L_x_21) ;  /* 0x0000000000048947 */ /* 0x000fea0003800000 */
[----:B------:R-:W-:Y:S01]  /*4f00*/  BPT.TRAP 0x1 ;  /* 0x000000040000795c */ /* 0x000fe20000300000 */
.L_x_21:
[----:B------:R-:W-:Y:S01]  /*4f10*/  ULEA UR10, UR6, UR40, 0x3 ;  /* 0x00000028060a7291 */ /* 0x000fe2000f8e183f */
[----:B------:R-:W-:-:S05]  /*4f20*/  IMAD.U32 R10, RZ, RZ, UR7 ;  /* 0x00000007ff0a7e24 */ /* 0x000fca000f8e00ff */
[----:B------:R-:W-:-:S04]  /*4f30*/  SHF.L.U32 R10, R10, 0x1f, RZ ;  /* 0x0000001f0a0a7819 */ /* 0x000fc800000006ff */
[----:B------:R1:W2:Y:S01]  /*4f40*/  SYNCS.PHASECHK.TRANS64.TRYWAIT P2, [UR10+0x30850], R10 ;  /* 0x0308500aff0075a7 */ /* 0x0002a2000804014a */
[----:B------:R-:W-:Y:S05]  /*4f50*/  @!P0 BRA `(.L_x_22) ;  /* 0x0000000000048947 */ /* 0x000fea0003800000 */
[----:B------:R-:W-:Y:S01]  /*4f60*/  BPT.TRAP 0x1 ;  /* 0x000000040000795c */ /* 0x000fe20000300000 */
.L_x_22:
[----:B--2---:R-:W-:Y:S05]  /*4f70*/  @P2 BRA `(.L_x_20) ;  /* 0x0000000000082947 */ /* 0x004fea0003800000 */
[----:B------:R-:W2:Y:S02]  /*4f80*/  SYNCS.PHASECHK.TRANS64.TRYWAIT P2, [UR10+0x30850], R10 ;  /* 0x0308500aff0075a7 */ /* 0x000ea4000804014a */
[----:B--2---:R-:W-:Y:S05]  /*4f90*/  @!P2 BRA `(.L_x_23) ;  /* 0x000000680090a947 */ /* 0x004fea0003800000 */
.L_x_20:
[----:B------:R-:W-:Y:S01]  /*4fa0*/  R2UR UR10, R0 ;  /* 0x00000000000a72ca */ /* 0x000fe200000e0000 */
[----:B------:R-:W-:Y:S01]  /*4fb0*/  UIADD3 UR7, UR40, 0x400, URZ ;  /* 0x0000040028077890 */ /* 0x000fe2000fffe03f */
[----:B------:R-:W-:Y:S01]  /*4fc0*/  WARPGROUP.ARRIVE ;  /* 0x00000000000079c5 */ /* 0x000fe20000000000 */
[----:B------:R-:W-:Y:S01]  /*4fd0*/  UMOV UR23, 0x40000040 ;  /* 0x4000004000177882 */ /* 0x000fe20000000000 */
[----:B------:R-:W-:Y:S01]  /*4fe0*/  UMOV UR21, 0x40000040 ;  /* 0x4000004000157882 */ /* 0x000fe20000000000 */
[----:B------:R-:W-:Y:S01]  /*4ff0*/  USHF.R.U32.HI UR7, URZ, 0x4, UR7 ;  /* 0x000000043f077899 */ /* 0x000fe20008011607 */
[----:B--2---:R-:W-:Y:S01]  /*5000*/  FMUL.FTZ R11, R24, UR5 ;  /* 0x00000005180b7c20 */ /* 0x004fe20008410000 */
[----:B------:R-:W-:Y:S01]  /*5010*/  FMUL.FTZ R13, R25, UR5 ;  /* 0x00000005190d7c20 */ /* 0x000fe20008410000 */
[----:B------:R-:W-:Y:S01]  /*5020*/  FMUL.FTZ R14, R28, UR5 ;  /* 0x000000051c0e7c20 */ /* 0x000fe20008410000 */
[----:B------:R-:W-:Y:S01]  /*5030*/  ULOP3.LUT UR7, UR7, 0x3fff, URZ, 0xc0, !UPT ;  /* 0x00003fff07077892 */ /* 0x000fe2000f8ec03f */
[----:B------:R-:W-:Y:S01]  /*5040*/  FMUL.FTZ R21, R29, UR5 ;  /* 0x000000051d157c20 */ /* 0x000fe20008410000 */
[----:B------:R-:W-:Y:S01]  /*5050*/  FMUL.FTZ R24, R32, UR5 ;  /* 0x0000000520187c20 */ /* 0x000fe20008410000 */
[----:B------:R-:W2:Y:S01]  /*5060*/  MUFU.TANH R11, R11 ;  /* 0x0000000b000b7308 */ /* 0x000ea20000002400 */
[----:B------:R-:W-:Y:S01]  /*5070*/  UIADD3 UR10, UR10, 0x1e800, URZ ;  /* 0x0001e8000a0a7890 */ /* 0x000fe2000fffe03f */
[----:B------:R-:W-:Y:S01]  /*5080*/  FMUL.FTZ R25, R33, UR5 ;  /* 0x0000000521197c20 */ /* 0x000fe20008410000 */
[----:B------:R-:W-:Y:S01]  /*5090*/  FMUL.FTZ R32, R48, UR5 ;  /* 0x0000000530207c20 */ /* 0x000fe20008410000 */
[----:B------:R-:W-:Y:S01]  /*50a0*/  FMUL.FTZ R48, R64, UR5 ;  /* 0x0000000540307c20 */ /* 0x000fe20008410000 */
[----:B------:R-:W-:Y:S01]  /*50b0*/  USHF.R.U32.HI UR10, URZ, 0x4, UR10 ;  /* 0x000000043f0a7899 */ /* 0x000fe2000801160a */
[----:B-1----:R-:W-:Y:S01]  /*50c0*/  FMUL.FTZ R10, R26, UR5 ;  /* 0x000000051a0a7c20 */ /* 0x002fe20008410000 */
[----:B------:R-:W-:Y:S01]  /*50d0*/  FMUL.FTZ R26, R36, UR5 ;  /* 0x00000005241a7c20 */ /* 0x000fe20008410000 */
[----:B------:R-:W1:Y:S01]  /*50e0*/  MUFU.TANH R13, R13 ;  /* 0x0000000d000d7308 */ /* 0x000e620000002400 */
[----:B------:R-:W-:Y:S01]  /*50f0*/  ULOP3.LUT UR11, UR10, 0x3fff, URZ, 0xc0, !UPT ;  /* 0x00003fff0a0b7892 */ /* 0x000fe2000f8ec03f */
[----:B------:R-:W-:Y:S01]  /*5100*/  FMUL.FTZ R33, R49, UR5 ;  /* 0x0000000531217c20 */ /* 0x000fe20008410000 */
[----:B------:R-:W-:Y:S01]  /*5110*/  UIMAD UR10, UR6, 0x600, UR7 ;  /* 0x00000600060a78a4 */ /* 0x000fe2000f8e0207 */
[----:B------:R-:W-:Y:S01]  /*5120*/  FMUL.FTZ R49, R65, UR5 ;  /* 0x0000000541317c20 */ /* 0x000fe20008410000 */
[----:B------:R-:W-:Y:S01]  /*5130*/  ULOP3.LUT UR7, UR11, 0x10000, URZ, 0xfc, !UPT ;  /* 0x000100000b077892 */ /* 0x000fe2000f8efc3f */
[----:B------:R-:W-:Y:S01]  /*5140*/  FMUL.FTZ R12, R27, UR5 ;  /* 0x000000051b0c7c20 */ /* 0x000fe20008410000 */
[----:B------:R-:W-:Y:S01]  /*5150*/  FMUL.FTZ R27, R37, UR5 ;  /* 0x00000005251b7c20 */ /* 0x000fe20008410000 */
[----:B------:R-:W3:Y:S01]  /*5160*/  MUFU.TANH R14, R14 ;  /* 0x0000000e000e7308 */ /* 0x000ee20000002400 */
[----:B--2---:R-:W-:Y:S01]  /*5170*/  FMNMX.FTZ R64, R11, R4, !PT ;  /* 0x000000040b407209 */ /* 0x004fe20007810000 */
[----:B------:R-:W-:Y:S01]  /*5180*/  UMOV UR22, UR10 ;  /* 0x0000000a00167c82 */ /* 0x000fe20008000000 */
[----:B------:R-:W-:Y:S01]  /*5190*/  FMUL.FTZ R36, R52, UR5 ;  /* 0x0000000534247c20 */ /* 0x000fe20008410000 */
[----:B------:R-:W-:Y:S01]  /*51a0*/  UMOV UR20, UR7 ;  /* 0x0000000700147c82 */ /* 0x000fe20008000000 */
[----:B------:R-:W-:Y:S01]  /*51b0*/  FMUL.FTZ R52, R68, UR5 ;  /* 0x0000000544347c20 */ /* 0x000fe20008410000 */
[----:B------:R-:W-:Y:S01]  /*51c0*/  HGMMA.64x64x16.F32 R120, gdesc[UR20].tnspB, R120, gsb0 ;  /* 0x40e00000147879f0 */ /* 0x000fe20008000878 */
[----:B------:R-:W-:Y:S01]  /*51d0*/  UIADD3 UR22, UR10, 0x80, URZ ;  /* 0x000000800a167890 */ /* 0x000fe2000fffe03f */
[----:B------:R-:W2:Y:S01]  /*51e0*/  MUFU.TANH R21, R21 ;  /* 0x0000001500157308 */ /* 0x000ea20000002400 */
[----:B------:R-:W-:Y:S01]  /*51f0*/  UIADD3 UR20, UR7, 0x2, URZ ;  /* 0x0000000207147890 */ /* 0x000fe2000fffe03f */
[----:B-1----:R-:W-:Y:S01]  /*5200*/  FMNMX.FTZ R65, R13, R64, !PT ;  /* 0x000000400d417209 */ /* 0x002fe20007810000 */
[----:B------:R-:W-:Y:S01]  /*5210*/  UMOV UR23, 0x40000040 ;  /* 0x4000004000177882 */ /* 0x000fe20000000000 */
[----:B------:R-:W-:Y:S01]  /*5220*/  UMOV UR21, 0x40000040 ;  /* 0x4000004000157882 */ /* 0x000fe20000000000 */
[----:B------:R-:W-:Y:S01]  /*5230*/  FMUL.FTZ R28, R40, UR5 ;  /* 0x00000005281c7c20 */ /* 0x000fe20008410000 */
[----:B------:R-:W-:Y:S01]  /*5240*/  FMUL.FTZ R29, R41, UR5 ;  /* 0x00000005291d7c20 */ /* 0x000fe20008410000 */
[----:B------:R-:W-:Y:S01]  /*5250*/  FMUL.FTZ R15, R30, UR5 ;  /* 0x000000051e0f7c20 */ /* 0x000fe20008410000 */
[----:B------:R-:W1:Y:S01]  /*5260*/  MUFU.TANH R24, R24 ;  /* 0x0000001800187308 */ /* 0x000e620000002400 */
[----:B---3--:R-:W-:Y:S01]  /*5270*/  FMNMX.FTZ R68, R14, R65, !PT ;  /* 0x000000410e447209 */ /* 0x008fe20007810000 */
[----:B------:R-:W-:Y:S01]  /*5280*/  FMUL.FTZ R30, R44, UR5 ;  /* 0x000000052c1e7c20 */ /* 0x000fe20008410000 */
[----:B------:R-:W-:Y:S01]  /*5290*/  FMUL.FTZ R37, R53, UR5 ;  /* 0x0000000535257c20 */ /* 0x000fe20008410000 */
[----:B------:R-:W-:Y:S01]  /*52a0*/  FMUL.FTZ R53, R69, UR5 ;  /* 0x0000000545357c20 */ /* 0x000fe20008410000 */
[----:B------:R-:W-:Y:S01]  /*52b0*/  FMUL.FTZ R20, R31, UR5 ;  /* 0x000000051f147c20 */ /* 0x000fe20008410000 */
[----:B------:R-:W-:Y:S01]  /*52c0*/  FMUL.FTZ R31, R45, UR5 ;  /* 0x000000052d1f7c20 */ /* 0x000fe20008410000 */
[----:B------:R-:W-:Y:S01]  /*52d0*/  FMUL.FTZ R40, R56, UR5 ;  /* 0x0000000538287c20 */ /* 0x000fe20008410000 */
[----:B------:R-:W3:Y:S01]  /*52e0*/  MUFU.TANH R25, R25 ;  /* 0x0000001900197308 */ /* 0x000ee20000002400 */
[----:B--2---:R-:W-:Y:S01]  /*52f0*/  FMNMX.FTZ R65, R21, R68, !PT ;  /* 0x0000004415417209 */ /* 0x004fe20007810000 */
[----:B------:R-:W-:Y:S01]  /*5300*/  FMUL.FTZ R56, R72, UR5 ;  /* 0x0000000548387c20 */ /* 0x000fe20008410000 */
[----:B------:R-:W-:Y:S01]  /*5310*/  FMUL.FTZ R41, R57, UR5 ;  /* 0x0000000539297c20 */ /* 0x000fe20008410000 */
[----:B------:R-:W-:Y:S01]  /*5320*/  FMUL.FTZ R57, R73, UR5 ;  /* 0x0000000549397c20 */ /* 0x000fe20008410000 */
[----:B------:R-:W-:Y:S01]  /*5330*/  FMUL.FTZ R44, R60, UR5 ;  /* 0x000000053c2c7c20 */ /* 0x000fe20008410000 */
[----:B------:R-:W-:Y:S01]  /*5340*/  FMUL.FTZ R60, R76, UR5 ;  /* 0x000000054c3c7c20 */ /* 0x000fe20008410000 */
[----:B------:R-:W-:Y:S01]  /*5350*/  FMUL.FTZ R45, R61, UR5 ;  /* 0x000000053d2d7c20 */ /* 0x000fe20008410000 */
[----:B------:R-:W2:Y:S01]  /*5360*/  MUFU.TANH R26, R26 ;  /* 0x0000001a001a7308 */ /* 0x000ea20000002400 */
[----:B-1----:R-:W-:Y:S01]  /*5370*/  FMNMX.FTZ R68, R24, R65, !PT ;  /* 0x0000004118447209 */ /* 0x002fe20007810000 */
[----:B------:R-:W-:Y:S01]  /*5380*/  FMUL.FTZ R61, R77, UR5 ;  /* 0x000000054d3d7c20 */ /* 0x000fe20008410000 */
[----:B------:R-:W-:Y:S01]  /*5390*/  FMUL.FTZ R64, R80, UR5 ;  /* 0x0000000550407c20 */ /* 0x000fe20008410000 */
[----:B------:R-:W-:Y:S01]  /*53a0*/  FMUL.FTZ R65, R81, UR5 ;  /* 0x0000000551417c20 */ /* 0x000fe20008410000 */
        /* <DEDUP_REMOVED lines=31> */
[----:B------:R-:W-:-:S04]  /*55a0*/  ISETP.GE.U32.AND P2, PT, R2, 0x180, PT ;  /* 0x000001800200780c */ /* 0x000fc80003f46070 */
[----:B------:R-:W3:Y:S01]  /*55b0*/  MUFU.TANH R31, R31 ;  /* 0x0000001f001f7308 */ /* 0x000ee20000002400 */
[----:B--2---:R-:W-:Y:S01]  /*55c0*/  FMNMX.FTZ R73, R29, R72, !PT ;  /* 0x000000481d497209 */ /* 0x004fe20007810000 */
[----:B------:R-:W-:-:S06]  /*55d0*/  FMUL.FTZ R72, R88, UR5 ;  /* 0x0000000558487c20 */ /* 0x000fcc0008410000 */
[----:B------:R-:W2:Y:S01]  /*55e0*/  MUFU.TANH R32, R32 ;  /* 0x0000002000207308 */ /* 0x000ea20000002400 */
[----:B-1----:R-:W-:Y:S01]  /*55f0*/  FMNMX.FTZ R76, R30, R73, !PT ;  /* 0x000000491e4c7209 */ /* 0x002fe20007810000 */
[----:B------:R-:W-:Y:S02]  /*5600*/  WARPGROUP.DEPBAR.LE gsb0, 0x0 ;  /* 0x00008000000079c5 */ /* 0x000fe40000010000 */
[----:B------:R-:W-:-:S04]  /*5610*/  WARPGROUP.ARRIVE ;  /* 0x00000000000079c5 */ /* 0x000fc80000000000 */
[----:B------:R-:W1:Y:S01]  /*5620*/  MUFU.TANH R33, R33 ;  /* 0x0000002100217308 */ /* 0x000e620000002400 */
[----:B---3--:R-:W-:Y:S01]  /*5630*/  FMNMX.FTZ R73, R31, R76, !PT ;  /* 0x0000004c1f497209 */ /* 0x008fe20007810000 */
[----:B------:R-:W-:Y:S01]  /*5640*/  HGMMA.64x64x16.F32 R120, gdesc[UR20].tnspB, R120, gsb0 ;  /* 0x40e00000147879f0 */ /* 0x000fe20008000878 */
[----:B------:R-:W-:Y:S02]  /*5650*/  UIADD3 UR22, UR10, 0x100, URZ ;  /* 0x000001000a167890 */ /* 0x000fe4000fffe03f */
[----:B------:R-:W-:Y:S01]  /*5660*/  UIADD3 UR20, UR7, 0x4, URZ ;  /* 0x0000000407147890 */ /* 0x000fe2000fffe03f */
[----:B------:R-:W-:Y:S01]  /*5670*/  UMOV UR23, 0x40000040 ;  /* 0x4000004000177882 */ /* 0x000fe20000000000 */
[----:B------:R-:W-:Y:S01]  /*5680*/  UMOV UR21, 0x40000040 ;  /* 0x4000004000157882 */ /* 0x000fe20000000000 */
[----:B------:R-:W3:Y:S01]  /*5690*/  MUFU.TANH R36, R36 ;  /* 0x0000002400247308 */ /* 0x000ee20000002400 */
[----:B--2---:R-:W-:Y:S01]  /*56a0*/  FMNMX.FTZ R76, R32, R73, !PT ;  /* 0x00000049204c7209 */ /* 0x004fe20007810000 */
[----:B------:R-:W-:-:S06]  /*56b0*/  FMUL.FTZ R73, R89, UR5 ;  /* 0x0000000559497c20 */ /* 0x000fcc0008410000 */
[----:B------:R-:W2:Y:S01]  /*56c0*/  MUFU.TANH R37, R37 ;  /* 0x0000002500257308 */ /* 0x000ea20000002400 */
[----:B-1----:R-:W-:Y:S01]  /*56d0*/  FMNMX.FTZ R77, R33, R76, !PT ;  /* 0x0000004c214d7209 */ /* 0x002fe20007810000 */
[----:B------:R-:W-:-:S06]  /*56e0*/  FMUL.FTZ R76, R92, UR5 ;  /* 0x000000055c4c7c20 */ /* 0x000fcc0008410000 */
[----:B------:R-:W1:Y:S01]  /*56f0*/  MUFU.TANH R40, R40 ;  /* 0x0000002800287308 */ /* 0x000e620000002400 */
[----:B---3--:R-:W-:-:S07]  /*5700*/  FMNMX.FTZ R80, R36, R77, !PT ;  /* 0x0000004d24507209 */ /* 0x008fce0007810000 */
[----:B------:R-:W3:Y:S01]  /*5710*/  MUFU.TANH R41, R41 ;  /* 0x0000002900297308 */ /* 0x000ee20000002400 */
[----:B--2---:R-:W-:-:S07]  /*5720*/  FMNMX.FTZ R77, R37, R80, !PT ;  /* 0x00000050254d7209 */ /* 0x004fce0007810000 */
[----:B------:R-:W2:Y:S01]  /*5730*/  MUFU.TANH R44, R44 ;  /* 0x0000002c002c7308 */ /* 0x000ea20000002400 */
[----:B-1----:R-:W-:Y:S01]  /*5740*/  FMNMX.FTZ R80, R40, R77, !PT ;  /* 0x0000004d28507209 */ /* 0x002fe20007810000 */
[----:B------:R-:W-:-:S06]  /*5750*/  FMUL.FTZ R77, R93, UR5 ;  /* 0x000000055d4d7c20 */ /* 0x000fcc0008410000 */
[----:B------:R-:W1:Y:S01]  /*5760*/  MUFU.TANH R45, R45 ;  /* 0x0000002d002d7308 */ /* 0x000e620000002400 */
[----:B---3--:R-:W-:Y:S01]  /*5770*/  FMNMX.FTZ R81, R41, R80, !PT ;  /* 0x0000005029517209 */ /* 0x008fe20007810000 */
[----:B------:R-:W-:-:S06]  /*5780*/  FMUL.FTZ R80, R96, UR5 ;  /* 0x0000000560507c20 */ /* 0x000fcc0008410000 */
[----:B------:R-:W3:Y:S01]  /*5790*/  MUFU.TANH R48, R48 ;  /* 0x0000003000307308 */ /* 0x000ee20000002400 */
[----:B--2---:R-:W-:-:S07]  /*57a0*/  FMNMX.FTZ R84, R44, R81, !PT ;  /* 0x000000512c547209 */ /* 0x004fce0007810000 */
[----:B------:R-:W2:Y:S01]  /*57b0*/  MUFU.TANH R49, R49 ;  /* 0x0000003100317308 */ /* 0x000ea20000002400 */
[----:B-1----:R-:W-:-:S07]  /*57c0*/  FMNMX.FTZ R81, R45, R84, !PT ;  /* 0x000000542d517209 */ /* 0x002fce0007810000 */
[----:B------:R-:W1:Y:S01]  /*57d0*/  MUFU.TANH R52, R52 ;  /* 0x0000003400347308 */ /* 0x000e620000002400 */
[----:B---3--:R-:W-:Y:S01]  /*57e0*/  FMNMX.FTZ R84, R48, R81, !PT ;  /* 0x0000005130547209 */ /* 0x008fe20007810000 */
[----:B------:R-:W-:Y:S01]  /*57f0*/  FMUL.FTZ R81, R97, UR5 ;  /* 0x0000000561517c20 */ /* 0x000fe20008410000 */
[----:B------:R-:W-:Y:S02]  /*5800*/  WARPGROUP.DEPBAR.LE gsb0, 0x0 ;  /* 0x00008000000079c5 */ /* 0x000fe40000010000 */
[----:B------:R-:W-:-:S03]  /*5810*/  WARPGROUP.ARRIVE ;  /* 0x00000000000079c5 */ /* 0x000fc60000000000 */
[----:B------:R-:W3:Y:S01]  /*5820*/  MUFU.TANH R53, R53 ;  /* 0x0000003500357308 */ /* 0x000ee20000002400 */
[----:B--2---:R-:W-:Y:S01]  /*5830*/  FMNMX.FTZ R85, R49, R84, !PT ;  /* 0x0000005431557209 */ /* 0x004fe20007810000 */
[----:B------:R-:W-:Y:S01]  /*5840*/  FMUL.FTZ R84, R100, UR5 ;  /* 0x0000000564547c20 */ /* 0x000fe20008410000 */
[----:B------:R-:W-:Y:S01]  /*5850*/  HGMMA.64x64x16.F32 R120, gdesc[UR20].tnspB, R120, gsb0 ;  /* 0x40e00000147879f0 */ /* 0x000fe20008000878 */
[----:B------:R-:W-:Y:S02]  /*5860*/  UIADD3 UR22, UR10, 0x180, URZ ;  /* 0x000001800a167890 */ /* 0x000fe4000fffe03f */
[----:B------:R-:W-:Y:S02]  /*5870*/  UIADD3 UR20, UR7, 0x6, URZ ;  /* 0x0000000607147890 */ /* 0x000fe4000fffe03f */
[----:B------:R-:W2:Y:S01]  /*5880*/  MUFU.TANH R56, R56 ;  /* 0x0000003800387308 */ /* 0x000ea20000002400 */
[----:B------:R-:W-:Y:S01]  /*5890*/  UMOV UR23, 0x40000040 ;  /* 0x4000004000177882 */ /* 0x000fe20000000000 */
[----:B------:R-:W-:Y:S01]  /*58a0*/  UMOV UR21, 0x40000040 ;  /* 0x4000004000157882 */ /* 0x000fe20000000000 */
[----:B-1----:R-:W-:-:S05]  /*58b0*/  FMNMX.FTZ R88, R52, R85, !PT ;  /* 0x0000005534587209 */ /* 0x002fca0007810000 */
[----:B------:R-:W1:Y:S01]  /*58c0*/  MUFU.TANH R57, R57 ;  /* 0x0000003900397308 */ /* 0x000e620000002400 */
[----:B---3--:R-:W-:-:S07]  /*58d0*/  FMNMX.FTZ R85, R53, R88, !PT ;  /* 0x0000005835557209 */ /* 0x008fce0007810000 */
        /* <DEDUP_REMOVED lines=17> */
[----:B--2---:R-:W-:Y:S01]  /*59f0*/  FMNMX.FTZ R96, R68, R93, !PT ;  /* 0x0000005d44607209 */ /* 0x004fe20007810000 */
[----:B------:R-:W-:Y:S02]  /*5a00*/  WARPGROUP.DEPBAR.LE gsb0, 0x0 ;  /* 0x00008000000079c5 */ /* 0x000fe40000010000 */
[----:B------:R-:W-:-:S04]  /*5a10*/  WARPGROUP.ARRIVE ;  /* 0x00000000000079c5 */ /* 0x000fc80000000000 */
[----:B------:R-:W2:Y:S01]  /*5a20*/  MUFU.TANH R73, R73 ;  /* 0x0000004900497308 */ /* 0x000ea20000002400 */
[----:B-1----:R-:W-:Y:S01]  /*5a30*/  FMNMX.FTZ R93, R69, R96, !PT ;  /* 0x00000060455d7209 */ /* 0x002fe20007810000 */
[----:B------:R-:W-:Y:S01]  /*5a40*/  HGMMA.64x64x16.F32 R120, gdesc[UR20].tnspB, R120, gsb0 ;  /* 0x40e00000147879f0 */ /* 0x000fe20008000878 */
[----:B------:R-:W-:Y:S02]  /*5a50*/  UIADD3 UR22, UR10, 0x200, URZ ;  /* 0x000002000a167890 */ /* 0x000fe4000fffe03f */
[----:B---3--:R-:W-:Y:S01]  /*5a60*/  FMNMX.FTZ R96, R72, R93, !PT ;  /* 0x0000005d48607209 */ /* 0x008fe20007810000 */
[----:B------:R-:W-:Y:S02]  /*5a70*/  UIADD3 UR20, UR7, 0x600, URZ ;  /* 0x0000060007147890 */ /* 0x000fe4000fffe03f */
[----:B------:R-:W1:Y:S01]  /*5a80*/  MUFU.TANH R76, R76 ;  /* 0x0000004c004c7308 */ /* 0x000e620000002400 */
[----:B------:R-:W-:Y:S01]  /*5a90*/  UMOV UR23, 0x40000040 ;  /* 0x4000004000177882 */ /* 0x000fe20000000000 */
[----:B------:R-:W-:Y:S01]  /*5aa0*/  UMOV UR21, 0x40000040 ;  /* 0x4000004000157882 */ /* 0x000fe20000000000 */
[----:B------:R-:W-:-:S05]  /*5ab0*/  FMUL.FTZ R93, R109, UR5 ;  /* 0x000000056d5d7c20 */ /* 0x000fca0008410000 */
[----:B------:R-:W3:Y:S01]  /*5ac0*/  MUFU.TANH R77, R77 ;  /* 0x0000004d004d7308 */ /* 0x000ee20000002400 */
[----:B--2---:R-:W-:Y:S01]  /*5ad0*/  FMNMX.FTZ R97, R73, R96, !PT ;  /* 0x0000006049617209 */ /* 0x004fe20007810000 */
[----:B------:R-:W-:Y:S01]  /*5ae0*/  FMUL.FTZ R96, R112, UR5 ;  /* 0x0000000570607c20 */ /* 0x000fe20008410000 */
[----:B------:R-:W-:Y:S01]  /*5af0*/  FMUL.FTZ R112, R43, UR5 ;  /* 0x000000052b707c20 */ /* 0x000fe20008410000 */
[----:B------:R-:W-:-:S04]  /*5b00*/  FMUL.FTZ R43, R50, UR5 ;  /* 0x00000005322b7c20 */ /* 0x000fc80008410000 */
[----:B------:R-:W2:Y:S01]  /*5b10*/  MUFU.TANH R80, R80 ;  /* 0x0000005000507308 */ /* 0x000ea20000002400 */
[----:B-1----:R-:W-:-:S07]  /*5b20*/  FMNMX.FTZ R100, R76, R97, !PT ;  /* 0x000000614c647209 */ /* 0x002fce0007810000 */
        /* <DEDUP_REMOVED lines=21> */
[----:B--2---:R-:W-:Y:S01]  /*5c80*/  FMNMX.FTZ R108, R92, R101, !PT ;  /* 0x000000655c6c7209 */ /* 0x004fe20007810000 */
[----:B------:R-:W-:Y:S02]  /*5c90*/  UIADD3 UR20, UR7, 0x602, URZ ;  /* 0x0000060207147890 */ /* 0x000fe4000fffe03f */
[----:B------:R-:W2:Y:S01]  /*5ca0*/  MUFU.TANH R96, R96 ;  /* 0x0000006000607308 */ /* 0x000ea20000002400 */
[----:B------:R-:W-:Y:S01]  /*5cb0*/  UMOV UR23, 0x40000040 ;  /* 0x4000004000177882 */ /* 0x000fe20000000000 */
[----:B------:R-:W-:-:S06]  /*5cc0*/  UMOV UR21, 0x40000040 ;  /* 0x4000004000157882 */ /* 0x000fcc0000000000 */
[----:B------:R-:W3:Y:S01]  /*5cd0*/  MUFU.TANH R97, R97 ;  /* 0x0000006100617308 */ /* 0x000ee20000002400 */
[----:B-1----:R-:W-:-:S07]  /*5ce0*/  FMNMX.FTZ R101, R93, R108, !PT ;  /* 0x0000006c5d657209 */ /* 0x002fce0007810000 */
[----:B------:R-:W1:Y:S01]  /*5cf0*/  MUFU.TANH R100, R100 ;  /* 0x0000006400647308 */ /* 0x000e620000002400 */
[----:B--2---:R-:W-:-:S07]  /*5d00*/  FMNMX.FTZ R108, R96, R101, !PT ;  /* 0x00000065606c7209 */ /* 0x004fce0007810000 */
[----:B------:R-:W2:Y:S01]  /*5d10*/  MUFU.TANH R104, R104 ;  /* 0x0000006800687308 */ /* 0x000ea20000002400 */
[----:B---3--:R-:W-:Y:S01]  /*5d20*/  FMNMX.FTZ R101, R97, R108, !PT ;  /* 0x0000006c61657209 */ /* 0x008fe20007810000 */
[----:B------:R-:W-:-:S06]  /*5d30*/  FMUL.FTZ R108, R39, UR5 ;  /* 0x00000005276c7c20 */ /* 0x000fcc0008410000 */
[----:B------:R-:W-:Y:S01]  /*5d40*/  MUFU.TANH R10, R10 ;  /* 0x0000000a000a7308 */ /* 0x000fe20000002400 */
[----:B-1----:R-:W-:-:S07]  /*5d50*/  FMNMX.FTZ R101, R100, R101, !PT ;  /* 0x0000006564657209 */ /* 0x002fce0007810000 */
[----:B------:R-:W-:Y:S01]  /*5d60*/  MUFU.TANH R12, R12 ;  /* 0x0000000c000c7308 */ /* 0x000fe20000002400 */
[----:B--2---:R-:W-:-:S05]  /*5d70*/  FMNMX.FTZ R116, R104, R101, !PT ;  /* 0x0000006568747209 */ /* 0x004fca0007810000 */
[----:B------:R-:W1:Y:S02]  /*5d80*/  SHFL.BFLY PT, R101, R116, 0x2, 0x1f ;  /* 0x0c401f0074657f89 */ /* 0x000e6400000e0000 */
[----:B------:R-:W-:Y:S08]  /*5d90*/  MUFU.TANH R15, R15 ;  /* 0x0000000f000f7308 */ /* 0x000ff00000002400 */
[----:B------:R-:W-:Y:S08]  /*5da0*/  MUFU.TANH R20, R20 ;  /* 0x0000001400147308 */ /* 0x000ff00000002400 */
[----:B------:R-:W-:Y:S01]  /*5db0*/  MUFU.TANH R34, R34 ;  /* 0x0000002200227308 */ /* 0x000fe20000002400 */
[----:B-1----:R-:W-:Y:S01]  /*5dc0*/  FMNMX.FTZ R39, R116, R101, !PT ;  /* 0x0000006574277209 */ /* 0x002fe20007810000 */
[----:B------:R-:W-:Y:S01]  /*5dd0*/  FMUL.FTZ R101, R47, UR5 ;  /* 0x000000052f657c20 */ /* 0x000fe20008410000 */
[----:B------:R-:W-:-:S02]  /*5de0*/  WARPGROUP.DEPBAR.LE gsb0, 0x0 ;  /* 0x00008000000079c5 */ /* 0x000fc40000010000 */
[----:B------:R-:W-:Y:S01]  /*5df0*/  WARPGROUP.ARRIVE ;  /* 0x00000000000079c5 */ /* 0x000fe20000000000 */
[----:B------:R-:W1:Y:S01]  /*5e00*/  SHFL.BFLY PT, R50, R39, 0x1, 0x1f ;  /* 0x0c201f0027327f89 */ /* 0x000e6200000e0000 */
[----:B------:R-:W-:Y:S01]  /*5e10*/  FMUL.FTZ R47, R51, UR5 ;  /* 0x00000005332f7c20 */ /* 0x000fe20008410000 */
[----:B------:R-:W-:Y:S01]  /*5e20*/  FMUL.FTZ R51, R55, UR5 ;  /* 0x0000000537337c20 */ /* 0x000fe20008410000 */
[----:B------:R-:W-:Y:S01]  /*5e30*/  FMUL.FTZ R55, R59, UR5 ;  /* 0x000000053b377c20 */ /* 0x000fe20008410000 */
[----:B------:R-:W-:Y:S01]  /*5e40*/  FMUL.FTZ R59, R63, UR5 ;  /* 0x000000053f3b7c20 */ /* 0x000fe20008410000 */
[----:B------:R-:W-:Y:S01]  /*5e50*/  HGMMA.64x64x16.F32 R120, gdesc[UR20].tnspB, R120, gsb0 ;  /* 0x40e00000147879f0 */ /* 0x000fe20008000878 */
[----:B------:R-:W-:Y:S01]  /*5e60*/  UIADD3 UR22, UR10, 0x300, URZ ;  /* 0x000003000a167890 */ /* 0x000fe2000fffe03f */
[----:B------:R2:W-:Y:S01]  /*5e70*/  MUFU.TANH R116, R101 ;  /* 0x0000006500747308 */ /* 0x0005e20000002400 */
[----:B------:R-:W-:Y:S01]  /*5e80*/  UIADD3 UR20, UR7, 0x604, URZ ;  /* 0x0000060407147890 */ /* 0x000fe2000fffe03f */
[----:B------:R-:W-:Y:S01]  /*5e90*/  UMOV UR23, 0x40000040 ;  /* 0x4000004000177882 */ /* 0x000fe20000000000 */
[----:B------:R-:W-:-:S05]  /*5ea0*/  UMOV UR21, 0x40000040 ;  /* 0x4000004000157882 */ /* 0x000fca0000000000 */
[----:B------:R-:W-:Y:S08]  /*5eb0*/  MUFU.TANH R35, R35 ;  /* 0x0000002300237308 */ /* 0x000ff00000002400 */
[----:B------:R-:W-:Y:S01]  /*5ec0*/  MUFU.TANH R38, R38 ;  /* 0x0000002600267308 */ /* 0x000fe20000002400 */
[----:B-1----:R-:W-:Y:S02]  /*5ed0*/  FMNMX.FTZ R50, R39, R50, !PT ;  /* 0x0000003227327209 */ /* 0x002fe40007810000 */
[----:B------:R-:W1:Y:S03]  /*5ee0*/  LDC R39, c[0x0][0x988] ;  /* 0x00026200ff277b82 */ /* 0x000e660000000800 */
[----:B------:R-:W-:-:S02]  /*5ef0*/  FADD.FTZ R4, -R50, R4 ;  /* 0x0000000432047221 */ /* 0x000fc40000010100 */
[----:B------:R-:W-:Y:S08]  /*5f00*/  MUFU.TANH R108, R108 ;  /* 0x0000006c006c7308 */ /* 0x000ff00000002400 */
[----:B------:R-:W-:Y:S08]  /*5f10*/  MUFU.TANH R42, R42 ;  /* 0x0000002a002a7308 */ /* 0x000ff00000002400 */
[----:B------:R-:W-:Y:S01]  /*5f20*/  MUFU.TANH R112, R112 ;  /* 0x0000007000707308 */ /* 0x000fe20000002400 */
[-C--:B-1----:R-:W-:Y:S01]  /*5f30*/  FMUL.FTZ R63, R50, R39.reuse ;  /* 0x00000027323f7220 */ /* 0x082fe20000410000 */
[----:B------:R-:W-:-:S03]  /*5f40*/  FMUL.FTZ R4, R4, R39 ;  /* 0x0000002704047220 */ /* 0x000fc60000410000 */
[-CC-:B------:R-:W-:Y:S01]  /*5f50*/  FFMA.FTZ R11, R11, R39.reuse, -R63.reuse ;  /* 0x000000270b0b7223 */ /* 0x180fe2000001083f */
[-CC-:B------:R-:W-:Y:S01]  /*5f60*/  FFMA.FTZ R13, R13, R39.reuse, -R63.reuse ;  /* 0x000000270d0d7223 */ /* 0x180fe2000001083f */
[-CC-:B--2---:R-:W-:Y:S01]  /*5f70*/  FFMA.FTZ R101, R21, R39.reuse, -R63.reuse ;  /* 0x0000002715657223 */ /* 0x184fe2000001083f */
[-CC-:B------:R-:W-:Y:S01]  /*5f80*/  FFMA.FTZ R21, R24, R39.reuse, -R63.reuse ;  /* 0x0000002718157223 */ /* 0x180fe2000001083f */
[-CC-:B------:R-:W-:Y:S01]  /*5f90*/  FFMA.FTZ R105, R85, R39.reuse, -R63.reuse ;  /* 0x0000002755697223 */ /* 0x180fe2000001083f */
        /* <DEDUP_REMOVED lines=8> */
[----:B------:R-:W1:Y:S01]  /*6020*/  MUFU.EX2 R85, R4 ;  /* 0x0000000400557308 */ /* 0x000e620000000800 */
[-CC-:B------:R-:W-:Y:S01]  /*6030*/  FFMA.FTZ R31, R31, R39.reuse, -R63.reuse ;  /* 0x000000271f1f7223 */ /* 0x180fe2000001083f */
[-CC-:B------:R-:W-:Y:S01]  /*6040*/  FFMA.FTZ R32, R32, R39.reuse, -R63.reuse ;  /* 0x0000002720207223 */ /* 0x180fe2000001083f */
[-CC-:B------:R-:W-:Y:S01]  /*6050*/  FFMA.FTZ R33, R33, R39.reuse, -R63.reuse ;  /* 0x0000002721217223 */ /* 0x180fe2000001083f */
[-CC-:B------:R-:W-:Y:S01]  /*6060*/  FFMA.FTZ R36, R36, R39.reuse, -R63.reuse ;  /* 0x0000002724247223 */ /* 0x180fe2000001083f */
[-CC-:B------:R-:W-:Y:S01]  /*6070*/  FFMA.FTZ R37, R37, R39.reuse, -R63.reuse ;  /* 0x0000002725257223 */ /* 0x180fe2000001083f */
[-CC-:B------:R-:W-:Y:S01]  /*6080*/  FFMA.FTZ R40, R40, R39.reuse, -R63.reuse ;  /* 0x0000002728287223 */ /* 0x180fe2000001083f */
[-CC-:B------:R-:W-:Y:S01]  /*6090*/  FFMA.FTZ R41, R41, R39.reuse, -R63.reuse ;  /* 0x0000002729297223 */ /* 0x180fe2000001083f */
[----:B------:R-:W2:Y:S01]  /*60a0*/  MUFU.EX2 R13, R13 ;  /* 0x0000000d000d7308 */ /* 0x000ea20000000800 */
[-CC-:B------:R-:W-:Y:S01]  /*60b0*/  FFMA.FTZ R44, R44, R39.reuse, -R63.reuse ;  /* 0x000000272c2c7223 */ /* 0x180fe2000001083f */
[-CC-:B------:R-:W-:Y:S01]  /*60c0*/  FFMA.FTZ R45, R45, R39.reuse, -R63.reuse ;  /* 0x000000272d2d7223 */ /* 0x180fe2000001083f */
[-CC-:B------:R-:W-:Y:S01]  /*60d0*/  FFMA.FTZ R48, R48, R39.reuse, -R63.reuse ;  /* 0x0000002730307223 */ /* 0x180fe2000001083f */
[-CC-:B------:R-:W-:Y:S01]  /*60e0*/  FFMA.FTZ R49, R49, R39.reuse, -R63.reuse ;  /* 0x0000002731317223 */ /* 0x180fe2000001083f */
[----:B------:R-:W-:Y:S01]  /*60f0*/  FFMA.FTZ R52, R52, R39, -R63 ;  /* 0x0000002734347223 */ /* 0x000fe2000001083f */
[----:B------:R-:W-:-:S02]  /*6100*/  WARPGROUP.DEPBAR.LE gsb0, 0x0 ;  /* 0x00008000000079c5 */ /* 0x000fc40000010000 */
[----:B------:R-:W-:Y:S01]  /*6110*/  WARPGROUP.ARRIVE ;  /* 0x00000000000079c5 */ /* 0x000fe20000000000 */
[----:B-1----:R-:W-:Y:S01]  /*6120*/  FFMA.FTZ R6, R85, R6, R24 ;  /* 0x0000000655067223 */ /* 0x002fe20000010018 */
[-CC-:B------:R-:W-:Y:S01]  /*6130*/  FFMA.FTZ R53, R53, R39.reuse, -R63.reuse ;  /* 0x0000002735357223 */ /* 0x180fe2000001083f */
[-CC-:B------:R-:W-:Y:S01]  /*6140*/  FFMA.FTZ R56, R56, R39.reuse, -R63.reuse ;  /* 0x0000002738387223 */ /* 0x180fe2000001083f */
[-CC-:B------:R-:W-:Y:S01]  /*6150*/  FFMA.FTZ R57, R57, R39.reuse, -R63.reuse ;  /* 0x0000002739397223 */ /* 0x180fe2000001083f */
[-CC-:B------:R-:W-:Y:S01]  /*6160*/  FFMA.FTZ R60, R60, R39.reuse, -R63.reuse ;  /* 0x000000273c3c7223 */ /* 0x180fe2000001083f */
[----:B------:R-:W-:Y:S01]  /*6170*/  HGMMA.64x64x16.F32 R120, gdesc[UR20].tnspB, R120, gsb0 ;  /* 0x40e00000147879f0 */ /* 0x000fe20008000878 */
[----:B------:R-:W-:Y:S01]  /*6180*/  UIADD3 UR22, UR10, 0x380, URZ ;  /* 0x000003800a167890 */ /* 0x000fe2000fffe03f */
[-CC-:B------:R-:W-:Y:S01]  /*6190*/  FFMA.FTZ R61, R61, R39.reuse, -R63.reuse ;  /* 0x000000273d3d7223 */ /* 0x180fe2000001083f */
[----:B------:R-:W-:Y:S01]  /*61a0*/  UIADD3 UR20, UR7, 0x606, URZ ;  /* 0x0000060607147890 */ /* 0x000fe2000fffe03f */
[C---:B--2---:R-:W-:Y:S01]  /*61b0*/  FADD.FTZ R6, R13.reuse, R6 ;  /* 0x000000060d067221 */ /* 0x044fe20000010000 */
[----:B------:R-:W-:Y:S01]  /*61c0*/  UMOV UR23, 0x40000040 ;  /* 0x4000004000177882 */ /* 0x000fe20000000000 */
[----:B------:R-:W-:Y:S01]  /*61d0*/  UMOV UR21, 0x40000040 ;  /* 0x4000004000157882 */ /* 0x000fe20000000000 */
[----:B------:R-:W-:Y:S01]  /*61e0*/  F2FP.F16.F32.PACK_AB R4, R13, R24 ;  /* 0x000000180d04723e */ /* 0x000fe200000000ff */
        /* <DEDUP_REMOVED lines=20> */
[----:B------:R-:W-:Y:S01]  /*6330*/  FFMA.FTZ R63, R104, R39, -R63 ;  /* 0x00000027683f7223 */ /* 0x000fe2000001083f */
[----:B------:R-:W-:Y:S01]  /*6340*/  FMUL.FTZ R104, R67, UR5 ;  /* 0x0000000543687c20 */ /* 0x000fe20008410000 */
[----:B-1----:R-:W-:Y:S01]  /*6350*/  FADD.FTZ R67, R13, R6 ;  /* 0x000000060d437221 */ /* 0x002fe20000010000 */
[----:B------:R-:W-:Y:S01]  /*6360*/  MUFU.EX2 R25, R25 ;  /* 0x0000001900197308 */ /* 0x000fe20000000800 */
[----:B------:R-:W-:Y:S01]  /*6370*/  FMUL.FTZ R11, R71, UR5 ;  /* 0x00000005470b7c20 */ /* 0x000fe20008410000 */
[----:B------:R-:W-:Y:S01]  /*6380*/  FMUL.FTZ R14, R75, UR5 ;  /* 0x000000054b0e7c20 */ /* 0x000fe20008410000 */
[C---:B--2---:R-:W-:Y:S01]  /*6390*/  FADD.FTZ R67, R24.reuse, R67 ;  /* 0x0000004318437221 */ /* 0x044fe20000010000 */
[----:B------:R-:W-:-:S04]  /*63a0*/  F2FP.F16.F32.PACK_AB R6, R24, R13 ;  /* 0x0000000d1806723e */ /* 0x000fc800000000ff */
[----:B------:R1:W2:Y:S08]  /*63b0*/  MUFU.EX2 R24, R21 ;  /* 0x0000001500187308 */ /* 0x0002b00000000800 */
[----:B------:R-:W3:Y:S01]  /*63c0*/  MUFU.TANH R46, R46 ;  /* 0x0000002e002e7308 */ /* 0x000ee20000002400 */
[----:B-1----:R-:W-:-:S04]  /*63d0*/  FMNMX.FTZ R21, R10, R7, !PT ;  /* 0x000000070a157209 */ /* 0x002fc80007810000 */
[----:B------:R-:W-:-:S03]  /*63e0*/  FMNMX.FTZ R21, R12, R21, !PT ;  /* 0x000000150c157209 */ /* 0x000fc60007810000 */
[----:B------:R-:W1:Y:S01]  /*63f0*/  MUFU.TANH R43, R43 ;  /* 0x0000002b002b7308 */ /* 0x000e620000002400 */
[----:B--2---:R-:W-:Y:S01]  /*6400*/  FADD.FTZ R13, R24, R67 ;  /* 0x00000043180d7221 */ /* 0x004fe20000010000 */
[----:B------:R-:W-:Y:S01]  /*6410*/  FMNMX.FTZ R21, R15, R21, !PT ;  /* 0x000000150f157209 */ /* 0x000fe20007810000 */
[----:B------:R-:W-:Y:S01]  /*6420*/  FMUL.FTZ R67, R79, UR5 ;  /* 0x000000054f437c20 */ /* 0x000fe20008410000 */
[C---:B------:R-:W-:Y:S01]  /*6430*/  F2FP.F16.F32.PACK_AB R24, R25.reuse, R24 ;  /* 0x000000181918723e */ /* 0x040fe200000000ff */
[----:B------:R-:W-:Y:S01]  /*6440*/  FADD.FTZ R13, R25, R13 ;  /* 0x0000000d190d7221 */ /* 0x000fe20000010000 */
[----:B------:R-:W-:Y:S01]  /*6450*/  FMNMX.FTZ R25, R20, R21, !PT ;  /* 0x0000001514197209 */ /* 0x000fe20007810000 */
[----:B------:R-:W-:Y:S01]  /*6460*/  FMUL.FTZ R21, R83, UR5 ;  /* 0x0000000553157c20 */ /* 0x000fe20008410000 */
[----:B------:R-:W2:Y:S02]  /*6470*/  MUFU.TANH R47, R47 ;  /* 0x0000002f002f7308 */ /* 0x000ea40000002400 */
[----:B------:R-:W-:-:S04]  /*6480*/  FMNMX.FTZ R25, R34, R25, !PT ;  /* 0x0000001922197209 */ /* 0x000fc80007810000 */
[----:B------:R-:W-:Y:S02]  /*6490*/  FMNMX.FTZ R25, R35, R25, !PT ;  /* 0x0000001923197209 */ /* 0x000fe40007810000 */
[----:B------:R-:W4:Y:S02]  /*64a0*/  MUFU.TANH R54, R54 ;  /* 0x0000003600367308 */ /* 0x000f240000002400 */
[----:B------:R-:W-:Y:S01]  /*64b0*/  FMNMX.FTZ R25, R38, R25, !PT ;  /* 0x0000001926197209 */ /* 0x000fe20007810000 */
[----:B------:R-:W-:Y:S02]  /*64c0*/  WARPGROUP.DEPBAR.LE gsb0, 0x0 ;  /* 0x00008000000079c5 */ /* 0x000fe40000010000 */
[----:B------:R-:W-:Y:S01]  /*64d0*/  WARPGROUP.ARRIVE ;  /* 0x00000000000079c5 */ /* 0x000fe20000000000 */
[----:B------:R-:W-:Y:S02]  /*64e0*/  FMNMX.FTZ R71, R108, R25, !PT ;  /* 0x000000196c477209 */ /* 0x000fe40007810000 */
[----:B------:R-:W5:Y:S01]  /*64f0*/  MUFU.TANH R51, R51 ;  /* 0x0000003300337308 */ /* 0x000f620000002400 */
[----:B------:R-:W-:Y:S01]  /*6500*/  FMUL.FTZ R25, R87, UR5 ;  /* 0x0000000557197c20 */ /* 0x000fe20008410000 */
[----:B------:R-:W-:Y:S01]  /*6510*/  FMNMX.FTZ R71, R42, R71, !PT ;  /* 0x000000472a477209 */ /* 0x000fe20007810000 */
[----:B------:R-:W-:Y:S01]  /*6520*/  HGMMA.64x64x16.F32 R120, gdesc[UR20].tnspB, R120, gsb0 ;  /* 0x40e00000147879f0 */ /* 0x000fe20008000878 */
[----:B------:R-:W-:-:S02]  /*6530*/  UIADD3 UR22, UR10, 0x400, URZ ;  /* 0x000004000a167890 */ /* 0x000fc4000fffe03f */
[----:B------:R-:W-:Y:S01]  /*6540*/  UIADD3 UR20, UR7, 0xc00, URZ ;  /* 0x00000c0007147890 */ /* 0x000fe2000fffe03f */
[----:B------:R-:W-:Y:S01]  /*6550*/  FMNMX.FTZ R71, R112, R71, !PT ;  /* 0x0000004770477209 */ /* 0x000fe20007810000 */
[----:B------:R-:W-:Y:S01]  /*6560*/  UMOV UR23, 0x40000040 ;  /* 0x4000004000177882 */ /* 0x000fe20000000000 */
[----:B------:R-:W-:Y:S01]  /*6570*/  UMOV UR21, 0x40000040 ;  /* 0x4000004000157882 */ /* 0x000fe20000000000 */
[----:B------:R-:W5:Y:S01]  /*6580*/  MUFU.TANH R58, R58 ;  /* 0x0000003a003a7308 */ /* 0x000f620000002400 */
[----:B---3--:R-:W-:-:S04]  /*6590*/  FMNMX.FTZ R71, R46, R71, !PT ;  /* 0x000000472e477209 */ /* 0x008fc80007810000 */
[----:B------:R-:W-:Y:S01]  /*65a0*/  FMNMX.FTZ R75, R116, R71, !PT ;  /* 0x00000047744b7209 */ /* 0x000fe20007810000 */
[----:B------:R-:W-:Y:S02]  /*65b0*/  FMUL.FTZ R71, R91, UR5 ;  /* 0x000000055b477c20 */ /* 0x000fe40008410000 */
[----:B------:R-:W3:Y:S01]  /*65c0*/  MUFU.TANH R55, R55 ;  /* 0x0000003700377308 */ /* 0x000ee20000002400 */
[----:B-1----:R-:W-:-:S04]  /*65d0*/  FMNMX.FTZ R75, R43, R75, !PT ;  /* 0x0000004b2b4b7209 */ /* 0x002fc80007810000 */
[----:B--2---:R-:W-:-:S03]  /*65e0*/  FMNMX.FTZ R75, R47, R75, !PT ;  /* 0x0000004b2f4b7209 */ /* 0x004fc60007810000 */
[----:B------:R-:W1:Y:S01]  /*65f0*/  MUFU.TANH R62, R62 ;  /* 0x0000003e003e7308 */ /* 0x000e620000002400 */
[----:B----4-:R-:W-:-:S04]  /*6600*/  FMNMX.FTZ R75, R54, R75, !PT ;  /* 0x0000004b364b7209 */ /* 0x010fc80007810000 */
[----:B-----5:R-:W-:Y:S01]  /*6610*/  FMNMX.FTZ R79, R51, R75, !PT ;  /* 0x0000004b334f7209 */ /* 0x020fe20007810000 */
[----:B------:R-:W-:Y:S02]  /*6620*/  FMUL.FTZ R75, R95, UR5 ;  /* 0x000000055f4b7c20 */ /* 0x000fe40008410000 */
[----:B------:R-:W2:Y:S01]  /*6630*/  MUFU.TANH R59, R59 ;  /* 0x0000003b003b7308 */ /* 0x000ea20000002400 */
[----:B------:R-:W-:-:S04]  /*6640*/  FMNMX.FTZ R79, R58, R79, !PT ;  /* 0x0000004f3a4f7209 */ /* 0x000fc80007810000 */
[----:B---3--:R-:W-:Y:S01]  /*6650*/  FMNMX.FTZ R83, R55, R79, !PT ;  /* 0x0000004f37537209 */ /* 0x008fe20007810000 */
[----:B------:R-:W-:Y:S02]  /*6660*/  FMUL.FTZ R79, R98, UR5 ;  /* 0x00000005624f7c20 */ /* 0x000fe40008410000 */
[----:B------:R-:W3:Y:S01]  /*6670*/  MUFU.TANH R66, R66 ;  /* 0x0000004200427308 */ /* 0x000ee20000002400 */
[----:B-1----:R-:W-:Y:S01]  /*6680*/  FMNMX.FTZ R98, R62, R83, !PT ;  /* 0x000000533e627209 */ /* 0x002fe20007810000 */
[----:B------:R-:W-:-:S06]  /*6690*/  FMUL.FTZ R83, R99, UR5 ;  /* 0x0000000563537c20 */ /* 0x000fcc0008410000 */
[----:B------:R-:W1:Y:S01]  /*66a0*/  MUFU.TANH R104, R104 ;  /* 0x0000006800687308 */ /* 0x000e620000002400 */
[----:B--2---:R-:W-:-:S07]  /*66b0*/  FMNMX.FTZ R87, R59, R98, !PT ;  /* 0x000000623b577209 */ /* 0x004fce0007810000 */
[----:B------:R-:W2:Y:S01]  /*66c0*/  MUFU.TANH R70, R70 ;  /* 0x0000004600467308 */ /* 0x000ea20000002400 */
[----:B---3--:R-:W-:-:S07]  /*66d0*/  FMNMX.FTZ R87, R66, R87, !PT ;  /* 0x0000005742577209 */ /* 0x008fce0007810000 */
[----:B------:R-:W3:Y:S01]  /*66e0*/  MUFU.TANH R11, R11 ;  /* 0x0000000b000b7308 */ /* 0x000ee20000002400 */
[----:B-1----:R-:W-:-:S07]  /*66f0*/  FMNMX.FTZ R87, R104, R87, !PT ;  /* 0x0000005768577209 */ /* 0x002fce0007810000 */
[----:B------:R-:W1:Y:S01]  /*6700*/  MUFU.TANH R74, R74 ;  /* 0x0000004a004a7308 */ /* 0x000e620000002400 */
[----:B--2---:R-:W-:Y:S01]  /*6710*/  FMNMX.FTZ R98, R70, R87, !PT ;  /* 0x0000005746627209 */ /* 0x004fe20007810000 */
[----:B------:R-:W-:Y:S02]  /*6720*/  WARPGROUP.DEPBAR.LE gsb0, 0x0 ;  /* 0x00008000000079c5 */ /* 0x000fe40000010000 */
[----:B------:R-:W-:-:S04]  /*6730*/  WARPGROUP.ARRIVE ;  /* 0x00000000000079c5 */ /* 0x000fc80000000000 */
[----:B------:R-:W2:Y:S01]  /*6740*/  MUFU.TANH R14, R14 ;  /* 0x0000000e000e7308 */ /* 0x000ea20000002400 */
[----:B---3--:R-:W-:Y:S01]  /*6750*/  FMNMX.FTZ R87, R11, R98, !PT ;  /* 0x000000620b577209 */ /* 0x008fe20007810000 */
[----:B------:R-:W-:Y:S01]  /*6760*/  HGMMA.64x64x16.F32 R120, gdesc[UR20].tnspB, R120, gsb0 ;  /* 0x40e00000147879f0 */ /* 0x000fe20008000878 */
[----:B------:R-:W-:Y:S02]  /*6770*/  UIADD3 UR22, UR10, 0x480, URZ ;  /* 0x000004800a167890 */ /* 0x000fe4000fffe03f */
[----:B------:R-:W-:-:S03]  /*6780*/  UIADD3 UR20, UR7, 0xc02, URZ ;  /* 0x00000c0207147890 */ /* 0x000fc6000fffe03f */
[----:B------:R-:W3:Y:S01]  /*6790*/  MUFU.TANH R78, R78 ;  /* 0x0000004e004e7308 */ /* 0x000ee20000002400 */
[----:B------:R-:W-:Y:S01]  /*67a0*/  UMOV UR23, 0x40000040 ;  /* 0x4000004000177882 */ /* 0x000fe20000000000 */
[----:B------:R-:W-:Y:S01]  /*67b0*/  UMOV UR21, 0x40000040 ;  /* 0x4000004000157882 */ /* 0x000fe20000000000 */
[----:B-1----:R-:W-:Y:S01]  /*67c0*/  FMNMX.FTZ R91, R74, R87, !PT ;  /* 0x000000574a5b7209 */ /* 0x002fe20007810000 */
[----:B------:R-:W-:Y:S01]  /*67d0*/  FMUL.FTZ R87, R103, UR5 ;  /* 0x0000000567577c20 */ /* 0x000fe20008410000 */
[----:B------:R-:W-:-:S03]  /*67e0*/  FMUL.FTZ R103, R119, UR5 ;  /* 0x0000000577677c20 */ /* 0x000fc60008410000 */
        /* <DEDUP_REMOVED lines=8> */
[----:B------:R-:W-:-:S06]  /*6870*/  FMUL.FTZ R91, R107, UR5 ;  /* 0x000000056b5b7c20 */ /* 0x000fcc0008410000 */
[----:B------:R-:W2:Y:S01]  /*6880*/  MUFU.TANH R25, R25 ;  /* 0x0000001900197308 */ /* 0x000ea20000002400 */
[----:B---3--:R-:W-:-:S07]  /*6890*/  FMNMX.FTZ R95, R21, R98, !PT ;  /* 0x00000062155f7209 */ /* 0x008fce0007810000 */
[----:B------:R-:W3:Y:S01]  /*68a0*/  MUFU.TANH R90, R90 ;  /* 0x0000005a005a7308 */ /* 0x000ee20000002400 */
[----:B-1----:R-:W-:-:S07]  /*68b0*/  FMNMX.FTZ R98, R86, R95, !PT ;  /* 0x0000005f56627209 */ /* 0x002fce0007810000 */
[----:B------:R-:W1:Y:S01]  /*68c0*/  MUFU.TANH R71, R71 ;  /* 0x0000004700477308 */ /* 0x000e620000002400 */
[----:B--2---:R-:W-:-:S07]  /*68d0*/  FMNMX.FTZ R95, R25, R98, !PT ;  /* 0x00000062195f7209 */ /* 0x004fce0007810000 */
[----:B------:R-:W2:Y:S01]  /*68e0*/  MUFU.TANH R94, R94 ;  /* 0x0000005e005e7308 */ /* 0x000ea20000002400 */
[----:B---3--:R-:W-:Y:S01]  /*68f0*/  FMNMX.FTZ R98, R90, R95, !PT ;  /* 0x0000005f5a627209 */ /* 0x008fe20007810000 */
[----:B------:R-:W-:Y:S01]  /*6900*/  FMUL.FTZ R95, R111, UR5 ;  /* 0x000000056f5f7c20 */ /* 0x000fe20008410000 */
[----:B------:R-:W-:Y:S02]  /*6910*/  WARPGROUP.DEPBAR.LE gsb0, 0x0 ;  /* 0x00008000000079c5 */ /* 0x000fe40000010000 */
[----:B------:R-:W-:-:S03]  /*6920*/  WARPGROUP.ARRIVE ;  /* 0x00000000000079c5 */ /* 0x000fc60000000000 */
[----:B------:R-:W3:Y:S01]  /*6930*/  MUFU.TANH R75, R75 ;  /* 0x0000004b004b7308 */ /* 0x000ee20000002400 */
[----:B-1----:R-:W-:Y:S02]  /*6940*/  FMNMX.FTZ R99, R71, R98, !PT ;  /* 0x0000006247637209 */ /* 0x002fe40007810000 */
[----:B------:R-:W-:Y:S01]  /*6950*/  HGMMA.64x64x16.F32 R120, gdesc[UR20].tnspB, R120, gsb0 ;  /* 0x40e00000147879f0 */ /* 0x000fe20008000878 */
[----:B------:R-:W-:Y:S01]  /*6960*/  UIADD3 UR22, UR10, 0x500, URZ ;  /* 0x000005000a167890 */ /* 0x000fe2000fffe03f */
[----:B--2---:R-:W-:Y:S01]  /*6970*/  FMNMX.FTZ R98, R94, R99, !PT ;  /* 0x000000635e627209 */ /* 0x004fe20007810000 */
[----:B------:R-:W-:Y:S02]  /*6980*/  UIADD3 UR20, UR7, 0xc04, URZ ;  /* 0x00000c0407147890 */ /* 0x000fe4000fffe03f */
[----:B------:R-:W1:Y:S01]  /*6990*/  MUFU.TANH R79, R79 ;  /* 0x0000004f004f7308 */ /* 0x000e620000002400 */
[----:B------:R-:W-:Y:S01]  /*69a0*/  UMOV UR23, 0x40000040 ;  /* 0x4000004000177882 */ /* 0x000fe20000000000 */
[----:B------:R-:W-:Y:S01]  /*69b0*/  UMOV UR21, 0x40000040 ;  /* 0x4000004000157882 */ /* 0x000fe20000000000 */
[----:B------:R-:W-:-:S05]  /*69c0*/  FMUL.FTZ R99, R115, UR5 ;  /* 0x0000000573637c20 */ /* 0x000fca0008410000 */
[----:B------:R-:W2:Y:S01]  /*69d0*/  MUFU.TANH R83, R83 ;  /* 0x0000005300537308 */ /* 0x000ea20000002400 */
[----:B---3--:R-:W-:-:S07]  /*69e0*/  FMNMX.FTZ R98, R75, R98, !PT ;  /* 0x000000624b627209 */ /* 0x008fce0007810000 */
[----:B------:R-:W3:Y:S01]  /*69f0*/  MUFU.TANH R102, R102 ;  /* 0x0000006600667308 */ /* 0x000ee20000002400 */
[----:B-1----:R-:W-:-:S07]  /*6a00*/  FMNMX.FTZ R98, R79, R98, !PT ;  /* 0x000000624f627209 */ /* 0x002fce0007810000 */
[----:B------:R-:W1:Y:S01]  /*6a10*/  MUFU.TANH R87, R87 ;  /* 0x0000005700577308 */ /* 0x000e620000002400 */
[----:B--2---:R-:W-:-:S07]  /*6a20*/  FMNMX.FTZ R101, R83, R98, !PT ;  /* 0x0000006253657209 */ /* 0x004fce0007810000 */
        /* <DEDUP_REMOVED lines=9> */
[----:B-1----:R-:W-:Y:S01]  /*6ac0*/  FMNMX.FTZ R98, R110, R101, !PT ;  /* 0x000000656e627209 */ /* 0x002fe20007810000 */
[----:B------:R-:W-:Y:S02]  /*6ad0*/  WARPGROUP.DEPBAR.LE gsb0, 0x0 ;  /* 0x00008000000079c5 */ /* 0x000fe40000010000 */
[----:B------:R-:W-:-:S04]  /*6ae0*/  WARPGROUP.ARRIVE ;  /* 0x00000000000079c5 */ /* 0x000fc80000000000 */
[----:B------:R-:W1:Y:S01]  /*6af0*/  MUFU.TANH R99, R99 ;  /* 0x0000006300637308 */ /* 0x000e620000002400 */
[----:B--2---:R-:W-:Y:S01]  /*6b00*/  FMNMX.FTZ R101, R95, R98, !PT ;  /* 0x000000625f657209 */ /* 0x004fe20007810000 */
[----:B------:R-:W-:Y:S03]  /*6b10*/  HGMMA.64x64x16.F32 R120, gdesc[UR20].tnspB, R120, gsb0 ;  /* 0x40e00000147879f0 */ /* 0x000fe60008000878 */
[----:B---3--:R-:W-:Y:S01]  /*6b20*/  FMNMX.FTZ R98, R114, R101, !PT ;  /* 0x0000006572627209 */ /* 0x008fe20007810000 */
[----:B------:R-:W-:Y:S02]  /*6b30*/  UIADD3 UR22, UR10, 0x580, URZ ;  /* 0x000005800a167890 */ /* 0x000fe4000fffe03f */
[----:B------:R-:W2:Y:S01]  /*6b40*/  MUFU.TANH R118, R118 ;  /* 0x0000007600767308 */ /* 0x000ea20000002400 */
[----:B------:R-:W-:Y:S01]  /*6b50*/  UIADD3 UR20, UR7, 0xc06, URZ ;  /* 0x00000c0607147890 */ /* 0x000fe2000fffe03f */
[----:B------:R-:W-:Y:S01]  /*6b60*/  UMOV UR23, 0x40000040 ;  /* 0x4000004000177882 */ /* 0x000fe20000000000 */
[----:B------:R-:W-:Y:S01]  /*6b70*/  UMOV UR21, 0x40000040 ;  /* 0x4000004000157882 */ /* 0x000fe20000000000 */
[----:B------:R-:W-:-:S04]  /*6b80*/  UMOV UR7, UR37 ;  /* 0x0000002500077c82 */ /* 0x000fc80008000000 */
[----:B------:R-:W3:Y:S01]  /*6b90*/  MUFU.TANH R103, R103 ;  /* 0x0000006700677308 */ /* 0x000ee20000002400 */
[----:B-1----:R-:W-:-:S07]  /*6ba0*/  FMNMX.FTZ R101, R99, R98, !PT ;  /* 0x0000006263657209 */ /* 0x002fce0007810000 */
[----:B------:R-:W-:Y:S01]  /*6bb0*/  MUFU.EX2 R26, R26 ;  /* 0x0000001a001a7308 */ /* 0x000fe20000000800 */
[----:B--2---:R-:W-:-:S07]  /*6bc0*/  FMNMX.FTZ R98, R118, R101, !PT ;  /* 0x0000006576627209 */ /* 0x004fce0007810000 */
[----:B------:R-:W-:Y:S01]  /*6bd0*/  MUFU.EX2 R27, R27 ;  /* 0x0000001b001b7308 */ /* 0x000fe20000000800 */
[----:B---3--:R-:W-:-:S05]  /*6be0*/  FMNMX.FTZ R107, R103, R98, !PT ;  /* 0x00000062676b7209 */ /* 0x008fca0007810000 */
[----:B------:R-:W1:Y:S02]  /*6bf0*/  SHFL.BFLY PT, R98, R107, 0x2, 0x1f ;  /* 0x0c401f006b627f89 */ /* 0x000e6400000e0000 */
[----:B------:R-:W-:Y:S08]  /*6c00*/  MUFU.EX2 R28, R28 ;  /* 0x0000001c001c7308 */ /* 0x000ff00000000800 */
[----:B------:R-:W-:Y:S08]  /*6c10*/  MUFU.EX2 R29, R29 ;  /* 0x0000001d001d7308 */ /* 0x000ff00000000800 */
[----:B------:R-:W-:Y:S01]  /*6c20*/  MUFU.EX2 R30, R30 ;  /* 0x0000001e001e7308 */ /* 0x000fe20000000800 */
[----:B-1----:R-:W-:-:S07]  /*6c30*/  FMNMX.FTZ R109, R107, R98, !PT ;  /* 0x000000626b6d7209 */ /* 0x002fce0007810000 */
[----:B------:R-:W-:Y:S01]  /*6c40*/  MUFU.EX2 R31, R31 ;  /* 0x0000001f001f7308 */ /* 0x000fe20000000800 */
[----:B------:R-:W1:Y:S07]  /*6c50*/  SHFL.BFLY PT, R98, R109, 0x1, 0x1f ;  /* 0x0c201f006d627f89 */ /* 0x000e6e00000e0000 */
[----:B------:R-:W-:Y:S08]  /*6c60*/  MUFU.EX2 R33, R33 ;  /* 0x0000002100217308 */ /* 0x000ff00000000800 */
[----:B------:R-:W-:Y:S01]  /*6c70*/  MUFU.EX2 R36, R36 ;  /* 0x0000002400247308 */ /* 0x000fe20000000800 */
[----:B------:R-:W-:-:S02]  /*6c80*/  WARPGROUP.DEPBAR.LE gsb0, 0x0 ;  /* 0x00008000000079c5 */ /* 0x000fc40000010000 */
[----:B------:R-:W-:-:S05]  /*6c90*/  WARPGROUP.ARRIVE ;  /* 0x00000000000079c5 */ /* 0x000fca0000000000 */
[----:B------:R-:W-:Y:S01]  /*6ca0*/  MUFU.EX2 R37, R37 ;  /* 0x0000002500257308 */ /* 0x000fe20000000800 */
[----:B------:R-:W-:Y:S01]  /*6cb0*/  HGMMA.64x64x16.F32 R120, gdesc[UR20].tnspB, R120, gsb0 ;  /* 0x40e00000147879f0 */ /* 0x000fe20008000878 */
[----:B-1----:R-:W-:-:S05]  /*6cc0*/  FMNMX.FTZ R98, R109, R98, !PT ;  /* 0x000000626d627209 */ /* 0x002fca0007810000 */
[CC--:B------:R-:W-:Y:S01]  /*6cd0*/  FMUL.FTZ R101, R98.reuse, R39.reuse ;  /* 0x0000002762657220 */ /* 0x0c0fe20000410000 */
[----:B------:R-:W-:Y:S01]  /*6ce0*/  FADD.FTZ R7, -R98, R7 ;  /* 0x0000000762077221 */ /* 0x000fe20000010100 */
[----:B------:R-:W-:Y:S02]  /*6cf0*/  MUFU.EX2 R40, R40 ;  /* 0x0000002800287308 */ /* 0x000fe40000000800 */
        /* <DEDUP_REMOVED lines=47> */
[-C--:B------:R-:W-:Y:S01]  /*6ff0*/  FFMA.FTZ R101, R103, R39.reuse, -R101 ;  /* 0x0000002767657223 */ /* 0x080fe20000010865 */
[----:B------:R-:W-:Y:S01]  /*7000*/  MOV R103, UR36 ;  /* 0x0000002400677c02 */ /* 0x000fe20008000f00 */
[----:B------:R-:W-:Y:S01]  /*7010*/  FMUL.FTZ R70, R7, R39 ;  /* 0x0000002707467220 */ /* 0x000fe20000410000 */
[----:B------:R-:W-:Y:S01]  /*7020*/  VIADD R7, R16, 0x9 ;  /* 0x0000000910077836 */ /* 0x000fe20000000000 */
[----:B------:R-:W-:Y:S01]  /*7030*/  MUFU.EX2 R12, R12 ;  /* 0x0000000c000c7308 */ /* 0x000fe20000000800 */
[----:B------:R-:W-:-:S03]  /*7040*/  @!P1 LEA R103, R103, UR40, 0x3 ;  /* 0x0000002867679c11 */ /* 0x000fc6000f8e18ff */
[----:B------:R-:W-:Y:S02]  /*7050*/  SEL R25, R7, 0x9, !P2 ;  /* 0x0000000907197807 */ /* 0x000fe40005000000 */
[----:B------:R-:W-:Y:S01]  /*7060*/  @!P1 VIADD R103, R103, 0x30840 ;  /* 0x0003084067679836 */ /* 0x000fe20000000000 */
[C---:B------:R-:W-:Y:S01]  /*7070*/  ISETP.GT.AND P2, PT, R3.reuse, RZ, PT ;  /* 0x000000ff0300720c */ /* 0x040fe20003f44270 */
[----:B------:R-:W-:Y:S01]  /*7080*/  MUFU.EX2 R70, R70 ;  /* 0x0000004600467308 */ /* 0x000fe20000000800 */
[----:B------:R-:W-:Y:S02]  /*7090*/  VIADD R3, R3, 0xffffffff ;  /* 0xffffffff03037836 */ /* 0x000fe40000000000 */
[----:B------:R-:W-:Y:S01]  /*70a0*/  @!P1 PRMT R103, RZ, 0x654, R103 ;  /* 0x00000654ff679816 */ /* 0x000fe20000000067 */
[----:B------:R-:W-:-:S04]  /*70b0*/  WARPGROUP.DEPBAR.LE gsb0, 0x0 ;  /* 0x00008000000079c5 */ /* 0x000fc80000010000 */
[----:B------:R-:W1:Y:S01]  /*70c0*/  MUFU.EX2 R7, R10 ;  /* 0x0000000a00077308 */ /* 0x000e620000000800 */
[----:B------:R2:W-:Y:S06]  /*70d0*/  BAR.ARV R25, 0x100 ;  /* 0x000400190000751d */ /* 0x0005ec0000002000 */
[----:B------:R3:W-:Y:S01]  /*70e0*/  @!P1 SYNCS.ARRIVE.TRANS64.RED.A1T0 RZ, [R103+URZ], RZ ;  /* 0x000000ff67ff99a7 */ /* 0x0007e2000810043f */
[----:B------:R-:W-:Y:S01]  /*70f0*/  MUFU.EX2 R15, R15 ;  /* 0x0000000f000f7308 */ /* 0x000fe20000000800 */
[-C--:B------:R-:W-:Y:S01]  /*7100*/  FMUL.FTZ R120, R120, R85.reuse ;  /* 0x0000005578787220 */ /* 0x080fe20000410000 */
[-C--:B------:R-:W-:Y:S01]  /*7110*/  FMUL.FTZ R121, R121, R85.reuse ;  /* 0x0000005579797220 */ /* 0x080fe20000410000 */
[-C--:B------:R-:W-:Y:S01]  /*7120*/  FMUL.FTZ R124, R124, R85.reuse ;  /* 0x000000557c7c7220 */ /* 0x080fe20000410000 */
[-C--:B------:R-:W-:Y:S01]  /*7130*/  FMUL.FTZ R125, R125, R85.reuse ;  /* 0x000000557d7d7220 */ /* 0x080fe20000410000 */
[-C--:B------:R-:W-:Y:S01]  /*7140*/  FMUL.FTZ R128, R128, R85.reuse ;  /* 0x0000005580807220 */ /* 0x080fe20000410000 */
[----:B------:R-:W-:Y:S01]  /*7150*/  FMUL.FTZ R129, R129, R85 ;  /* 0x0000005581817220 */ /* 0x000fe20000410000 */
[----:B---3--:R-:W-:Y:S01]  /*7160*/  IMAD.U32 R103, RZ, RZ, UR6 ;  /* 0x00000006ff677e24 */ /* 0x008fe2000f8e00ff */
[----:B------:R-:W3:Y:S01]  /*7170*/  MUFU.EX2 R20, R20 ;  /* 0x0000001400147308 */ /* 0x000ee20000000800 */
[----:B-1----:R-:W-:Y:S01]  /*7180*/  FFMA.FTZ R5, R70, R5, R7 ;  /* 0x0000000546057223 */ /* 0x002fe20000010007 */
[----:B------:R-:W-:Y:S01]  /*7190*/  UMOV UR6, UR36 ;  /* 0x0000002400067c82 */ /* 0x000fe20008000000 */
[-C--:B------:R-:W-:Y:S01]  /*71a0*/  FMUL.FTZ R132, R132, R85.reuse ;  /* 0x0000005584847220 */ /* 0x080fe20000410000 */
[----:B------:R-:W-:Y:S01]  /*71b0*/  @!P1 LEA R10, R103, UR40, 0x3 ;  /* 0x00000028670a9c11 */ /* 0x000fe2000f8e18ff */
[-C--:B------:R-:W-:Y:S01]  /*71c0*/  FMUL.FTZ R133, R133, R85.reuse ;  /* 0x0000005585857220 */ /* 0x080fe20000410000 */
[-C--:B------:R-:W-:Y:S01]  /*71d0*/  FMUL.FTZ R136, R136, R85.reuse ;  /* 0x0000005588887220 */ /* 0x080fe20000410000 */
[-C--:B------:R-:W-:Y:S01]  /*71e0*/  FMUL.FTZ R137, R137, R85.reuse ;  /* 0x0000005589897220 */ /* 0x080fe20000410000 */
[----:B------:R-:W-:Y:S01]  /*71f0*/  @!P1 IADD3 R10, R10, 0x30860, RZ ;  /* 0x000308600a0a9810 */ /* 0x000fe20007ffe0ff */
[----:B--2---:R-:W1:Y:S01]  /*7200*/  MUFU.EX2 R25, R34 ;  /* 0x0000002200197308 */ /* 0x004e620000000800 */
[-C--:B------:R-:W-:Y:S01]  /*7210*/  FMUL.FTZ R140, R140, R85.reuse ;  /* 0x000000558c8c7220 */ /* 0x080fe20000410000 */
[-C--:B------:R-:W-:Y:S01]  /*7220*/  FMUL.FTZ R141, R141, R85.reuse ;  /* 0x000000558d8d7220 */ /* 0x080fe20000410000 */
[----:B------:R-:W-:Y:S01]  /*7230*/  @!P1 PRMT R10, RZ, 0x654, R10 ;  /* 0x00000654ff0a9816 */ /* 0x000fe2000000000a */
[-C--:B------:R-:W-:Y:S01]  /*7240*/  FMUL.FTZ R144, R144, R85.reuse ;  /* 0x0000005590907220 */ /* 0x080fe20000410000 */
[-C--:B------:R-:W-:Y:S01]  /*7250*/  FMUL.FTZ R145, R145, R85.reuse ;  /* 0x0000005591917220 */ /* 0x080fe20000410000 */
[-C--:B------:R-:W-:Y:S01]  /*7260*/  FMUL.FTZ R148, R148, R85.reuse ;  /* 0x0000005594947220 */ /* 0x080fe20000410000 */
[----:B------:R2:W-:Y:S01]  /*7270*/  @!P1 SYNCS.ARRIVE.TRANS64.RED.A1T0 RZ, [R10+URZ], RZ ;  /* 0x000000ff0aff99a7 */ /* 0x0005e2000810043f */
[----:B------:R-:W-:Y:S01]  /*7280*/  MUFU.EX2 R38, R38 ;  /* 0x0000002600267308 */ /* 0x000fe20000000800 */
[----:B------:R-:W-:Y:S01]  /*7290*/  FMUL.FTZ R149, R149, R85 ;  /* 0x0000005595957220 */ /* 0x000fe20000410000 */
[-C--:B------:R-:W-:Y:S01]  /*72a0*/  FMUL.FTZ R122, R122, R70.reuse ;  /* 0x000000467a7a7220 */ /* 0x080fe20000410000 */
[-C--:B------:R-:W-:Y:S01]  /*72b0*/  FMUL.FTZ R123, R123, R70.reuse ;  /* 0x000000467b7b7220 */ /* 0x080fe20000410000 */
[-C--:B------:R-:W-:Y:S01]  /*72c0*/  FMUL.FTZ R126, R126, R70.reuse ;  /* 0x000000467e7e7220 */ /* 0x080fe20000410000 */
[-C--:B------:R-:W-:Y:S01]  /*72d0*/  FMUL.FTZ R127, R127, R70.reuse ;  /* 0x000000467f7f7220 */ /* 0x080fe20000410000 */
[-C--:B------:R-:W-:Y:S01]  /*72e0*/  FMUL.FTZ R130, R130, R70.reuse ;  /* 0x0000004682827220 */ /* 0x080fe20000410000 */
[C---:B--2---:R-:W-:Y:S01]  /*72f0*/  FADD.FTZ R10, R12.reuse, R5 ;  /* 0x000000050c0a7221 */ /* 0x044fe20000010000 */
[----:B------:R-:W-:Y:S01]  /*7300*/  F2FP.F16.F32.PACK_AB R5, R12, R7 ;  /* 0x000000070c05723e */ /* 0x000fe200000000ff */
[----:B------:R-:W2:Y:S01]  /*7310*/  MUFU.EX2 R111, R108 ;  /* 0x0000006c006f7308 */ /* 0x000ea20000000800 */
[----:B---3--:R-:W-:Y:S01]  /*7320*/  F2FP.F16.F32.PACK_AB R7, R20, R15 ;  /* 0x0000000f1407723e */ /* 0x008fe200000000ff */
[----:B------:R-:W-:Y:S01]  /*7330*/  FADD.FTZ R15, R15, R10 ;  /* 0x0000000a0f0f7221 */ /* 0x000fe20000010000 */
[-C--:B------:R-:W-:Y:S01]  /*7340*/  FMUL.FTZ R131, R131, R70.reuse ;  /* 0x0000004683837220 */ /* 0x080fe20000410000 */
[-C--:B------:R-:W-:Y:S01]  /*7350*/  FMUL.FTZ R134, R134, R70.reuse ;  /* 0x0000004686867220 */ /* 0x080fe20000410000 */
[-C--:B------:R-:W-:Y:S01]  /*7360*/  FMUL.FTZ R135, R135, R70.reuse ;  /* 0x0000004687877220 */ /* 0x080fe20000410000 */
[----:B------:R3:W-:Y:S01]  /*7370*/  STSM.16.M88.4 [R155+0x1e800], R4 ;  /* 0x01e800049b007844 */ /* 0x0007e20000000200 */
[----:B------:R-:W-:Y:S01]  /*7380*/  FADD.FTZ R20, R20, R15 ;  /* 0x0000000f14147221 */ /* 0x000fe20000010000 */
[----:B------:R-:W-:Y:S01]  /*7390*/  MUFU.EX2 R112, R112 ;  /* 0x0000007000707308 */ /* 0x000fe20000000800 */
[-C--:B------:R-:W-:Y:S01]  /*73a0*/  FMUL.FTZ R138, R138, R70.reuse ;  /* 0x000000468a8a7220 */ /* 0x080fe20000410000 */
[-C--:B------:R-:W-:Y:S01]  /*73b0*/  FMUL.FTZ R139, R139, R70.reuse ;  /* 0x000000468b8b7220 */ /* 0x080fe20000410000 */
[----:B-1----:R-:W-:Y:S01]  /*73c0*/  FADD.FTZ R15, R25, R20 ;  /* 0x00000014190f7221 */ /* 0x002fe20000010000 */
[-C--:B------:R-:W-:Y:S01]  /*73d0*/  FMUL.FTZ R142, R142, R70.reuse ;  /* 0x000000468e8e7220 */ /* 0x080fe20000410000 */
[-C--:B------:R-:W-:Y:S01]  /*73e0*/  FMUL.FTZ R143, R143, R70.reuse ;  /* 0x000000468f8f7220 */ /* 0x080fe20000410000 */
[-C--:B------:R-:W-:Y:S01]  /*73f0*/  FMUL.FTZ R146, R146, R70.reuse ;  /* 0x0000004692927220 */ /* 0x080fe20000410000 */
[-C--:B------:R-:W-:Y:S01]  /*7400*/  FMUL.FTZ R147, R147, R70.reuse ;  /* 0x0000004693937220 */ /* 0x080fe20000410000 */
[----:B------:R1:W-:Y:S01]  /*7410*/  MUFU.EX2 R34, R11 ;  /* 0x0000000b00227308 */ /* 0x0003e20000000800 */
[-C--:B------:R-:W-:Y:S01]  /*7420*/  FMUL.FTZ R150, R150, R70.reuse ;  /* 0x0000004696967220 */ /* 0x080fe20000410000 */
[----:B------:R-:W-:Y:S01]  /*7430*/  FMUL.FTZ R151, R151, R70 ;  /* 0x0000004697977220 */ /* 0x000fe20000410000 */
[----:B---3--:R-:W-:Y:S01]  /*7440*/  FADD.FTZ R6, R26, R13 ;  /* 0x0000000d1a067221 */ /* 0x008fe20000010000 */
[----:B------:R-:W-:-:S04]  /*7450*/  F2FP.F16.F32.PACK_AB R26, R27, R26 ;  /* 0x0000001a1b1a723e */ /* 0x000fc800000000ff */
[----:B------:R-:W3:Y:S01]  /*7460*/  MUFU.EX2 R4, R35 ;  /* 0x0000002300047308 */ /* 0x000ee20000000800 */
[----:B-1----:R-:W-:Y:S01]  /*7470*/  FADD.FTZ R11, R27, R6 ;  /* 0x000000061b0b7221 */ /* 0x002fe20000010000 */
[----:B--2---:R-:W-:-:S03]  /*7480*/  F2FP.F16.F32.PACK_AB R27, R111, R38 ;  /* 0x000000266f1b723e */ /* 0x004fc600000000ff */
[----:B------:R-:W-:-:S03]  /*7490*/  FADD.FTZ R10, R28, R11 ;  /* 0x0000000b1c0a7221 */ /* 0x000fc60000010000 */
[----:B------:R-:W1:Y:S01]  /*74a0*/  MUFU.EX2 R5, R42 ;  /* 0x0000002a00057308 */ /* 0x000e620000000800 */
[----:B------:R-:W-:-:S04]  /*74b0*/  FADD.FTZ R13, R29, R10 ;  /* 0x0000000a1d0d7221 */ /* 0x000fc80000010000 */
[----:B------:R-:W-:-:S03]  /*74c0*/  FADD.FTZ R10, R30, R13 ;  /* 0x0000000d1e0a7221 */ /* 0x000fc60000010000 */
[----:B------:R-:W2:Y:S01]  /*74d0*/  MUFU.EX2 R7, R46 ;  /* 0x0000002e00077308 */ /* 0x000ea20000000800 */
[C---:B---3--:R-:W-:Y:S01]  /*74e0*/  FADD.FTZ R15, R4.reuse, R15 ;  /* 0x0000000f040f7221 */ /* 0x048fe20000010000 */
[----:B------:R-:W-:Y:S01]  /*74f0*/  F2FP.F16.F32.PACK_AB R25, R4, R25 ;  /* 0x000000190419723e */ /* 0x000fe200000000ff */
[----:B------:R-:W-:Y:S02]  /*7500*/  FADD.FTZ R13, R31, R10 ;  /* 0x0000000a1f0d7221 */ /* 0x000fe40000010000 */
[----:B------:R-:W-:Y:S02]  /*7510*/  FADD.FTZ R4, R38, R15 ;  /* 0x0000000f26047221 */ /* 0x000fe40000010000 */
[----:B------:R-:W-:Y:S01]  /*7520*/  STSM.16.M88.4 [R154], R24 ;  /* 0x000000189a007844 */ /* 0x000fe20000000200 */
[----:B------:R-:W3:Y:S01]  /*7530*/  MUFU.EX2 R12, R32 ;  /* 0x00000020000c7308 */ /* 0x000ee20000000800 */
[----:B------:R-:W-:Y:S01]  /*7540*/  FADD.FTZ R6, R111, R4 ;  /* 0x000000046f067221 */ /* 0x000fe20000010000 */
[----:B------:R-:W-:-:S03]  /*7550*/  F2FP.F16.F32.PACK_AB R4, R29, R28 ;  /* 0x0000001c1d04723e */ /* 0x000fc600000000ff */
[----:B-1----:R-:W-:Y:S01]  /*7560*/  FADD.FTZ R11, R5, R6 ;  /* 0x00000006050b7221 */ /* 0x002fe20000010000 */
[C---:B------:R-:W-:Y:S02]  /*7570*/  F2FP.F16.F32.PACK_AB R5, R112.reuse, R5 ;  /* 0x000000057005723e */ /* 0x040fe400000000ff */
[----:B------:R-:W1:Y:S01]  /*7580*/  MUFU.EX2 R116, R116 ;  /* 0x0000007400747308 */ /* 0x000e620000000800 */
[----:B------:R-:W-:-:S04]  /*7590*/  FADD.FTZ R6, R112, R11 ;  /* 0x0000000b70067221 */ /* 0x000fc80000010000 */
[----:B--2---:R-:W-:-:S03]  /*75a0*/  FADD.FTZ R11, R7, R6 ;  /* 0x00000006070b7221 */ /* 0x004fc60000010000 */
[----:B------:R-:W2:Y:S01]  /*75b0*/  MUFU.EX2 R43, R43 ;  /* 0x0000002b002b7308 */ /* 0x000ea20000000800 */
[----:B---3--:R-:W-:Y:S01]  /*75c0*/  FADD.FTZ R10, R12, R13 ;  /* 0x0000000d0c0a7221 */ /* 0x008fe20000010000 */
[----:B------:R-:W-:-:S03]  /*75d0*/  F2FP.F16.F32.PACK_AB R12, R33, R12 ;  /* 0x0000000c210c723e */ /* 0x000fc600000000ff */
[----:B------:R-:W-:-:S03]  /*75e0*/  FADD.FTZ R13, R33, R10 ;  /* 0x0000000a210d7221 */ /* 0x000fc60000010000 */
[----:B------:R-:W-:Y:S01]  /*75f0*/  MUFU.EX2 R32, R96 ;  /* 0x0000006000207308 */ /* 0x000fe20000000800 */
[C---:B-1----:R-:W-:Y:S01]  /*7600*/  FADD.FTZ R6, R116.reuse, R11 ;  /* 0x0000000b74067221 */ /* 0x042fe20000010000 */
[----:B------:R-:W-:-:S06]  /*7610*/  F2FP.F16.F32.PACK_AB R7, R116, R7 ;  /* 0x000000077407723e */ /* 0x000fcc00000000ff */
[----:B------:R-:W1:Y:S01]  /*7620*/  MUFU.EX2 R96, R47 ;  /* 0x0000002f00607308 */ /* 0x000e620000000800 */
[----:B--2---:R-:W-:Y:S01]  /*7630*/  FADD.FTZ R11, R43, R6 ;  /* 0x000000062b0b7221 */ /* 0x004fe20000010000 */
[----:B------:R-:W-:-:S04]  /*7640*/  FADD.FTZ R6, R36, R13 ;  /* 0x0000000d24067221 */ /* 0x000fc80000010000 */
[----:B------:R-:W-:Y:S02]  /*7650*/  FADD.FTZ R13, R37, R6 ;  /* 0x00000006250d7221 */ /* 0x000fe40000010000 */
[----:B------:R-:W2:Y:S02]  /*7660*/  MUFU.EX2 R54, R54 ;  /* 0x0000003600367308 */ /* 0x000ea40000000800 */
[----:B------:R-:W-:-:S06]  /*7670*/  FADD.FTZ R10, R40, R13 ;  /* 0x0000000d280a7221 */ /* 0x000fcc0000010000 */
[----:B------:R-:W3:Y:S01]  /*7680*/  MUFU.EX2 R51, R51 ;  /* 0x0000003300337308 */ /* 0x000ee20000000800 */
[----:B-1----:R-:W-:-:S07]  /*7690*/  FADD.FTZ R11, R96, R11 ;  /* 0x0000000b600b7221 */ /* 0x002fce0000010000 */
[----:B------:R-:W1:Y:S01]  /*76a0*/  MUFU.EX2 R41, R41 ;  /* 0x0000002900297308 */ /* 0x000e620000000800 */
[----:B--2---:R-:W-:-:S07]  /*76b0*/  FADD.FTZ R6, R54, R11 ;  /* 0x0000000b36067221 */ /* 0x004fce0000010000 */
[----:B------:R-:W2:Y:S01]  /*76c0*/  MUFU.EX2 R58, R58 ;  /* 0x0000003a003a7308 */ /* 0x000ea20000000800 */
[----:B---3--:R-:W-:-:S07]  /*76d0*/  FADD.FTZ R11, R51, R6 ;  /* 0x00000006330b7221 */ /* 0x008fce0000010000 */
[----:B------:R-:W3:Y:S01]  /*76e0*/  MUFU.EX2 R44, R44 ;  /* 0x0000002c002c7308 */ /* 0x000ee20000000800 */
[----:B-1----:R-:W-:-:S07]  /*76f0*/  FADD.FTZ R13, R41, R10 ;  /* 0x0000000a290d7221 */ /* 0x002fce0000010000 */
[----:B------:R-:W1:Y:S01]  /*7700*/  MUFU.EX2 R55, R55 ;  /* 0x0000003700377308 */ /* 0x000e620000000800 */
[----:B--2---:R-:W-:-:S07]  /*7710*/  FADD.FTZ R6, R58, R11 ;  /* 0x0000000b3a067221 */ /* 0x004fce0000010000 */
[----:B------:R-:W2:Y:S01]  /*7720*/  MUFU.EX2 R45, R45 ;  /* 0x0000002d002d7308 */ /* 0x000ea20000000800 */
[----:B---3--:R-:W-:-:S07]  /*7730*/  FADD.FTZ R10, R44, R13 ;  /* 0x0000000d2c0a7221 */ /* 0x008fce0000010000 */
[----:B------:R-:W3:Y:S01]  /*7740*/  MUFU.EX2 R62, R62 ;  /* 0x0000003e003e7308 */ /* 0x000ee20000000800 */
[----:B-1----:R-:W-:Y:S01]  /*7750*/  FADD.FTZ R11, R55, R6 ;  /* 0x00000006370b7221 */ /* 0x002fe20000010000 */
[----:B------:R-:W-:-:S05]  /*7760*/  F2FP.F16.F32.PACK_AB R6, R31, R30 ;  /* 0x0000001e1f06723e */ /* 0x000fca00000000ff */
[----:B------:R1:W-:Y:S01]  /*7770*/  STSM.16.M88.4 [R153], R4 ;  /* 0x0000000499007844 */ /* 0x0003e20000000200 */
[----:B------:R-:W-:Y:S01]  /*7780*/  MUFU.EX2 R48, R48 ;  /* 0x0000003000307308 */ /* 0x000fe20000000800 */
[C---:B--2---:R-:W-:Y:S01]  /*7790*/  FADD.FTZ R13, R45.reuse, R10 ;  /* 0x0000000a2d0d7221 */ /* 0x044fe20000010000 */
[----:B------:R-:W-:-:S06]  /*77a0*/  F2FP.F16.F32.PACK_AB R30, R45, R44 ;  /* 0x0000002c2d1e723e */ /* 0x000fcc00000000ff */
[----:B------:R-:W2:Y:S01]  /*77b0*/  MUFU.EX2 R59, R59 ;  /* 0x0000003b003b7308 */ /* 0x000ea20000000800 */
[----:B---3--:R-:W-:-:S07]  /*77c0*/  FADD.FTZ R10, R62, R11 ;  /* 0x0000000b3e0a7221 */ /* 0x008fce0000010000 */
[----:B------:R-:W1:Y:S08]  /*77d0*/  MUFU.EX2 R49, R49 ;  /* 0x0000003100317308 */ /* 0x000e700000000800 */
[----:B------:R-:W3:Y:S01]  /*77e0*/  MUFU.EX2 R66, R66 ;  /* 0x0000004200427308 */ /* 0x000ee20000000800 */
[C---:B--2---:R-:W-:Y:S01]  /*77f0*/  FADD.FTZ R11, R59.reuse, R10 ;  /* 0x0000000a3b0b7221 */ /* 0x044fe20000010000 */
[----:B------:R-:W-:-:S06]  /*7800*/  F2FP.F16.F32.PACK_AB R31, R59, R62 ;  /* 0x0000003e3b1f723e */ /* 0x000fcc00000000ff */
[----:B------:R-:W-:Y:S01]  /*7810*/  MUFU.EX2 R52, R52 ;  /* 0x0000003400347308 */ /* 0x000fe20000000800 */
[----:B-1----:R-:W-:-:S07]  /*7820*/  F2FP.F16.F32.PACK_AB R4, R49, R48 ;  /* 0x000000303104723e */ /* 0x002fce00000000ff */
[----:B------:R-:W1:Y:S01]  /*7830*/  MUFU.EX2 R103, R104 ;  /* 0x0000006800677308 */ /* 0x000e620000000800 */
[----:B---3--:R-:W-:-:S07]  /*7840*/  FADD.FTZ R10, R66, R11 ;  /* 0x0000000b420a7221 */ /* 0x008fce0000010000 */
[----:B------:R-:W-:Y:S08]  /*7850*/  MUFU.EX2 R53, R53 ;  /* 0x0000003500357308 */ /* 0x000ff00000000800 */
[----:B------:R-:W2:Y:S01]  /*7860*/  MUFU.EX2 R107, R107 ;  /* 0x0000006b006b7308 */ /* 0x000ea20000000800 */
[----:B-1----:R-:W-:-:S07]  /*7870*/  FADD.FTZ R20, R103, R10 ;  /* 0x0000000a67147221 */ /* 0x002fce0000010000 */
[----:B------:R-:W1:Y:S08]  /*7880*/  MUFU.EX2 R56, R56 ;  /* 0x0000003800387308 */ /* 0x000e700000000800 */
[----:B------:R3:W-:Y:S01]  /*7890*/  MUFU.EX2 R35, R14 ;  /* 0x0000000e00237308 */ /* 0x0007e20000000800 */
[----:B--2---:R-:W-:-:S04]  /*78a0*/  FADD.FTZ R11, R107, R20 ;  /* 0x000000146b0b7221 */ /* 0x004fc80000010000 */
[----:B------:R-:W-:-:S03]  /*78b0*/  FADD.FTZ R11, R34, R11 ;  /* 0x0000000b220b7221 */ /* 0x000fc60000010000 */
[----:B------:R-:W2:Y:S01]  /*78c0*/  MUFU.EX2 R57, R57 ;  /* 0x0000003900397308 */ /* 0x000ea20000000800 */
[----:B---3--:R-:W-:Y:S01]  /*78d0*/  FADD.FTZ R14, R48, R13 ;  /* 0x0000000d300e7221 */ /* 0x008fe20000010000 */
[----:B------:R-:W-:-:S03]  /*78e0*/  F2FP.F16.F32.PACK_AB R13, R96, R43 ;  /* 0x0000002b600d723e */ /* 0x000fc600000000ff */
[----:B------:R-:W-:Y:S01]  /*78f0*/  FADD.FTZ R15, R49, R14 ;  /* 0x0000000e310f7221 */ /* 0x000fe20000010000 */
[----:B------:R-:W-:Y:S02]  /*7900*/  F2FP.F16.F32.PACK_AB R14, R37, R36 ;  /* 0x00000024250e723e */ /* 0x000fe400000000ff */
[----:B------:R-:W3:Y:S01]  /*7910*/  MUFU.EX2 R74, R74 ;  /* 0x0000004a004a7308 */ /* 0x000ee20000000800 */
[----:B------:R-:W-:Y:S01]  /*7920*/  FADD.FTZ R28, R52, R15 ;  /* 0x0000000f341c7221 */ /* 0x000fe20000010000 */
[----:B------:R-:W-:-:S03]  /*7930*/  F2FP.F16.F32.PACK_AB R15, R51, R54 ;  /* 0x00000036330f723e */ /* 0x000fc600000000ff */
[----:B------:R-:W-:Y:S01]  /*7940*/  FADD.FTZ R29, R53, R28 ;  /* 0x0000001c351d7221 */ /* 0x000fe20000010000 */
[----:B------:R-:W-:Y:S01]  /*7950*/  F2FP.F16.F32.PACK_AB R28, R41, R40 ;  /* 0x00000028291c723e */ /* 0x000fe200000000ff */
[----:B------:R4:W-:Y:S01]  /*7960*/  STSM.16.M88.4 [R19], R12 ;  /* 0x0000000c13007844 */ /* 0x0009e20000000200 */
[----:B------:R-:W5:Y:S01]  /*7970*/  MUFU.EX2 R60, R60 ;  /* 0x0000003c003c7308 */ /* 0x000f620000000800 */
[----:B-1----:R-:W-:-:S04]  /*7980*/  FADD.FTZ R20, R56, R29 ;  /* 0x0000001d38147221 */ /* 0x002fc80000010000 */
[----:B--2---:R-:W-:-:S03]  /*7990*/  FADD.FTZ R29, R57, R20 ;  /* 0x00000014391d7221 */ /* 0x004fc60000010000 */
[----:B------:R-:W1:Y:S01]  /*79a0*/  MUFU.EX2 R61, R61 ;  /* 0x0000003d003d7308 */ /* 0x000e620000000800 */
[----:B---3--:R-:W-:-:S04]  /*79b0*/  FADD.FTZ R20, R74, R11 ;  /* 0x0000000b4a147221 */ /* 0x008fc80000010000 */
[----:B------:R-:W-:-:S03]  /*79c0*/  FADD.FTZ R11, R35, R20 ;  /* 0x00000014230b7221 */ /* 0x000fc60000010000 */
[----:B------:R-:W2:Y:S01]  /*79d0*/  MUFU.EX2 R78, R78 ;  /* 0x0000004e004e7308 */ /* 0x000ea20000000800 */
[----:B-----5:R-:W-:Y:S01]  /*79e0*/  FADD.FTZ R36, R60, R29 ;  /* 0x0000001d3c247221 */ /* 0x020fe20000010000 */
[----:B------:R-:W-:-:S05]  /*79f0*/  F2FP.F16.F32.PACK_AB R29, R55, R58 ;  /* 0x0000003a371d723e */ /* 0x000fca00000000ff */
[----:B------:R-:W-:Y:S01]  /*7a00*/  STSM.16.M88.4 [R155+0x24800], R28 ;  /* 0x0248001c9b007844 */ /* 0x000fe20000000200 */
[----:B------:R-:W4:Y:S01]  /*7a10*/  MUFU.EX2 R64, R64 ;  /* 0x0000004000407308 */ /* 0x000f220000000800 */
[----:B-1----:R-:W-:-:S07]  /*7a20*/  FADD.FTZ R5, R61, R36 ;  /* 0x000000243d057221 */ /* 0x002fce0000010000 */
[----:B------:R-:W1:Y:S01]  /*7a30*/  MUFU.EX2 R109, R109 ;  /* 0x0000006d006d7308 */ /* 0x000e620000000800 */
[----:B--2---:R-:W-:-:S07]  /*7a40*/  FADD.FTZ R6, R78, R11 ;  /* 0x0000000b4e067221 */ /* 0x004fce0000010000 */
[----:B------:R-:W2:Y:S01]  /*7a50*/  MUFU.EX2 R65, R65 ;  /* 0x0000004100417308 */ /* 0x000ea20000000800 */
[----:B----4-:R-:W-:Y:S01]  /*7a60*/  FADD.FTZ R12, R64, R5 ;  /* 0x00000005400c7221 */ /* 0x010fe20000010000 */
[----:B------:R-:W-:-:S06]  /*7a70*/  F2FP.F16.F32.PACK_AB R5, R103, R66 ;  /* 0x000000426705723e */ /* 0x000fcc00000000ff */
[----:B------:R-:W3:Y:S01]  /*7a80*/  MUFU.EX2 R82, R82 ;  /* 0x0000005200527308 */ /* 0x000ee20000000800 */
[----:B-1----:R-:W-:Y:S01]  /*7a90*/  FADD.FTZ R7, R109, R6 ;  /* 0x000000066d077221 */ /* 0x002fe20000010000 */
[----:B------:R-:W-:-:S06]  /*7aa0*/  F2FP.F16.F32.PACK_AB R6, R53, R52 ;  /* 0x000000343506723e */ /* 0x000fcc00000000ff */
[----:B------:R-:W1:Y:S01]  /*7ab0*/  MUFU.EX2 R68, R68 ;  /* 0x0000004400447308 */ /* 0x000e620000000800 */
[----:B--2---:R-:W-:-:S07]  /*7ac0*/  FADD.FTZ R11, R65, R12 ;  /* 0x0000000c410b7221 */ /* 0x004fce0000010000 */
[----:B------:R-:W2:Y:S01]  /*7ad0*/  MUFU.EX2 R67, R67 ;  /* 0x0000004300437308 */ /* 0x000ea20000000800 */
[----:B---3--:R-:W-:Y:S01]  /*7ae0*/  FADD.FTZ R12, R82, R7 ;  /* 0x00000007520c7221 */ /* 0x008fe20000010000 */
[----:B------:R-:W-:-:S05]  /*7af0*/  F2FP.F16.F32.PACK_AB R7, R34, R107 ;  /* 0x0000006b2207723e */ /* 0x000fca00000000ff */
[----:B------:R3:W-:Y:S01]  /*7b00*/  STSM.16.M88.4 [R18], R4 ;  /* 0x0000000412007844 */ /* 0x0007e20000000200 */
[----:B------:R-:W4:Y:S01]  /*7b10*/  MUFU.EX2 R69, R69 ;  /* 0x0000004500457308 */ /* 0x000f220000000800 */
[----:B-1----:R-:W-:-:S07]  /*7b20*/  FADD.FTZ R14, R68, R11 ;  /* 0x0000000b440e7221 */ /* 0x002fce0000010000 */
[----:B------:R-:W1:Y:S01]  /*7b30*/  MUFU.EX2 R86, R86 ;  /* 0x0000005600567308 */ /* 0x000e620000000800 */
[----:B--2---:R-:W-:Y:S01]  /*7b40*/  FADD.FTZ R11, R67, R12 ;  /* 0x0000000c430b7221 */ /* 0x004fe20000010000 */
[----:B------:R-:W-:Y:S02]  /*7b50*/  F2FP.F16.F32.PACK_AB R12, R57, R56 ;  /* 0x00000038390c723e */ /* 0x000fe400000000ff */
[----:B---3--:R-:W-:-:S04]  /*7b60*/  F2FP.F16.F32.PACK_AB R4, R65, R64 ;  /* 0x000000404104723e */ /* 0x008fc800000000ff */
[----:B------:R-:W2:Y:S01]  /*7b70*/  MUFU.EX2 R72, R72 ;  /* 0x0000004800487308 */ /* 0x000ea20000000800 */
[C---:B----4-:R-:W-:Y:S01]  /*7b80*/  FADD.FTZ R13, R69.reuse, R14 ;  /* 0x0000000e450d7221 */ /* 0x050fe20000010000 */
[----:B------:R-:W-:-:S06]  /*7b90*/  F2FP.F16.F32.PACK_AB R6, R69, R68 ;  /* 0x000000444506723e */ /* 0x000fcc00000000ff */
[----:B------:R-:W3:Y:S01]  /*7ba0*/  MUFU.EX2 R21, R21 ;  /* 0x0000001500157308 */ /* 0x000ee20000000800 */
[----:B-1----:R-:W-:-:S07]  /*7bb0*/  FADD.FTZ R14, R86, R11 ;  /* 0x0000000b560e7221 */ /* 0x002fce0000010000 */
[----:B------:R-:W1:Y:S01]  /*7bc0*/  MUFU.EX2 R73, R73 ;  /* 0x0000004900497308 */ /* 0x000e620000000800 */
[----:B--2---:R-:W-:Y:S01]  /*7bd0*/  FADD.FTZ R20, R72, R13 ;  /* 0x0000000d48147221 */ /* 0x004fe20000010000 */
[----:B------:R-:W-:-:S06]  /*7be0*/  F2FP.F16.F32.PACK_AB R13, R35, R74 ;  /* 0x0000004a230d723e */ /* 0x000fcc00000000ff */
[----:B------:R-:W2:Y:S01]  /*7bf0*/  MUFU.EX2 R90, R90 ;  /* 0x0000005a005a7308 */ /* 0x000ea20000000800 */
[----:B---3--:R-:W-:Y:S01]  /*7c00*/  FADD.FTZ R11, R21, R14 ;  /* 0x0000000e150b7221 */ /* 0x008fe20000010000 */
[----:B------:R-:W-:-:S06]  /*7c10*/  F2FP.F16.F32.PACK_AB R14, R61, R60 ;  /* 0x0000003c3d0e723e */ /* 0x000fcc00000000ff */
[----:B------:R-:W3:Y:S01]  /*7c20*/  MUFU.EX2 R76, R76 ;  /* 0x0000004c004c7308 */ /* 0x000ee20000000800 */
[----:B-1----:R-:W-:-:S07]  /*7c30*/  FADD.FTZ R15, R73, R20 ;  /* 0x00000014490f7221 */ /* 0x002fce0000010000 */
[----:B------:R-:W1:Y:S01]  /*7c40*/  MUFU.EX2 R71, R71 ;  /* 0x0000004700477308 */ /* 0x000e620000000800 */
[----:B--2---:R-:W-:-:S07]  /*7c50*/  FADD.FTZ R20, R90, R11 ;  /* 0x0000000b5a147221 */ /* 0x004fce0000010000 */
[----:B------:R-:W2:Y:S01]  /*7c60*/  MUFU.EX2 R77, R77 ;  /* 0x0000004d004d7308 */ /* 0x000ea20000000800 */
[----:B---3--:R-:W-:Y:S01]  /*7c70*/  FADD.FTZ R24, R76, R15 ;  /* 0x0000000f4c187221 */ /* 0x008fe20000010000 */
[----:B------:R-:W-:-:S05]  /*7c80*/  F2FP.F16.F32.PACK_AB R15, R109, R78 ;  /* 0x0000004e6d0f723e */ /* 0x000fca00000000ff */
[----:B------:R3:W-:Y:S01]  /*7c90*/  STSM.16.M88.4 [R153+0x6000], R12 ;  /* 0x0060000c99007844 */ /* 0x0007e20000000200 */
[----:B------:R-:W4:Y:S01]  /*7ca0*/  MUFU.EX2 R94, R94 ;  /* 0x0000005e005e7308 */ /* 0x000f220000000800 */
[C---:B-1----:R-:W-:Y:S01]  /*7cb0*/  FADD.FTZ R5, R71.reuse, R20 ;  /* 0x0000001447057221 */ /* 0x042fe20000010000 */
[----:B------:R-:W-:-:S06]  /*7cc0*/  F2FP.F16.F32.PACK_AB R25, R71, R90 ;  /* 0x0000005a4719723e */ /* 0x000fcc00000000ff */
[----:B------:R-:W1:Y:S01]  /*7cd0*/  MUFU.EX2 R80, R80 ;  /* 0x0000005000507308 */ /* 0x000e620000000800 */
[C---:B--2---:R-:W-:Y:S01]  /*7ce0*/  FADD.FTZ R7, R77.reuse, R24 ;  /* 0x000000184d077221 */ /* 0x044fe20000010000 */
[----:B------:R-:W-:-:S06]  /*7cf0*/  F2FP.F16.F32.PACK_AB R26, R77, R76 ;  /* 0x0000004c4d1a723e */ /* 0x000fcc00000000ff */
[----:B------:R-:W2:Y:S01]  /*7d00*/  MUFU.EX2 R75, R75 ;  /* 0x0000004b004b7308 */ /* 0x000ea20000000800 */
[----:B----4-:R-:W-:Y:S01]  /*7d10*/  FADD.FTZ R20, R94, R5 ;  /* 0x000000055e147221 */ /* 0x010fe20000010000 */
[----:B------:R-:W-:-:S06]  /*7d20*/  F2FP.F16.F32.PACK_AB R5, R67, R82 ;  /* 0x000000524305723e */ /* 0x000fcc00000000ff */
[----:B------:R-:W4:Y:S01]  /*7d30*/  MUFU.EX2 R81, R81 ;  /* 0x0000005100517308 */ /* 0x000f220000000800 */
[----:B-1----:R-:W-:Y:S01]  /*7d40*/  FADD.FTZ R24, R80, R7 ;  /* 0x0000000750187221 */ /* 0x002fe20000010000 */
[----:B------:R-:W-:-:S05]  /*7d50*/  F2FP.F16.F32.PACK_AB R7, R21, R86 ;  /* 0x000000561507723e */ /* 0x000fca00000000ff */
[----:B------:R1:W-:Y:S01]  /*7d60*/  STSM.16.M88.4 [R19+0x6000], R4 ;  /* 0x0060000413007844 */ /* 0x0003e20000000200 */
[----:B------:R-:W5:Y:S01]  /*7d70*/  MUFU.EX2 R79, R79 ;  /* 0x0000004f004f7308 */ /* 0x000f620000000800 */
[C---:B--2---:R-:W-:Y:S01]  /*7d80*/  FADD.FTZ R20, R75.reuse, R20 ;  /* 0x000000144b147221 */ /* 0x044fe20000010000 */
[----:B------:R-:W-:-:S06]  /*7d90*/  F2FP.F16.F32.PACK_AB R27, R75, R94 ;  /* 0x0000005e4b1b723e */ /* 0x000fcc00000000ff */
[----:B------:R-:W2:Y:S01]  /*7da0*/  MUFU.EX2 R84, R84 ;  /* 0x0000005400547308 */ /* 0x000ea20000000800 */
[----:B----4-:R-:W-:Y:S01]  /*7db0*/  FADD.FTZ R21, R81, R24 ;  /* 0x0000001851157221 */ /* 0x010fe20000010000 */
[----:B------:R-:W-:Y:S02]  /*7dc0*/  F2FP.F16.F32.PACK_AB R24, R73, R72 ;  /* 0x000000484918723e */ /* 0x000fe400000000ff */
[----:B---3--:R-:W-:-:S03]  /*7dd0*/  F2FP.F16.F32.PACK_AB R12, R81, R80 ;  /* 0x00000050510c723e */ /* 0x008fc600000000ff */
[----:B------:R3:W-:Y:S01]  /*7de0*/  STSM.16.M88.4 [R155+0x2a800], R24 ;  /* 0x02a800189b007844 */ /* 0x0007e20000000200 */
[----:B------:R-:W4:Y:S01]  /*7df0*/  MUFU.EX2 R10, R83 ;  /* 0x00000053000a7308 */ /* 0x000f220000000800 */
[----:B-----5:R-:W-:-:S07]  /*7e00*/  FADD.FTZ R11, R79, R20 ;  /* 0x000000144f0b7221 */ /* 0x020fce0000010000 */
[----:B------:R-:W5:Y:S01]  /*7e10*/  MUFU.EX2 R105, R105 ;  /* 0x0000006900697308 */ /* 0x000f620000000800 */
[----:B--2---:R-:W-:-:S07]  /*7e20*/  FADD.FTZ R20, R84, R21 ;  /* 0x0000001554147221 */ /* 0x004fce0000010000 */
[----:B------:R-:W2:Y:S01]  /*7e30*/  MUFU.EX2 R102, R102 ;  /* 0x0000006600667308 */ /* 0x000ea20000000800 */
[C---:B----4-:R-:W-:Y:S01]  /*7e40*/  FADD.FTZ R11, R10.reuse, R11 ;  /* 0x0000000b0a0b7221 */ /* 0x050fe20000010000 */
[----:B------:R-:W-:-:S06]  /*7e50*/  F2FP.F16.F32.PACK_AB R13, R10, R79 ;  /* 0x0000004f0a0d723e */ /* 0x000fcc00000000ff */
[----:B------:R-:W4:Y:S01]  /*7e60*/  MUFU.EX2 R87, R87 ;  /* 0x0000005700577308 */ /* 0x000f220000000800 */
[C---:B-----5:R-:W-:Y:S01]  /*7e70*/  FADD.FTZ R21, R105.reuse, R20 ;  /* 0x0000001469157221 */ /* 0x060fe20000010000 */
[----:B------:R-:W-:-:S06]  /*7e80*/  F2FP.F16.F32.PACK_AB R14, R105, R84 ;  /* 0x00000054690e723e */ /* 0x000fcc00000000ff */
[----:B------:R-:W5:Y:S01]  /*7e90*/  MUFU.EX2 R88, R88 ;  /* 0x0000005800587308 */ /* 0x000f620000000800 */
[----:B--2---:R-:W-:-:S07]  /*7ea0*/  FADD.FTZ R20, R102, R11 ;  /* 0x0000000b66147221 */ /* 0x004fce0000010000 */
[----:B------:R-:W1:Y:S01]  /*7eb0*/  MUFU.EX2 R106, R106 ;  /* 0x0000006a006a7308 */ /* 0x000e620000000800 */
[C---:B----4-:R-:W-:Y:S01]  /*7ec0*/  FADD.FTZ R11, R87.reuse, R20 ;  /* 0x00000014570b7221 */ /* 0x050fe20000010000 */
[----:B------:R-:W-:-:S05]  /*7ed0*/  F2FP.F16.F32.PACK_AB R15, R87, R102 ;  /* 0x00000066570f723e */ /* 0x000fca00000000ff */
[----:B------:R3:W-:Y:S01]  /*7ee0*/  STSM.16.M88.4 [R17], R12 ;  /* 0x0000000c11007844 */ /* 0x0007e20000000200 */
[----:B------:R-:W2:Y:S01]  /*7ef0*/  MUFU.EX2 R89, R89 ;  /* 0x0000005900597308 */ /* 0x000ea20000000800 */
[----:B-----5:R-:W-:-:S07]  /*7f00*/  FADD.FTZ R28, R88, R21 ;  /* 0x00000015581c7221 */ /* 0x020fce0000010000 */
[----:B------:R-:W4:Y:S01]  /*7f10*/  MUFU.EX2 R91, R91 ;  /* 0x0000005b005b7308 */ /* 0x000f220000000800 */
[----:B-1----:R-:W-:-:S07]  /*7f20*/  FADD.FTZ R4, R106, R11 ;  /* 0x0000000b6a047221 */ /* 0x002fce0000010000 */
[----:B------:R-:W1:Y:S01]  /*7f30*/  MUFU.EX2 R92, R92 ;  /* 0x0000005c005c7308 */ /* 0x000e620000000800 */
[C---:B--2---:R-:W-:Y:S01]  /*7f40*/  FADD.FTZ R5, R89.reuse, R28 ;  /* 0x0000001c59057221 */ /* 0x044fe20000010000 */
[----:B------:R-:W-:-:S06]  /*7f50*/  F2FP.F16.F32.PACK_AB R28, R89, R88 ;  /* 0x00000058591c723e */ /* 0x000fcc00000000ff */
[----:B------:R-:W2:Y:S01]  /*7f60*/  MUFU.EX2 R33, R110 ;  /* 0x0000006e00217308 */ /* 0x000ea20000000800 */
[C---:B----4-:R-:W-:Y:S01]  /*7f70*/  FADD.FTZ R4, R91.reuse, R4 ;  /* 0x000000045b047221 */ /* 0x050fe20000010000 */
[----:B------:R-:W-:-:S06]  /*7f80*/  F2FP.F16.F32.PACK_AB R29, R91, R106 ;  /* 0x0000006a5b1d723e */ /* 0x000fcc00000000ff */
[----:B------:R-:W4:Y:S01]  /*7f90*/  MUFU.EX2 R93, R93 ;  /* 0x0000005d005d7308 */ /* 0x000f220000000800 */
[----:B-1----:R-:W-:-:S07]  /*7fa0*/  FADD.FTZ R6, R92, R5 ;  /* 0x000000055c067221 */ /* 0x002fce0000010000 */
[----:B------:R-:W1:Y:S01]  /*7fb0*/  MUFU.EX2 R31, R95 ;  /* 0x0000005f001f7308 */ /* 0x000e620000000800 */
[----:B--2---:R-:W-:-:S07]  /*7fc0*/  FADD.FTZ R4, R33, R4 ;  /* 0x0000000421047221 */ /* 0x004fce0000010000 */
[----:B------:R-:W2:Y:S01]  /*7fd0*/  MUFU.EX2 R35, R114 ;  /* 0x0000007200237308 */ /* 0x000ea20000000800 */
[C---:B----4-:R-:W-:Y:S01]  /*7fe0*/  FADD.FTZ R5, R93.reuse, R6 ;  /* 0x000000065d057221 */ /* 0x050fe20000010000 */
[----:B------:R-:W-:-:S03]  /*7ff0*/  F2FP.F16.F32.PACK_AB R30, R93, R92 ;  /* 0x0000005c5d1e723e */ /* 0x000fc600000000ff */
[----:B------:R-:W-:-:S03]  /*8000*/  FADD.FTZ R6, R32, R5 ;  /* 0x0000000520067221 */ /* 0x000fc60000010000 */
[----:B------:R-:W4:Y:S01]  /*8010*/  MUFU.EX2 R99, R99 ;  /* 0x0000006300637308 */ /* 0x000f220000000800 */
[C---:B-1----:R-:W-:Y:S01]  /*8020*/  FADD.FTZ R4, R31.reuse, R4 ;  /* 0x000000041f047221 */ /* 0x042fe20000010000 */
[----:B------:R-:W-:-:S05]  /*8030*/  F2FP.F16.F32.PACK_AB R31, R31, R33 ;  /* 0x000000211f1f723e */ /* 0x000fca00000000ff */
[----:B------:R3:W-:Y:S01]  /*8040*/  STSM.16.M88.4 [R153+0xc000], R28 ;  /* 0x00c0001c99007844 */ /* 0x0007e20000000200 */
[----:B------:R-:W1:Y:S01]  /*8050*/  MUFU.EX2 R97, R97 ;  /* 0x0000006100617308 */ /* 0x000e620000000800 */
[----:B--2---:R-:W-:-:S07]  /*8060*/  FADD.FTZ R4, R35, R4 ;  /* 0x0000000423047221 */ /* 0x004fce0000010000 */
[----:B------:R-:W2:Y:S01]  /*8070*/  MUFU.EX2 R100, R100 ;  /* 0x0000006400647308 */ /* 0x000ea20000000800 */
[C---:B----4-:R-:W-:Y:S01]  /*8080*/  F2FP.F16.F32.PACK_AB R33, R99.reuse, R35 ;  /* 0x000000236321723e */ /* 0x050fe200000000ff */
[----:B------:R-:W-:-:S06]  /*8090*/  FADD.FTZ R4, R99, R4 ;  /* 0x0000000463047221 */ /* 0x000fcc0000010000 */
[----:B------:R-:W4:Y:S01]  /*80a0*/  MUFU.EX2 R63, R63 ;  /* 0x0000003f003f7308 */ /* 0x000f220000000800 */
[C---:B-1----:R-:W-:Y:S01]  /*80b0*/  F2FP.F16.F32.PACK_AB R32, R97.reuse, R32 ;  /* 0x000000206120723e */ /* 0x042fe200000000ff */
[----:B------:R-:W-:-:S06]  /*80c0*/  FADD.FTZ R5, R97, R6 ;  /* 0x0000000661057221 */ /* 0x000fcc0000010000 */
[----:B------:R-:W1:Y:S01]  /*80d0*/  MUFU.EX2 R7, R118 ;  /* 0x0000007600077308 */ /* 0x000e620000000800 */
[----:B--2---:R-:W-:-:S07]  /*80e0*/  FADD.FTZ R6, R100, R5 ;  /* 0x0000000564067221 */ /* 0x004fce0000010000 */
[----:B------:R-:W2:Y:S01]  /*80f0*/  MUFU.EX2 R101, R101 ;  /* 0x0000006500657308 */ /* 0x000ea20000000800 */
[C---:B----4-:R-:W-:Y:S01]  /*8100*/  F2FP.F16.F32.PACK_AB R34, R63.reuse, R100 ;  /* 0x000000643f22723e */ /* 0x050fe200000000ff */
[----:B------:R-:W-:Y:S01]  /*8110*/  FADD.FTZ R6, R63, R6 ;  /* 0x000000063f067221 */ /* 0x000fe20000010000 */
[----:B-1----:R-:W-:Y:S01]  /*8120*/  FADD.FTZ R4, R7, R4 ;  /* 0x0000000407047221 */ /* 0x002fe20000010000 */
[----:B--2---:R-:W-:-:S03]  /*8130*/  F2FP.F16.F32.PACK_AB R35, R101, R7 ;  /* 0x000000076523723e */ /* 0x004fc600000000ff */
[----:B------:R-:W-:Y:S01]  /*8140*/  FADD.FTZ R5, R101, R4 ;  /* 0x0000000465057221 */ /* 0x000fe20000010000 */
[----:B------:R-:W-:Y:S01]  /*8150*/  IMAD.MOV.U32 R7, RZ, RZ, R98 ;  /* 0x000000ffff077224 */ /* 0x000fe200078e0062 */
[----:B------:R-:W-:Y:S01]  /*8160*/  MOV R4, R50 ;  /* 0x0000003200047202 */ /* 0x000fe20000000f00 */
[----:B------:R3:W-:Y:S01]  /*8170*/  STSM.16.M88.4 [R19+0xc000], R32 ;  /* 0x00c0002013007844 */ /* 0x0007e20000000200 */
[----:B------:R-:W-:Y:S01]  /*8180*/  @!PT LDS RZ, [RZ] ;  /* 0x00000000fffff984 */ /* 0x000fe20000000800 */
[----:B------:R-:W-:Y:S01]  /*8190*/  @!PT LDS RZ, [RZ] ;  /* 0x00000000fffff984 */ /* 0x000fe20000000800 */
[----:B------:R-:W-:Y:S01]  /*81a0*/  @!PT LDS RZ, [RZ] ;  /* 0x00000000fffff984 */ /* 0x000fe20000000800 */
[----:B------:R-:W-:Y:S01]  /*81b0*/  @!PT LDS RZ, [RZ] ;  /* 0x00000000fffff984 */ /* 0x000fe20000000800 */
[----:B------:R1:W-:Y:S06]  /*81c0*/  MEMBAR.ALL.CTA ;  /* 0x0000000000007992 */ /* 0x0003ec0000008000 */
[----:B-1----:R-:W1:Y:S02]  /*81d0*/  FENCE.VIEW.ASYNC.S ;  /* 0x00000000000073c6 */ /* 0x002e640000000000 */
[----:B-1----:R-:W-:Y:S01]  /*81e0*/  NOP ;  /* 0x0000000000007918 */ /* 0x002fe20000000000 */
[----:B------:R-:W-:Y:S05]  /*81f0*/  @P2 BRA `(.L_x_24) ;  /* 0xffffffc800902947 */ /* 0x000fea000383ffff */
.L_x_15:
[----:B------:R-:W-:Y:S06]  /*8200*/  BAR.ARV 0x8, 0x1a0 ;  /* 0x0206800000007b1d */ /* 0x000fec0000002000 */
[----:B------:R-:W-:Y:S05]  /*8210*/  @!P0 BRA `(.L_x_25) ;  /* 0x0000000000048947 */ /* 0x000fea0003800000 */
[----:B------:R-:W-:Y:S01]  /*8220*/  BPT.TRAP 0x1 ;  /* 0x000000040000795c */ /* 0x000fe20000300000 */
.L_x_25:
[----:B------:R-:W-:Y:S01]  /*8230*/  ULEA UR12, UR36, UR40, 0x3 ;  /* 0x00000028240c7291 */ /* 0x000fe2000f8e183f */
[----:B------:R-:W-:-:S05]  /*8240*/  IMAD.U32 R3, RZ, RZ, UR37 ;  /* 0x00000025ff037e24 */ /* 0x000fca000f8e00ff */
[----:B------:R-:W-:-:S04]  /*8250*/  SHF.L.U32 R3, R3, 0x1f, RZ ;  /* 0x0000001f03037819 */ /* 0x000fc800000006ff */
[----:B------:R1:W4:Y:S01]  /*8260*/  SYNCS.PHASECHK.TRANS64.TRYWAIT P2, [UR12+0x30850], R3 ;  /* 0x03085003ff0075a7 */ /* 0x000322000804014c */
[----:B------:R-:W-:Y:S05]  /*8270*/  @!P0 BRA `(.L_x_26) ;  /* 0x0000000000048947 */ /* 0x000fea0003800000 */
[----:B------:R-:W-:Y:S01]  /*8280*/  BPT.TRAP 0x1 ;  /* 0x000000040000795c */ /* 0x000fe20000300000 */
.L_x_26:
[----:B----4-:R-:W-:Y:S05]  /*8290*/  @P2 BRA `(.L_x_27) ;  /* 0x0000000000082947 */ /* 0x010fea0003800000 */
[----:B------:R-:W4:Y:S02]  /*82a0*/  SYNCS.PHASECHK.TRANS64.TRYWAIT P0, [UR12+0x30850], R3 ;  /* 0x03085003ff0075a7 */ /* 0x000f24000800014c */
[----:B----4-:R-:W-:Y:S05]  /*82b0*/  @!P0 BRA `(.L_x_28) ;  /* 0x0000003400e08947 */ /* 0x010fea0003800000 */
.L_x_27:
[----:B------:R-:W-:Y:S01]  /*82c0*/  R2UR UR4, R0 ;  /* 0x00000000000472ca */ /* 0x000fe200000e0000 */
[----:B------:R-:W-:Y:S01]  /*82d0*/  UIADD3 UR5, UR40, 0x400, URZ ;  /* 0x0000040028057890 */ /* 0x000fe2000fffe03f */
[----:B------:R-:W5:Y:S01]  /*82e0*/  LDL.64 R20, [R1+0x10] ;  /* 0x0000100001147983 */ /* 0x000f620000100a00 */
[----:B------:R-:W-:Y:S01]  /*82f0*/  WARPGROUP.ARRIVE ;  /* 0x00000000000079c5 */ /* 0x000fe20000000000 */
[----:B------:R-:W-:Y:S01]  /*8300*/  UMOV UR7, 0x40000040 ;  /* 0x4000004000077882 */ /* 0x000fe20000000000 */
[----:B------:R-:W-:Y:S01]  /*8310*/  USHF.R.U32.HI UR5, URZ, 0x4, UR5 ;  /* 0x000000043f057899 */ /* 0x000fe20008011605 */
[----:B----4-:R-:W4:Y:S01]  /*8320*/  SHFL.BFLY PT, R4, R5, 0x2, 0x1f ;  /* 0x0c401f0005047f89 */ /* 0x010f2200000e0000 */
[----:B------:R-:W-:Y:S01]  /*8330*/  UMOV UR11, 0x40000040 ;  /* 0x40000040000b7882 */ /* 0x000fe20000000000 */
[----:B------:R-:W-:Y:S01]  /*8340*/  UMOV UR9, 0x40000040 ;  /* 0x4000004000097882 */ /* 0x000fe20000000000 */
[----:B------:R-:W-:Y:S01]  /*8350*/  ULOP3.LUT UR5, UR5, 0x3fff, URZ, 0xc0, !UPT ;  /* 0x00003fff05057892 */ /* 0x000fe2000f8ec03f */
[----:B-1----:R-:W1:Y:S01]  /*8360*/  SHFL.BFLY PT, R3, R6, 0x2, 0x1f ;  /* 0x0c401f0006037f89 */ /* 0x002e6200000e0000 */
[----:B------:R-:W-:Y:S01]  /*8370*/  UIADD3 UR42, -UR41, URZ, URZ ;  /* 0x0000003f292a7290 */ /* 0x000fe2000fffe13f */
[C---:B------:R-:W-:Y:S01]  /*8380*/  IADD3 R47, R2.reuse, -0x80, RZ ;  /* 0xffffff80022f7810 */ /* 0x040fe20007ffe0ff */
[----:B------:R-:W-:Y:S01]  /*8390*/  UIADD3 UR4, UR4, 0x1e800, URZ ;  /* 0x0001e80004047890 */ /* 0x000fe2000fffe03f */
[----:B------:R-:W-:Y:S01]  /*83a0*/  VIADD R48, R2, 0xffffff80 ;  /* 0xffffff8002307836 */ /* 0x000fe20000000000 */
[----:B------:R-:W-:Y:S01]  /*83b0*/  UIMAD UR6, UR36, 0x600, UR5 ;  /* 0x00000600240678a4 */ /* 0x000fe2000f8e0205 */
[----:B------:R-:W-:Y:S01]  /*83c0*/  SHF.R.S32.HI R47, RZ, 0x1f, R47 ;  /* 0x0000001fff2f7819 */ /* 0x000fe2000001142f */
[----:B------:R-:W-:Y:S01]  /*83d0*/  USHF.R.U32.HI UR4, URZ, 0x4, UR4 ;  /* 0x000000043f047899 */ /* 0x000fe20008011604 */
[----:B------:R-:W-:Y:S01]  /*83e0*/  UMOV UR5, 0x40000040 ;  /* 0x4000004000057882 */ /* 0x000fe20000000000 */
[----:B------:R-:W-:Y:S01]  /*83f0*/  UIADD3 UR10, UR6, 0x80, URZ ;  /* 0x00000080060a7890 */ /* 0x000fe2000fffe03f */
[----:B------:R-:W-:Y:S01]  /*8400*/  LEA.HI R47, R47, R48, RZ, 0x5 ;  /* 0x000000302f2f7211 */ /* 0x000fe200078f28ff */
[----:B------:R-:W-:-:S02]  /*8410*/  ULOP3.LUT UR4, UR4, 0x3fff, URZ, 0xc0, !UPT ;  /* 0x00003fff04047892 */ /* 0x000fc4000f8ec03f */
[----:B------:R-:W-:Y:S01]  /*8420*/  UIADD3 UR43, -UR44, URZ, URZ ;  /* 0x0000003f2c2b7290 */ /* 0x000fe2000fffe13f */
[----:B------:R-:W-:Y:S01]  /*8430*/  SHF.R.S32.HI R47, RZ, 0x5, R47 ;  /* 0x00000005ff2f7819 */ /* 0x000fe2000001142f */
[----:B------:R-:W-:-:S04]  /*8440*/  ULOP3.LUT UR4, UR4, 0x10000, URZ, 0xfc, !UPT ;  /* 0x0001000004047892 */ /* 0x000fc8000f8efc3f */
[----:B------:R-:W-:Y:S01]  /*8450*/  UIADD3 UR8, UR4, 0x2, URZ ;  /* 0x0000000204087890 */ /* 0x000fe2000fffe03f */
[----:B----4-:R-:W-:Y:S01]  /*8460*/  FADD.FTZ R7, R4, R5 ;  /* 0x0000000504077221 */ /* 0x010fe20000010000 */
[----:B-1----:R-:W-:-:S03]  /*8470*/  FADD.FTZ R3, R3, R6 ;  /* 0x0000000603037221 */ /* 0x002fc60000010000 */
[----:B------:R-:W-:Y:S01]  /*8480*/  HGMMA.64x64x16.F32 R120, gdesc[UR4].tnspB, R120, gsb0 ;  /* 0x40e00000047879f0 */ /* 0x000fe20008000878 */
[----:B------:R-:W-:Y:S01]  /*8490*/  UMOV UR7, 0x40000040 ;  /* 0x4000004000077882 */ /* 0x000fe20000000000 */
[----:B------:R-:W-:Y:S01]  /*84a0*/  UMOV UR5, 0x40000040 ;  /* 0x4000004000057882 */ /* 0x000fe20000000000 */
[----:B--23--:R-:W1:Y:S04]  /*84b0*/  SHFL.BFLY PT, R12, R7, 0x1, 0x1f ;  /* 0x0c201f00070c7f89 */ /* 0x00ce6800000e0000 */
[----:B------:R-:W2:Y:S01]  /*84c0*/  SHFL.BFLY PT, R0, R3, 0x1, 0x1f ;  /* 0x0c201f0003007f89 */ /* 0x000ea200000e0000 */
[----:B-1----:R-:W-:Y:S01]  /*84d0*/  FADD.FTZ R14, R7, R12 ;  /* 0x0000000c070e7221 */ /* 0x002fe20000010000 */
[----:B------:R-:W-:Y:S02]  /*84e0*/  IMAD.U32 R12, RZ, RZ, UR12 ;  /* 0x0000000cff0c7e24 */ /* 0x000fe4000f8e00ff */
[----:B--2---:R-:W-:Y:S01]  /*84f0*/  FADD.FTZ R13, R3, R0 ;  /* 0x00000000030d7221 */ /* 0x004fe20000010000 */
[----:B------:R-:W-:-:S02]  /*8500*/  IMAD.MOV.U32 R0, RZ, RZ, RZ ;  /* 0x000000ffff007224 */ /* 0x000fc400078e00ff */
[----:B------:R-:W-:Y:S02]  /*8510*/  @!P1 VIADD R12, R12, 0x30860 ;  /* 0x000308600c0c9836 */ /* 0x000fe40000000000 */
[----:B------:R-:W-:-:S03]  /*8520*/  FSETP.NE.FTZ.AND P2, PT, R13, RZ, PT ;  /* 0x000000ff0d00720b */ /* 0x000fc60003f55000 */
[----:B------:R-:W-:-:S10]  /*8530*/  @!P1 PRMT R12, RZ, 0x654, R12 ;  /* 0x00000654ff0c9816 */ /* 0x000fd4000000000c */
[----:B------:R-:W-:Y:S01]  /*8540*/  @P2 MUFU.RCP R0, R13 ;  /* 0x0000000d00002308 */ /* 0x000fe20000001000 */
[----:B------:R-:W-:Y:S02]  /*8550*/  WARPGROUP.DEPBAR.LE gsb0, 0x0 ;  /* 0x00008000000079c5 */ /* 0x000fe40000010000 */
[----:B------:R-:W-:-:S06]  /*8560*/  WARPGROUP.ARRIVE ;  /* 0x00000000000079c5 */ /* 0x000fcc0000000000 */
[----:B------:R-:W-:Y:S01]  /*8570*/  HGMMA.64x64x16.F32 R120, gdesc[UR8].tnspB, R120, gsb0 ;  /* 0x40e00000087879f0 */ /* 0x000fe20008000878 */
[----:B------:R-:W-:Y:S02]  /*8580*/  UIADD3 UR10, UR6, 0x100, URZ ;  /* 0x00000100060a7890 */ /* 0x000fe4000fffe03f */
[----:B------:R-:W-:Y:S01]  /*8590*/  UIADD3 UR8, UR4, 0x4, URZ ;  /* 0x0000000404087890 */ /* 0x000fe2000fffe03f */
[----:B------:R-:W-:Y:S01]  /*85a0*/  UMOV UR11, 0x40000040 ;  /* 0x40000040000b7882 */ /* 0x000fe20000000000 */
[----:B------:R-:W-:Y:S01]  /*85b0*/  UMOV UR9, 0x40000040 ;  /* 0x4000004000097882 */ /* 0x000fe20000000000 */
        /* <DEDUP_REMOVED lines=14> */
[C---:B-----5:R-:W-:Y:S02]  /*86a0*/  IADD3 R9, P4, R20.reuse, 0x20, RZ ;  /* 0x0000002014097810 */ /* 0x060fe40007f9e0ff */
[----:B------:R-:W-:Y:S02]  /*86b0*/  IADD3 R5, P0, R20, 0x60, RZ ;  /* 0x0000006014057810 */ /* 0x000fe40007f1e0ff */
[----:B------:R-:W-:-:S02]  /*86c0*/  LOP3.LUT R8, R9, 0x380, RZ, 0xc0, !PT ;  /* 0x0000038009087812 */ /* 0x000fc400078ec0ff */
[----:B------:R-:W-:Y:S02]  /*86d0*/  LOP3.LUT R4, R5, 0x380, RZ, 0xc0, !PT ;  /* 0x0000038005047812 */ /* 0x000fe400078ec0ff */
[----:B------:R-:W-:Y:S02]  /*86e0*/  SHF.R.U64 R8, R8, 0x3, RZ ;  /* 0x0000000308087819 */ /* 0x000fe400000012ff */
[----:B------:R-:W-:Y:S02]  /*86f0*/  IADD3 R3, P3, R20, 0x40, RZ ;  /* 0x0000004014037810 */ /* 0x000fe40007f7e0ff */
[----:B------:R-:W-:Y:S01]  /*8700*/  LOP3.LUT R8, R8, R9, RZ, 0x3c, !PT ;  /* 0x0000000908087212 */ /* 0x000fe200078e3cff */
[--C-:B------:R-:W-:Y:S01]  /*8710*/  IMAD.X R9, RZ, RZ, R21.reuse, P4 ;  /* 0x000000ffff097224 */ /* 0x100fe200020e0615 */
[----:B------:R-:W-:Y:S01]  /*8720*/  LOP3.LUT R10, R20, 0x380, RZ, 0xc0, !PT ;  /* 0x00000380140a7812 */ /* 0x000fe200078ec0ff */
[----:B------:R-:W-:Y:S01]  /*8730*/  IMAD.X R7, RZ, RZ, R21, P3 ;  /* 0x000000ffff077224 */ /* 0x000fe200018e0615 */
[----:B------:R-:W-:-:S02]  /*8740*/  SHF.R.U64 R4, R4, 0x3, RZ ;  /* 0x0000000304047819 */ /* 0x000fc400000012ff */
[----:B------:R-:W-:Y:S02]  /*8750*/  FSETP.NE.FTZ.AND P4, PT, R14, RZ, PT ;  /* 0x000000ff0e00720b */ /* 0x000fe40003f95000 */
[----:B------:R-:W-:Y:S02]  /*8760*/  LOP3.LUT R6, R3, 0x380, RZ, 0xc0, !PT ;  /* 0x0000038003067812 */ /* 0x000fe400078ec0ff */
[----:B------:R-:W-:Y:S02]  /*8770*/  SHF.R.U64 R10, R10, 0x3, RZ ;  /* 0x000000030a0a7819 */ /* 0x000fe400000012ff */
[----:B------:R-:W-:Y:S02]  /*8780*/  LOP3.LUT R4, R4, R5, RZ, 0x3c, !PT ;  /* 0x0000000504047212 */ /* 0x000fe400078e3cff */
[----:B------:R-:W-:Y:S02]  /*8790*/  IADD3.X R5, RZ, R21, RZ, P0, !PT ;  /* 0x00000015ff057210 */ /* 0x000fe400007fe4ff */
[----:B------:R-:W-:-:S02]  /*87a0*/  SHF.R.U64 R6, R6, 0x3, RZ ;  /* 0x0000000306067819 */ /* 0x000fc400000012ff */
[----:B------:R-:W-:Y:S02]  /*87b0*/  MOV R11, R21 ;  /* 0x00000015000b7202 */ /* 0x000fe40000000f00 */
[----:B------:R-:W-:Y:S02]  /*87c0*/  LOP3.LUT R10, R10, R20, RZ, 0x3c, !PT ;  /* 0x000000140a0a7212 */ /* 0x000fe400078e3cff */
[----:B------:R-:W-:Y:S02]  /*87d0*/  MOV R38, R4 ;  /* 0x0000000400267202 */ /* 0x000fe40000000f00 */
[----:B------:R-:W-:Y:S01]  /*87e0*/  LOP3.LUT R6, R6, R3, RZ, 0x3c, !PT ;  /* 0x0000000306067212 */ /* 0x000fe200078e3cff */
[----:B------:R-:W1:Y:S01]  /*87f0*/  LDC.64 R4, c[0x0][0xb78] ;  /* 0x0002de00ff047b82 */ /* 0x000e620000000a00 */
[----:B------:R-:W-:Y:S01]  /*8800*/  MOV R43, R10 ;  /* 0x0000000a002b7202 */ /* 0x000fe20000000f00 */
[----:B------:R-:W-:Y:S01]  /*8810*/  IMAD.MOV.U32 R10, RZ, RZ, RZ ;  /* 0x000000ffff0a7224 */ /* 0x000fe200078e00ff */
[----:B------:R-:W2:Y:S01]  /*8820*/  @P4 MUFU.LG2 R11, R14 ;  /* 0x0000000e000b4308 */ /* 0x000ea20000000c00 */
[----:B------:R-:W-:Y:S01]  /*8830*/  MOV R40, R6 ;  /* 0x0000000600287202 */ /* 0x000fe20000000f00 */
[----:B------:R-:W-:Y:S01]  /*8840*/  @P2 FMUL.FTZ R7, R39, 0.69314718246459960938 ;  /* 0x3f31721827072820 */ /* 0x000fe20000410000 */
[----:B------:R-:W-:-:S02]  /*8850*/  MOV R42, R8 ;  /* 0x00000008002a7202 */ /* 0x000fc40000000f00 */
[----:B------:R-:W-:Y:S02]  /*8860*/  LOP3.LUT P0, RZ, R157, 0x3, RZ, 0xc0, !PT ;  /* 0x000000039dff7812 */ /* 0x000fe4000780c0ff */
[----:B------:R-:W-:Y:S01]  /*8870*/  MOV R21, 0xff800000 ;  /* 0xff80000000157802 */ /* 0x000fe20000000f00 */
[----:B------:R-:W3:Y:S08]  /*8880*/  @P2 MUFU.LG2 R6, R13 ;  /* 0x0000000d00062308 */ /* 0x000ef00000000c00 */
[----:B------:R4:W5:Y:S01]  /*8890*/  @P4 MUFU.RCP R10, R14 ;  /* 0x0000000e000a4308 */ /* 0x0009620000001000 */
[----:B--2---:R-:W-:Y:S01]  /*88a0*/  @P4 FMUL.FTZ R11, R11, 0.69314718246459960938 ;  /* 0x3f3172180b0b4820 */ /* 0x004fe20000410000 */
[----:B------:R-:W-:-:S02]  /*88b0*/  WARPGROUP.DEPBAR.LE gsb0, 0x0 ;  /* 0x00008000000079c5 */ /* 0x000fc40000010000 */
[----:B------:R-:W-:Y:S01]  /*88c0*/  WARPGROUP.ARRIVE ;  /* 0x00000000000079c5 */ /* 0x000fe20000000000 */
[----:B----4-:R-:W-:Y:S01]  /*88d0*/  @P4 FMUL.FTZ R14, R39, 0.69314718246459960938 ;  /* 0x3f317218270e4820 */ /* 0x010fe20000410000 */
[----:B---3--:R-:W-:-:S04]  /*88e0*/  @P2 FMUL.FTZ R6, R6, 0.69314718246459960938 ;  /* 0x3f31721806062820 */ /* 0x008fc80000410000 */
[----:B------:R-:W-:Y:S01]  /*88f0*/  HGMMA.64x64x16.F32 R120, gdesc[UR8].tnspB, R120, gsb0 ;  /* 0x40e00000087879f0 */ /* 0x000fe20008000878 */
[----:B------:R-:W-:Y:S01]  /*8900*/  UIADD3 UR10, UR6, 0x280, URZ ;  /* 0x00000280060a7890 */ /* 0x000fe2000fffe03f */
[----:B------:R-:W-:Y:S01]  /*8910*/  @P4 FFMA.FTZ R21, R14, R98, R11 ;  /* 0x000000620e154223 */ /* 0x000fe2000001000b */
        /* <DEDUP_REMOVED lines=38> */
[----:B------:R-:W-:Y:S02]  /*8b80*/  UIADD3 UR6, UR6, 0x580, URZ ;  /* 0x0000058006067890 */ /* 0x000fe4000fffe03f */
[----:B------:R-:W-:Y:S01]  /*8b90*/  UIADD3 UR4, UR4, 0xc06, URZ ;  /* 0x00000c0604047890 */ /* 0x000fe2000fffe03f */
[----:B------:R-:W-:Y:S02]  /*8ba0*/  WARPGROUP.DEPBAR.LE gsb0, 0x0 ;  /* 0x00008000000079c5 */ /* 0x000fe40000010000 */
[----:B------:R-:W-:-:S06]  /*8bb0*/  WARPGROUP.ARRIVE ;  /* 0x00000000000079c5 */ /* 0x000fcc0000000000 */
[----:B------:R-:W-:Y:S01]  /*8bc0*/  HGMMA.64x64x16.F32 R120, gdesc[UR8].tnspB, R120, gsb0 ;  /* 0x40e00000087879f0 */ /* 0x000fe20008000878 */
[----:B------:R-:W-:Y:S02]  /*8bd0*/  ULDC.64 UR8, c[0x0][0xb70] ;  /* 0x0002dc0000087ab9 */ /* 0x000fe40000000a00 */
[----:B------:R-:W-:Y:S02]  /*8be0*/  WARPGROUP.DEPBAR.LE gsb0, 0x0 ;  /* 0x00008000000079c5 */ /* 0x000fe40000010000 */
[----:B------:R-:W-:-:S06]  /*8bf0*/  WARPGROUP.ARRIVE ;  /* 0x00000000000079c5 */ /* 0x000fcc0000000000 */
[----:B------:R-:W-:Y:S01]  /*8c00*/  HGMMA.64x64x16.F32 R120, gdesc[UR4].tnspB, R120, gsb0 ;  /* 0x40e00000047879f0 */ /* 0x000fe20008000878 */
[----:B------:R-:W-:Y:S01]  /*8c10*/  ULDC UR4, c[0x0][0xda8] ;  /* 0x00036a0000047ab9 */ /* 0x000fe20000000800 */
[----:B------:R-:W-:Y:S01]  /*8c20*/  ULDC UR7, c[0x0][0xa88] ;  /* 0x0002a20000077ab9 */ /* 0x000fe20000000800 */
[----:B------:R-:W-:-:S03]  /*8c30*/  UIMAD UR42, UR4, UR42, UR46 ;  /* 0x0000002a042a72a4 */ /* 0x000fc6000f8e022e */
[----:B------:R-:W-:Y:S01]  /*8c40*/  ULDC UR4, c[0x0][0xdb4] ;  /* 0x00036d0000047ab9 */ /* 0x000fe20000000800 */
[----:B------:R-:W-:Y:S02]  /*8c50*/  UIMAD UR42, UR42, 0xc0, URZ ;  /* 0x000000c02a2a78a4 */ /* 0x000fe4000f8e023f */
[----:B------:R-:W-:-:S04]  /*8c60*/  UIMAD UR43, UR4, UR43, UR41 ;  /* 0x0000002b042b72a4 */ /* 0x000fc8000f8e0229 */
[----:B------:R-:W-:Y:S01]  /*8c70*/  USHF.R.S32.HI UR4, URZ, 0x1f, UR43 ;  /* 0x0000001f3f047899 */ /* 0x000fe2000801142b */
[----:B------:R-:W-:-:S03]  /*8c80*/  VIADD R29, R152, UR42 ;  /* 0x0000002a981d7c36 */ /* 0x000fc60008000000 */
[----:B------:R-:W-:Y:S02]  /*8c90*/  UIMAD UR6, UR4, UR8, URZ ;  /* 0x00000008040672a4 */ /* 0x000fe4000f8e023f */
[----:B------:R-:W-:Y:S01]  /*8ca0*/  UIMAD.WIDE.U32 UR4, UR43, UR8, URZ ;  /* 0x000000082b0472a5 */ /* 0x000fe2000f8e003f */
[----:B------:R-:W-:Y:S01]  /*8cb0*/  IADD3 R3, R29, 0x8, RZ ;  /* 0x000000081d037810 */ /* 0x000fe20007ffe0ff */
[----:B------:R-:W-:Y:S01]  /*8cc0*/  UIMAD UR6, UR43, UR9, UR6 ;  /* 0x000000092b0672a4 */ /* 0x000fe2000f8e0206 */
[----:B------:R-:W-:Y:S02]  /*8cd0*/  SHF.R.S32.HI R45, RZ, 0x1f, R29 ;  /* 0x0000001fff2d7819 */ /* 0x000fe4000001141d */
[----:B------:R-:W-:Y:S01]  /*8ce0*/  ISETP.GE.OR P3, PT, R3, UR7, P0 ;  /* 0x0000000703007c0c */ /* 0x000fe20008766670 */
[----:B------:R-:W-:Y:S01]  /*8cf0*/  IMAD.U32 R8, RZ, RZ, UR4 ;  /* 0x00000004ff087e24 */ /* 0x000fe2000f8e00ff */
[----:B------:R-:W-:Y:S01]  /*8d00*/  USHF.R.S32.HI UR4, URZ, 0x1f, UR44 ;  /* 0x0000001f3f047899 */ /* 0x000fe2000801142c */
[----:B------:R-:W-:Y:S01]  /*8d10*/  MOV R9, UR5 ;  /* 0x0000000500097c02 */ /* 0x000fe20008000f00 */
[----:B------:R-:W-:Y:S01]  /*8d20*/  UIADD3 UR6, UR5, UR6, URZ ;  /* 0x0000000605067290 */ /* 0x000fe2000fffe03f */
[----:B------:R-:W-:-:S02]  /*8d30*/  IMAD.MOV.U32 R3, RZ, RZ, -0x800000 ;  /* 0xff800000ff037424 */ /* 0x000fc400078e00ff */
[----:B------:R-:W-:Y:S01]  /*8d40*/  @P2 FFMA.FTZ R3, R7, R50, R6 ;  /* 0x0000003207032223 */ /* 0x000fe20000010006 */
[----:B------:R-:W-:Y:S01]  /*8d50*/  ISETP.GE.OR P0, PT, R29, UR7, P0 ;  /* 0x000000071d007c0c */ /* 0x000fe20008706670 */
[C---:B-1----:R-:W-:Y:S01]  /*8d60*/  IMAD R14, R4.reuse, UR4, RZ ;  /* 0x00000004040e7c24 */ /* 0x042fe2000f8e02ff */
[----:B------:R-:W-:Y:S01]  /*8d70*/  ULDC.64 UR4, c[0x0][0xb40] ;  /* 0x0002d00000047ab9 */ /* 0x000fe20000000a00 */
[----:B------:R-:W-:Y:S02]  /*8d80*/  IMAD.U32 R9, RZ, RZ, UR6 ;  /* 0x00000006ff097e24 */ /* 0x000fe4000f8e00ff */
[----:B------:R-:W-:Y:S02]  /*8d90*/  IMAD R46, R5, UR44, R14 ;  /* 0x0000002c052e7c24 */ /* 0x000fe4000f8e020e */
[----:B------:R-:W-:Y:S01]  /*8da0*/  IMAD.WIDE.U32 R8, R4, UR44, R8 ;  /* 0x0000002c04087c25 */ /* 0x000fe2000f8e0008 */
[----:B------:R-:W-:Y:S02]  /*8db0*/  WARPGROUP.DEPBAR.LE gsb0, 0x0 ;  /* 0x00008000000079c5 */ /* 0x000fe40000010000 */
[----:B------:R1:W-:Y:S01]  /*8dc0*/  @!P1 SYNCS.ARRIVE.TRANS64.RED.A1T0 RZ, [R12+URZ], RZ ;  /* 0x000000ff0cff99a7 */ /* 0x0003e2000810043f */
[-C--:B------:R-:W-:Y:S01]  /*8dd0*/  FMUL.FTZ R6, R121, R0.reuse ;  /* 0x0000000079067220 */ /* 0x080fe20000410000 */
[-C--:B------:R-:W-:Y:S01]  /*8de0*/  FMUL.FTZ R7, R120, R0.reuse ;  /* 0x0000000078077220 */ /* 0x080fe20000410000 */
[-C--:B------:R-:W-:Y:S01]  /*8df0*/  FMUL.FTZ R11, R125, R0.reuse ;  /* 0x000000007d0b7220 */ /* 0x080fe20000410000 */
[-C--:B------:R-:W-:Y:S01]  /*8e00*/  FMUL.FTZ R15, R129, R0.reuse ;  /* 0x00000000810f7220 */ /* 0x080fe20000410000 */
[-C--:B------:R-:W-:Y:S01]  /*8e10*/  FMUL.FTZ R20, R128, R0.reuse ;  /* 0x0000000080147220 */ /* 0x080fe20000410000 */
[-C--:B------:R-:W-:Y:S01]  /*8e20*/  FMUL.FTZ R22, R133, R0.reuse ;  /* 0x0000000085167220 */ /* 0x080fe20000410000 */
[-C--:B------:R-:W-:Y:S01]  /*8e30*/  FMUL.FTZ R25, R132, R0.reuse ;  /* 0x0000000084197220 */ /* 0x080fe20000410000 */
[-C--:B-1----:R-:W-:Y:S01]  /*8e40*/  FMUL.FTZ R12, R124, R0.reuse ;  /* 0x000000007c0c7220 */ /* 0x082fe20000410000 */
[-C--:B------:R-:W-:Y:S01]  /*8e50*/  FMUL.FTZ R24, R137, R0.reuse ;  /* 0x0000000089187220 */ /* 0x080fe20000410000 */
[-C--:B------:R-:W-:Y:S01]  /*8e60*/  FMUL.FTZ R27, R136, R0.reuse ;  /* 0x00000000881b7220 */ /* 0x080fe20000410000 */
[-C--:B------:R-:W-:Y:S01]  /*8e70*/  FMUL.FTZ R26, R141, R0.reuse ;  /* 0x000000008d1a7220 */ /* 0x080fe20000410000 */
[-C--:B------:R-:W-:Y:S01]  /*8e80*/  FMUL.FTZ R31, R140, R0.reuse ;  /* 0x000000008c1f7220 */ /* 0x080fe20000410000 */
[-C--:B------:R-:W-:Y:S01]  /*8e90*/  FMUL.FTZ R30, R145, R0.reuse ;  /* 0x00000000911e7220 */ /* 0x080fe20000410000 */
[-C--:B------:R-:W-:Y:S01]  /*8ea0*/  FMUL.FTZ R35, R144, R0.reuse ;  /* 0x0000000090237220 */ /* 0x080fe20000410000 */
[-C--:B------:R-:W-:Y:S01]  /*8eb0*/  FMUL.FTZ R34, R149, R0.reuse ;  /* 0x0000000095227220 */ /* 0x080fe20000410000 */
[----:B------:R-:W-:Y:S01]  /*8ec0*/  FMUL.FTZ R39, R148, R0 ;  /* 0x0000000094277220 */ /* 0x000fe20000410000 */
[-C--:B-----5:R-:W-:Y:S01]  /*8ed0*/  FMUL.FTZ R5, R123, R10.reuse ;  /* 0x0000000a7b057220 */ /* 0x0a0fe20000410000 */
[-C--:B------:R-:W-:Y:S01]  /*8ee0*/  FMUL.FTZ R0, R122, R10.reuse ;  /* 0x0000000a7a007220 */ /* 0x080fe20000410000 */
[-C--:B------:R-:W-:Y:S01]  /*8ef0*/  FMUL.FTZ R13, R127, R10.reuse ;  /* 0x0000000a7f0d7220 */ /* 0x080fe20000410000 */
[-C--:B------:R-:W-:Y:S01]  /*8f00*/  FMUL.FTZ R14, R126, R10.reuse ;  /* 0x0000000a7e0e7220 */ /* 0x080fe20000410000 */
[----:B------:R-:W-:Y:S01]  /*8f10*/  F2FP.F16.F32.PACK_AB R4, R6, R7 ;  /* 0x000000070604723e */ /* 0x000fe200000000ff */
[----:B------:R-:W-:Y:S01]  /*8f20*/  FMUL.FTZ R28, R143, R10 ;  /* 0x0000000a8f1c7220 */ /* 0x000fe20000410000 */
[----:B------:R-:W-:Y:S01]  /*8f30*/  F2FP.F16.F32.PACK_AB R5, R5, R0 ;  /* 0x000000000505723e */ /* 0x000fe200000000ff */
[----:B------:R-:W-:Y:S01]  /*8f40*/  FMUL.FTZ R0, R131, R10 ;  /* 0x0000000a83007220 */ /* 0x000fe20000410000 */
[----:B------:R-:W-:Y:S01]  /*8f50*/  F2FP.F16.F32.PACK_AB R6, R11, R12 ;  /* 0x0000000c0b06723e */ /* 0x000fe200000000ff */
[----:B------:R-:W-:Y:S01]  /*8f60*/  FMUL.FTZ R11, R130, R10 ;  /* 0x0000000a820b7220 */ /* 0x000fe20000410000 */
[----:B------:R-:W-:Y:S01]  /*8f70*/  F2FP.F16.F32.PACK_AB R7, R13, R14 ;  /* 0x0000000e0d07723e */ /* 0x000fe200000000ff */
[----:B------:R-:W-:Y:S01]  /*8f80*/  BAR.SYNC.DEFER_BLOCKING 0x1, 0x180 ;  /* 0x0046000000007b1d */ /* 0x000fe20000010000 */
[----:B------:R-:W-:Y:S01]  /*8f90*/  IADD3 R44, P1, R29, R8, RZ ;  /* 0x000000081d2c7210 */ /* 0x000fe20007f3e0ff */
[-C--:B------:R-:W-:Y:S01]  /*8fa0*/  FMUL.FTZ R12, R135, R10.reuse ;  /* 0x0000000a870c7220 */ /* 0x080fe20000410000 */
        /* <DEDUP_REMOVED lines=8> */
[----:B------:R-:W-:-:S02]  /*9030*/  IADD3.X R45, R45, R9, R46, P1, !PT ;  /* 0x000000092d2d7210 */ /* 0x000fc40000ffe42e */
[----:B------:R-:W-:Y:S02]  /*9040*/  F2FP.F16.F32.PACK_AB R9, R0, R11 ;  /* 0x0000000b0009723e */ /* 0x000fe400000000ff */
[----:B------:R-:W-:Y:S01]  /*9050*/  F2FP.F16.F32.PACK_AB R11, R12, R13 ;  /* 0x0000000d0c0b723e */ /* 0x000fe200000000ff */
[----:B------:R-:W1:Y:S01]  /*9060*/  SHFL.IDX PT, R0, R47, RZ, 0x1f ;  /* 0x00001fff2f007589 */ /* 0x000e6200000e0000 */
[----:B------:R-:W-:Y:S02]  /*9070*/  F2FP.F16.F32.PACK_AB R8, R15, R20 ;  /* 0x000000140f08723e */ /* 0x000fe400000000ff */
[----:B------:R-:W-:Y:S02]  /*9080*/  F2FP.F16.F32.PACK_AB R10, R22, R25 ;  /* 0x00000019160a723e */ /* 0x000fe400000000ff */
[----:B------:R-:W-:Y:S02]  /*9090*/  F2FP.F16.F32.PACK_AB R13, R14, R29 ;  /* 0x0000001d0e0d723e */ /* 0x000fe400000000ff */
[----:B------:R-:W-:Y:S01]  /*90a0*/  F2FP.F16.F32.PACK_AB R12, R24, R27 ;  /* 0x0000001b180c723e */ /* 0x000fe200000000ff */
[----:B------:R2:W-:Y:S01]  /*90b0*/  STSM.16.M88.4 [R43], R4 ;  /* 0x000000042b007844 */ /* 0x0005e20000000200 */
[----:B------:R-:W-:-:S02]  /*90c0*/  F2FP.F16.F32.PACK_AB R14, R26, R31 ;  /* 0x0000001f1a0e723e */ /* 0x000fc400000000ff */
[----:B------:R-:W-:Y:S01]  /*90d0*/  F2FP.F16.F32.PACK_AB R15, R28, R33 ;  /* 0x000000211c0f723e */ /* 0x000fe200000000ff */
[----:B------:R3:W-:Y:S01]  /*90e0*/  STSM.16.M88.4 [R42], R8 ;  /* 0x000000082a007844 */ /* 0x0007e20000000200 */
[----:B------:R-:W-:Y:S02]  /*90f0*/  F2FP.F16.F32.PACK_AB R24, R30, R35 ;  /* 0x000000231e18723e */ /* 0x000fe400000000ff */
[----:B------:R-:W-:Y:S01]  /*9100*/  F2FP.F16.F32.PACK_AB R25, R32, R37 ;  /* 0x000000252019723e */ /* 0x000fe200000000ff */
[----:B------:R3:W-:Y:S01]  /*9110*/  STSM.16.M88.4 [R40], R12 ;  /* 0x0000000c28007844 */ /* 0x0007e20000000200 */
[----:B------:R-:W-:Y:S02]  /*9120*/  F2FP.F16.F32.PACK_AB R26, R34, R39 ;  /* 0x00000027221a723e */ /* 0x000fe400000000ff */
[----:B------:R-:W-:-:S05]  /*9130*/  F2FP.F16.F32.PACK_AB R27, R36, R41 ;  /* 0x00000029241b723e */ /* 0x000fca00000000ff */
[----:B------:R3:W-:Y:S01]  /*9140*/  STSM.16.M88.4 [R38], R24 ;  /* 0x0000001826007844 */ /* 0x0007e20000000200 */
[C---:B--2---:R-:W-:Y:S01]  /*9150*/  LEA R4, P1, R44.reuse, UR4, 0x2 ;  /* 0x000000042c047c11 */ /* 0x044fe2000f8210ff */
[----:B------:R-:W-:Y:S01]  /*9160*/  ULDC UR4, c[0x0][0xc] ;  /* 0x0000030000047ab9 */ /* 0x000fe20000000800 */
[----:B------:R-:W-:Y:S01]  /*9170*/  @!PT LDS RZ, [RZ] ;  /* 0x00000000fffff984 */ /* 0x000fe20000000800 */
[----:B------:R-:W-:Y:S01]  /*9180*/  @!PT LDS RZ, [RZ] ;  /* 0x00000000fffff984 */ /* 0x000fe20000000800 */
[----:B------:R-:W-:Y:S01]  /*9190*/  @!PT LDS RZ, [RZ] ;  /* 0x00000000fffff984 */ /* 0x000fe20000000800 */
[----:B------:R2:W-:Y:S06]  /*91a0*/  MEMBAR.ALL.CTA ;  /* 0x0000000000007992 */ /* 0x0005ec0000008000 */
[----:B--2---:R-:W2:Y:S01]  /*91b0*/  FENCE.VIEW.ASYNC.S ;  /* 0x00000000000073c6 */ /* 0x004ea20000000000 */
[----:B------:R-:W-:Y:S01]  /*91c0*/  LEA.HI.X R5, R44, UR5, R45, 0x2, P1 ;  /* 0x000000052c057c11 */ /* 0x000fe200088f142d */
[----:B------:R-:W-:Y:S01]  /*91d0*/  UIADD3 UR46, UR4, UR46, URZ ;  /* 0x0000002e042e7290 */ /* 0x000fe2000fffe03f */
[----:B--2---:R-:W-:Y:S06]  /*91e0*/  BAR.ARV 0x1, 0x1a0 ;  /* 0x0046800000007b1d */ /* 0x004fec0000002000 */
[----:B------:R3:W-:Y:S04]  /*91f0*/  @!P3 STG.E desc[UR38][R4.64+0x20], R21 ;  /* 0x000020150400b986 */ /* 0x0007e8000c101926 */
[----:B------:R3:W-:Y:S01]  /*9200*/  @!P0 STG.E desc[UR38][R4.64], R3 ;  /* 0x0000000304008986 */ /* 0x0007e2000c101926 */
[----:B-1----:R-:W-:-:S13]  /*9210*/  ISETP.NE.AND P0, PT, R0, 0xb, PT ;  /* 0x0000000b0000780c */ /* 0x002fda0003f05270 */
[----:B---3--:R-:W-:Y:S05]  /*9220*/  @P0 BRA `(.L_x_29) ;  /* 0x00000000003c0947 */ /* 0x008fea0003800000 */
[----:B------:R-:W-:Y:S01]  /*9230*/  BAR.SYNC.DEFER_BLOCKING 0x1, 0x1a0 ;  /* 0x0046800000007b1d */ /* 0x000fe20000010000 */
[----:B------:R-:W-:-:S05]  /*9240*/  ELECT P0, URZ, PT ;  /* 0x00000000003f782f */ /* 0x000fca0003800000 */
[----:B------:R-:W-:Y:S08]  /*9250*/  BSSY B0, `(.L_x_29) ;  /* 0x000000c000007945 */ /* 0x000ff00003800000 */
[----:B------:R-:W-:Y:S05]  /*9260*/  @!P0 BRA `(.L_x_30) ;  /* 0x0000000000288947 */ /* 0x000fea0003800000 */
[----:B------:R-:W-:Y:S01]  /*9270*/  UIADD3 UR4, UP0, UR48, 0x9f0, URZ ;  /* 0x000009f030047890 */ /* 0x000fe2000ff1e03f */
[----:B------:R-:W-:Y:S01]  /*9280*/  UMOV UR41, URZ ;  /* 0x0000003f00297c82 */ /* 0x000fe20008000000 */
[----:B------:R-:W-:Y:S02]  /*9290*/  UMOV UR45, URZ ;  /* 0x0000003f002d7c82 */ /* 0x000fe40008000000 */
[----:B------:R-:W-:Y:S02]  /*92a0*/  UIADD3.X UR5, URZ, UR49, URZ, UP0, !UPT ;  /* 0x000000313f057290 */ /* 0x000fe400087fe43f */
[----:B------:R-:W-:-:S04]  /*92b0*/  UIADD3 UR6, UR40, 0x30820, URZ ;  /* 0x0003082028067890 */ /* 0x000fc8000fffe03f */
[----:B------:R-:W-:-:S03]  /*92c0*/  UPRMT UR6, URZ, 0x654, UR6 ;  /* 0x000006543f067896 */ /* 0x000fc60008000006 */
[----:B------:R1:W-:Y:S01]  /*92d0*/  UTMASTG.5D [UR40], [UR4] ;  /* 0x00000028040073b5 */ /* 0x0003e20008020000 */
[----:B------:R0:W-:Y:S01]  /*92e0*/  UTMACMDFLUSH ;  /* 0x00000000000079b7 */ /* 0x0001e20000000000 */
[----:B------:R-:W-:-:S04]  /*92f0*/  DEPBAR.LE SB0, 0x0 ;  /* 0x000080000000791a */ /* 0x000fc80000000000 */
[----:B-1----:R-:W-:Y:S03]  /*9300*/  SYNCS.ARRIVE.TRANS64.RED.A1T0 RZ, [UR6], RZ ;  /* 0x000000ffffff79a7 */ /* 0x002fe60008100406 */
.L_x_30:
[----:B------:R-:W-:Y:S05]  /*9310*/  BSYNC B0 ;  /* 0x0000000000007941 */ /* 0x000fea0003800000 */
.L_x_29:
[----:B------:R-:W1:Y:S01]  /*9320*/  LDC R0, c[0x0][0xda4] ;  /* 0x00036900ff007b82 */ /* 0x000e620000000800 */
[----:B------:R-:W-:Y:S01]  /*9330*/  UIADD3 UR36, UR36, 0x1, URZ ;  /* 0x0000000124247890 */ /* 0x000fe2000fffe03f */
[----:B------:R-:W-:-:S03]  /*9340*/  VIADD R23, R23, 0x1 ;  /* 0x0000000117177836 */ /* 0x000fc60000000000 */
[----:B------:R-:W-:-:S04]  /*9350*/  UISETP.NE.AND UP0, UPT, UR36, 0x2, UPT ;  /* 0x000000022400788c */ /* 0x000fc8000bf05270 */
[----:B------:R-:W-:Y:S02]  /*9360*/  USEL UR4, URZ, 0x1, UP0 ;  /* 0x000000013f047887 */ /* 0x000fe40008000000 */
[----:B------:R-:W-:Y:S02]  /*9370*/  USEL UR36, UR36, URZ, UP0 ;  /* 0x0000003f24247287 */ /* 0x000fe40008000000 */
[----:B------:R-:W-:Y:S01]  /*9380*/  ULOP3.LUT UR37, UR37, UR4, URZ, 0x3c, !UPT ;  /* 0x0000000425257292 */ /* 0x000fe2000f8e3c3f */
[----:B-1----:R-:W-:-:S13]  /*9390*/  ISETP.LE.AND P0, PT, R0, UR46, PT ;  /* 0x0000002e00007c0c */ /* 0x002fda000bf03270 */
[----:B------:R-:W-:Y:S05]  /*93a0*/  @!P0 BRA `(.L_x_31) ;  /* 0xffffff7800d48947 */ /* 0x000fea000383ffff */
[----:B------:R-:W-:Y:S05]  /*93b0*/  EXIT ;  /* 0x000000000000794d */ /* 0x000fea0003800000 */
.L_x_7:
[----:B------:R-:W-:-:S08]  /*93c0*/  NOP ;  /* 0x0000000000007918 */ /* 0x000fd00000000000 */
[----:B------:R-:W1:-:S00]  /*93d0*/  USETMAXREG.DEALLOC.CTAPOOL 0x20 ;  /* 0x00000020000079c8 */ /* 0x000e4000080e0500 */
[----:B-1----:R-:W-:-:S05]  /*93e0*/  LOP3.LUT R16, R0, 0x3, RZ, 0xc0, !PT ;  /* 0x0000000300107812 */ /* 0x002fca00078ec0ff */
[----:B------:R-:W1:Y:S02]  /*93f0*/  SHFL.IDX PT, R0, R16, RZ, 0x1f ;  /* 0x00001fff10007589 */ /* 0x000e6400000e0000 */
[----:B-1----:R-:W-:-:S13]  /*9400*/  ISETP.NE.AND P0, PT, R0, RZ, PT ;  /* 0x000000ff0000720c */ /* 0x002fda0003f05270 */
[----:B------:R-:W-:Y:S05]  /*9410*/  @P0 EXIT ;  /* 0x000000000000094d */ /* 0x000fea0003800000 */
[----:B------:R-:W1:Y:S01]  /*9420*/  S2UR UR4, SR_CTAID.X ;  /* 0x00000000000479c3 */ /* 0x000e620000002500 */
[----:B------:R-:W-:Y:S01]  /*9430*/  IMAD.MOV.U32 R22, RZ, RZ, RZ ;  /* 0x000000ffff167224 */ /* 0x000fe200078e00ff */
[----:B------:R-:W-:Y:S01]  /*9440*/  MOV R27, 0x1 ;  /* 0x00000001001b7802 */ /* 0x000fe20000000f00 */
[----:B------:R-:W-:-:S05]  /*9450*/  IMAD.MOV.U32 R19, RZ, RZ, 0x1 ;  /* 0x00000001ff137424 */ /* 0x000fca00078e00ff */
[----:B------:R-:W1:Y:S02]  /*9460*/  LDC R0, c[0x0][0xda4] ;  /* 0x00036900ff007b82 */ /* 0x000e640000000800 */
[----:B-1----:R-:W-:-:S13]  /*9470*/  ISETP.LE.AND P0, PT, R0, UR4, PT ;  /* 0x0000000400007c0c */ /* 0x002fda000bf03270 */
[----:B------:R-:W-:Y:S05]  /*9480*/  @P0 BRA `(.L_x_32) ;  /* 0x00000020004c0947 */ /* 0x000fea0003800000 */
[----:B------:R-:W-:Y:S01]  /*9490*/  LOP3.LUT R28, R2, 0x1f, RZ, 0xc0, !PT ;  /* 0x0000001f021c7812 */ /* 0x000fe200078ec0ff */
[----:B------:R-:W-:Y:S01]  /*94a0*/  IMAD.U32 R29, RZ, RZ, UR4 ;  /* 0x00000004ff1d7e24 */ /* 0x000fe2000f8e00ff */
[----:B------:R-:W-:Y:S01]  /*94b0*/  MOV R22, RZ ;  /* 0x000000ff00167202 */ /* 0x000fe20000000f00 */
[----:B------:R-:W-:Y:S01]  /*94c0*/  IMAD.MOV.U32 R19, RZ, RZ, 0x1 ;  /* 0x00000001ff137424 */ /* 0x000fe200078e00ff */
[----:B------:R-:W-:Y:S01]  /*94d0*/  ULDC.64 UR40, c[0x0][0x198] ;  /* 0x0000660000287ab9 */ /* 0x000fe20000000a00 */
[----:B------:R-:W-:Y:S01]  /*94e0*/  IMAD.MOV.U32 R27, RZ, RZ, RZ ;  /* 0x000000ffff1b7224 */ /* 0x000fe200078e00ff */
[----:B------:R-:W-:-:S06]  /*94f0*/  ULDC UR36, c[0x0][0xc] ;  /* 0x0000030000247ab9 */ /* 0x000fcc0000000800 */
.L_x_74:
[----:B-1----:R-:W1:Y:S01]  /*9500*/  LDC R0, c[0x0][0xda8] ;  /* 0x00036a00ff007b82 */ /* 0x002e620000000800 */
[----:B--2---:R-:W2:Y:S01]  /*9510*/  S2R R6, SR_CgaCtaId ;  /* 0x0000000000067919 */ /* 0x004ea20000008800 */
[----:B------:R-:W-:Y:S05]  /*9520*/  YIELD ;  /* 0x0000000000007946 */ /* 0x000fea0003800000 */
[----:B------:R-:W-:Y:S01]  /*9530*/  ULDC.64 UR4, c[0x0][0x3f8] ;  /* 0x0000fe0000047ab9 */ /* 0x000fe20000000a00 */
[----:B------:R-:W3:Y:S01]  /*9540*/  LDC R4, c[0x0][0xdb4] ;  /* 0x00036d00ff047b82 */ /* 0x000ee20000000800 */
[----:B------:R-:W-:Y:S01]  /*9550*/  UISETP.NE.U32.AND UP0, UPT, UR4, URZ, UPT ;  /* 0x0000003f0400728c */ /* 0x000fe2000bf05070 */
[----:B------:R-:W-:-:S02]  /*9560*/  MOV R7, R29 ;  /* 0x0000001d00077202 */ /* 0x000fc40000000f00 */
[----:B------:R-:W-:Y:S01]  /*9570*/  MOV R25, 0x400 ;  /* 0x0000040000197802 */ /* 0x000fe20000000f00 */
[----:B------:R-:W-:Y:S01]  /*9580*/  UISETP.NE.AND.EX UP0, UPT, UR5, URZ, UPT, UP0 ;  /* 0x0000003f0500728c */ /* 0x000fe2000bf05300 */
[----:B------:R-:W-:Y:S02]  /*9590*/  ULDC UR4, c[0x0][0x404] ;  /* 0x0001010000047ab9 */ /* 0x000fe40000000800 */
[----:B------:R-:W4:Y:S01]  /*95a0*/  LDC R26, c[0x0][0x2e0] ;  /* 0x0000b800ff1a7b82 */ /* 0x000f220000000800 */
[----:B------:R-:W-:Y:S01]  /*95b0*/  USEL UR4, UR4, 0x1, UP0 ;  /* 0x0000000104047887 */ /* 0x000fe20008000000 */
[----:B-1----:R-:W-:Y:S02]  /*95c0*/  ISETP.NE.AND P0, PT, R0, 0x1, PT ;  /* 0x000000010000780c */ /* 0x002fe40003f05270 */
[----:B---3--:R-:W-:Y:S02]  /*95d0*/  ISETP.NE.AND P1, PT, R4, 0x1, PT ;  /* 0x000000010400780c */ /* 0x008fe40003f25270 */
[----:B--2---:R-:W-:-:S09]  /*95e0*/  LEA R25, R6, R25, 0x18 ;  /* 0x0000001906197211 */ /* 0x004fd200078ec0ff */
[----:B------:R-:W1:Y:S01]  /*95f0*/  @P0 LDC R0, c[0x0][0xdac] ;  /* 0x00036b00ff000b82 */ /* 0x000e620000000800 */
[----:B----4-:R-:W-:-:S07]  /*9600*/  IMAD R26, R26, UR4, RZ ;  /* 0x000000041a1a7c24 */ /* 0x010fce000f8e02ff */
[----:B------:R-:W2:Y:S08]  /*9610*/  @P0 LDC R5, c[0x0][0xdb0] ;  /* 0x00036c00ff050b82 */ /* 0x000eb00000000800 */
[----:B------:R-:W3:Y:S01]  /*9620*/  @P1 LDC.64 R2, c[0x0][0xdb8] ;  /* 0x00036e00ff021b82 */ /* 0x000ee20000000a00 */
[----:B-1----:R-:W-:-:S05]  /*9630*/  @P0 IMAD.HI.U32 R0, R29, R0, RZ ;  /* 0x000000001d000227 */ /* 0x002fca00078e00ff */
[----:B--2---:R-:W-:Y:S01]  /*9640*/  @P0 SHF.R.U32.HI R7, RZ, R5, R0 ;  /* 0x00000005ff070219 */ /* 0x004fe20000011600 */
[----:B------:R-:W-:-:S04]  /*9650*/  VIADD R0, R26, 0xbf ;  /* 0x000000bf1a007836 */ /* 0x000fc80000000000 */
[----:B------:R-:W-:Y:S01]  /*9660*/  IMAD.MOV.U32 R24, RZ, RZ, R7 ;  /* 0x000000ffff187224 */ /* 0x000fe200078e0007 */
[----:B------:R1:W-:Y:S01]  /*9670*/  STL [R1+0x8], R7 ;  /* 0x0000080701007387 */ /* 0x0003e20000100800 */
[----:B------:R-:W-:-:S04]  /*9680*/  IMAD.HI R0, R0, 0x2aaaaaab, RZ ;  /* 0x2aaaaaab00007827 */ /* 0x000fc800078e02ff */
[----:B---3--:R-:W-:-:S05]  /*9690*/  @P1 IMAD.HI.U32 R2, R7, R2, RZ ;  /* 0x0000000207021227 */ /* 0x008fca00078e00ff */
[----:B------:R-:W-:Y:S02]  /*96a0*/  @P1 SHF.R.U32.HI R24, RZ, R3, R2 ;  /* 0x00000003ff181219 */ /* 0x000fe40000011602 */
[----:B------:R-:W-:Y:S02]  /*96b0*/  IADD3 R2, R25, 0x12400, RZ ;  /* 0x0001240019027810 */ /* 0x000fe40007ffe0ff */
[----:B------:R-:W-:Y:S01]  /*96c0*/  SHF.R.U32.HI R3, RZ, 0x1f, R0 ;  /* 0x0000001fff037819 */ /* 0x000fe20000011600 */
[----:B------:R-:W-:Y:S01]  /*96d0*/  IMAD.MOV R23, RZ, RZ, -R24 ;  /* 0x000000ffff177224 */ /* 0x000fe200078e0a18 */
[----:B------:R-:W-:Y:S02]  /*96e0*/  LOP3.LUT P0, RZ, R2, 0x3ff, RZ, 0xc0, !PT ;  /* 0x000003ff02ff7812 */ /* 0x000fe4000780c0ff */
[----:B------:R-:W-:Y:S01]  /*96f0*/  LEA.HI.SX32 R2, R0, R3, 0x1b ;  /* 0x0000000300027211 */ /* 0x000fe200078fdaff */
[----:B------:R-:W-:-:S10]  /*9700*/  IMAD R23, R4, R23, R7 ;  /* 0x0000001704177224 */ /* 0x000fd400078e0207 */
[----:B-1----:R-:W-:Y:S05]  /*9710*/  @!P0 BRA `(.L_x_33) ;  /* 0x0000000000408947 */ /* 0x002fea0003800000 */
[----:B------:R-:W-:Y:S01]  /*9720*/  MOV R14, 0x0 ;  /* 0x00000000000e7802 */ /* 0x000fe20000000f00 */
[----:B------:R-:W-:Y:S01]  /*9730*/  ULDC.64 UR6, c[0x4][0xa8] ;  /* 0x01002a0000067ab9 */ /* 0x000fe20000000a00 */
[----:B------:R-:W-:Y:S01]  /*9740*/  ULDC.64 UR8, c[0x4][0xb0] ;  /* 0x01002c0000087ab9 */ /* 0x000fe20000000a00 */
[----:B------:R-:W-:Y:S01]  /*9750*/  ULDC.64 UR4, c[0x4][0x30] ;  /* 0x01000c0000047ab9 */ /* 0x000fe20000000a00 */
[----:B------:R-:W-:Y:S01]  /*9760*/  IMAD.U32 R4, RZ, RZ, UR6 ;  /* 0x00000006ff047e24 */ /* 0x000fe2000f8e00ff */
[----:B------:R-:W-:Y:S01]  /*9770*/  MOV R5, UR7 ;  /* 0x0000000700057c02 */ /* 0x000fe20008000f00 */
[----:B------:R-:W1:Y:S01]  /*9780*/  LDC.64 R14, c[0x4][R14] ;  /* 0x010000000e0e7b82 */ /* 0x000e620000000a00 */
[----:B------:R-:W-:Y:S01]  /*9790*/  IMAD.U32 R6, RZ, RZ, UR8 ;  /* 0x00000008ff067e24 */ /* 0x000fe2000f8e00ff */
[----:B------:R-:W-:Y:S01]  /*97a0*/  MOV R10, UR4 ;  /* 0x00000004000a7c02 */ /* 0x000fe20008000f00 */
[----:B------:R-:W-:Y:S01]  /*97b0*/  IMAD.U32 R7, RZ, RZ, UR9 ;  /* 0x00000009ff077e24 */ /* 0x000fe2000f8e00ff */
[----:B------:R-:W-:Y:S01]  /*97c0*/  MOV R12, 0x1 ;  /* 0x00000001000c7802 */ /* 0x000fe20000000f00 */
[----:B------:R-:W-:-:S02]  /*97d0*/  IMAD.U32 R11, RZ, RZ, UR5 ;  /* 0x00000005ff0b7e24 */ /* 0x000fc4000f8e00ff */
[----:B------:R-:W-:Y:S02]  /*97e0*/  IMAD.MOV.U32 R8, RZ, RZ, 0x70 ;  /* 0x00000070ff087424 */ /* 0x000fe400078e00ff */
[----:B------:R-:W-:-:S07]  /*97f0*/  IMAD.MOV.U32 R13, RZ, RZ, RZ ;  /* 0x000000ffff0d7224 */ /* 0x000fce00078e00ff */
[----:B------:R-:W-:-:S07]  /*9800*/  LEPC R20, `(.L_x_33) ;  /* 0x000000001014794e */ /* 0x000fce0000000000 */
[----:B-1----:R-:W-:Y:S05]  /*9810*/  CALL.ABS.NOINC R14 ;  /* 0x000000000e007343 */ /* 0x002fea0003c00000 */
.L_x_33:
[----:B------:R-:W-:-:S05]  /*9820*/  VIADD R0, R25, 0x400 ;  /* 0x0000040019007836 */ /* 0x000fca0000000000 */
[----:B------:R-:W-:-:S13]  /*9830*/  LOP3.LUT P0, RZ, R0, 0x3ff, RZ, 0xc0, !PT ;  /* 0x000003ff00ff7812 */ /* 0x000fda000780c0ff */
[----:B------:R-:W-:Y:S05]  /*9840*/  @!P0 BRA `(.L_x_34) ;  /* 0x0000000000808947 */ /* 0x000fea0003800000 */
[----:B------:R-:W-:Y:S01]  /*9850*/  MOV R0, 0x0 ;  /* 0x0000000000007802 */ /* 0x000fe20000000f00 */
[----:B------:R-:W-:Y:S01]  /*9860*/  ULDC.64 UR6, c[0x4][0xa8] ;  /* 0x01002a0000067ab9 */ /* 0x000fe20000000a00 */
[----:B------:R-:W-:Y:S01]  /*9870*/  ULDC.64 UR8, c[0x4][0xb0] ;  /* 0x01002c0000087ab9 */ /* 0x000fe20000000a00 */
[----:B------:R-:W-:Y:S01]  /*9880*/  ULDC.64 UR4, c[0x4][0x38] ;  /* 0x01000e0000047ab9 */ /* 0x000fe20000000a00 */
[----:B------:R1:W2:Y:S01]  /*9890*/  LDC.64 R14, c[0x4][R0] ;  /* 0x01000000000e7b82 */ /* 0x0002a20000000a00 */
[----:B------:R-:W-:Y:S01]  /*98a0*/  MOV R4, UR6 ;  /* 0x0000000600047c02 */ /* 0x000fe20008000f00 */
[----:B------:R-:W-:Y:S01]  /*98b0*/  IMAD.U32 R5, RZ, RZ, UR7 ;  /* 0x00000007ff057e24 */ /* 0x000fe2000f8e00ff */
[----:B------:R-:W-:Y:S01]  /*98c0*/  MOV R7, UR9 ;  /* 0x0000000900077c02 */ /* 0x000fe20008000f00 */
[----:B------:R-:W-:Y:S01]  /*98d0*/  IMAD.U32 R6, RZ, RZ, UR8 ;  /* 0x00000008ff067e24 */ /* 0x000fe2000f8e00ff */
[----:B------:R-:W-:Y:S01]  /*98e0*/  MOV R8, 0x70 ;  /* 0x0000007000087802 */ /* 0x000fe20000000f00 */
[----:B------:R-:W-:-:S02]  /*98f0*/  IMAD.U32 R10, RZ, RZ, UR4 ;  /* 0x00000004ff0a7e24 */ /* 0x000fc4000f8e00ff */
[----:B------:R-:W-:Y:S02]  /*9900*/  IMAD.U32 R11, RZ, RZ, UR5 ;  /* 0x00000005ff0b7e24 */ /* 0x000fe4000f8e00ff */
[----:B------:R-:W-:Y:S02]  /*9910*/  IMAD.MOV.U32 R12, RZ, RZ, 0x1 ;  /* 0x00000001ff0c7424 */ /* 0x000fe400078e00ff */
[----:B-1----:R-:W-:-:S07]  /*9920*/  IMAD.MOV.U32 R13, RZ, RZ, RZ ;  /* 0x000000ffff0d7224 */ /* 0x002fce00078e00ff */
[----:B------:R-:W-:-:S07]  /*9930*/  LEPC R20, `(.L_x_35) ;  /* 0x000000001014794e */ /* 0x000fce0000000000 */
[----:B--2---:R-:W-:Y:S05]  /*9940*/  CALL.ABS.NOINC R14 ;  /* 0x000000000e007343 */ /* 0x004fea0003c00000 */
.L_x_35:
        /* <DEDUP_REMOVED lines=16> */
.L_x_34:
[----:B------:R-:W2:Y:S01]  /*9a50*/  LDL.LU R20, [R1+0x8] ;  /* 0x0000080001147983 */ /* 0x000ea20000300800 */
[----:B------:R-:W-:Y:S01]  /*9a60*/  ULDC.64 UR4, c[0x0][0x9f8] ;  /* 0x00027e0000047ab9 */ /* 0x000fe20000000a00 */
[----:B------:R-:W1:Y:S01]  /*9a70*/  LDC R3, c[0x0][0x428] ;  /* 0x00010a00ff037b82 */ /* 0x000e620000000800 */
[----:B------:R-:W-:Y:S01]  /*9a80*/  ISETP.NE.U32.AND P0, PT, RZ, UR4, PT ;  /* 0x00000004ff007c0c */ /* 0x000fe2000bf05070 */
[----:B------:R-:W-:Y:S01]  /*9a90*/  ULDC UR4, c[0x0][0xda8] ;  /* 0x00036a0000047ab9 */ /* 0x000fe20000000800 */
[----:B------:R-:W-:Y:S02]  /*9aa0*/  MOV R0, R24 ;  /* 0x0000001800007202 */ /* 0x000fe40000000f00 */
[----:B------:R-:W-:-:S13]  /*9ab0*/  ISETP.NE.AND.EX P0, PT, RZ, UR5, PT, P0 ;  /* 0x00000005ff007c0c */ /* 0x000fda000bf05300 */
[----:B------:R-:W3:Y:S02]  /*9ac0*/  @P0 LDC.64 R4, c[0x0][0x9f8] ;  /* 0x00027e00ff040b82 */ /* 0x000ee40000000a00 */
[----:B---3--:R-:W-:-:S05]  /*9ad0*/  @P0 IMAD.WIDE R4, R24, 0x4, R4 ;  /* 0x0000000418040825 */ /* 0x008fca00078e0204 */
[----:B------:R3:W5:Y:S01]  /*9ae0*/  @P0 LDG.E R0, desc[UR38][R4.64] ;  /* 0x0000002604000981 */ /* 0x000762000c1e1900 */
[----:B-1----:R-:W-:Y:S01]  /*9af0*/  ISETP.NE.AND P0, PT, R3, 0x1, PT ;  /* 0x000000010300780c */ /* 0x002fe20003f05270 */
[----:B------:R-:W-:Y:S01]  /*9b00*/  IMAD.MOV.U32 R3, RZ, RZ, R23 ;  /* 0x000000ffff037224 */ /* 0x000fe200078e0017 */
[----:B------:R-:W-:-:S04]  /*9b10*/  ISETP.NE.AND P1, PT, R28, RZ, PT ;  /* 0x000000ff1c00720c */ /* 0x000fc80003f25270 */
[----:B------:R-:W-:-:S07]  /*9b20*/  PLOP3.LUT P2, PT, P1, PT, PT, 0x8, 0x0 ;  /* 0x000000000000781c */ /* 0x000fce0000f4e170 */
[----:B------:R-:W1:Y:S02]  /*9b30*/  @P0 LDC R6, c[0x0][0x42c] ;  /* 0x00010b00ff060b82 */ /* 0x000e640000000800 */
[----:B------:R-:W-:-:S05]  /*9b40*/  VOTEU.ALL UP1, P1 ;  /* 0x00000000003f7886 */ /* 0x000fca0000820000 */
[----:B------:R-:W-:Y:S01]  /*9b50*/  @!UP1 UIADD3 UR8, UP0, UR40, 0x270, URZ ;  /* 0x0000027028089890 */ /* 0x000fe2000ff1e03f */
[----:B------:R-:W4:Y:S03]  /*9b60*/  @P0 LDC R7, c[0x0][0x430] ;  /* 0x00010c00ff070b82 */ /* 0x000f260000000800 */
[----:B------:R-:W-:-:S03]  /*9b70*/  @!UP1 UIADD3.X UR9, URZ, UR41, URZ, UP0, !UPT ;  /* 0x000000293f099290 */ /* 0x000fc600087fe43f */
[----:B------:R-:W-:Y:S01]  /*9b80*/  VOTEU.ALL UP0, P1 ;  /* 0x00000000003f7886 */ /* 0x000fe20000800000 */
[----:B-1----:R-:W-:-:S05]  /*9b90*/  @P0 IMAD.HI.U32 R6, R23, R6, RZ ;  /* 0x0000000617060227 */ /* 0x002fca00078e00ff */
[----:B----4-:R-:W-:Y:S01]  /*9ba0*/  @P0 SHF.R.U32.HI R3, RZ, R7, R6 ;  /* 0x00000007ff030219 */ /* 0x010fe20000011606 */
[----:B--2---:R-:W-:-:S04]  /*9bb0*/  IMAD.MOV R10, RZ, RZ, -R20 ;  /* 0x000000ffff0a7224 */ /* 0x004fc800078e0a14 */
[----:B------:R-:W-:-:S04]  /*9bc0*/  IMAD R10, R10, UR4, R29 ;  /* 0x000000040a0a7c24 */ /* 0x000fc8000f8e021d */
[----:B---3--:R-:W-:-:S07]  /*9bd0*/  IMAD R10, R10, 0xc0, RZ ;  /* 0x000000c00a0a7824 */ /* 0x008fce00078e02ff */
.L_x_36:
[----:B------:R-:W-:Y:S02]  /*9be0*/  PLOP3.LUT P0, PT, P0, P2, PT, 0xa2, 0x0 ;  /* 0x000000000000781c */ /* 0x000fe40000705472 */
[----:B------:R-:W-:Y:S01]  /*9bf0*/  @P2 R2UR P0, UR7, R24 ;  /* 0x00000000180722ca */ /* 0x000fe20000000000 */
[----:B------:R-:W-:-:S07]  /*9c00*/  UMOV UR4, URZ ;  /* 0x0000003f00047c82 */ /* 0x000fce0008000000 */
[----:B------:R-:W-:Y:S02]  /*9c10*/  PLOP3.LUT P0, PT, P0, P2, PT, 0xa2, 0x0 ;  /* 0x000000000000781c */ /* 0x000fe40000705472 */
[----:B------:R-:W-:-:S08]  /*9c20*/  @P2 R2UR.OR P0, UR6, R23 ;  /* 0x00000000170622ca */ /* 0x000fd00000100000 */
[----:B------:R-:W-:Y:S02]  /*9c30*/  PLOP3.LUT P0, PT, P0, P2, PT, 0xa2, 0x0 ;  /* 0x000000000000781c */ /* 0x000fe40000705472 */
[----:B------:R-:W-:-:S08]  /*9c40*/  @P2 R2UR.OR P0, UR5, R10 ;  /* 0x000000000a0522ca */ /* 0x000fd00000100000 */
[----:B------:R-:W-:-:S05]  /*9c50*/  @P2 PLOP3.LUT P2, PT, P0, PT, PT, 0x80, 0x0 ;  /* 0x000000000000281c */ /* 0x000fca000074f070 */
[----:B------:R1:W-:Y:S08]  /*9c60*/  @!UP0 UTMAPF.L2.4D [UR4], [UR8] ;  /* 0x00000004080085b8 */ /* 0x0003f00008018000 */
[----:B-1----:R-:W-:Y:S05]  /*9c70*/  @P2 BRA.U.ANY `(.L_x_36) ;  /* 0xfffffffd00d82947 */ /* 0x002fea000393ffff */
[----:B------:R-:W1:Y:S01]  /*9c80*/  LDC.64 R4, c[0x0][0x3f8] ;  /* 0x0000fe00ff047b82 */ /* 0x000e620000000a00 */
[----:B------:R-:W-:Y:S01]  /*9c90*/  UMOV UR4, 0xffffffff ;  /* 0xffffffff00047882 */ /* 0x000fe20000000000 */
[----:B-1----:R-:W-:-:S04]  /*9ca0*/  ISETP.NE.U32.AND P0, PT, R4, RZ, PT ;  /* 0x000000ff0400720c */ /* 0x002fc80003f05070 */
[----:B------:R-:W-:-:S04]  /*9cb0*/  ISETP.NE.AND.EX P0, PT, R5, RZ, PT, P0 ;  /* 0x000000ff0500720c */ /* 0x000fc80003f05300 */
[----:B-----5:R-:W-:Y:S01]  /*9cc0*/  SEL R9, R0, RZ, !P0 ;  /* 0x000000ff00097207 */ /* 0x020fe20004000000 */
[----:B------:R-:W-:Y:S08]  /*9cd0*/  BRA.DIV UR4, `(.L_x_37) ;  /* 0x0000001e04707947 */ /* 0x000ff0000b800000 */
.L_x_90:
[----:B------:R-:W-:Y:S01]  /*9ce0*/  UMOV UR4, 0xffffffff ;  /* 0xffffffff00047882 */ /* 0x000fe20000000000 */
[----:B------:R-:W-:Y:S02]  /*9cf0*/  SHF.R.S32.HI R8, RZ, 0x1f, R0 ;  /* 0x0000001fff087819 */ /* 0x000fe40000011400 */
[----:B------:R-:W-:Y:S01]  /*9d00*/  IADD3 R13, R2, -0x1, RZ ;  /* 0xffffffff020d7810 */ /* 0x000fe20007ffe0ff */
[----:B------:R-:W-:Y:S06]  /*9d10*/  BRA.DIV UR4, `(.L_x_38) ;  /* 0x0000001e04887947 */ /* 0x000fec000b800000 */
[----:B------:R-:W-:-:S13]  /*9d20*/  ELECT P6, URZ, PT ;  /* 0x00000000003f782f */ /* 0x000fda00038c0000 */
.L_x_93:
[----:B------:R-:W-:Y:S05]  /*9d30*/  @!P6 BRA `(.L_x_39) ;  /* 0x0000000000c4e947 */ /* 0x000fea0003800000 */
[----:B------:R1:W-:Y:S01]  /*9d40*/  STL [R1], R13 ;  /* 0x0000000d01007387 */ /* 0x0003e20000100800 */
[----:B------:R-:W-:Y:S01]  /*9d50*/  IMAD.MOV.U32 R9, RZ, RZ, R0 ;  /* 0x000000ffff097224 */ /* 0x000fe200078e0000 */
[----:B------:R-:W-:Y:S06]  /*9d60*/  @!P0 BRA `(.L_x_40) ;  /* 0x0000000000488947 */ /* 0x000fec0003800000 */
[----:B------:R-:W2:Y:S01]  /*9d70*/  LDC R12, c[0x0][0x41c] ;  /* 0x00010700ff0c7b82 */ /* 0x000ea20000000800 */
[----:B------:R-:W-:Y:S01]  /*9d80*/  IMAD.MOV.U32 R20, RZ, RZ, R13 ;  /* 0x000000ffff147224 */ /* 0x000fe200078e000d */
[----:B------:R-:W-:Y:S01]  /*9d90*/  ULDC.64 UR4, c[0x0][0x408] ;  /* 0x0001020000047ab9 */ /* 0x000fe20000000a00 */
[----:B--2---:R-:W-:-:S13]  /*9da0*/  ISETP.NE.AND P1, PT, R12, 0x1, PT ;  /* 0x000000010c00780c */ /* 0x004fda0003f25270 */
[----:B------:R-:W2:Y:S02]  /*9db0*/  @P1 LDC.64 R6, c[0x0][0x420] ;  /* 0x00010800ff061b82 */ /* 0x000ea40000000a00 */
[----:B--2---:R-:W-:-:S05]  /*9dc0*/  @P1 IMAD.HI.U32 R6, R13, R6, RZ ;  /* 0x000000060d061227 */ /* 0x004fca00078e00ff */
[----:B------:R-:W-:Y:S01]  /*9dd0*/  @P1 SHF.R.U32.HI R20, RZ, R7, R6 ;  /* 0x00000007ff141219 */ /* 0x000fe20000011606 */
[----:B------:R-:W-:-:S03]  /*9de0*/  IMAD R7, R8, UR4, RZ ;  /* 0x0000000408077c24 */ /* 0x000fc6000f8e02ff */
[--C-:B------:R-:W-:Y:S01]  /*9df0*/  SHF.R.S32.HI R21, RZ, 0x1f, R20.reuse ;  /* 0x0000001fff157819 */ /* 0x100fe20000011414 */
[C---:B------:R-:W-:Y:S02]  /*9e00*/  IMAD R7, R0.reuse, UR5, R7 ;  /* 0x0000000500077c24 */ /* 0x040fe4000f8e0207 */
[----:B------:R-:W-:-:S05]  /*9e10*/  IMAD.WIDE.U32 R14, R0, UR4, R20 ;  /* 0x00000004000e7c25 */ /* 0x000fca000f8e0014 */
[----:B------:R-:W-:Y:S02]  /*9e20*/  IADD3 R7, R15, R7, RZ ;  /* 0x000000070f077210 */ /* 0x000fe40007ffe0ff */
[----:B------:R-:W-:Y:S01]  /*9e30*/  LEA R6, P1, R14, R4, 0x2 ;  /* 0x000000040e067211 */ /* 0x000fe200078210ff */
[----:B------:R-:W-:-:S03]  /*9e40*/  IMAD.MOV R11, RZ, RZ, -R20 ;  /* 0x000000ffff0b7224 */ /* 0x000fc600078e0a14 */
[----:B------:R-:W-:-:S05]  /*9e50*/  LEA.HI.X R7, R14, R5, R7, 0x2, P1 ;  /* 0x000000050e077211 */ /* 0x000fca00008f1407 */
[----:B------:R2:W5:Y:S02]  /*9e60*/  LDG.E R9, desc[UR38][R6.64] ;  /* 0x0000002606097981 */ /* 0x000564000c1e1900 */
[----:B--2---:R-:W-:-:S05]  /*9e70*/  IMAD R6, R12, R11, R13 ;  /* 0x0000000b0c067224 */ /* 0x004fca00078e020d */
[----:B------:R2:W-:Y:S02]  /*9e80*/  STL [R1], R6 ;  /* 0x0000000601007387 */ /* 0x0005e40000100800 */
.L_x_40:
[----:B------:R-:W-:Y:S01]  /*9e90*/  IMAD R7, R22, 0x8, R25 ;  /* 0x0000000816077824 */ /* 0x000fe200078e0219 */
[----:B--2---:R-:W-:Y:S02]  /*9ea0*/  SHF.L.U32 R6, R19, 0x1f, RZ ;  /* 0x0000001f13067819 */ /* 0x004fe400000006ff */
[----:B------:R-:W-:Y:S02]  /*9eb0*/  ISETP.NE.AND P2, PT, R18, RZ, PT ;  /* 0x000000ff1200720c */ /* 0x000fe40003f45270 */
[----:B------:R-:W2:Y:S02]  /*9ec0*/  SYNCS.PHASECHK.TRANS64.TRYWAIT P1, [R7+URZ+0x30840], R6 ;  /* 0x03084006070075a7 */ /* 0x000ea4000802017f */
[----:B--2---:R-:W-:Y:S09]  /*9ed0*/  @!P1 BRA `(.L_x_41) ;  /* 0x0000001c00389947 */ /* 0x004ff20003800000 */
.L_x_94:
[----:B------:R-:W-:Y:S05]  /*9ee0*/  @P2 BRA `(.L_x_42) ;  /* 0x0000000000142947 */ /* 0x000fea0003800000 */
[----:B------:R-:W-:Y:S02]  /*9ef0*/  ISETP.NE.AND P1, PT, R28, RZ, PT ;  /* 0x000000ff1c00720c */ /* 0x000fe40003f25270 */
[----:B--2---:R-:W-:-:S04]  /*9f00*/  MOV R6, 0x6000 ;  /* 0x0000600000067802 */ /* 0x004fc80000000f00 */
[----:B------:R3:W-:Y:S07]  /*9f10*/  SYNCS.ARRIVE.TRANS64 RZ, [R7+URZ+0x30830], R6 ;  /* 0x0308300607ff79a7 */ /* 0x0007ee000800003f */
[----:B------:R-:W-:Y:S05]  /*9f20*/  @!P1 BRA `(.L_x_42) ;  /* 0x0000000000049947 */ /* 0x000fea0003800000 */
[----:B------:R-:W-:Y:S01]  /*9f30*/  BPT.TRAP 0x1 ;  /* 0x000000040000795c */ /* 0x000fe20000300000 */
.L_x_42:
[----:B------:R-:W4:Y:S01]  /*9f40*/  LDL R11, [R1] ;  /* 0x00000000010b7983 */ /* 0x000f220000100800 */
[----:B--23--:R-:W-:Y:S01]  /*9f50*/  IMAD R6, R22, 0x6000, R25 ;  /* 0x0000600016067824 */ /* 0x00cfe200078e0219 */
[----:B------:R-:W-:Y:S01]  /*9f60*/  R2UR UR9, R7 ;  /* 0x00000000070972ca */ /* 0x000fe200000e0000 */
[----:B------:R-:W-:Y:S01]  /*9f70*/  UIADD3 UR4, UP0, UR40, 0x370, URZ ;  /* 0x0000037028047890 */ /* 0x000fe2000ff1e03f */
[----:B------:R-:W-:Y:S01]  /*9f80*/  R2UR UR12, R3 ;  /* 0x00000000030c72ca */ /* 0x000fe200000e0000 */
[----:B------:R-:W-:Y:S01]  /*9f90*/  UMOV UR6, 0x0 ;  /* 0x0000000000067882 */ /* 0x000fe20000000000 */
[----:B------:R-:W-:Y:S01]  /*9fa0*/  R2UR UR8, R6 ;  /* 0x00000000060872ca */ /* 0x000fe200000e0000 */
[----:B------:R-:W-:Y:S01]  /*9fb0*/  UIADD3.X UR5, URZ, UR41, URZ, UP0, !UPT ;  /* 0x000000293f057290 */ /* 0x000fe200087fe43f */
[----:B-----5:R-:W-:Y:S01]  /*9fc0*/  R2UR UR13, R9 ;  /* 0x00000000090d72ca */ /* 0x020fe200000e0000 */
[----:B------:R-:W-:Y:S01]  /*9fd0*/  UMOV UR7, 0x14f00000 ;  /* 0x14f0000000077882 */ /* 0x000fe20000000000 */
[----:B------:R-:W-:-:S05]  /*9fe0*/  UMOV UR10, URZ ;  /* 0x0000003f000a7c82 */ /* 0x000fca0008000000 */
[----:B------:R-:W-:-:S04]  /*9ff0*/  UIADD3 UR9, UR9, 0x30830, URZ ;  /* 0x0003083009097890 */ /* 0x000fc8000fffe03f */
[----:B------:R-:W-:Y:S01]  /*a000*/  UIADD3 UR8, UR8, 0x12400, URZ ;  /* 0x0001240008087890 */ /* 0x000fe2000fffe03f */
[----:B----4-:R-:W-:-:S13]  /*a010*/  R2UR UR11, R11 ;  /* 0x000000000b0b72ca */ /* 0x010fda00000e0000 */
[----:B------:R-:W-:-:S09]  /*a020*/  UIMAD UR11, UR11, 0xc0, URZ ;  /* 0x000000c00b0b78a4 */ /* 0x000fd2000f8e023f */
[----:B------:R2:W-:Y:S02]  /*a030*/  UTMALDG.4D [UR8], [UR4], desc[UR6] ;  /* 0x00000608040075b4 */ /* 0x0005e40008019000 */
[----:B--2---:R-:W-:Y:S01]  /*a040*/  NOP ;  /* 0x0000000000007918 */ /* 0x004fe20000000000 */
.L_x_39:
[----:B------:R-:W-:Y:S05]  /*a050*/  WARPSYNC.ALL ;  /* 0x0000000000007948 */ /* 0x000fea0003800000 */
[----:B------:R-:W-:Y:S01]  /*a060*/  BAR.SYNC.DEFER_BLOCKING 0x8, 0x1a0 ;  /* 0x0206800000007b1d */ /* 0x000fe20000010000 */
[----:B------:R-:W-:Y:S02]  /*a070*/  ELECT P1, URZ, PT ;  /* 0x00000000003f782f */ /* 0x000fe40003820000 */
[----:B------:R-:W-:Y:S01]  /*a080*/  R2UR UR9, R25 ;  /* 0x00000000190972ca */ /* 0x000fe200000e0000 */
[----:B------:R-:W-:-:S10]  /*a090*/  UIADD3 UR4, UP0, UR40, 0x270, URZ ;  /* 0x0000027028047890 */ /* 0x000fd4000ff1e03f */
[----:B------:R-:W-:Y:S02]  /*a0a0*/  @P1 R2UR UR13, R24 ;  /* 0x00000000180d12ca */ /* 0x000fe400000e0000 */
[----:B------:R-:W-:Y:S01]  /*a0b0*/  @P1 R2UR UR12, R23 ;  /* 0x00000000170c12ca */ /* 0x000fe200000e0000 */
[----:B------:R-:W-:Y:S01]  /*a0c0*/  UIADD3.X UR5, URZ, UR41, URZ, UP0, !UPT ;  /* 0x000000293f057290 */ /* 0x000fe200087fe43f */
[----:B------:R-:W-:Y:S01]  /*a0d0*/  @P1 R2UR UR11, R10 ;  /* 0x000000000a0b12ca */ /* 0x000fe200000e0000 */
[----:B------:R-:W-:Y:S01]  /*a0e0*/  UMOV UR6, 0x0 ;  /* 0x0000000000067882 */ /* 0x000fe20000000000 */
[----:B------:R-:W-:Y:S01]  /*a0f0*/  UMOV UR7, 0x12f00000 ;  /* 0x12f0000000077882 */ /* 0x000fe20000000000 */
[----:B------:R-:W-:Y:S01]  /*a100*/  UMOV UR10, URZ ;  /* 0x0000003f000a7c82 */ /* 0x000fe20008000000 */
[----:B------:R-:W-:Y:S01]  /*a110*/  BSSY B0, `(.L_x_43) ;  /* 0x000000b000007945 */ /* 0x000fe20003800000 */
[----:B------:R-:W-:Y:S01]  /*a120*/  ISETP.GE.AND P2, PT, R26, 0xc1, PT ;  /* 0x000000c11a00780c */ /* 0x000fe20003f46270 */
[----:B------:R-:W-:Y:S01]  /*a130*/  @P1 IMAD.MOV.U32 R6, RZ, RZ, 0x6000 ;  /* 0x00006000ff061424 */ /* 0x000fe200078e00ff */
[----:B------:R-:W-:-:S02]  /*a140*/  UIADD3 UR8, UR9, 0xc400, URZ ;  /* 0x0000c40009087890 */ /* 0x000fc4000fffe03f */
[----:B------:R-:W-:Y:S01]  /*a150*/  UIADD3 UR9, UR9, 0x30800, URZ ;  /* 0x0003080009097890 */ /* 0x000fe2000fffe03f */
[----:B------:R2:W-:Y:S08]  /*a160*/  @P1 SYNCS.ARRIVE.TRANS64 RZ, [R25+URZ+0x30800], R6 ;  /* 0x0308000619ff19a7 */ /* 0x0005f0000800003f */
[----:B------:R3:W-:Y:S01]  /*a170*/  UTMALDG.4D [UR8], [UR4], desc[UR6] ;  /* 0x00000608040075b4 */ /* 0x0007e20008019000 */
[----:B--2---:R-:W-:-:S04]  /*a180*/  LOP3.LUT R6, R27, 0x1, RZ, 0xc, !PT ;  /* 0x000000011b067812 */ /* 0x004fc800078e0cff */
[----:B------:R-:W-:-:S04]  /*a190*/  SHF.L.U32 R6, R6, 0x1f, RZ ;  /* 0x0000001f06067819 */ /* 0x000fc800000006ff */
[----:B------:R-:W2:Y:S02]  /*a1a0*/  SYNCS.PHASECHK.TRANS64.TRYWAIT P1, [R25+URZ+0x30820], R6 ;  /* 0x03082006190075a7 */ /* 0x000ea4000802017f */
[----:B--23--:R-:W-:Y:S05]  /*a1b0*/  @!P1 BRA `(.L_x_44) ;  /* 0x0000001800949947 */ /* 0x00cfea0003800000 */
.L_x_95:
[----:B------:R-:W-:Y:S05]  /*a1c0*/  BSYNC B0 ;  /* 0x0000000000007941 */ /* 0x000fea0003800000 */
.L_x_43:
[----:B------:R-:W-:Y:S05]  /*a1d0*/  @!P2 BRA `(.L_x_45) ;  /* 0x000000100050a947 */ /* 0x000fea0003800000 */
[----:B------:R-:W-:Y:S01]  /*a1e0*/  IMAD.MOV R15, RZ, RZ, -R2 ;  /* 0x000000ffff0f7224 */ /* 0x000fe200078e0a02 */
[----:B--2---:R-:W-:Y:S01]  /*a1f0*/  MOV R6, 0x1 ;  /* 0x0000000100067802 */ /* 0x004fe20000000f00 */
[----:B------:R-:W-:-:S03]  /*a200*/  VIADD R11, R2, 0xfffffffe ;  /* 0xfffffffe020b7836 */ /* 0x000fc60000000000 */
[----:B------:R-:W-:-:S05]  /*a210*/  VIADDMNMX R15, R15, R6, 0xffffffff, !PT ;  /* 0xffffffff0f0f7446 */ /* 0x000fca0007800106 */
[----:B------:R-:W-:-:S05]  /*a220*/  IMAD.IADD R6, R2, 0x1, R15 ;  /* 0x0000000102067824 */ /* 0x000fca00078e020f */
[----:B------:R-:W-:-:S04]  /*a230*/  LOP3.LUT R6, R6, 0x1, RZ, 0xc0, !PT ;  /* 0x0000000106067812 */ /* 0x000fc800078ec0ff */
[----:B------:R-:W-:-:S13]  /*a240*/  ISETP.NE.U32.AND P1, PT, R6, 0x1, PT ;  /* 0x000000010600780c */ /* 0x000fda0003f25070 */
[----:B------:R-:W-:Y:S05]  /*a250*/  @P1 BRA `(.L_x_46) ;  /* 0x0000000400601947 */ /* 0x000fea0003800000 */
[----:B------:R-:W-:Y:S01]  /*a260*/  IADD3 R10, R22, 0x1, RZ ;  /* 0x00000001160a7810 */ /* 0x000fe20007ffe0ff */
[----:B------:R-:W-:Y:S03]  /*a270*/  BSSY B0, `(.L_x_47) ;  /* 0x0000053000007945 */ /* 0x000fe60003800000 */
[----:B------:R-:W-:-:S04]  /*a280*/  ISETP.NE.AND P1, PT, R10, 0x2, PT ;  /* 0x000000020a00780c */ /* 0x000fc80003f25270 */
[----:B------:R-:W-:Y:S02]  /*a290*/  SEL R12, RZ, 0x1, P1 ;  /* 0x00000001ff0c7807 */ /* 0x000fe40000800000 */
[----:B------:R-:W-:Y:S02]  /*a2a0*/  SEL R10, R10, RZ, P1 ;  /* 0x000000ff0a0a7207 */ /* 0x000fe40000800000 */
[----:B------:R-:W-:Y:S01]  /*a2b0*/  LOP3.LUT R12, R19, R12, RZ, 0x3c, !PT ;  /* 0x0000000c130c7212 */ /* 0x000fe200078e3cff */
[----:B------:R-:W-:Y:S06]  /*a2c0*/  @!P6 BRA `(.L_x_48) ;  /* 0x000000040034e947 */ /* 0x000fec0003800000 */
[----:B------:R-:W-:Y:S01]  /*a2d0*/  IMAD.MOV.U32 R6, RZ, RZ, R9 ;  /* 0x000000ffff067224 */ /* 0x000fe200078e0009 */
[----:B------:R-:W-:Y:S06]  /*a2e0*/  @!P0 BRA `(.L_x_49) ;  /* 0x0000000000448947 */ /* 0x000fec0003800000 */
[----:B------:R-:W2:Y:S01]  /*a2f0*/  LDC R20, c[0x0][0x41c] ;  /* 0x00010700ff147b82 */ /* 0x000ea20000000800 */
[----:B------:R-:W-:Y:S02]  /*a300*/  ULDC.64 UR4, c[0x0][0x408] ;  /* 0x0001020000047ab9 */ /* 0x000fe40000000a00 */
[----:B------:R-:W-:-:S04]  /*a310*/  IMAD R21, R8, UR4, RZ ;  /* 0x0000000408157c24 */ /* 0x000fc8000f8e02ff */
[----:B------:R-:W-:Y:S01]  /*a320*/  IMAD R21, R0, UR5, R21 ;  /* 0x0000000500157c24 */ /* 0x000fe2000f8e0215 */
[----:B--2---:R-:W-:-:S13]  /*a330*/  ISETP.NE.AND P1, PT, R20, 0x1, PT ;  /* 0x000000011400780c */ /* 0x004fda0003f25270 */
[----:B------:R-:W2:Y:S02]  /*a340*/  @P1 LDC.64 R6, c[0x0][0x420] ;  /* 0x00010800ff061b82 */ /* 0x000ea40000000a00 */
[----:B--2---:R-:W-:-:S04]  /*a350*/  @P1 IMAD.HI.U32 R14, R11, R6, RZ ;  /* 0x000000060b0e1227 */ /* 0x004fc800078e00ff */
[----:B------:R-:W-:Y:S01]  /*a360*/  IMAD.MOV.U32 R6, RZ, RZ, R11 ;  /* 0x000000ffff067224 */ /* 0x000fe200078e000b */
[----:B------:R-:W-:-:S04]  /*a370*/  @P1 SHF.R.U32.HI R6, RZ, R7, R14 ;  /* 0x00000007ff061219 */ /* 0x000fc8000001160e */
[--C-:B------:R-:W-:Y:S02]  /*a380*/  SHF.R.S32.HI R7, RZ, 0x1f, R6.reuse ;  /* 0x0000001fff077819 */ /* 0x100fe40000011406 */
[----:B------:R-:W-:Y:S01]  /*a390*/  IADD3 R14, -R6, RZ, RZ ;  /* 0x000000ff060e7210 */ /* 0x000fe20007ffe1ff */
[----:B------:R-:W-:-:S04]  /*a3a0*/  IMAD.WIDE.U32 R6, R0, UR4, R6 ;  /* 0x0000000400067c25 */ /* 0x000fc8000f8e0006 */
[----:B------:R-:W-:Y:S01]  /*a3b0*/  IMAD.IADD R7, R21, 0x1, R7 ;  /* 0x0000000115077824 */ /* 0x000fe200078e0207 */
[----:B------:R-:W-:Y:S01]  /*a3c0*/  LEA R4, P1, R6, R4, 0x2 ;  /* 0x0000000406047211 */ /* 0x000fe200078210ff */
[----:B------:R-:W-:-:S03]  /*a3d0*/  IMAD R11, R20, R14, R11 ;  /* 0x0000000e140b7224 */ /* 0x000fc600078e020b */
[----:B------:R-:W-:-:S05]  /*a3e0*/  LEA.HI.X R5, R6, R5, R7, 0x2, P1 ;  /* 0x0000000506057211 */ /* 0x000fca00008f1407 */
[----:B------:R2:W5:Y:S04]  /*a3f0*/  LDG.E R6, desc[UR38][R4.64] ;  /* 0x0000002604067981 */ /* 0x000568000c1e1900 */
.L_x_49:
[----:B--2---:R-:W-:Y:S01]  /*a400*/  IMAD R5, R10, 0x8, R25 ;  /* 0x000000080a057824 */ /* 0x004fe200078e0219 */
[----:B------:R-:W-:Y:S02]  /*a410*/  SHF.L.U32 R4, R12, 0x1f, RZ ;  /* 0x0000001f0c047819 */ /* 0x000fe400000006ff */
[----:B------:R-:W-:Y:S02]  /*a420*/  ISETP.NE.AND P1, PT, R18, RZ, PT ;  /* 0x000000ff1200720c */ /* 0x000fe40003f25270 */
[----:B------:R-:W2:Y:S02]  /*a430*/  SYNCS.PHASECHK.TRANS64.TRYWAIT P2, [R5+URZ+0x30840], R4 ;  /* 0x03084004050075a7 */ /* 0x000ea4000804017f */
[----:B--2---:R-:W-:Y:S09]  /*a440*/  @!P2 BRA `(.L_x_50) ;  /* 0x000000180004a947 */ /* 0x004ff20003800000 */
.L_x_96:
[----:B------:R-:W-:Y:S05]  /*a450*/  @P1 BRA `(.L_x_51) ;  /* 0x0000000000141947 */ /* 0x000fea0003800000 */
[----:B------:R-:W-:Y:S02]  /*a460*/  ISETP.NE.AND P2, PT, R28, RZ, PT ;  /* 0x000000ff1c00720c */ /* 0x000fe40003f45270 */
[----:B--2---:R-:W-:-:S04]  /*a470*/  MOV R4, 0x6000 ;  /* 0x0000600000047802 */ /* 0x004fc80000000f00 */
[----:B------:R3:W-:Y:S07]  /*a480*/  SYNCS.ARRIVE.TRANS64 RZ, [R5+URZ+0x30830], R4 ;  /* 0x0308300405ff79a7 */ /* 0x0007ee000800003f */
[----:B------:R-:W-:Y:S05]  /*a490*/  @!P2 BRA `(.L_x_51) ;  /* 0x000000000004a947 */ /* 0x000fea0003800000 */
[----:B------:R-:W-:Y:S01]  /*a4a0*/  BPT.TRAP 0x1 ;  /* 0x000000040000795c */ /* 0x000fe20000300000 */
.L_x_51:
[----:B--23--:R-:W-:Y:S01]  /*a4b0*/  IMAD R4, R10, 0x6000, R25 ;  /* 0x000060000a047824 */ /* 0x00cfe200078e0219 */
[----:B------:R-:W-:Y:S01]  /*a4c0*/  R2UR UR9, R5 ;  /* 0x00000000050972ca */ /* 0x000fe200000e0000 */
[----:B------:R-:W-:Y:S01]  /*a4d0*/  UIADD3 UR4, UP0, UR40, 0x370, URZ ;  /* 0x0000037028047890 */ /* 0x000fe2000ff1e03f */
[----:B------:R-:W-:Y:S01]  /*a4e0*/  R2UR UR11, R11 ;  /* 0x000000000b0b72ca */ /* 0x000fe200000e0000 */
[----:B------:R-:W-:Y:S01]  /*a4f0*/  VIADD R5, R25, 0x30800 ;  /* 0x0003080019057836 */ /* 0x000fe20000000000 */
[----:B------:R-:W-:Y:S01]  /*a500*/  R2UR UR8, R4 ;  /* 0x00000000040872ca */ /* 0x000fe200000e0000 */
[----:B------:R-:W-:Y:S01]  /*a510*/  UIADD3.X UR5, URZ, UR41, URZ, UP0, !UPT ;  /* 0x000000293f057290 */ /* 0x000fe200087fe43f */
[----:B------:R-:W-:Y:S01]  /*a520*/  R2UR UR12, R3 ;  /* 0x00000000030c72ca */ /* 0x000fe200000e0000 */
[----:B------:R-:W-:Y:S01]  /*a530*/  IMAD R4, R22, 0x8, R5 ;  /* 0x0000000816047824 */ /* 0x000fe200078e0205 */
[----:B-----5:R-:W-:Y:S01]  /*a540*/  R2UR UR13, R6 ;  /* 0x00000000060d72ca */ /* 0x020fe200000e0000 */
[----:B------:R-:W-:Y:S01]  /*a550*/  UMOV UR6, 0x0 ;  /* 0x0000000000067882 */ /* 0x000fe20000000000 */
[----:B------:R-:W-:Y:S01]  /*a560*/  SHF.L.U32 R7, R19, 0x1f, RZ ;  /* 0x0000001f13077819 */ /* 0x000fe200000006ff */
[----:B------:R-:W-:Y:S01]  /*a570*/  UMOV UR7, 0x14f00000 ;  /* 0x14f0000000077882 */ /* 0x000fe20000000000 */
[----:B------:R-:W-:Y:S01]  /*a580*/  UMOV UR10, URZ ;  /* 0x0000003f000a7c82 */ /* 0x000fe20008000000 */
[----:B------:R-:W-:-:S02]  /*a590*/  UIADD3 UR9, UR9, 0x30830, URZ ;  /* 0x0003083009097890 */ /* 0x000fc4000fffe03f */
[----:B------:R-:W-:Y:S02]  /*a5a0*/  UIMAD UR11, UR11, 0xc0, URZ ;  /* 0x000000c00b0b78a4 */ /* 0x000fe4000f8e023f */
[----:B------:R-:W-:-:S09]  /*a5b0*/  UIADD3 UR8, UR8, 0x12400, URZ ;  /* 0x0001240008087890 */ /* 0x000fd2000fffe03f */
[----:B------:R2:W-:Y:S01]  /*a5c0*/  UTMALDG.4D [UR8], [UR4], desc[UR6] ;  /* 0x00000608040075b4 */ /* 0x0005e20008019000 */
[----:B------:R-:W3:Y:S02]  /*a5d0*/  SYNCS.PHASECHK.TRANS64.TRYWAIT P2, [R4+URZ+0x60], R7 ;  /* 0x00006007040075a7 */ /* 0x000ee4000804017f */
[----:B--23--:R-:W-:Y:S05]  /*a5e0*/  @!P2 BRA `(.L_x_52) ;  /* 0x0000001400b0a947 */ /* 0x00cfea0003800000 */
.L_x_97:
[----:B------:R-:W-:Y:S05]  /*a5f0*/  @P1 BRA `(.L_x_53) ;  /* 0x0000000000181947 */ /* 0x000fea0003800000 */
[----:B------:R-:W-:Y:S01]  /*a600*/  ISETP.NE.AND P1, PT, R28, RZ, PT ;  /* 0x000000ff1c00720c */ /* 0x000fe20003f25270 */
[----:B------:R-:W-:Y:S01]  /*a610*/  IMAD.MOV.U32 R5, RZ, RZ, 0x6000 ;  /* 0x00006000ff057424 */ /* 0x000fe200078e00ff */
[----:B--2---:R-:W-:-:S04]  /*a620*/  LEA R4, R22, R25, 0x3 ;  /* 0x0000001916047211 */ /* 0x004fc800078e18ff */
[----:B------:R3:W-:Y:S07]  /*a630*/  SYNCS.ARRIVE.TRANS64 RZ, [R4+URZ+0x30850], R5 ;  /* 0x0308500504ff79a7 */ /* 0x0007ee000800003f */
[----:B------:R-:W-:Y:S05]  /*a640*/  @!P1 BRA `(.L_x_53) ;  /* 0x0000000000049947 */ /* 0x000fea0003800000 */
[----:B------:R-:W-:Y:S01]  /*a650*/  BPT.TRAP 0x1 ;  /* 0x000000040000795c */ /* 0x000fe20000300000 */
.L_x_53:
[----:B--23--:R-:W2:Y:S01]  /*a660*/  LDL.LU R4, [R1] ;  /* 0x0000000001047983 */ /* 0x00cea20000300800 */
[----:B------:R-:W-:Y:S01]  /*a670*/  IMAD R5, R22, 0x6000, R25 ;  /* 0x0000600016057824 */ /* 0x000fe200078e0219 */
[----:B------:R-:W-:Y:S01]  /*a680*/  R2UR UR13, R9 ;  /* 0x00000000090d72ca */ /* 0x000fe200000e0000 */
[----:B------:R-:W-:Y:S01]  /*a690*/  UIADD3 UR4, UP0, UR40, 0x470, URZ ;  /* 0x0000047028047890 */ /* 0x000fe2000ff1e03f */
[----:B------:R-:W-:Y:S01]  /*a6a0*/  R2UR UR12, R3 ;  /* 0x00000000030c72ca */ /* 0x000fe200000e0000 */
[----:B------:R-:W-:Y:S01]  /*a6b0*/  UMOV UR6, 0x0 ;  /* 0x0000000000067882 */ /* 0x000fe20000000000 */
[----:B------:R-:W-:Y:S01]  /*a6c0*/  R2UR UR8, R5 ;  /* 0x00000000050872ca */ /* 0x000fe200000e0000 */
[----:B------:R-:W-:Y:S01]  /*a6d0*/  UIADD3.X UR5, URZ, UR41, URZ, UP0, !UPT ;  /* 0x000000293f057290 */ /* 0x000fe200087fe43f */
[----:B------:R3:W-:Y:S01]  /*a6e0*/  STL [R1], R11 ;  /* 0x0000000b01007387 */ /* 0x0007e20000100800 */
[----:B------:R-:W-:Y:S01]  /*a6f0*/  UMOV UR7, 0x14f00000 ;  /* 0x14f0000000077882 */ /* 0x000fe20000000000 */
[----:B------:R-:W-:Y:S01]  /*a700*/  UMOV UR10, URZ ;  /* 0x0000003f000a7c82 */ /* 0x000fe20008000000 */
[----:B------:R-:W-:-:S08]  /*a710*/  IMAD.MOV.U32 R9, RZ, RZ, R6 ;  /* 0x000000ffff097224 */ /* 0x000fd000078e0006 */
[----:B------:R-:W-:Y:S01]  /*a720*/  UIADD3 UR8, UR8, 0x400, URZ ;  /* 0x0000040008087890 */ /* 0x000fe2000fffe03f */
[----:B--2---:R-:W-:Y:S02]  /*a730*/  R2UR UR11, R4 ;  /* 0x00000000040b72ca */ /* 0x004fe400000e0000 */
[----:B------:R-:W-:-:S04]  /*a740*/  LEA R4, R22, R25, 0x3 ;  /* 0x0000001916047211 */ /* 0x000fc800078e18ff */
[----:B------:R-:W-:-:S07]  /*a750*/  R2UR UR9, R4 ;  /* 0x00000000040972ca */ /* 0x000fce00000e0000 */
[----:B------:R-:W-:-:S06]  /*a760*/  UIMAD UR11, UR11, 0xc0, URZ ;  /* 0x000000c00b0b78a4 */ /* 0x000fcc000f8e023f */
[----:B------:R-:W-:-:S09]  /*a770*/  UIADD3 UR9, UR9, 0x30850, URZ ;  /* 0x0003085009097890 */ /* 0x000fd2000fffe03f */
[----:B------:R3:W-:Y:S02]  /*a780*/  UTMALDG.4D [UR8], [UR4], desc[UR6] ;  /* 0x00000608040075b4 */ /* 0x0007e40008019000 */
[----:B---3--:R-:W-:Y:S01]  /*a790*/  NOP ;  /* 0x0000000000007918 */ /* 0x008fe20000000000 */
.L_x_48:
[----:B------:R-:W-:Y:S05]  /*a7a0*/  BSYNC B0 ;  /* 0x0000000000007941 */ /* 0x000fea0003800000 */
.L_x_47:
[----:B------:R-:W-:Y:S01]  /*a7b0*/  IADD3 R11, R2, -0x3, RZ ;  /* 0xfffffffd020b7810 */ /* 0x000fe20007ffe0ff */
[----:B------:R-:W-:Y:S01]  /*a7c0*/  IMAD.MOV.U32 R22, RZ, RZ, R10 ;  /* 0x000000ffff167224 */ /* 0x000fe200078e000a */
[----:B------:R-:W-:-:S07]  /*a7d0*/  MOV R19, R12 ;  /* 0x0000000c00137202 */ /* 0x000fce0000000f00 */
.L_x_46:
[----:B------:R-:W-:Y:S01]  /*a7e0*/  IMAD.MOV R2, RZ, RZ, -R15 ;  /* 0x000000ffff027224 */ /* 0x000fe200078e0a0f */
[----:B------:R-:W-:Y:S04]  /*a7f0*/  BSSY B0, `(.L_x_45) ;  /* 0x00000b2000007945 */ /* 0x000fe80003800000 */
[----:B------:R-:W-:-:S13]  /*a800*/  ISETP.NE.AND P1, PT, R13, R2, PT ;  /* 0x000000020d00720c */ /* 0x000fda0003f25270 */
[----:B------:R-:W-:Y:S05]  /*a810*/  @!P1 BRA `(.L_x_54) ;  /* 0x0000000800bc9947 */ /* 0x000fea0003800000 */
[----:B------:R-:W-:-:S07]  /*a820*/  MOV R4, R9 ;  /* 0x0000000900047202 */ /* 0x000fce0000000f00 */
.L_x_69:
[----:B------:R-:W-:Y:S01]  /*a830*/  VIADD R2, R22, 0x1 ;  /* 0x0000000116027836 */ /* 0x000fe20000000000 */
[----:B------:R-:W-:Y:S04]  /*a840*/  BSSY B1, `(.L_x_55) ;  /* 0x0000053000017945 */ /* 0x000fe80003800000 */
[----:B------:R-:W-:-:S04]  /*a850*/  ISETP.NE.AND P1, PT, R2, 0x2, PT ;  /* 0x000000020200780c */ /* 0x000fc80003f25270 */
[----:B-1----:R-:W-:Y:S02]  /*a860*/  SEL R10, RZ, 0x1, P1 ;  /* 0x00000001ff0a7807 */ /* 0x002fe40000800000 */
[----:B------:R-:W-:Y:S02]  /*a870*/  SEL R2, R2, RZ, P1 ;  /* 0x000000ff02027207 */ /* 0x000fe40000800000 */
[----:B------:R-:W-:Y:S01]  /*a880*/  LOP3.LUT R10, R19, R10, RZ, 0x3c, !PT ;  /* 0x0000000a130a7212 */ /* 0x000fe200078e3cff */
[----:B------:R-:W-:Y:S06]  /*a890*/  @!P6 BRA `(.L_x_56) ;  /* 0x000000040034e947 */ /* 0x000fec0003800000 */
[----:B------:R-:W-:Y:S01]  /*a8a0*/  MOV R12, R11 ;  /* 0x0000000b000c7202 */ /* 0x000fe20000000f00 */
[----:B------:R-:W-:Y:S06]  /*a8b0*/  @!P0 BRA `(.L_x_57) ;  /* 0x00000000004c8947 */ /* 0x000fec0003800000 */
[----:B------:R-:W2:Y:S01]  /*a8c0*/  LDC R12, c[0x0][0x41c] ;  /* 0x00010700ff0c7b82 */ /* 0x000ea20000000800 */
[----:B-1----:R-:W-:Y:S01]  /*a8d0*/  IMAD.MOV.U32 R13, RZ, RZ, R11 ;  /* 0x000000ffff0d7224 */ /* 0x002fe200078e000b */
[----:B------:R-:W-:Y:S02]  /*a8e0*/  ULDC.64 UR4, c[0x0][0x408] ;  /* 0x0001020000047ab9 */ /* 0x000fe40000000a00 */
[----:B------:R-:W-:-:S04]  /*a8f0*/  IMAD R15, R8, UR4, RZ ;  /* 0x00000004080f7c24 */ /* 0x000fc8000f8e02ff */
[----:B------:R-:W-:Y:S01]  /*a900*/  IMAD R15, R0, UR5, R15 ;  /* 0x00000005000f7c24 */ /* 0x000fe2000f8e020f */
[----:B--2---:R-:W-:-:S13]  /*a910*/  ISETP.NE.AND P1, PT, R12, 0x1, PT ;  /* 0x000000010c00780c */ /* 0x004fda0003f25270 */
[----:B------:R-:W1:Y:S02]  /*a920*/  @P1 LDC.64 R4, c[0x0][0x420] ;  /* 0x00010800ff041b82 */ /* 0x000e640000000a00 */
[----:B-1----:R-:W-:-:S05]  /*a930*/  @P1 IMAD.HI.U32 R4, R11, R4, RZ ;  /* 0x000000040b041227 */ /* 0x002fca00078e00ff */
[----:B------:R-:W-:Y:S02]  /*a940*/  @P1 SHF.R.U32.HI R13, RZ, R5, R4 ;  /* 0x00000005ff0d1219 */ /* 0x000fe40000011604 */
[----:B------:R-:W1:Y:S02]  /*a950*/  LDC.64 R4, c[0x0][0x3f8] ;  /* 0x0000fe00ff047b82 */ /* 0x000e640000000a00 */
[----:B------:R-:W-:Y:S02]  /*a960*/  SHF.R.S32.HI R7, RZ, 0x1f, R13 ;  /* 0x0000001fff077819 */ /* 0x000fe4000001140d */
[----:B------:R-:W-:-:S05]  /*a970*/  MOV R6, R13 ;  /* 0x0000000d00067202 */ /* 0x000fca0000000f00 */
[----:B------:R-:W-:-:S04]  /*a980*/  IMAD.WIDE.U32 R6, R0, UR4, R6 ;  /* 0x0000000400067c25 */ /* 0x000fc8000f8e0006 */
[----:B------:R-:W-:Y:S01]  /*a990*/  IMAD.IADD R7, R15, 0x1, R7 ;  /* 0x000000010f077824 */ /* 0x000fe200078e0207 */
[----:B-1----:R-:W-:-:S04]  /*a9a0*/  LEA R4, P1, R6, R4, 0x2 ;  /* 0x0000000406047211 */ /* 0x002fc800078210ff */
[----:B------:R-:W-:-:S05]  /*a9b0*/  LEA.HI.X R5, R6, R5, R7, 0x2, P1 ;  /* 0x0000000506057211 */ /* 0x000fca00008f1407 */
[----:B------:R2:W5:Y:S01]  /*a9c0*/  LDG.E R4, desc[UR38][R4.64] ;  /* 0x0000002604047981 */ /* 0x000562000c1e1900 */
[----:B------:R-:W-:-:S05]  /*a9d0*/  IADD3 R6, -R13, RZ, RZ ;  /* 0x000000ff0d067210 */ /* 0x000fca0007ffe1ff */
[----:B------:R-:W-:-:S07]  /*a9e0*/  IMAD R12, R12, R6, R11 ;  /* 0x000000060c0c7224 */ /* 0x000fce00078e020b */
.L_x_57:
[----:B------:R-:W-:Y:S01]  /*a9f0*/  IMAD R6, R2, 0x8, R25 ;  /* 0x0000000802067824 */ /* 0x000fe200078e0219 */
[----:B--2---:R-:W-:Y:S02]  /*aa00*/  SHF.L.U32 R5, R10, 0x1f, RZ ;  /* 0x0000001f0a057819 */ /* 0x004fe400000006ff */
[----:B------:R-:W-:Y:S02]  /*aa10*/  ISETP.NE.AND P1, PT, R18, RZ, PT ;  /* 0x000000ff1200720c */ /* 0x000fe40003f25270 */
[----:B------:R-:W2:Y:S02]  /*aa20*/  SYNCS.PHASECHK.TRANS64.TRYWAIT P2, [R6+URZ+0x30840], R5 ;  /* 0x03084005060075a7 */ /* 0x000ea4000804017f */
[----:B--2---:R-:W-:Y:S09]  /*aa30*/  @!P2 BRA `(.L_x_58) ;  /* 0x0000001000b0a947 */ /* 0x004ff20003800000 */
.L_x_98:
[----:B------:R-:W-:Y:S05]  /*aa40*/  @P1 BRA `(.L_x_59) ;  /* 0x0000000000141947 */ /* 0x000fea0003800000 */
[----:B------:R-:W-:Y:S02]  /*aa50*/  ISETP.NE.AND P2, PT, R28, RZ, PT ;  /* 0x000000ff1c00720c */ /* 0x000fe40003f45270 */
[----:B--2---:R-:W-:-:S04]  /*aa60*/  MOV R5, 0x6000 ;  /* 0x0000600000057802 */ /* 0x004fc80000000f00 */
[----:B------:R3:W-:Y:S07]  /*aa70*/  SYNCS.ARRIVE.TRANS64 RZ, [R6+URZ+0x30830], R5 ;  /* 0x0308300506ff79a7 */ /* 0x0007ee000800003f */
[----:B------:R-:W-:Y:S05]  /*aa80*/  @!P2 BRA `(.L_x_59) ;  /* 0x000000000004a947 */ /* 0x000fea0003800000 */
[----:B------:R-:W-:Y:S01]  /*aa90*/  BPT.TRAP 0x1 ;  /* 0x000000040000795c */ /* 0x000fe20000300000 */
.L_x_59:
[----:B--23--:R-:W-:Y:S01]  /*aaa0*/  IMAD R5, R2, 0x6000, R25 ;  /* 0x0000600002057824 */ /* 0x00cfe200078e0219 */
[----:B------:R-:W-:Y:S01]  /*aab0*/  R2UR UR9, R6 ;  /* 0x00000000060972ca */ /* 0x000fe200000e0000 */
[----:B------:R-:W-:Y:S01]  /*aac0*/  UIADD3 UR4, UP0, UR40, 0x370, URZ ;  /* 0x0000037028047890 */ /* 0x000fe2000ff1e03f */
[----:B------:R-:W-:Y:S01]  /*aad0*/  R2UR UR11, R12 ;  /* 0x000000000c0b72ca */ /* 0x000fe200000e0000 */
[----:B------:R-:W-:Y:S01]  /*aae0*/  UMOV UR6, 0x0 ;  /* 0x0000000000067882 */ /* 0x000fe20000000000 */
[----:B------:R-:W-:Y:S01]  /*aaf0*/  R2UR UR8, R5 ;  /* 0x00000000050872ca */ /* 0x000fe200000e0000 */
[----:B------:R-:W-:Y:S01]  /*ab00*/  UIADD3.X UR5, URZ, UR41, URZ, UP0, !UPT ;  /* 0x000000293f057290 */ /* 0x000fe200087fe43f */
[----:B------:R-:W-:Y:S01]  /*ab10*/  R2UR UR12, R3 ;  /* 0x00000000030c72ca */ /* 0x000fe200000e0000 */
[----:B------:R-:W-:Y:S01]  /*ab20*/  VIADD R5, R25, 0x30800 ;  /* 0x0003080019057836 */ /* 0x000fe20000000000 */
[----:B-----5:R-:W-:Y:S01]  /*ab30*/  R2UR UR13, R4 ;  /* 0x00000000040d72ca */ /* 0x020fe200000e0000 */
[----:B------:R-:W-:Y:S01]  /*ab40*/  UMOV UR7, 0x14f00000 ;  /* 0x14f0000000077882 */ /* 0x000fe20000000000 */
[----:B------:R-:W-:Y:S01]  /*ab50*/  SHF.L.U32 R19, R19, 0x1f, RZ ;  /* 0x0000001f13137819 */ /* 0x000fe200000006ff */
[----:B------:R-:W-:Y:S01]  /*ab60*/  UMOV UR10, URZ ;  /* 0x0000003f000a7c82 */ /* 0x000fe20008000000 */
[----:B------:R-:W-:Y:S01]  /*ab70*/  LEA R6, R22, R5, 0x3 ;  /* 0x0000000516067211 */ /* 0x000fe200078e18ff */
[----:B------:R-:W-:-:S02]  /*ab80*/  UIADD3 UR9, UR9, 0x30830, URZ ;  /* 0x0003083009097890 */ /* 0x000fc4000fffe03f */
[----:B------:R-:W-:Y:S02]  /*ab90*/  UIMAD UR11, UR11, 0xc0, URZ ;  /* 0x000000c00b0b78a4 */ /* 0x000fe4000f8e023f */
[----:B------:R-:W-:-:S09]  /*aba0*/  UIADD3 UR8, UR8, 0x12400, URZ ;  /* 0x0001240008087890 */ /* 0x000fd2000fffe03f */
[----:B------:R2:W-:Y:S01]  /*abb0*/  UTMALDG.4D [UR8], [UR4], desc[UR6] ;  /* 0x00000608040075b4 */ /* 0x0005e20008019000 */
[----:B------:R-:W3:Y:S02]  /*abc0*/  SYNCS.PHASECHK.TRANS64.TRYWAIT P2, [R6+URZ+0x60], R19 ;  /* 0x00006013060075a7 */ /* 0x000ee4000804017f */
[----:B--23--:R-:W-:Y:S05]  /*abd0*/  @!P2 BRA `(.L_x_60) ;  /* 0x00000010005ca947 */ /* 0x00cfea0003800000 */
.L_x_99:
[----:B------:R-:W-:Y:S05]  /*abe0*/  @P1 BRA `(.L_x_61) ;  /* 0x0000000000141947 */ /* 0x000fea0003800000 */
[----:B------:R-:W-:Y:S01]  /*abf0*/  ISETP.NE.AND P1, PT, R28, RZ, PT ;  /* 0x000000ff1c00720c */ /* 0x000fe20003f25270 */
[----:B------:R-:W-:-:S04]  /*ac00*/  IMAD.MOV.U32 R5, RZ, RZ, 0x6000 ;  /* 0x00006000ff057424 */ /* 0x000fc800078e00ff */
[----:B------:R3:W-:Y:S08]  /*ac10*/  SYNCS.ARRIVE.TRANS64 RZ, [R6+URZ+0x50], R5 ;  /* 0x0000500506ff79a7 */ /* 0x0007f0000800003f */
[----:B------:R-:W-:Y:S05]  /*ac20*/  @!P1 BRA `(.L_x_61) ;  /* 0x0000000000049947 */ /* 0x000fea0003800000 */
[----:B------:R-:W-:Y:S01]  /*ac30*/  BPT.TRAP 0x1 ;  /* 0x000000040000795c */ /* 0x000fe20000300000 */
.L_x_61:
[----:B---3--:R-:W3:Y:S01]  /*ac40*/  LDL.LU R5, [R1] ;  /* 0x0000000001057983 */ /* 0x008ee20000300800 */
[----:B------:R-:W-:Y:S01]  /*ac50*/  IMAD R22, R22, 0x6000, R25 ;  /* 0x0000600016167824 */ /* 0x000fe200078e0219 */
[----:B------:R-:W-:Y:S01]  /*ac60*/  R2UR UR9, R6 ;  /* 0x00000000060972ca */ /* 0x000fe200000e0000 */
[----:B------:R-:W-:Y:S01]  /*ac70*/  UIADD3 UR4, UP0, UR40, 0x470, URZ ;  /* 0x0000047028047890 */ /* 0x000fe2000ff1e03f */
[----:B------:R-:W-:Y:S01]  /*ac80*/  R2UR UR13, R9 ;  /* 0x00000000090d72ca */ /* 0x000fe200000e0000 */
[----:B------:R-:W-:Y:S01]  /*ac90*/  UMOV UR6, 0x0 ;  /* 0x0000000000067882 */ /* 0x000fe20000000000 */
[----:B------:R-:W-:Y:S01]  /*aca0*/  R2UR UR8, R22 ;  /* 0x00000000160872ca */ /* 0x000fe200000e0000 */
[----:B------:R-:W-:Y:S01]  /*acb0*/  UIADD3.X UR5, URZ, UR41, URZ, UP0, !UPT ;  /* 0x000000293f057290 */ /* 0x000fe200087fe43f */
[----:B------:R-:W-:Y:S01]  /*acc0*/  R2UR UR12, R3 ;  /* 0x00000000030c72ca */ /* 0x000fe200000e0000 */
[----:B------:R-:W-:Y:S01]  /*acd0*/  UMOV UR7, 0x14f00000 ;  /* 0x14f0000000077882 */ /* 0x000fe20000000000 */
[----:B------:R-:W-:Y:S01]  /*ace0*/  UMOV UR10, URZ ;  /* 0x0000003f000a7c82 */ /* 0x000fe20008000000 */
[----:B------:R4:W-:Y:S01]  /*acf0*/  STL [R1], R12 ;  /* 0x0000000c01007387 */ /* 0x0009e20000100800 */
[----:B------:R-:W-:-:S03]  /*ad00*/  MOV R9, R4 ;  /* 0x0000000400097202 */ /* 0x000fc60000000f00 */
[----:B------:R-:W-:-:S04]  /*ad10*/  UIADD3 UR9, UR9, 0x50, URZ ;  /* 0x0000005009097890 */ /* 0x000fc8000fffe03f */
[----:B------:R-:W-:Y:S01]  /*ad20*/  UIADD3 UR8, UR8, 0x400, URZ ;  /* 0x0000040008087890 */ /* 0x000fe2000fffe03f */
[----:B---3--:R-:W-:-:S13]  /*ad30*/  R2UR UR11, R5 ;  /* 0x00000000050b72ca */ /* 0x008fda00000e0000 */
[----:B------:R-:W-:-:S09]  /*ad40*/  UIMAD UR11, UR11, 0xc0, URZ ;  /* 0x000000c00b0b78a4 */ /* 0x000fd2000f8e023f */
[----:B------:R4:W-:Y:S02]  /*ad50*/  UTMALDG.4D [UR8], [UR4], desc[UR6] ;  /* 0x00000608040075b4 */ /* 0x0009e40008019000 */
[----:B----4-:R-:W-:Y:S01]  /*ad60*/  NOP ;  /* 0x0000000000007918 */ /* 0x010fe20000000000 */
.L_x_56:
[----:B------:R-:W-:Y:S05]  /*ad70*/  BSYNC B1 ;  /* 0x0000000000017941 */ /* 0x000fea0003800000 */
.L_x_55:
[----:B------:R-:W-:Y:S01]  /*ad80*/  VIADD R22, R2, 0x1 ;  /* 0x0000000102167836 */ /* 0x000fe20000000000 */
[----:B------:R-:W-:Y:S04]  /*ad90*/  BSSY B1, `(.L_x_62) ;  /* 0x0000054000017945 */ /* 0x000fe80003800000 */
[----:B------:R-:W-:-:S04]  /*ada0*/  ISETP.NE.AND P1, PT, R22, 0x2, PT ;  /* 0x000000021600780c */ /* 0x000fc80003f25270 */
[----:B--2---:R-:W-:Y:S02]  /*adb0*/  SEL R19, RZ, 0x1, P1 ;  /* 0x00000001ff137807 */ /* 0x004fe40000800000 */
[----:B------:R-:W-:Y:S02]  /*adc0*/  SEL R22, R22, RZ, P1 ;  /* 0x000000ff16167207 */ /* 0x000fe40000800000 */
[----:B------:R-:W-:Y:S01]  /*add0*/  LOP3.LUT R19, R10, R19, RZ, 0x3c, !PT ;  /* 0x000000130a137212 */ /* 0x000fe200078e3cff */
[----:B------:R-:W-:Y:S06]  /*ade0*/  @!P6 BRA `(.L_x_63) ;  /* 0x000000040038e947 */ /* 0x000fec0003800000 */
[----:B-1----:R-:W-:Y:S01]  /*adf0*/  IADD3 R13, R11, -0x1, RZ ;  /* 0xffffffff0b0d7810 */ /* 0x002fe20007ffe0ff */
[----:B------:R-:W-:Y:S06]  /*ae00*/  @!P0 BRA `(.L_x_64) ;  /* 0x00000000004c8947 */ /* 0x000fec0003800000 */
[----:B------:R-:W1:Y:S01]  /*ae10*/  LDC R12, c[0x0][0x41c] ;  /* 0x00010700ff0c7b82 */ /* 0x000e620000000800 */
[----:B------:R-:W-:Y:S01]  /*ae20*/  IMAD.MOV.U32 R15, RZ, RZ, R13 ;  /* 0x000000ffff0f7224 */ /* 0x000fe200078e000d */
[----:B------:R-:W-:Y:S02]  /*ae30*/  ULDC.64 UR4, c[0x0][0x408] ;  /* 0x0001020000047ab9 */ /* 0x000fe40000000a00 */
[----:B------:R-:W-:-:S04]  /*ae40*/  IMAD R21, R8, UR4, RZ ;  /* 0x0000000408157c24 */ /* 0x000fc8000f8e02ff */
[----:B------:R-:W-:Y:S01]  /*ae50*/  IMAD R21, R0, UR5, R21 ;  /* 0x0000000500157c24 */ /* 0x000fe2000f8e0215 */
[----:B-1----:R-:W-:-:S13]  /*ae60*/  ISETP.NE.AND P1, PT, R12, 0x1, PT ;  /* 0x000000010c00780c */ /* 0x002fda0003f25270 */
        /* <DEDUP_REMOVED lines=13> */
.L_x_64:
[----:B-1----:R-:W-:Y:S01]  /*af40*/  IMAD R5, R22, 0x8, R25 ;  /* 0x0000000816057824 */ /* 0x002fe200078e0219 */
[----:B------:R-:W-:Y:S02]  /*af50*/  SHF.L.U32 R6, R19, 0x1f, RZ ;  /* 0x0000001f13067819 */ /* 0x000fe400000006ff */
[----:B------:R-:W-:Y:S02]  /*af60*/  ISETP.NE.AND P1, PT, R18, RZ, PT ;  /* 0x000000ff1200720c */ /* 0x000fe40003f25270 */
[----:B------:R-:W1:Y:S02]  /*af70*/  SYNCS.PHASECHK.TRANS64.TRYWAIT P2, [R5+URZ+0x30840], R6 ;  /* 0x03084006050075a7 */ /* 0x000e64000804017f */
[----:B-1----:R-:W-:Y:S09]  /*af80*/  @!P2 BRA `(.L_x_65) ;  /* 0x0000000c0084a947 */ /* 0x002ff20003800000 */
.L_x_100:
[----:B------:R-:W-:Y:S05]  /*af90*/  @P1 BRA `(.L_x_66) ;  /* 0x0000000000141947 */ /* 0x000fea0003800000 */
[----:B------:R-:W-:Y:S02]  /*afa0*/  ISETP.NE.AND P2, PT, R28, RZ, PT ;  /* 0x000000ff1c00720c */ /* 0x000fe40003f45270 */
[----:B-1----:R-:W-:-:S04]  /*afb0*/  MOV R6, 0x6000 ;  /* 0x0000600000067802 */ /* 0x002fc80000000f00 */
[----:B------:R2:W-:Y:S07]  /*afc0*/  SYNCS.ARRIVE.TRANS64 RZ, [R5+URZ+0x30830], R6 ;  /* 0x0308300605ff79a7 */ /* 0x0005ee000800003f */
[----:B------:R-:W-:Y:S05]  /*afd0*/  @!P2 BRA `(.L_x_66) ;  /* 0x000000000004a947 */ /* 0x000fea0003800000 */
[----:B------:R-:W-:Y:S01]  /*afe0*/  BPT.TRAP 0x1 ;  /* 0x000000040000795c */ /* 0x000fe20000300000 */
.L_x_66:
[----:B-12---:R-:W-:Y:S01]  /*aff0*/  IMAD R5, R22, 0x6000, R25 ;  /* 0x0000600016057824 */ /* 0x006fe200078e0219 */
[----:B------:R-:W-:Y:S01]  /*b000*/  R2UR UR11, R13 ;  /* 0x000000000d0b72ca */ /* 0x000fe200000e0000 */
[----:B------:R-:W-:Y:S01]  /*b010*/  UIADD3 UR4, UP0, UR40, 0x370, URZ ;  /* 0x0000037028047890 */ /* 0x000fe2000ff1e03f */
[----:B------:R-:W-:Y:S01]  /*b020*/  R2UR UR12, R3 ;  /* 0x00000000030c72ca */ /* 0x000fe200000e0000 */
[----:B------:R-:W-:Y:S01]  /*b030*/  UMOV UR6, 0x0 ;  /* 0x0000000000067882 */ /* 0x000fe20000000000 */
[----:B------:R-:W-:Y:S01]  /*b040*/  R2UR UR8, R5 ;  /* 0x00000000050872ca */ /* 0x000fe200000e0000 */
[----:B------:R-:W-:Y:S01]  /*b050*/  VIADD R5, R25, 0x30800 ;  /* 0x0003080019057836 */ /* 0x000fe20000000000 */
[----:B-----5:R-:W-:Y:S01]  /*b060*/  R2UR UR13, R4 ;  /* 0x00000000040d72ca */ /* 0x020fe200000e0000 */
[----:B------:R-:W-:Y:S01]  /*b070*/  UIADD3.X UR5, URZ, UR41, URZ, UP0, !UPT ;  /* 0x000000293f057290 */ /* 0x000fe200087fe43f */
[----:B------:R-:W-:Y:S01]  /*b080*/  SHF.L.U32 R10, R10, 0x1f, RZ ;  /* 0x0000001f0a0a7819 */ /* 0x000fe200000006ff */
[----:B------:R-:W-:Y:S01]  /*b090*/  UMOV UR7, 0x14f00000 ;  /* 0x14f0000000077882 */ /* 0x000fe20000000000 */
[----:B------:R-:W-:Y:S01]  /*b0a0*/  LEA R6, R22, R5, 0x3 ;  /* 0x0000000516067211 */ /* 0x000fe200078e18ff */
[----:B------:R-:W-:Y:S01]  /*b0b0*/  IMAD R5, R2, 0x8, R5 ;  /* 0x0000000802057824 */ /* 0x000fe200078e0205 */
[----:B------:R-:W-:Y:S01]  /*b0c0*/  UMOV UR10, URZ ;  /* 0x0000003f000a7c82 */ /* 0x000fe20008000000 */
[----:B------:R-:W-:Y:S01]  /*b0d0*/  UIMAD UR11, UR11, 0xc0, URZ ;  /* 0x000000c00b0b78a4 */ /* 0x000fe2000f8e023f */
[----:B------:R-:W-:-:S03]  /*b0e0*/  R2UR UR9, R6 ;  /* 0x00000000060972ca */ /* 0x000fc600000e0000 */
[----:B------:R-:W-:-:S10]  /*b0f0*/  UIADD3 UR8, UR8, 0x12400, URZ ;  /* 0x0001240008087890 */ /* 0x000fd4000fffe03f */
[----:B------:R-:W-:-:S09]  /*b100*/  UIADD3 UR9, UR9, 0x30, URZ ;  /* 0x0000003009097890 */ /* 0x000fd2000fffe03f */
[----:B------:R1:W-:Y:S01]  /*b110*/  UTMALDG.4D [UR8], [UR4], desc[UR6] ;  /* 0x00000608040075b4 */ /* 0x0003e20008019000 */
[----:B------:R-:W2:Y:S02]  /*b120*/  SYNCS.PHASECHK.TRANS64.TRYWAIT P2, [R5+URZ+0x60], R10 ;  /* 0x0000600a050075a7 */ /* 0x000ea4000804017f */
[----:B-12---:R-:W-:Y:S05]  /*b130*/  @!P2 BRA `(.L_x_67) ;  /* 0x0000000c002ca947 */ /* 0x006fea0003800000 */
.L_x_101:
[----:B------:R-:W-:Y:S05]  /*b140*/  @P1 BRA `(.L_x_68) ;  /* 0x0000000000141947 */ /* 0x000fea0003800000 */
[----:B------:R-:W-:Y:S02]  /*b150*/  ISETP.NE.AND P1, PT, R28, RZ, PT ;  /* 0x000000ff1c00720c */ /* 0x000fe40003f25270 */
[----:B------:R-:W-:-:S04]  /*b160*/  MOV R6, 0x6000 ;  /* 0x0000600000067802 */ /* 0x000fc80000000f00 */
[----:B------:R2:W-:Y:S07]  /*b170*/  SYNCS.ARRIVE.TRANS64 RZ, [R5+URZ+0x50], R6 ;  /* 0x0000500605ff79a7 */ /* 0x0005ee000800003f */
[----:B------:R-:W-:Y:S05]  /*b180*/  @!P1 BRA `(.L_x_68) ;  /* 0x0000000000049947 */ /* 0x000fea0003800000 */
[----:B------:R-:W-:Y:S01]  /*b190*/  BPT.TRAP 0x1 ;  /* 0x000000040000795c */ /* 0x000fe20000300000 */
.L_x_68:
[----:B--2---:R-:W2:Y:S01]  /*b1a0*/  LDL.LU R6, [R1] ;  /* 0x0000000001067983 */ /* 0x004ea20000300800 */
        /* <DEDUP_REMOVED lines=11> */
[----:B------:R-:W-:-:S03]  /*b260*/  IMAD.MOV.U32 R9, RZ, RZ, R4 ;  /* 0x000000ffff097224 */ /* 0x000fc600078e0004 */
[----:B------:R-:W-:-:S04]  /*b270*/  UIADD3 UR9, UR9, 0x50, URZ ;  /* 0x0000005009097890 */ /* 0x000fc8000fffe03f */
[----:B------:R-:W-:Y:S01]  /*b280*/  UIADD3 UR8, UR8, 0x400, URZ ;  /* 0x0000040008087890 */ /* 0x000fe2000fffe03f */
[----:B--2---:R-:W-:-:S13]  /*b290*/  R2UR UR11, R6 ;  /* 0x00000000060b72ca */ /* 0x004fda00000e0000 */
[----:B------:R-:W-:-:S09]  /*b2a0*/  UIMAD UR11, UR11, 0xc0, URZ ;  /* 0x000000c00b0b78a4 */ /* 0x000fd2000f8e023f */
[----:B------:R3:W-:Y:S02]  /*b2b0*/  UTMALDG.4D [UR8], [UR4], desc[UR6] ;  /* 0x00000608040075b4 */ /* 0x0007e40008019000 */
[----:B---3--:R-:W-:Y:S01]  /*b2c0*/  NOP ;  /* 0x0000000000007918 */ /* 0x008fe20000000000 */
.L_x_63:
[----:B------:R-:W-:Y:S05]  /*b2d0*/  BSYNC B1 ;  /* 0x0000000000017941 */ /* 0x000fea0003800000 */
.L_x_62:
[C---:B------:R-:W-:Y:S02]  /*b2e0*/  ISETP.GT.AND P1, PT, R11.reuse, 0x1, PT ;  /* 0x000000010b00780c */ /* 0x040fe40003f24270 */
[----:B------:R-:W-:-:S11]  /*b2f0*/  IADD3 R11, R11, -0x2, RZ ;  /* 0xfffffffe0b0b7810 */ /* 0x000fd60007ffe0ff */
[----:B------:R-:W-:Y:S05]  /*b300*/  @P1 BRA `(.L_x_69) ;  /* 0xfffffff400481947 */ /* 0x000fea000383ffff */
.L_x_54:
[----:B------:R-:W-:Y:S05]  /*b310*/  BSYNC B0 ;  /* 0x0000000000007941 */ /* 0x000fea0003800000 */
.L_x_45:
[----:B------:R-:W-:Y:S04]  /*b320*/  BSSY B0, `(.L_x_70) ;  /* 0x000001e000007945 */ /* 0x000fe80003800000 */
[----:B------:R-:W-:Y:S05]  /*b330*/  @!P6 BRA `(.L_x_71) ;  /* 0x000000000070e947 */ /* 0x000fea0003800000 */
[----:B-1----:R-:W-:Y:S01]  /*b340*/  IMAD R5, R22, 0x8, R25 ;  /* 0x0000000816057824 */ /* 0x002fe200078e0219 */
[----:B------:R-:W-:Y:S02]  /*b350*/  SHF.L.U32 R0, R19, 0x1f, RZ ;  /* 0x0000001f13007819 */ /* 0x000fe400000006ff */
[----:B------:R-:W-:Y:S02]  /*b360*/  ISETP.NE.AND P1, PT, R18, RZ, PT ;  /* 0x000000ff1200720c */ /* 0x000fe40003f25270 */
[----:B------:R-:W1:Y:S02]  /*b370*/  SYNCS.PHASECHK.TRANS64.TRYWAIT P0, [R5+URZ+0x30860], R0 ;  /* 0x03086000050075a7 */ /* 0x000e64000800017f */
[----:B-1----:R-:W-:Y:S09]  /*b380*/  @!P0 BRA `(.L_x_72) ;  /* 0x0000000800ac8947 */ /* 0x002ff20003800000 */
.L_x_102:
[----:B------:R-:W-:Y:S05]  /*b390*/  @P1 BRA `(.L_x_73) ;  /* 0x0000000000141947 */ /* 0x000fea0003800000 */
[----:B------:R-:W-:Y:S02]  /*b3a0*/  ISETP.NE.AND P0, PT, R28, RZ, PT ;  /* 0x000000ff1c00720c */ /* 0x000fe40003f05270 */
[----:B-1----:R-:W-:-:S04]  /*b3b0*/  MOV R0, 0x6000 ;  /* 0x0000600000007802 */ /* 0x002fc80000000f00 */
[----:B------:R3:W-:Y:S07]  /*b3c0*/  SYNCS.ARRIVE.TRANS64 RZ, [R5+URZ+0x30850], R0 ;  /* 0x0308500005ff79a7 */ /* 0x0007ee000800003f */
[----:B------:R-:W-:Y:S05]  /*b3d0*/  @!P0 BRA `(.L_x_73) ;  /* 0x0000000000048947 */ /* 0x000fea0003800000 */
[----:B------:R-:W-:Y:S01]  /*b3e0*/  BPT.TRAP 0x1 ;  /* 0x000000040000795c */ /* 0x000fe20000300000 */
.L_x_73:
[----:B-1-3--:R-:W3:Y:S01]  /*b3f0*/  LDL R0, [R1] ;  /* 0x0000000001007983 */ /* 0x00aee20000100800 */
[----:B--2---:R-:W-:Y:S01]  /*b400*/  IMAD R25, R22, 0x6000, R25 ;  /* 0x0000600016197824 */ /* 0x004fe200078e0219 */
        /* <DEDUP_REMOVED lines=8> */
[----:B------:R-:W-:-:S05]  /*b490*/  UMOV UR10, URZ ;  /* 0x0000003f000a7c82 */ /* 0x000fca0008000000 */
[----:B------:R-:W-:-:S04]  /*b4a0*/  UIADD3 UR9, UR9, 0x30850, URZ ;  /* 0x0003085009097890 */ /* 0x000fc8000fffe03f */
[----:B------:R-:W-:Y:S01]  /*b4b0*/  UIADD3 UR8, UR8, 0x400, URZ ;  /* 0x0000040008087890 */ /* 0x000fe2000fffe03f */
[----:B---3--:R-:W-:-:S13]  /*b4c0*/  R2UR UR11, R0 ;  /* 0x00000000000b72ca */ /* 0x008fda00000e0000 */
[----:B------:R-:W-:-:S09]  /*b4d0*/  UIMAD UR11, UR11, 0xc0, URZ ;  /* 0x000000c00b0b78a4 */ /* 0x000fd2000f8e023f */
[----:B------:R3:W-:Y:S02]  /*b4e0*/  UTMALDG.4D [UR8], [UR4], desc[UR6] ;  /* 0x00000608040075b4 */ /* 0x0007e40008019000 */
[----:B---3--:R-:W-:Y:S01]  /*b4f0*/  NOP ;  /* 0x0000000000007918 */ /* 0x008fe20000000000 */
.L_x_71:
[----:B------:R-:W-:Y:S05]  /*b500*/  BSYNC B0 ;  /* 0x0000000000007941 */ /* 0x000fea0003800000 */
.L_x_70:
[----:B------:R-:W-:Y:S01]  /*b510*/  IADD3 R29, R29, UR36, RZ ;  /* 0x000000241d1d7c10 */ /* 0x000fe2000fffe0ff */
[----:B------:R-:W-:Y:S01]  /*b520*/  ULDC UR4, c[0x0][0xda4] ;  /* 0x0003690000047ab9 */ /* 0x000fe20000000800 */
[----:B------:R-:W-:Y:S02]  /*b530*/  VIADD R22, R22, 0x1 ;  /* 0x0000000116167836 */ /* 0x000fe40000000000 */
[----:B------:R-:W-:Y:S01]  /*b540*/  ISETP.GE.AND P1, PT, R29, UR4, PT ;  /* 0x000000041d007c0c */ /* 0x000fe2000bf26270 */
[----:B------:R-:W-:Y:S02]  /*b550*/  VIADD R27, R27, 0x1 ;  /* 0x000000011b1b7836 */ /* 0x000fe40000000000 */
[----:B------:R-:W-:-:S04]  /*b560*/  ISETP.NE.AND P0, PT, R22, 0x2, PT ;  /* 0x000000021600780c */ /* 0x000fc80003f05270 */
[----:B------:R-:W-:Y:S02]  /*b570*/  SEL R0, RZ, 0x1, P0 ;  /* 0x00000001ff007807 */ /* 0x000fe40000000000 */
[----:B------:R-:W-:Y:S02]  /*b580*/  SEL R22, R22, RZ, P0 ;  /* 0x000000ff16167207 */ /* 0x000fe40000000000 */
[----:B------:R-:W-:Y:S02]  /*b590*/  LOP3.LUT R19, R19, R0, RZ, 0x3c, !PT ;  /* 0x0000000013137212 */ /* 0x000fe400078e3cff */
[----:B------:R-:W-:Y:S05]  /*b5a0*/  @!P1 BRA `(.L_x_74) ;  /* 0xffffffdc00d49947 */ /* 0x000fea000383ffff */
[----:B------:R-:W-:-:S07]  /*b5b0*/  LOP3.LUT R27, R27, 0x1, RZ, 0xc, !PT ;  /* 0x000000011b1b7812 */ /* 0x000fce00078e0cff */
.L_x_32:
[----:B------:R-:W3:Y:S01]  /*b5c0*/  S2R R3, SR_CgaCtaId ;  /* 0x0000000000037919 */ /* 0x000ee20000008800 */
[----:B------:R-:W-:Y:S01]  /*b5d0*/  MOV R0, 0x400 ;  /* 0x0000040000007802 */ /* 0x000fe20000000f00 */
[----:B------:R-:W-:Y:S01]  /*b5e0*/  BSSY B0, `(.L_x_75) ;  /* 0x0000005000007945 */ /* 0x000fe20003800000 */
[----:B------:R-:W-:Y:S02]  /*b5f0*/  SHF.L.U32 R27, R27, 0x1f, RZ ;  /* 0x0000001f1b1b7819 */ /* 0x000fe400000006ff */
[----:B---3--:R-:W-:-:S04]  /*b600*/  LEA R8, R3, R0, 0x18 ;  /* 0x0000000003087211 */ /* 0x008fc800078ec0ff */
[----:B------:R-:W3:Y:S02]  /*b610*/  SYNCS.PHASECHK.TRANS64.TRYWAIT P0, [R8+URZ+0x30820], R27 ;  /* 0x0308201b080075a7 */ /* 0x000ee4000800017f */
[----:B---3--:R-:W-:Y:S05]  /*b620*/  @!P0 BRA `(.L_x_76) ;  /* 0x0000000800188947 */ /* 0x008fea0003800000 */
.L_x_103:
[----:B------:R-:W-:Y:S05]  /*b630*/  BSYNC B0 ;  /* 0x0000000000007941 */ /* 0x000fea0003800000 */
.L_x_75:
[----:B------:R-:W-:-:S03]  /*b640*/  UMOV UR4, 0xffffffff ;  /* 0xffffffff00047882 */ /* 0x000fc60000000000 */
[----:B------:R-:W-:Y:S05]  /*b650*/  BRA.DIV UR4, `(.L_x_77) ;  /* 0x0000000a04207947 */ /* 0x000fea000b800000 */
[----:B------:R4:W1:Y:S02]  /*b660*/  SHFL.IDX PT, R14, R16, RZ, 0x1f ;  /* 0x00001fff100e7589 */ /* 0x00086400000e0000 */
.L_x_106:
[----:B-1----:R-:W-:Y:S01]  /*b670*/  ISETP.NE.AND P0, PT, R14, RZ, PT ;  /* 0x000000ff0e00720c */ /* 0x002fe20003f05270 */
[----:B------:R-:W-:-:S12]  /*b680*/  BSSY B0, `(.L_x_78) ;  /* 0x0000023000007945 */ /* 0x000fd80003800000 */
[----:B------:R-:W-:Y:S05]  /*b690*/  @P0 BRA `(.L_x_79) ;  /* 0x0000000000840947 */ /* 0x000fea0003800000 */
[----:B------:R-:W-:-:S03]  /*b6a0*/  UMOV UR4, 0xffffffff ;  /* 0xffffffff00047882 */ /* 0x000fc60000000000 */
[----:B------:R-:W-:Y:S05]  /*b6b0*/  BRA.DIV UR4, `(.L_x_80) ;  /* 0x0000000a04307947 */ /* 0x000fea000b800000 */
[----:B------:R-:W-:-:S13]  /*b6c0*/  ELECT P6, URZ, PT ;  /* 0x00000000003f782f */ /* 0x000fda00038c0000 */
.L_x_109:
[----:B------:R-:W-:Y:S05]  /*b6d0*/  @!P6 BRA `(.L_x_79) ;  /* 0x000000000074e947 */ /* 0x000fea0003800000 */
[----:B------:R-:W-:-:S04]  /*b6e0*/  LOP3.LUT R17, R17, 0x2, RZ, 0xfc, !PT ;  /* 0x0000000211117812 */ /* 0x000fc800078efcff */
[----:B------:R-:W-:-:S13]  /*b6f0*/  ISETP.NE.AND P2, PT, R17, 0x3, PT ;  /* 0x000000031100780c */ /* 0x000fda0003f45270 */
[----:B------:R-:W-:Y:S05]  /*b700*/  @!P2 BRA `(.L_x_81) ;  /* 0x000000000004a947 */ /* 0x000fea0003800000 */
[----:B------:R-:W-:Y:S01]  /*b710*/  BPT.TRAP 0x1 ;  /* 0x000000040000795c */ /* 0x000fe20000300000 */
.L_x_81:
[----:B------:R-:W-:Y:S02]  /*b720*/  IADD3 R3, R8, 0x30840, RZ ;  /* 0x0003084008037810 */ /* 0x000fe40007ffe0ff */
[----:B------:R-:W-:Y:S02]  /*b730*/  SHF.L.U32 R4, R19, 0x1f, RZ ;  /* 0x0000001f13047819 */ /* 0x000fe400000006ff */
[C---:B------:R-:W-:Y:S01]  /*b740*/  IADD3 R0, R22.reuse, 0x1, RZ ;  /* 0x0000000116007810 */ /* 0x040fe20007ffe0ff */
[----:B------:R-:W-:-:S03]  /*b750*/  IMAD R5, R22, 0x8, R3 ;  /* 0x0000000816057824 */ /* 0x000fc600078e0203 */
[C---:B------:R-:W-:Y:S01]  /*b760*/  ISETP.NE.AND P1, PT, R0.reuse, 0x2, PT ;  /* 0x000000020000780c */ /* 0x040fe20003f25270 */
[----:B------:R-:W1:Y:S03]  /*b770*/  SYNCS.PHASECHK.TRANS64.TRYWAIT P0, [R5+URZ], R4 ;  /* 0x00000004050075a7 */ /* 0x000e66000800017f */
[----:B------:R-:W-:Y:S02]  /*b780*/  SEL R2, RZ, 0x1, P1 ;  /* 0x00000001ff027807 */ /* 0x000fe40000800000 */
[----:B--2---:R-:W-:Y:S02]  /*b790*/  SEL R6, R0, RZ, P1 ;  /* 0x000000ff00067207 */ /* 0x004fe40000800000 */
[----:B------:R-:W-:-:S03]  /*b7a0*/  LOP3.LUT R0, R19, R2, RZ, 0x3c, !PT ;  /* 0x0000000213007212 */ /* 0x000fc600078e3cff */
[----:B------:R-:W-:Y:S01]  /*b7b0*/  IMAD R3, R6, 0x8, R3 ;  /* 0x0000000806037824 */ /* 0x000fe200078e0203 */
[----:B------:R-:W-:Y:S01]  /*b7c0*/  SHF.L.U32 R0, R0, 0x1f, RZ ;  /* 0x0000001f00007819 */ /* 0x000fe200000006ff */
[----:B-1----:R-:W-:Y:S06]  /*b7d0*/  @!P0 BRA `(.L_x_82) ;  /* 0x0000000800088947 */ /* 0x002fec0003800000 */
.L_x_110:
[----:B------:R-:W2:Y:S02]  /*b7e0*/  SYNCS.PHASECHK.TRANS64.TRYWAIT P0, [R3+URZ], R0 ;  /* 0x00000000030075a7 */ /* 0x000ea4000800017f */
[----:B--2---:R-:W-:Y:S05]  /*b7f0*/  @!P0 BRA `(.L_x_83) ;  /* 0x0000000800148947 */ /* 0x004fea0003800000 */
.L_x_111:
[----:B------:R-:W-:Y:S05]  /*b800*/  @!P2 BRA `(.L_x_84) ;  /* 0x000000000004a947 */ /* 0x000fea0003800000 */
[----:B------:R-:W-:Y:S01]  /*b810*/  BPT.TRAP 0x1 ;  /* 0x000000040000795c */ /* 0x000fe20000300000 */
.L_x_84:
[----:B--2---:R-:W-:-:S05]  /*b820*/  IADD3 R3, R8, 0x30860, RZ ;  /* 0x0003086008037810 */ /* 0x004fca0007ffe0ff */
[----:B-1----:R-:W-:-:S04]  /*b830*/  IMAD R5, R22, 0x8, R3 ;  /* 0x0000000816057824 */ /* 0x002fc800078e0203 */
[----:B------:R-:W1:Y:S02]  /*b840*/  SYNCS.PHASECHK.TRANS64.TRYWAIT P0, [R5+URZ], R4 ;  /* 0x00000004050075a7 */ /* 0x000e64000800017f */
[----:B-1----:R-:W-:Y:S05]  /*b850*/  @!P0 BRA `(.L_x_85) ;  /* 0x0000000800108947 */ /* 0x002fea0003800000 */
.L_x_112:
[----:B------:R-:W-:-:S07]  /*b860*/  LEA R3, R6, R3, 0x3 ;  /* 0x0000000306037211 */ /* 0x000fce00078e18ff */
.L_x_86:
[----:B--2---:R2:W1:Y:S02]  /*b870*/  SYNCS.PHASECHK.TRANS64.TRYWAIT P0, [R3+URZ], R0 ;  /* 0x00000000030075a7 */ /* 0x004464000800017f */
[----:B-1----:R-:W-:Y:S05]  /*b880*/  @!P0 NANOSLEEP.SYNCS 0x989680 ;  /* 0x009896800000895d */ /* 0x002fea0003900000 */
[----:B------:R-:W1:Y:S02]  /*b890*/  @!P0 SYNCS.PHASECHK.TRANS64 P0, [R3+URZ], R0 ;  /* 0x00000000030085a7 */ /* 0x000e64000800007f */
[----:B-1----:R-:W-:Y:S05]  /*b8a0*/  @!P0 BRA `(.L_x_86) ;  /* 0xfffffffc00f08947 */ /* 0x002fea000383ffff */
.L_x_79:
[----:B------:R-:W-:Y:S05]  /*b8b0*/  BSYNC B0 ;  /* 0x0000000000007941 */ /* 0x000fea0003800000 */
.L_x_78:
[----:B------:R-:W-:Y:S05]  /*b8c0*/  EXIT ;  /* 0x000000000000794d */ /* 0x000fea0003800000 */
.L_x_10:
[----:B-1----:R-:W-:-:S04]  /*b8d0*/  IMAD.U32 R3, RZ, RZ, UR40 ;  /* 0x00000028ff037e24 */ /* 0x002fc8000f8e00ff */
[----:B------:R1:W2:Y:S03]  /*b8e0*/  SYNCS.PHASECHK.TRANS64.TRYWAIT P1, [R3+URZ+0x30800], R0 ;  /* 0x03080000030075a7 */ /* 0x0002a6000802017f */
[----:B--2---:R-:W-:Y:S05]  /*b8f0*/  @!P1 NANOSLEEP.SYNCS 0x989680 ;  /* 0x009896800000995d */ /* 0x004fea0003900000 */
[----:B------:R-:W2:Y:S02]  /*b900*/  @!P1 SYNCS.PHASECHK.TRANS64 P1, [R3+URZ+0x30800], R0 ;  /* 0x03080000030095a7 */ /* 0x000ea4000802007f */
[----:B--2---:R-:W-:Y:S05]  /*b910*/  @!P1 BRA `(.L_x_10) ;  /* 0xfffffffc00ec9947 */ /* 0x004fea000383ffff */
[----:B------:R-:W-:Y:S05]  /*b920*/  BRA `(.L_x_87) ;  /* 0xffffff5800647947 */ /* 0x000fea000383ffff */
.L_x_14:
[----:B--2---:R2:W3:Y:S02]  /*b930*/  SYNCS.PHASECHK.TRANS64.TRYWAIT P2, [R3+URZ+0x30830], R6 ;  /* 0x03083006030075a7 */ /* 0x0044e4000804017f */
[----:B---3--:R-:W-:Y:S05]  /*b940*/  @!P2 NANOSLEEP.SYNCS 0x989680 ;  /* 0x009896800000a95d */ /* 0x008fea0003900000 */
[----:B------:R-:W3:Y:S02]  /*b950*/  @!P2 SYNCS.PHASECHK.TRANS64 P2, [R3+URZ+0x30830], R6 ;  /* 0x030830060300a5a7 */ /* 0x000ee4000804007f */
[----:B---3--:R-:W-:Y:S05]  /*b960*/  @!P2 BRA `(.L_x_14) ;  /* 0xfffffffc00f0a947 */ /* 0x008fea000383ffff */
[----:B------:R-:W-:Y:S05]  /*b970*/  BRA `(.L_x_13) ;  /* 0xffffff5800947947 */ /* 0x000fea000383ffff */
.L_x_19:
[----:B---3--:R-:W-:-:S04]  /*b980*/  MOV R11, UR10 ;  /* 0x0000000a000b7c02 */ /* 0x008fc80008000f00 */
[----:B------:R3:W4:Y:S03]  /*b990*/  SYNCS.PHASECHK.TRANS64.TRYWAIT P2, [R11+URZ+0x30830], R10 ;  /* 0x0308300a0b0075a7 */ /* 0x000726000804017f */
[----:B----4-:R-:W-:Y:S05]  /*b9a0*/  @!P2 NANOSLEEP.SYNCS 0x989680 ;  /* 0x009896800000a95d */ /* 0x010fea0003900000 */
[----:B------:R-:W4:Y:S02]  /*b9b0*/  @!P2 SYNCS.PHASECHK.TRANS64 P2, [R11+URZ+0x30830], R10 ;  /* 0x0308300a0b00a5a7 */ /* 0x000f24000804007f */
[----:B----4-:R-:W-:Y:S05]  /*b9c0*/  @!P2 BRA `(.L_x_19) ;  /* 0xfffffffc00eca947 */ /* 0x010fea000383ffff */
[----:B------:R-:W-:Y:S05]  /*b9d0*/  BRA `(.L_x_16) ;  /* 0xffffff9000e07947 */ /* 0x000fea000383ffff */
.L_x_23:
[----:B--2---:R-:W-:-:S04]  /*b9e0*/  IMAD.U32 R11, RZ, RZ, UR10 ;  /* 0x0000000aff0b7e24 */ /* 0x004fc8000f8e00ff */
[----:B------:R2:W3:Y:S03]  /*b9f0*/  SYNCS.PHASECHK.TRANS64.TRYWAIT P2, [R11+URZ+0x30850], R10 ;  /* 0x0308500a0b0075a7 */ /* 0x0004e6000804017f */
[----:B---3--:R-:W-:Y:S05]  /*ba00*/  @!P2 NANOSLEEP.SYNCS 0x989680 ;  /* 0x009896800000a95d */ /* 0x008fea0003900000 */
[----:B------:R-:W3:Y:S02]  /*ba10*/  @!P2 SYNCS.PHASECHK.TRANS64 P2, [R11+URZ+0x30850], R10 ;  /* 0x0308500a0b00a5a7 */ /* 0x000ee4000804007f */
[----:B---3--:R-:W-:Y:S05]  /*ba20*/  @!P2 BRA `(.L_x_23) ;  /* 0xfffffffc00eca947 */ /* 0x008fea000383ffff */
[----:B------:R-:W-:Y:S05]  /*ba30*/  BRA `(.L_x_20) ;  /* 0xffffff9400587947 */ /* 0x000fea000383ffff */
.L_x_28:
[----:B----4-:R-:W-:-:S04]  /*ba40*/  MOV R4, UR12 ;  /* 0x0000000c00047c02 */ /* 0x010fc80008000f00 */
[----:B------:R4:W1:Y:S03]  /*ba50*/  SYNCS.PHASECHK.TRANS64.TRYWAIT P0, [R4+URZ+0x30850], R3 ;  /* 0x03085003040075a7 */ /* 0x000866000800017f */
[----:B-1----:R-:W-:Y:S05]  /*ba60*/  @!P0 NANOSLEEP.SYNCS 0x989680 ;  /* 0x009896800000895d */ /* 0x002fea0003900000 */
[----:B------:R-:W1:Y:S02]  /*ba70*/  @!P0 SYNCS.PHASECHK.TRANS64 P0, [R4+URZ+0x30850], R3 ;  /* 0x03085003040085a7 */ /* 0x000e64000800007f */
[----:B-1----:R-:W-:Y:S05]  /*ba80*/  @!P0 BRA `(.L_x_28) ;  /* 0xfffffffc00ec8947 */ /* 0x002fea000383ffff */
[----:B------:R-:W-:Y:S05]  /*ba90*/  BRA `(.L_x_27) ;  /* 0xffffffc800087947 */ /* 0x000fea000383ffff */
.L_x_37:
[----:B------:R-:W-:Y:S01]  /*baa0*/  BSSY B0, `(.L_x_88) ;  /* 0x0000008000007945 */ /* 0x000fe20003800000 */
[----:B------:R-:W-:Y:S01]  /*bab0*/  IMAD.MOV.U32 R13, RZ, RZ, R16 ;  /* 0x000000ffff0d7224 */ /* 0x000fe200078e0010 */
[----:B------:R-:W-:Y:S01]  /*bac0*/  MOV R12, RZ ;  /* 0x000000ff000c7202 */ /* 0x000fe20000000f00 */
[----:B------:R-:W-:Y:S01]  /*bad0*/  IMAD.MOV.U32 R11, RZ, RZ, 0x1f ;  /* 0x0000001fff0b7424 */ /* 0x000fe200078e00ff */
[----:B------:R-:W-:-:S07]  /*bae0*/  MOV R15, 0xffffffff ;  /* 0xffffffff000f7802 */ /* 0x000fce0000000f00 */
[----:B------:R-:W-:Y:S05]  /*baf0*/  WARPSYNC.COLLECTIVE R15, `(.L_x_89) ;  /* 0x000000000f087348 */ /* 0x000fea0003c00000 */
[----:B------:R1:W2:Y:S02]  /*bb00*/  SHFL.IDX P6, R14, R13, R12, R11 ;  /* 0x0000000c0d0e7389 */ /* 0x0002a400000c000b */
[----:B-12---:R-:W-:Y:S01]  /*bb10*/  ENDCOLLECTIVE ;  /* 0x000000000000791b */ /* 0x006fe20003800000 */
.L_x_89:
[----:B------:R-:W-:Y:S05]  /*bb20*/  BSYNC B0 ;  /* 0x0000000000007941 */ /* 0x000fea0003800000 */
.L_x_88:
[----:B------:R-:W-:Y:S05]  /*bb30*/  BRA `(.L_x_90) ;  /* 0xffffffe000687947 */ /* 0x000fea000383ffff */
.L_x_38:
[----:B------:R-:W-:Y:S01]  /*bb40*/  BSSY B0, `(.L_x_91) ;  /* 0x0000006000007945 */ /* 0x000fe20003800000 */
[----:B------:R-:W-:-:S07]  /*bb50*/  IMAD.MOV.U32 R15, RZ, RZ, -0x1 ;  /* 0xffffffffff0f7424 */ /* 0x000fce00078e00ff */
[----:B------:R-:W-:Y:S05]  /*bb60*/  WARPSYNC.COLLECTIVE R15, `(.L_x_92) ;  /* 0x000000000f0c7348 */ /* 0x000fea0003c00000 */
[----:B------:R-:W-:Y:S02]  /*bb70*/  ELECT P6, UR62, PT ;  /* 0x00000000003e782f */ /* 0x000fe400038c0000 */
[----:B------:R-:W-:Y:S01]  /*bb80*/  MOV R14, UR62 ;  /* 0x0000003e000e7c02 */ /* 0x000fe20008000f00 */
[----:B------:R-:W-:Y:S10]  /*bb90*/  ENDCOLLECTIVE ;  /* 0x000000000000791b */ /* 0x000ff40003800000 */
.L_x_92:
[----:B------:R-:W-:Y:S05]  /*bba0*/  BSYNC B0 ;  /* 0x0000000000007941 */ /* 0x000fea0003800000 */
.L_x_91:
[----:B------:R-:W-:Y:S05]  /*bbb0*/  BRA `(.L_x_93) ;  /* 0xffffffe0005c7947 */ /* 0x000fea000383ffff */
.L_x_41:
[----:B--2---:R2:W3:Y:S02]  /*bbc0*/  SYNCS.PHASECHK.TRANS64.TRYWAIT P1, [R7+URZ+0x30840], R6 ;  /* 0x03084006070075a7 */ /* 0x0044e4000802017f */
[----:B---3--:R-:W-:Y:S05]  /*bbd0*/  @!P1 NANOSLEEP.SYNCS 0x989680 ;  /* 0x009896800000995d */ /* 0x008fea0003900000 */
[----:B------:R-:W3:Y:S02]  /*bbe0*/  @!P1 SYNCS.PHASECHK.TRANS64 P1, [R7+URZ+0x30840], R6 ;  /* 0x03084006070095a7 */ /* 0x000ee4000802007f */
[----:B---3--:R-:W-:Y:S05]  /*bbf0*/  @!P1 BRA `(.L_x_41) ;  /* 0xfffffffc00f09947 */ /* 0x008fea000383ffff */
[----:B------:R-:W-:Y:S05]  /*bc00*/  BRA `(.L_x_94) ;  /* 0xffffffe000b47947 */ /* 0x000fea000383ffff */
.L_x_44:
[----:B--2---:R2:W3:Y:S02]  /*bc10*/  SYNCS.PHASECHK.TRANS64.TRYWAIT P1, [R25+URZ+0x30820], R6 ;  /* 0x03082006190075a7 */ /* 0x0044e4000802017f */
[----:B---3--:R-:W-:Y:S05]  /*bc20*/  @!P1 NANOSLEEP.SYNCS 0x989680 ;  /* 0x009896800000995d */ /* 0x008fea0003900000 */
[----:B------:R-:W3:Y:S02]  /*bc30*/  @!P1 SYNCS.PHASECHK.TRANS64 P1, [R25+URZ+0x30820], R6 ;  /* 0x03082006190095a7 */ /* 0x000ee4000802007f */
[----:B---3--:R-:W-:Y:S05]  /*bc40*/  @!P1 BRA `(.L_x_44) ;  /* 0xfffffffc00f09947 */ /* 0x008fea000383ffff */
[----:B------:R-:W-:Y:S05]  /*bc50*/  BRA `(.L_x_95) ;  /* 0xffffffe400587947 */ /* 0x000fea000383ffff */
.L_x_50:
[----:B--2---:R2:W3:Y:S02]  /*bc60*/  SYNCS.PHASECHK.TRANS64.TRYWAIT P2, [R5+URZ+0x30840], R4 ;  /* 0x03084004050075a7 */ /* 0x0044e4000804017f */
[----:B---3--:R-:W-:Y:S05]  /*bc70*/  @!P2 NANOSLEEP.SYNCS 0x989680 ;  /* 0x009896800000a95d */ /* 0x008fea0003900000 */
[----:B------:R-:W3:Y:S02]  /*bc80*/  @!P2 SYNCS.PHASECHK.TRANS64 P2, [R5+URZ+0x30840], R4 ;  /* 0x030840040500a5a7 */ /* 0x000ee4000804007f */
[----:B---3--:R-:W-:Y:S05]  /*bc90*/  @!P2 BRA `(.L_x_50) ;  /* 0xfffffffc00f0a947 */ /* 0x008fea000383ffff */
[----:B------:R-:W-:Y:S05]  /*bca0*/  BRA `(.L_x_96) ;  /* 0xffffffe400e87947 */ /* 0x000fea000383ffff */
.L_x_52:
[----:B--2---:R2:W3:Y:S02]  /*bcb0*/  SYNCS.PHASECHK.TRANS64.TRYWAIT P2, [R4+URZ+0x60], R7 ;  /* 0x00006007040075a7 */ /* 0x0044e4000804017f */
[----:B---3--:R-:W-:Y:S05]  /*bcc0*/  @!P2 NANOSLEEP.SYNCS 0x989680 ;  /* 0x009896800000a95d */ /* 0x008fea0003900000 */
[----:B------:R-:W3:Y:S02]  /*bcd0*/  @!P2 SYNCS.PHASECHK.TRANS64 P2, [R4+URZ+0x60], R7 ;  /* 0x000060070400a5a7 */ /* 0x000ee4000804007f */
[----:B---3--:R-:W-:Y:S05]  /*bce0*/  @!P2 BRA `(.L_x_52) ;  /* 0xfffffffc00f0a947 */ /* 0x008fea000383ffff */
[----:B------:R-:W-:Y:S05]  /*bcf0*/  BRA `(.L_x_97) ;  /* 0xffffffe8003c7947 */ /* 0x000fea000383ffff */
.L_x_58:
[----:B--2---:R2:W3:Y:S02]  /*bd00*/  SYNCS.PHASECHK.TRANS64.TRYWAIT P2, [R6+URZ+0x30840], R5 ;  /* 0x03084005060075a7 */ /* 0x0044e4000804017f */
[----:B---3--:R-:W-:Y:S05]  /*bd10*/  @!P2 NANOSLEEP.SYNCS 0x989680 ;  /* 0x009896800000a95d */ /* 0x008fea0003900000 */
[----:B------:R-:W3:Y:S02]  /*bd20*/  @!P2 SYNCS.PHASECHK.TRANS64 P2, [R6+URZ+0x30840], R5 ;  /* 0x030840050600a5a7 */ /* 0x000ee4000804007f */
[----:B---3--:R-:W-:Y:S05]  /*bd30*/  @!P2 BRA `(.L_x_58) ;  /* 0xfffffffc00f0a947 */ /* 0x008fea000383ffff */
[----:B------:R-:W-:Y:S05]  /*bd40*/  BRA `(.L_x_98) ;  /* 0xffffffec003c7947 */ /* 0x000fea000383ffff */
.L_x_60:
[----:B--2---:R2:W3:Y:S02]  /*bd50*/  SYNCS.PHASECHK.TRANS64.TRYWAIT P2, [R6+URZ+0x60], R19 ;  /* 0x00006013060075a7 */ /* 0x0044e4000804017f */
[----:B---3--:R-:W-:Y:S05]  /*bd60*/  @!P2 NANOSLEEP.SYNCS 0x989680 ;  /* 0x009896800000a95d */ /* 0x008fea0003900000 */
[----:B------:R-:W3:Y:S02]  /*bd70*/  @!P2 SYNCS.PHASECHK.TRANS64 P2, [R6+URZ+0x60], R19 ;  /* 0x000060130600a5a7 */ /* 0x000ee4000804007f */
[----:B---3--:R-:W-:Y:S05]  /*bd80*/  @!P2 BRA `(.L_x_60) ;  /* 0xfffffffc00f0a947 */ /* 0x008fea000383ffff */
[----:B------:R-:W-:Y:S05]  /*bd90*/  BRA `(.L_x_99) ;  /* 0xffffffec00907947 */ /* 0x000fea000383ffff */
.L_x_65:
[----:B-1----:R1:W2:Y:S02]  /*bda0*/  SYNCS.PHASECHK.TRANS64.TRYWAIT P2, [R5+URZ+0x30840], R6 ;  /* 0x03084006050075a7 */ /* 0x0022a4000804017f */
[----:B--2---:R-:W-:Y:S05]  /*bdb0*/  @!P2 NANOSLEEP.SYNCS 0x989680 ;  /* 0x009896800000a95d */ /* 0x004fea0003900000 */
[----:B------:R-:W2:Y:S02]  /*bdc0*/  @!P2 SYNCS.PHASECHK.TRANS64 P2, [R5+URZ+0x30840], R6 ;  /* 0x030840060500a5a7 */ /* 0x000ea4000804007f */
[----:B--2---:R-:W-:Y:S05]  /*bdd0*/  @!P2 BRA `(.L_x_65) ;  /* 0xfffffffc00f0a947 */ /* 0x004fea000383ffff */
[----:B------:R-:W-:Y:S05]  /*bde0*/  BRA `(.L_x_100) ;  /* 0xfffffff000687947 */ /* 0x000fea000383ffff */
.L_x_67:
[----:B-1----:R1:W2:Y:S02]  /*bdf0*/  SYNCS.PHASECHK.TRANS64.TRYWAIT P2, [R5+URZ+0x60], R10 ;  /* 0x0000600a050075a7 */ /* 0x0022a4000804017f */
[----:B--2---:R-:W-:Y:S05]  /*be00*/  @!P2 NANOSLEEP.SYNCS 0x989680 ;  /* 0x009896800000a95d */ /* 0x004fea0003900000 */
[----:B------:R-:W2:Y:S02]  /*be10*/  @!P2 SYNCS.PHASECHK.TRANS64 P2, [R5+URZ+0x60], R10 ;  /* 0x0000600a0500a5a7 */ /* 0x000ea4000804007f */
[----:B--2---:R-:W-:Y:S05]  /*be20*/  @!P2 BRA `(.L_x_67) ;  /* 0xfffffffc00f0a947 */ /* 0x004fea000383ffff */
[----:B------:R-:W-:Y:S05]  /*be30*/  BRA `(.L_x_101) ;  /* 0xfffffff000c07947 */ /* 0x000fea000383ffff */
.L_x_72:
[----:B-1----:R1:W3:Y:S02]  /*be40*/  SYNCS.PHASECHK.TRANS64.TRYWAIT P0, [R5+URZ+0x30860], R0 ;  /* 0x03086000050075a7 */ /* 0x0022e4000800017f */
[----:B---3--:R-:W-:Y:S05]  /*be50*/  @!P0 NANOSLEEP.SYNCS 0x989680 ;  /* 0x009896800000895d */ /* 0x008fea0003900000 */
[----:B------:R-:W3:Y:S02]  /*be60*/  @!P0 SYNCS.PHASECHK.TRANS64 P0, [R5+URZ+0x30860], R0 ;  /* 0x03086000050085a7 */ /* 0x000ee4000800007f */
[----:B---3--:R-:W-:Y:S05]  /*be70*/  @!P0 BRA `(.L_x_72) ;  /* 0xfffffffc00f08947 */ /* 0x008fea000383ffff */
[----:B------:R-:W-:Y:S05]  /*be80*/  BRA `(.L_x_102) ;  /* 0xfffffff400407947 */ /* 0x000fea000383ffff */
.L_x_76:
[----:B---3--:R3:W4:Y:S02]  /*be90*/  SYNCS.PHASECHK.TRANS64.TRYWAIT P0, [R8+URZ+0x30820], R27 ;  /* 0x0308201b080075a7 */ /* 0x008724000800017f */
[----:B----4-:R-:W-:Y:S05]  /*bea0*/  @!P0 NANOSLEEP.SYNCS 0x989680 ;  /* 0x009896800000895d */ /* 0x010fea0003900000 */
[----:B------:R-:W4:Y:S02]  /*beb0*/  @!P0 SYNCS.PHASECHK.TRANS64 P0, [R8+URZ+0x30820], R27 ;  /* 0x0308201b080085a7 */ /* 0x000f24000800007f */
[----:B----4-:R-:W-:Y:S05]  /*bec0*/  @!P0 BRA `(.L_x_76) ;  /* 0xfffffffc00f08947 */ /* 0x010fea000383ffff */
[----:B------:R-:W-:Y:S05]  /*bed0*/  BRA `(.L_x_103) ;  /* 0xfffffff400d47947 */ /* 0x000fea000383ffff */
.L_x_77:
[----:B------:R-:W-:Y:S01]  /*bee0*/  BSSY B0, `(.L_x_104) ;  /* 0x0000008000007945 */ /* 0x000fe20003800000 */
[----:B-1----:R-:W-:Y:S01]  /*bef0*/  MOV R13, R16 ;  /* 0x00000010000d7202 */ /* 0x002fe20000000f00 */
[----:B------:R-:W-:Y:S01]  /*bf00*/  IMAD.MOV.U32 R12, RZ, RZ, RZ ;  /* 0x000000ffff0c7224 */ /* 0x000fe200078e00ff */
[----:B------:R-:W-:Y:S01]  /*bf10*/  MOV R11, 0x1f ;  /* 0x0000001f000b7802 */ /* 0x000fe20000000f00 */
[----:B------:R-:W-:-:S07]  /*bf20*/  IMAD.MOV.U32 R15, RZ, RZ, -0x1 ;  /* 0xffffffffff0f7424 */ /* 0x000fce00078e00ff */
[----:B--23--:R-:W-:Y:S05]  /*bf30*/  WARPSYNC.COLLECTIVE R15, `(.L_x_105) ;  /* 0x000000000f087348 */ /* 0x00cfea0003c00000 */
[----:B------:R1:W4:Y:S02]  /*bf40*/  SHFL.IDX P6, R14, R13, R12, R11 ;  /* 0x0000000c0d0e7389 */ /* 0x00032400000c000b */
[----:B-1234-:R-:W-:Y:S01]  /*bf50*/  ENDCOLLECTIVE ;  /* 0x000000000000791b */ /* 0x01efe20003800000 */
.L_x_105:
[----:B------:R-:W-:Y:S05]  /*bf60*/  BSYNC B0 ;  /* 0x0000000000007941 */ /* 0x000fea0003800000 */
.L_x_104:
[----:B------:R-:W-:Y:S05]  /*bf70*/  BRA `(.L_x_106) ;  /* 0xfffffff400bc7947 */ /* 0x000fea000383ffff */
.L_x_80:
[----:B------:R-:W-:Y:S01]  /*bf80*/  BSSY B1, `(.L_x_107) ;  /* 0x0000006000017945 */ /* 0x000fe20003800000 */
[----:B------:R-:W-:-:S07]  /*bf90*/  MOV R15, 0xffffffff ;  /* 0xffffffff000f7802 */ /* 0x000fce0000000f00 */
[----:B--234-:R-:W-:Y:S05]  /*bfa0*/  WARPSYNC.COLLECTIVE R15, `(.L_x_108) ;  /* 0x000000000f0c7348 */ /* 0x01cfea0003c00000 */
[----:B------:R-:W-:Y:S02]  /*bfb0*/  ELECT P6, UR62, PT ;  /* 0x00000000003e782f */ /* 0x000fe400038c0000 */
[----:B------:R-:W-:Y:S01]  /*bfc0*/  MOV R14, UR62 ;  /* 0x0000003e000e7c02 */ /* 0x000fe20008000f00 */
[----:B--234-:R-:W-:Y:S10]  /*bfd0*/  ENDCOLLECTIVE ;  /* 0x000000000000791b */ /* 0x01cff40003800000 */
.L_x_108:
[----:B------:R-:W-:Y:S05]  /*bfe0*/  BSYNC B1 ;  /* 0x0000000000017941 */ /* 0x000fea0003800000 */
.L_x_107:
[----:B------:R-:W-:Y:S05]  /*bff0*/  BRA `(.L_x_109) ;  /* 0xfffffff400b47947 */ /* 0x000fea000383ffff */
.L_x_82:
[----:B-1----:R1:W2:Y:S02]  /*c000*/  SYNCS.PHASECHK.TRANS64.TRYWAIT P0, [R5+URZ], R4 ;  /* 0x00000004050075a7 */ /* 0x0022a4000800017f */
[----:B--2---:R-:W-:Y:S05]  /*c010*/  @!P0 NANOSLEEP.SYNCS 0x989680 ;  /* 0x009896800000895d */ /* 0x004fea0003900000 */
[----:B------:R-:W2:Y:S02]  /*c020*/  @!P0 SYNCS.PHASECHK.TRANS64 P0, [R5+URZ], R4 ;  /* 0x00000004050085a7 */ /* 0x000ea4000800007f */
[----:B--2---:R-:W-:Y:S05]  /*c030*/  @!P0 BRA `(.L_x_82) ;  /* 0xfffffffc00f08947 */ /* 0x004fea000383ffff */
[----:B------:R-:W-:Y:S05]  /*c040*/  BRA `(.L_x_110) ;  /* 0xfffffff400e47947 */ /* 0x000fea000383ffff */
.L_x_83:
[----:B--2---:R2:W1:Y:S02]  /*c050*/  SYNCS.PHASECHK.TRANS64.TRYWAIT P0, [R3+URZ], R0 ;  /* 0x00000000030075a7 */ /* 0x004464000800017f */
[----:B-1----:R-:W-:Y:S05]  /*c060*/  @!P0 NANOSLEEP.SYNCS 0x989680 ;  /* 0x009896800000895d */ /* 0x002fea0003900000 */
[----:B------:R-:W1:Y:S02]  /*c070*/  @!P0 SYNCS.PHASECHK.TRANS64 P0, [R3+URZ], R0 ;  /* 0x00000000030085a7 */ /* 0x000e64000800007f */
[----:B-1----:R-:W-:Y:S05]  /*c080*/  @!P0 BRA `(.L_x_83) ;  /* 0xfffffffc00f08947 */ /* 0x002fea000383ffff */
[----:B------:R-:W-:Y:S05]  /*c090*/  BRA `(.L_x_111) ;  /* 0xfffffff400d87947 */ /* 0x000fea000383ffff */
.L_x_85:
[----:B-1----:R1:W2:Y:S02]  /*c0a0*/  SYNCS.PHASECHK.TRANS64.TRYWAIT P0, [R5+URZ], R4 ;  /* 0x00000004050075a7 */ /* 0x0022a4000800017f */
[----:B--2---:R-:W-:Y:S05]  /*c0b0*/  @!P0 NANOSLEEP.SYNCS 0x989680 ;  /* 0x009896800000895d */ /* 0x004fea0003900000 */
[----:B------:R-:W2:Y:S02]  /*c0c0*/  @!P0 SYNCS.PHASECHK.TRANS64 P0, [R5+URZ], R4 ;  /* 0x00000004050085a7 */ /* 0x000ea4000800007f */
[----:B--2---:R-:W-:Y:S05]  /*c0d0*/  @!P0 BRA `(.L_x_85) ;  /* 0xfffffffc00f08947 */ /* 0x004fea000383ffff */
[----:B------:R-:W-:Y:S05]  /*c0e0*/  BRA `(.L_x_112) ;  /* 0xfffffff400dc7947 */ /* 0x000fea000383ffff */
.L_x_113:
[----:B------:R-:W-:-:S00]  /*c0f0*/  BRA `(.L_x_113) ;  /* 0xfffffffc00fc7947 */ /* 0x000fc0000383ffff */
[----:B------:R-:W-:-:S00]  /*c100*/  NOP ;  /* 0x0000000000007918 */ /* 0x000fc00000000000 */
[----:B------:R-:W-:-:S00]  /*c110*/  NOP ;  /* 0x0000000000007918 */ /* 0x000fc00000000000 */
[----:B------:R-:W-:-:S00]  /*c120*/  NOP ;  /* 0x0000000000007918 */ /* 0x000fc00000000000 */
[----:B------:R-:W-:-:S00]  /*c130*/  NOP ;  /* 0x0000000000007918 */ /* 0x000fc00000000000 */
[----:B------:R-:W-:-:S00]  /*c140*/  NOP ;  /* 0x0000000000007918 */ /* 0x000fc00000000000 */
[----:B------:R-:W-:-:S00]  /*c150*/  NOP ;  /* 0x0000000000007918 */ /* 0x000fc00000000000 */
[----:B------:R-:W-:-:S00]  /*c160*/  NOP ;  /* 0x0000000000007918 */ /* 0x000fc00000000000 */
[----:B------:R-:W-:-:S00]  /*c170*/  NOP ;  /* 0x0000000000007918 */ /* 0x000fc00000000000 */
.L_x_2275:


//--------------------- .text._ZN7cutlass13device_kernelIN5flash11enable_sm90INS1_16FlashAttnFwdSm90INS1_25CollectiveMainloopFwdSm90ILi2EN4cute5tupleIJNS5_1CILi1EEES8_S8_EEENS6_IJNS7_ILi192EEESA_NS7_ILi64EEEEEELi64ENS_6half_tEfNS_4arch4Sm90ELb0ELb0ELb1ELb1ELb0ELb0ELb0ELb0ELb1ELb0ELb0ELb0EEENS1_21CollectiveEpilogueFwdINS6_IJSA_SB_SA_EEES9_SD_SF_Li384ELb1ELb0ELb0ELb0EEENS1_36VarlenDynamicPersistentTileSchedulerILi192ELi192ELi384ELi32ELb0ELb0ELb1ELb0ELb1ELb1EEEEEEEEEvNT_6ParamsE --------------------------
	.section	.text._ZN7cutlass13device_kernelIN5flash11enable_sm90INS1_16FlashAttnFwdSm90INS1_25CollectiveMainloopFwdSm90ILi2EN4cute5tupleIJNS5_1CILi1EEES8_S8_EEENS6_IJNS7_ILi192EEESA_NS7_ILi64EEEEEELi64ENS_6half_tEfNS_4arch4Sm90ELb0ELb0ELb1ELb1ELb0ELb0ELb0ELb0ELb1ELb0ELb0ELb0EEENS1_21CollectiveEpilogueFwdINS6_IJSA_SB_SA_EEES9_SD_SF_Li384ELb1ELb0ELb0ELb0EEENS1_36VarlenDynamicPersistentTileSchedulerILi192ELi192ELi384ELi32ELb0ELb0ELb1ELb0ELb1ELb1EEEEEEEEEvNT_6ParamsE,"ax",@progbits
	.align	128
.text._ZN7cutlass13device_kernelIN5flash11enable_sm90INS1_16FlashAttnFwdSm90INS1_25CollectiveMainloopFwdSm90ILi2EN4cute5tupleIJNS5_1CILi1EEES8_S8_EEENS6_IJNS7_ILi192EEESA_NS7_ILi64EEEEEELi64ENS_6half_tEfNS_4arch4Sm90ELb0ELb0ELb1ELb1ELb0ELb0ELb0ELb0ELb1ELb0ELb0ELb0EEENS1_21CollectiveEpilogueFwdINS6_IJSA_SB_SA_EEES9_SD_SF_Li384ELb1ELb0ELb0ELb0EEENS1_36VarlenDynamicPersistentTileSchedulerILi192ELi192ELi384ELi32ELb0ELb0ELb1ELb0ELb1ELb1EEEEEEEEEvNT_6ParamsE:
        .type           _ZN7cutlass13device_kernelIN5flash11enable_sm90INS1_16FlashAttnFwdSm90INS1_25CollectiveMainloopFwdSm90ILi2EN4cute5tupleIJNS5_1CILi1EEES8_S8_EEENS6_IJNS7_ILi192EEESA_NS7_ILi64EEEEEELi64ENS_6half_tEfNS_4arch4Sm90ELb0ELb0ELb1ELb1ELb0ELb0ELb0ELb0ELb1ELb0ELb0ELb0EEENS1_21CollectiveEpilogueFwdINS6_IJSA_SB_SA_EEES9_SD_SF_Li384ELb1ELb0ELb0ELb0EEENS1_36VarlenDynamicPersistentTileSchedulerILi192ELi192ELi384ELi32ELb0ELb0ELb1ELb0ELb1ELb1EEEEEEEEEvNT_6ParamsE,@function
        .size           _ZN7cutlass13device_kernelIN5flash11enable_sm90INS1_16FlashAttnFwdSm90INS1_25CollectiveMainloopFwdSm90ILi2EN4cute5tupleIJNS5_1CILi1EEES8_S8_EEENS6_IJNS7_ILi192EEESA_NS7_ILi64EEEEEELi64ENS_6half_tEfNS_4arch4Sm90ELb0ELb0ELb1ELb1ELb0ELb0ELb0ELb0ELb1ELb0ELb0ELb0EEENS1_21CollectiveEpilogueFwdINS6_IJSA_SB_SA_EEES9_SD_SF_Li384ELb1ELb0ELb0ELb0EEENS1_36VarlenDynamicPersistentTileSchedulerILi192ELi192ELi384ELi32ELb0ELb0ELb1ELb0ELb1ELb1EEEEEEEEEvNT_6ParamsE,(.L_x_2276 - _ZN7cutlass13device_kernelIN5flash11enable_sm90INS1_16FlashAttnFwdSm90INS1_25CollectiveMainloopFwdSm90ILi2EN4cute5tupleIJNS5_1CILi1EEES8_S8_EEENS6_IJNS7_ILi192EEESA_NS7_ILi64EEEEEELi64ENS_6half_tEfNS_4arch4Sm90ELb0ELb0ELb1ELb1ELb0ELb0ELb0ELb0ELb1ELb0ELb0ELb0EEENS1_21CollectiveEpilogueFwdINS6_IJSA_SB_SA_EEES9_SD_SF_Li384ELb1ELb0ELb0ELb0EEENS1_36VarlenDynamicPersistentTileSchedulerILi192ELi192ELi384ELi32ELb0ELb0ELb1ELb0ELb1ELb1EEEEEEEEEvNT_6ParamsE)
        .other          _ZN7cutlass13device_kernelIN5flash11enable_sm90INS1_16FlashAttnFwdSm90INS1_25CollectiveMainloopFwdSm90ILi2EN4cute5tupleIJNS5_1CILi1EEES8_S8_EEENS6_IJNS7_ILi192EEESA_NS7_ILi64EEEEEELi64ENS_6half_tEfNS_4arch4Sm90ELb0ELb0ELb1ELb1ELb0ELb0ELb0ELb0ELb1ELb0ELb0ELb0EEENS1_21CollectiveEpilogueFwdINS6_IJSA_SB_SA_EEES9_SD_SF_Li384ELb1ELb0ELb0ELb0EEENS1_36VarlenDynamicPersistentTileSchedulerILi192ELi192ELi384ELi32ELb0ELb0ELb1ELb0ELb1ELb1EEEEEEEEEvNT_6ParamsE,@"STO_CUDA_ENTRY STV_DEFAULT"
_ZN7cutlass13device_kernelIN5flash11enable_sm90INS1_16FlashAttnFwdSm90INS1_25CollectiveMainloopFwdSm90ILi2EN4cute5tupleIJNS5_1CILi1EEES8_S8_EEENS6_IJNS7_ILi192EEESA_NS7_ILi64EEEEEELi64ENS_6half_tEfNS_4arch4Sm90ELb0ELb0ELb1ELb1ELb0ELb0ELb0ELb0ELb1ELb0ELb0ELb0EEENS1_21CollectiveEpilogueFwdINS6_IJSA_SB_SA_EEES9_SD_SF_Li384ELb1ELb0ELb0ELb0EEENS1_36VarlenDynamicPersistentTileSchedulerILi192ELi192ELi384ELi32ELb0ELb0ELb1ELb0ELb1ELb1EEEEEEEEEvNT_6ParamsE:
[----:B------:R-:W0:Y:S02]  /*0000*/  LDC R1, c[0x0][0x28] ;  /* 0x00000a00ff017b82 */ /* 0x000e240000000800 */
[----:B0-----:R-:W-:Y:S01]  /*0010*/  VIADD R1, R1, 0xffffffe0 ;  /* 0xffffffe001017836 */ /* 0x001fe20000000000 */
[----:B------:R-:W0:Y:S01]  /*0020*/  S2R R3, SR_TID.X ;  /* 0x0000000000037919 */ /* 0x000e220000002100 */
[----:B------:R-:W-:Y:S01]  /*0030*/  ELECT P0, URZ, PT ;  /* 0x00000000003f782f */ /* 0x000fe20003800000 */
[----:B------:R-:W-:Y:S01]  /*0040*/  BSSY B0, `(.L_x_114) ;  /* 0x0000011000007945 */ /* 0x000fe20003800000 */
[--C-:B0-----:R-:W-:Y:S02]  /*0050*/  SHF.R.U32.HI R0, RZ, 0x5, R3.reuse ;  /* 0x00000005ff007819 */ /* 0x101fe40000011603 */
[----:B------:R-:W-:-:S03]  /*0060*/  SHF.R.U32.HI R3, RZ, 0x7, R3 ;  /* 0x00000007ff037819 */ /* 0x000fc60000011603 */
[----:B------:R-:W0:Y:S02]  /*0070*/  SHFL.IDX PT, R2, R0, RZ, 0x1f ;  /* 0x00001fff00027589 */ /* 0x000e2400000e0000 */
[----:B0-----:R-:W-:-:S13]  /*0080*/  ISETP.EQ.AND P0, PT, R2, RZ, P0 ;  /* 0x000000ff0200720c */ /* 0x001fda0000702270 */
[----:B------:R-:W-:Y:S05]  /*0090*/  @!P0 BRA `(.L_x_115) ;  /* 0x00000000002c8947 */ /* 0x000fea0003800000 */
[----:B------:R-:W-:Y:S02]  /*00a0*/  ULDC.64 UR4, c[0x0][0x198] ;  /* 0x0000660000047ab9 */ /* 0x000fe40000000a00 */
[----:B------:R-:W-:Y:S02]  /*00b0*/  UIADD3 UR6, UP0, UR4, 0x270, URZ ;  /* 0x0000027004067890 */ /* 0x000fe4000ff1e03f */
[----:B------:R-:W-:Y:S02]  /*00c0*/  UIADD3 UR8, UP1, UR4, 0x370, URZ ;  /* 0x0000037004087890 */ /* 0x000fe4000ff3e03f */
[----:B------:R-:W-:Y:S02]  /*00d0*/  UIADD3 UR4, UP2, UR4, 0x470, URZ ;  /* 0x0000047004047890 */ /* 0x000fe4000ff5e03f */
[----:B------:R-:W-:Y:S02]  /*00e0*/  UIADD3.X UR7, URZ, UR5, URZ, UP0, !UPT ;  /* 0x000000053f077290 */ /* 0x000fe400087fe43f */
[----:B------:R-:W-:-:S02]  /*00f0*/  UIADD3.X UR9, URZ, UR5, URZ, UP1, !UPT ;  /* 0x000000053f097290 */ /* 0x000fc40008ffe43f */
[----:B------:R-:W-:-:S05]  /*0100*/  UIADD3.X UR5, URZ, UR5, URZ, UP2, !UPT ;  /* 0x000000053f057290 */ /* 0x000fca00097fe43f */
[----:B------:R0:W-:Y:S02]  /*0110*/  UTMACCTL.PF [UR6] ;  /* 0x00000000060079b9 */ /* 0x0001e40008040000 */
[----:B------:R0:W-:Y:S02]  /*0120*/  UTMACCTL.PF [UR8] ;  /* 0x00000000080079b9 */ /* 0x0001e40008040000 */
[----:B------:R0:W-:Y:S02]  /*0130*/  UTMACCTL.PF [UR4] ;  /* 0x00000000040079b9 */ /* 0x0001e40008040000 */
[----:B0-----:R-:W-:Y:S01]  /*0140*/  NOP ;  /* 0x0000000000007918 */ /* 0x001fe20000000000 */
.L_x_115:
[----:B------:R-:W-:Y:S05]  /*0150*/  BSYNC B0 ;  /* 0x0000000000007941 */ /* 0x000fea0003800000 */
.L_x_114:
[----:B------:R-:W-:Y:S01]  /*0160*/  VOTEU.ANY UP0, P0 ;  /* 0x00000000003f7886 */ /* 0x000fe20000000100 */
[----:B------:R-:W0:Y:S01]  /*0170*/  SHFL.IDX PT, R3, R3, RZ, 0x1f ;  /* 0x00001fff03037589 */ /* 0x000e2200000e0000 */
[----:B------:R-:W-:Y:S01]  /*0180*/  UMOV UR4, 0x1 ;  /* 0x0000000100047882 */ /* 0x000fe20000000000 */
[----:B------:R-:W-:Y:S01]  /*0190*/  UMOV UR7, 0x180 ;  /* 0x0000018000077882 */ /* 0x000fe20000000000 */
[----:B------:R-:W-:Y:S01]  /*01a0*/  VOTEU.ANY UP1, P0 ;  /* 0x00000000003f7886 */ /* 0x000fe20000020100 */
[----:B------:R-:W1:Y:S01]  /*01b0*/  @UP0 S2UR UR8, SR_CgaCtaId ;  /* 0x00000000000809c3 */ /* 0x000e620000008800 */
[----:B------:R-:W2:Y:S01]  /*01c0*/  SHFL.IDX PT, R2, R0, RZ, 0x1f ;  /* 0x00001fff00027589 */ /* 0x000ea200000e0000 */
[----:B------:R-:W-:Y:S01]  /*01d0*/  @UP0 UMOV UR6, 0x400 ;  /* 0x0000040000060882 */ /* 0x000fe20000000000 */
[----:B------:R-:W-:-:S04]  /*01e0*/  @UP0 UIADD3 UR4, -UR4, 0x100000, URZ ;  /* 0x0010000004040890 */ /* 0x000fc8000fffe13f */
[----:B------:R-:W-:Y:S02]  /*01f0*/  @UP0 USHF.L.U32 UR5, UR4, 0xb, URZ ;  /* 0x0000000b04050899 */ /* 0x000fe4000800063f */
[----:B------:R-:W-:Y:S01]  /*0200*/  @UP0 USHF.L.U32 UR4, UR4, 0x1, URZ ;  /* 0x0000000104040899 */ /* 0x000fe2000800063f */
[----:B------:R-:W-:Y:S01]  /*0210*/  VOTEU.ANY UP2, P0 ;  /* 0x00000000003f7886 */ /* 0x000fe20000040100 */
[----:B0-----:R-:W-:Y:S01]  /*0220*/  R2UR UR9, R3 ;  /* 0x00000000030972ca */ /* 0x001fe200000e0000 */
[----:B-1----:R-:W-:Y:S01]  /*0230*/  @UP0 ULEA UR8, UR8, UR6, 0x18 ;  /* 0x0000000608080291 */ /* 0x002fe2000f8ec03f */
[----:B--2---:R-:W-:Y:S01]  /*0240*/  ISETP.NE.AND P1, PT, R2, RZ, PT ;  /* 0x000000ff0200720c */ /* 0x004fe20003f25270 */
[----:B------:R-:W-:-:S04]  /*0250*/  @UP0 UIADD3 UR6, -UR7, 0x100000, URZ ;  /* 0x0010000007060890 */ /* 0x000fc8000fffe13f */
[----:B------:R-:W-:Y:S02]  /*0260*/  @UP0 USHF.L.U32 UR7, UR6, 0xb, URZ ;  /* 0x0000000b06070899 */ /* 0x000fe4000800063f */
[----:B------:R-:W-:-:S04]  /*0270*/  @UP0 USHF.L.U32 UR6, UR6, 0x1, URZ ;  /* 0x0000000106060899 */ /* 0x000fc8000800063f */
[----:B------:R-:W-:Y:S01]  /*0280*/  UISETP.NE.AND UP0, UPT, UR9, URZ, UPT ;  /* 0x0000003f0900728c */ /* 0x000fe2000bf05270 */
[----:B------:R-:W0:Y:S02]  /*0290*/  FENCE.VIEW.ASYNC.S ;  /* 0x00000000000073c6 */ /* 0x000e240000000000 */
[----:B0-----:R0:W1:Y:S05]  /*02a0*/  @UP1 SYNCS.EXCH.64 URZ, [UR8+0x30800], UR4 ;  /* 0x03080004083f15b2 */ /* 0x00106a0008000100 */
[----:B------:R0:W2:Y:S01]  /*02b0*/  @UP2 SYNCS.EXCH.64 URZ, [UR8+0x30820], UR6 ;  /* 0x03082006083f25b2 */ /* 0x0000a20008000100 */
[----:B------:R-:W-:Y:S05]  /*02c0*/  @P1 BRA `(.L_x_116) ;  /* 0x0000000000481947 */ /* 0x000fea0003800000 */
[----:B0-----:R-:W0:Y:S01]  /*02d0*/  S2UR UR5, SR_CgaCtaId ;  /* 0x00000000000579c3 */ /* 0x001e220000008800 */
[----:B------:R-:W-:Y:S01]  /*02e0*/  UMOV UR4, 0x400 ;  /* 0x0000040000047882 */ /* 0x000fe20000000000 */
[----:B------:R-:W-:Y:S01]  /*02f0*/  UMOV UR6, 0x1 ;  /* 0x0000000100067882 */ /* 0x000fe20000000000 */
[----:B------:R-:W-:Y:S01]  /*0300*/  UMOV UR9, 0x3 ;  /* 0x0000000300097882 */ /* 0x000fe20000000000 */
[----:B------:R-:W-:-:S04]  /*0310*/  UIADD3 UR6, -UR6, 0x100000, URZ ;  /* 0x0010000006067890 */ /* 0x000fc8000fffe13f */
[----:B------:R-:W-:Y:S02]  /*0320*/  USHF.L.U32 UR7, UR6, 0xb, URZ ;  /* 0x0000000b06077899 */ /* 0x000fe4000800063f */
[----:B------:R-:W-:Y:S01]  /*0330*/  USHF.L.U32 UR6, UR6, 0x1, URZ ;  /* 0x0000000106067899 */ /* 0x000fe2000800063f */
[----:B------:R-:W-:Y:S01]  /*0340*/  ELECT P0, URZ, PT ;  /* 0x00000000003f782f */ /* 0x000fe20003800000 */
[----:B0-----:R-:W-:Y:S02]  /*0350*/  ULEA UR8, UR5, UR4, 0x18 ;  /* 0x0000000405087291 */ /* 0x001fe4000f8ec03f */
[----:B------:R-:W-:-:S04]  /*0360*/  UIADD3 UR4, -UR9, 0x100000, URZ ;  /* 0x0010000009047890 */ /* 0x000fc8000fffe13f */
[----:B------:R-:W-:Y:S02]  /*0370*/  USHF.L.U32 UR5, UR4, 0xb, URZ ;  /* 0x0000000b04057899 */ /* 0x000fe4000800063f */
[----:B------:R-:W-:Y:S01]  /*0380*/  USHF.L.U32 UR4, UR4, 0x1, URZ ;  /* 0x0000000104047899 */ /* 0x000fe2000800063f */
[----:B------:R-:W0:Y:S03]  /*0390*/  FENCE.VIEW.ASYNC.S ;  /* 0x00000000000073c6 */ /* 0x000e260000000000 */
[----:B0-----:R3:W4:Y:S08]  /*03a0*/  SYNCS.EXCH.64 URZ, [UR8+0x30830], UR6 ;  /* 0x03083006083f75b2 */ /* 0x0017300008000100 */
[----:B------:R3:W0:Y:S01]  /*03b0*/  SYNCS.EXCH.64 URZ, [UR8+0x30840], UR4 ;  /* 0x03084004083f75b2 */ /* 0x0006220008000100 */
[----:B------:R3:W0:Y:S01]  /*03c0*/  SYNCS.EXCH.64 URZ, [UR8+0x30838], UR6 ;  /* 0x03083806083f75b2 */ /* 0x0006220008000100 */
[----:B------:R3:W0:Y:S02]  /*03d0*/  SYNCS.EXCH.64 URZ, [UR8+0x30848], UR4 ;  /* 0x03084804083f75b2 */ /* 0x0006240008000100 */
[----:B---3--:R-:W-:Y:S01]  /*03e0*/  NOP ;  /* 0x0000000000007918 */ /* 0x008fe20000000000 */
.L_x_116:
[----:B------:R-:W3:Y:S01]  /*03f0*/  SHFL.IDX PT, R2, R0, RZ, 0x1f ;  /* 0x00001fff00027589 */ /* 0x000ee200000e0000 */
[----:B------:R-:W-:Y:S01]  /*0400*/  NOP ;  /* 0x0000000000007918 */ /* 0x000fe20000000000 */
[----:B---3--:R-:W-:-:S13]  /*0410*/  ISETP.NE.AND P0, PT, R2, RZ, PT ;  /* 0x000000ff0200720c */ /* 0x008fda0003f05270 */
[----:B------:R-:W-:Y:S05]  /*0420*/  @P0 BRA `(.L_x_117) ;  /* 0x0000000000480947 */ /* 0x000fea0003800000 */
[----:B0-----:R-:W0:Y:S01]  /*0430*/  S2UR UR5, SR_CgaCtaId ;  /* 0x00000000000579c3 */ /* 0x001e220000008800 */
[----:B------:R-:W-:Y:S01]  /*0440*/  UMOV UR4, 0x400 ;  /* 0x0000040000047882 */ /* 0x000fe20000000000 */
[----:B------:R-:W-:Y:S01]  /*0450*/  UMOV UR6, 0x1 ;  /* 0x0000000100067882 */ /* 0x000fe20000000000 */
[----:B------:R-:W-:Y:S01]  /*0460*/  UMOV UR7, 0x3 ;  /* 0x0000000300077882 */ /* 0x000fe20000000000 */
[----:B------:R-:W-:Y:S01]  /*0470*/  ELECT P0, URZ, PT ;  /* 0x00000000003f782f */ /* 0x000fe20003800000 */
[----:B0-----:R-:W-:Y:S02]  /*0480*/  ULEA UR8, UR5, UR4, 0x18 ;  /* 0x0000000405087291 */ /* 0x001fe4000f8ec03f */
[----:B------:R-:W-:-:S04]  /*0490*/  UIADD3 UR4, -UR6, 0x100000, URZ ;  /* 0x0010000006047890 */ /* 0x000fc8000fffe13f */
[----:B------:R-:W-:Y:S02]  /*04a0*/  USHF.L.U32 UR5, UR4, 0xb, URZ ;  /* 0x0000000b04057899 */ /* 0x000fe4000800063f */
[----:B------:R-:W-:Y:S02]  /*04b0*/  USHF.L.U32 UR4, UR4, 0x1, URZ ;  /* 0x0000000104047899 */ /* 0x000fe4000800063f */
[----:B------:R-:W-:-:S04]  /*04c0*/  UIADD3 UR6, -UR7, 0x100000, URZ ;  /* 0x0010000007067890 */ /* 0x000fc8000fffe13f */
[----:B------:R-:W-:Y:S02]  /*04d0*/  USHF.L.U32 UR7, UR6, 0xb, URZ ;  /* 0x0000000b06077899 */ /* 0x000fe4000800063f */
[----:B------:R-:W-:Y:S01]  /*04e0*/  USHF.L.U32 UR6, UR6, 0x1, URZ ;  /* 0x0000000106067899 */ /* 0x000fe2000800063f */
[----:B------:R-:W0:Y:S03]  /*04f0*/  FENCE.VIEW.ASYNC.S ;  /* 0x00000000000073c6 */ /* 0x000e260000000000 */
[----:B0-----:R3:W0:Y:S08]  /*0500*/  SYNCS.EXCH.64 URZ, [UR8+0x30850], UR4 ;  /* 0x03085004083f75b2 */ /* 0x0016300008000100 */
[----:B------:R3:W0:Y:S01]  /*0510*/  SYNCS.EXCH.64 URZ, [UR8+0x30860], UR6 ;  /* 0x03086006083f75b2 */ /* 0x0006220008000100 */
[----:B------:R3:W0:Y:S01]  /*0520*/  SYNCS.EXCH.64 URZ, [UR8+0x30858], UR4 ;  /* 0x03085804083f75b2 */ /* 0x0006220008000100 */
[----:B------:R3:W0:Y:S02]  /*0530*/  SYNCS.EXCH.64 URZ, [UR8+0x30868], UR6 ;  /* 0x03086806083f75b2 */ /* 0x0006240008000100 */
[----:B---3--:R-:W-:Y:S01]  /*0540*/  NOP ;  /* 0x0000000000007918 */ /* 0x008fe20000000000 */
.L_x_117:
[----:B------:R-:W3:Y:S01]  /*0550*/  SHFL.IDX PT, R2, R0, RZ, 0x1f ;  /* 0x00001fff00027589 */ /* 0x000ee200000e0000 */
[----:B------:R-:W-:Y:S01]  /*0560*/  NOP ;  /* 0x0000000000007918 */ /* 0x000fe20000000000 */
[----:B---3--:R-:W-:-:S13]  /*0570*/  ISETP.NE.AND P0, PT, R2, RZ, PT ;  /* 0x000000ff0200720c */ /* 0x008fda0003f05270 */
[----:B------:R-:W-:Y:S05]  /*0580*/  @P0 BRA `(.L_x_118) ;  /* 0x0000000000380947 */ /* 0x000fea0003800000 */
[----:B0-----:R-:W0:Y:S01]  /*0590*/  S2UR UR5, SR_CgaCtaId ;  /* 0x00000000000579c3 */ /* 0x001e220000008800 */
[----:B------:R-:W-:Y:S01]  /*05a0*/  UMOV UR4, 0x400 ;  /* 0x0000040000047882 */ /* 0x000fe20000000000 */
[----:B------:R-:W-:Y:S01]  /*05b0*/  UMOV UR7, 0x1 ;  /* 0x0000000100077882 */ /* 0x000fe20000000000 */
[----:B------:R-:W-:Y:S01]  /*05c0*/  ELECT P0, URZ, PT ;  /* 0x00000000003f782f */ /* 0x000fe20003800000 */
[----:B0-----:R-:W-:Y:S02]  /*05d0*/  ULEA UR6, UR5, UR4, 0x18 ;  /* 0x0000000405067291 */ /* 0x001fe4000f8ec03f */
[----:B------:R-:W-:-:S04]  /*05e0*/  UIADD3 UR4, -UR7, 0x100000, URZ ;  /* 0x0010000007047890 */ /* 0x000fc8000fffe13f */
[----:B------:R-:W-:Y:S02]  /*05f0*/  USHF.L.U32 UR5, UR4, 0xb, URZ ;  /* 0x0000000b04057899 */ /* 0x000fe4000800063f */
[----:B------:R-:W-:Y:S01]  /*0600*/  USHF.L.U32 UR4, UR4, 0x1, URZ ;  /* 0x0000000104047899 */ /* 0x000fe2000800063f */
[----:B------:R-:W0:Y:S11]  /*0610*/  FENCE.VIEW.ASYNC.S ;  /* 0x00000000000073c6 */ /* 0x000e360000000000 */
[----:B0-----:R3:W0:Y:S01]  /*0620*/  SYNCS.EXCH.64 URZ, [UR6+0x30870], UR4 ;  /* 0x03087004063f75b2 */ /* 0x0016220008000100 */
[----:B------:R3:W0:Y:S01]  /*0630*/  SYNCS.EXCH.64 URZ, [UR6+0x30880], UR4 ;  /* 0x03088004063f75b2 */ /* 0x0006220008000100 */
[----:B------:R3:W0:Y:S01]  /*0640*/  SYNCS.EXCH.64 URZ, [UR6+0x30878], UR4 ;  /* 0x03087804063f75b2 */ /* 0x0006220008000100 */
[----:B------:R3:W0:Y:S02]  /*0650*/  SYNCS.EXCH.64 URZ, [UR6+0x30888], UR4 ;  /* 0x03088804063f75b2 */ /* 0x0006240008000100 */
[----:B---3--:R-:W-:Y:S01]  /*0660*/  NOP ;  /* 0x0000000000007918 */ /* 0x008fe20000000000 */
.L_x_118:
        /* <DEDUP_REMOVED lines=22> */
.L_x_119:
        /* <DEDUP_REMOVED lines=22> */
.L_x_120:
[----:B------:R-:W-:Y:S01]  /*0930*/  PLOP3.LUT P0, PT, PT, PT, UP0, 0x80, 0x0 ;  /* 0x000000000000781c */ /* 0x000fe20003f0f008 */
[----:B------:R-:W-:Y:S01]  /*0940*/  UMOV UR36, 0x1 ;  /* 0x0000000100247882 */ /* 0x000fe20000000000 */
[----:B------:R-:W-:Y:S01]  /*0950*/  NOP ;  /* 0x0000000000007918 */ /* 0x000fe20000000000 */
[----:B------:R-:W-:Y:S01]  /*0960*/  USEL UR36, UR36, 0x2, !UP0 ;  /* 0x0000000224247887 */ /* 0x000fe2000c000000 */
[----:B------:R-:W-:Y:S01]  /*0970*/  ULDC.64 UR46, c[0x0][0x208] ;  /* 0x00008200002e7ab9 */ /* 0x000fe20000000a00 */
[----:B012-4-:R-:W-:Y:S08]  /*0980*/  BAR.SYNC.DEFER_BLOCKING 0x0 ;  /* 0x0000000000007b1d */ /* 0x017ff00000010000 */
[----:B------:R-:W-:Y:S05]  /*0990*/  @!P0 BRA `(.L_x_121) ;  /* 0x000000a0003c8947 */ /* 0x000fea0003800000 */
.L_x_122:
[----:B------:R-:W-:-:S08]  /*09a0*/  NOP ;  /* 0x0000000000007918 */ /* 0x000fd00000000000 */
[----:B------:R-:W0:Y:S02]  /*09b0*/  USETMAXREG.TRY_ALLOC.CTAPOOL UP0, 0xa0 ;  /* 0x000000a0000079c8 */ /* 0x000e240008000600 */
[----:B0-----:R-:W-:-:S13]  /*09c0*/  PLOP3.LUT P0, PT, PT, PT, UP0, 0x80, 0x0 ;  /* 0x000000000000781c */ /* 0x001fda0003f0f008 */
[----:B------:R-:W-:Y:S05]  /*09d0*/  @!P0 BRA `(.L_x_122) ;  /* 0xfffffffc00f08947 */ /* 0x000fea000383ffff */
[----:B------:R-:W0:Y:S01]  /*09e0*/  S2R R2, SR_TID.X ;  /* 0x0000000000027919 */ /* 0x000e220000002100 */
[----:B------:R-:W1:Y:S01]  /*09f0*/  S2UR UR4, SR_CgaCtaId ;  /* 0x00000000000479c3 */ /* 0x000e620000008800 */
[----:B------:R-:W-:-:S07]  /*0a00*/  UMOV UR40, 0x400 ;  /* 0x0000040000287882 */ /* 0x000fce0000000000 */
[----:B------:R-:W-:Y:S06]  /*0a10*/  BAR.ARV 0x8, 0x1a0 ;  /* 0x0206800000007b1d */ /* 0x000fec0000002000 */
[----:B-1----:R-:W-:-:S03]  /*0a20*/  ULEA UR40, UR4, UR40, 0x18 ;  /* 0x0000002804287291 */ /* 0x002fc6000f8ec03f */
[----:B------:R-:W-:Y:S01]  /*0a30*/  ULDC UR4, c[0x0][0xc14] ;  /* 0x0003050000047ab9 */ /* 0x000fe20000000800 */
[----:B0-----:R-:W-:-:S04]  /*0a40*/  LOP3.LUT R0, R2, 0xffffff80, RZ, 0xc0, !PT ;  /* 0xffffff8002007812 */ /* 0x001fc800078ec0ff */
[----:B------:R-:W-:-:S13]  /*0a50*/  ISETP.NE.AND P0, PT, R0, 0x80, PT ;  /* 0x000000800000780c */ /* 0x000fda0003f05270 */
[----:B------:R-:W-:Y:S08]  /*0a60*/  @!P0 BAR.ARV 0x9, 0x100 ;  /* 0x0244000000008b1d */ /* 0x000ff00000002000 */
[----:B------:R-:W-:Y:S06]  /*0a70*/  BAR.SYNC.DEFER_BLOCKING 0x5, 0x1a0 ;  /* 0x0146800000007b1d */ /* 0x000fec0000010000 */
[----:B------:R-:W0:Y:S02]  /*0a80*/  LDS.128 R24, [UR40+0x308d0] ;  /* 0x0308d028ff187984 */ /* 0x000e240008000c00 */
[----:B------:R-:W-:Y:S06]  /*0a90*/  BAR.ARV 0x4, 0x1a0 ;  /* 0x0106800000007b1d */ /* 0x000fec0000002000 */
[----:B0-----:R-:W-:-:S13]  /*0aa0*/  ISETP.GE.AND P0, PT, R27, UR4, PT ;  /* 0x000000041b007c0c */ /* 0x001fda000bf06270 */
[----:B------:R-:W-:Y:S05]  /*0ab0*/  @P0 EXIT ;  /* 0x000000000000094d */ /* 0x000fea0003800000 */
[----:B------:R-:W-:Y:S01]  /*0ac0*/  VIADD R12, R2, 0xffffff80 ;  /* 0xffffff80020c7836 */ /* 0x000fe20000000000 */
[----:B------:R-:W-:Y:S01]  /*0ad0*/  R2UR UR5, R26 ;  /* 0x000000001a0572ca */ /* 0x000fe200000e0000 */
[----:B------:R-:W-:Y:S01]  /*0ae0*/  IMAD.MOV.U32 R16, RZ, RZ, 0x40 ;  /* 0x00000040ff107424 */ /* 0x000fe200078e00ff */
[----:B------:R-:W-:Y:S02]  /*0af0*/  ULOP3.LUT UR45, UR36, 0x1, URZ, 0xfc, !UPT ;  /* 0x00000001242d7892 */ /* 0x000fe4000f8efc3f */
[----:B------:R-:W-:Y:S01]  /*0b00*/  SHF.R.S32.HI R0, RZ, 0x1f, R12 ;  /* 0x0000001fff007819 */ /* 0x000fe2000001140c */
[----:B------:R-:W-:Y:S01]  /*0b10*/  UMOV UR37, URZ ;  /* 0x0000003f00257c82 */ /* 0x000fe20008000000 */
[----:B------:R-:W-:Y:S01]  /*0b20*/  UMOV UR38, URZ ;  /* 0x0000003f00267c82 */ /* 0x000fe20008000000 */
[----:B------:R-:W-:Y:S01]  /*0b30*/  UMOV UR39, URZ ;  /* 0x0000003f00277c82 */ /* 0x000fe20008000000 */
[----:B------:R-:W-:-:S04]  /*0b40*/  LEA.HI R2, R0, R12, RZ, 0x7 ;  /* 0x0000000c00027211 */ /* 0x000fc800078f38ff */
[----:B------:R-:W-:Y:S02]  /*0b50*/  LOP3.LUT R3, R2, 0xffffff80, RZ, 0xc0, !PT ;  /* 0xffffff8002037812 */ /* 0x000fe400078ec0ff */
[----:B------:R-:W-:-:S03]  /*0b60*/  SHF.R.S32.HI R13, RZ, 0x7, R2 ;  /* 0x00000007ff0d7819 */ /* 0x000fc60000011402 */
[----:B------:R-:W-:Y:S01]  /*0b70*/  IMAD.IADD R14, R12, 0x1, -R3 ;  /* 0x000000010c0e7824 */ /* 0x000fe200078e0a03 */
[----:B------:R-:W-:-:S04]  /*0b80*/  LEA.HI R3, R0, R12, RZ, 0x4 ;  /* 0x0000000c00037211 */ /* 0x000fc800078f20ff */
[----:B------:R-:W-:Y:S02]  /*0b90*/  SHF.R.S32.HI R8, RZ, 0x1f, R14 ;  /* 0x0000001fff087819 */ /* 0x000fe4000001140e */
[----:B------:R-:W-:Y:S02]  /*0ba0*/  LOP3.LUT R4, R3, 0xfffffff0, RZ, 0xc0, !PT ;  /* 0xfffffff003047812 */ /* 0x000fe400078ec0ff */
[----:B------:R-:W-:-:S03]  /*0bb0*/  LEA.HI R9, R8, R14, RZ, 0x2 ;  /* 0x0000000e08097211 */ /* 0x000fc600078f10ff */
[----:B------:R-:W-:Y:S01]  /*0bc0*/  IMAD.IADD R4, R12, 0x1, -R4 ;  /* 0x000000010c047824 */ /* 0x000fe200078e0a04 */
[--C-:B------:R-:W-:Y:S02]  /*0bd0*/  SHF.R.S32.HI R7, RZ, 0x2, R9.reuse ;  /* 0x00000002ff077819 */ /* 0x100fe40000011409 */
[----:B------:R-:W-:Y:S02]  /*0be0*/  SHF.R.S32.HI R6, RZ, 0x1f, R9 ;  /* 0x0000001fff067819 */ /* 0x000fe40000011409 */
[----:B------:R-:W-:Y:S02]  /*0bf0*/  SHF.R.S32.HI R5, RZ, 0x1f, R4 ;  /* 0x0000001fff057819 */ /* 0x000fe40000011404 */
[----:B------:R-:W-:Y:S02]  /*0c00*/  LEA.HI R6, R6, R7, RZ, 0x3 ;  /* 0x0000000706067211 */ /* 0x000fe400078f18ff */
[----:B------:R-:W-:Y:S02]  /*0c10*/  LEA.HI R5, R5, R4, RZ, 0x3 ;  /* 0x0000000405057211 */ /* 0x000fe400078f18ff */
[----:B------:R-:W-:-:S02]  /*0c20*/  LOP3.LUT R10, R6, 0xfffffff8, RZ, 0xc0, !PT ;  /* 0xfffffff8060a7812 */ /* 0x000fc400078ec0ff */
[----:B------:R-:W-:Y:S02]  /*0c30*/  SHF.R.S32.HI R6, RZ, 0x4, R3 ;  /* 0x00000004ff067819 */ /* 0x000fe40000011403 */
[----:B------:R-:W-:Y:S02]  /*0c40*/  IADD3 R11, R7, -R10, RZ ;  /* 0x8000000a070b7210 */ /* 0x000fe40007ffe0ff */
[----:B------:R-:W-:Y:S02]  /*0c50*/  LEA.HI R7, R0, R12, RZ, 0x5 ;  /* 0x0000000c00077211 */ /* 0x000fe400078f28ff */
[----:B------:R-:W-:Y:S02]  /*0c60*/  LEA.HI R3, R3, R6, RZ, 0x1 ;  /* 0x0000000603037211 */ /* 0x000fe400078f08ff */
[----:B------:R-:W-:Y:S01]  /*0c70*/  LEA.HI R10, R8, R14, RZ, 0x5 ;  /* 0x0000000e080a7211 */ /* 0x000fe200078f28ff */
[----:B------:R-:W-:Y:S01]  /*0c80*/  IMAD.SHL.U32 R8, R7, 0x20, RZ ;  /* 0x0000002007087824 */ /* 0x000fe200078e00ff */
[----:B------:R-:W-:-:S02]  /*0c90*/  LOP3.LUT R7, R3, 0x1ffffffe, RZ, 0xc0, !PT ;  /* 0x1ffffffe03077812 */ /* 0x000fc400078ec0ff */
[----:B------:R-:W-:Y:S02]  /*0ca0*/  LOP3.LUT R3, R5, 0xfffffff8, RZ, 0xc0, !PT ;  /* 0xfffffff805037812 */ /* 0x000fe400078ec0ff */
[----:B------:R-:W-:Y:S01]  /*0cb0*/  LOP3.LUT R8, R8, 0xfffffc00, RZ, 0xc0, !PT ;  /* 0xfffffc0008087812 */ /* 0x000fe200078ec0ff */
[----:B------:R-:W-:Y:S01]  /*0cc0*/  IMAD.IADD R7, R6, 0x1, -R7 ;  /* 0x0000000106077824 */ /* 0x000fe200078e0a07 */
[----:B------:R-:W-:Y:S01]  /*0cd0*/  SHF.R.S32.HI R10, RZ, 0x5, R10 ;  /* 0x00000005ff0a7819 */ /* 0x000fe2000001140a */
[C---:B------:R-:W-:Y:S01]  /*0ce0*/  IMAD.IADD R3, R4.reuse, 0x1, -R3 ;  /* 0x0000000104037824 */ /* 0x040fe200078e0a03 */
[----:B------:R-:W-:Y:S01]  /*0cf0*/  LOP3.LUT R9, R9, 0x7ffffffc, RZ, 0xc0, !PT ;  /* 0x7ffffffc09097812 */ /* 0x000fe200078ec0ff */
[----:B------:R-:W-:Y:S01]  /*0d00*/  IMAD.HI R6, R13, 0x55555556, RZ ;  /* 0x555555560d067827 */ /* 0x000fe200078e02ff */
[----:B------:R-:W-:Y:S02]  /*0d10*/  SHF.L.U32 R5, R5, 0x6, RZ ;  /* 0x0000000605057819 */ /* 0x000fe400000006ff */
[----:B------:R-:W-:Y:S01]  /*0d20*/  SHF.L.U32 R2, R3, 0x6, RZ ;  /* 0x0000000603027819 */ /* 0x000fe200000006ff */
[----:B------:R-:W-:Y:S01]  /*0d30*/  IMAD R4, R4, 0x40, R8 ;  /* 0x0000004004047824 */ /* 0x000fe200078e0208 */
[----:B------:R-:W-:Y:S01]  /*0d40*/  LEA.HI R6, R6, R6, RZ, 0x1 ;  /* 0x0000000606067211 */ /* 0x000fe200078f08ff */
[----:B------:R-:W-:Y:S01]  /*0d50*/  IMAD.SHL.U32 R7, R7, 0x8, RZ ;  /* 0x0000000807077824 */ /* 0x000fe200078e00ff */
[----:B------:R-:W-:Y:S01]  /*0d60*/  LOP3.LUT R2, R2, 0x1c0, RZ, 0xc0, !PT ;  /* 0x000001c002027812 */ /* 0x000fe200078ec0ff */
[----:B------:R-:W-:Y:S01]  /*0d70*/  IMAD R11, R10, 0x10, R11 ;  /* 0x000000100a0b7824 */ /* 0x000fe200078e020b */
[----:B------:R-:W-:Y:S01]  /*0d80*/  LOP3.LUT R5, R5, 0x7ffffe00, RZ, 0xc0, !PT ;  /* 0x7ffffe0005057812 */ /* 0x000fe200078ec0ff */
[----:B------:R-:W-:Y:S01]  /*0d90*/  IMAD.IADD R4, R7, 0x1, R4 ;  /* 0x0000000107047824 */ /* 0x000fe200078e0204 */
[----:B------:R-:W-:Y:S01]  /*0da0*/  LOP3.LUT R7, R2, 0x8, R7, 0xf8, !PT ;  /* 0x0000000802077812 */ /* 0x000fe200078ef807 */
[----:B------:R-:W-:Y:S01]  /*0db0*/  IMAD.MOV.U32 R10, RZ, RZ, -0x2 ;  /* 0xfffffffeff0a7424 */ /* 0x000fe200078e00ff */
[----:B------:R-:W-:Y:S01]  /*0dc0*/  SHF.R.U32.HI R2, RZ, 0x3, R2 ;  /* 0x00000003ff027819 */ /* 0x000fe20000011602 */
[----:B------:R-:W-:Y:S01]  /*0dd0*/  IMAD.IADD R9, R14, 0x1, -R9 ;  /* 0x000000010e097824 */ /* 0x000fe200078e0a09 */
[----:B------:R0:W-:Y:S01]  /*0de0*/  STL [R1+0x1c], R4 ;  /* 0x00001c0401007387 */ /* 0x0001e20000100800 */
[----:B------:R-:W-:Y:S01]  /*0df0*/  IMAD R6, R6, -0x3, R13 ;  /* 0xfffffffd06067824 */ /* 0x000fe200078e020d */
[----:B------:R-:W-:-:S02]  /*0e00*/  LOP3.LUT R2, R7, R2, RZ, 0x3c, !PT ;  /* 0x0000000207027212 */ /* 0x000fc400078e3cff */
[----:B------:R-:W-:Y:S01]  /*0e10*/  R2P PR, R3, 0x6 ;  /* 0x0000000603007804 */ /* 0x000fe20000000000 */
[----:B------:R-:W-:Y:S01]  /*0e20*/  IMAD R3, R6, 0x40, R11 ;  /* 0x0000004006037824 */ /* 0x000fe200078e020b */
[----:B------:R-:W-:Y:S02]  /*0e30*/  LEA.HI R0, R0, R12, RZ, 0x3 ;  /* 0x0000000c00007211 */ /* 0x000fe400078f18ff */
[----:B------:R-:W-:Y:S01]  /*0e40*/  IADD3 R2, R2, R5, R8 ;  /* 0x0000000502027210 */ /* 0x000fe20007ffe008 */
[----:B0-----:R-:W-:Y:S01]  /*0e50*/  IMAD R4, R9, R10, 0xc0 ;  /* 0x000000c009047424 */ /* 0x001fe200078e020a */
[----:B------:R-:W-:Y:S02]  /*0e60*/  SHF.R.S32.HI R156, RZ, 0x3, R0 ;  /* 0x00000003ff9c7819 */ /* 0x000fe40000011400 */
[----:B------:R-:W-:Y:S02]  /*0e70*/  LEA R2, R2, UR40, 0x1 ;  /* 0x0000002802027c11 */ /* 0x000fe4000f8e08ff */
[----:B------:R-:W-:Y:S01]  /*0e80*/  STL [R1+0x14], R4 ;  /* 0x0000140401007387 */ /* 0x000fe20000100800 */
[----:B------:R-:W-:-:S02]  /*0e90*/  SEL R16, R16, 0xffffffc0, !P2 ;  /* 0xffffffc010107807 */ /* 0x000fc40005000000 */
[C---:B------:R-:W-:Y:S01]  /*0ea0*/  VIADD R17, R2.reuse, 0x1e800 ;  /* 0x0001e80002117836 */ /* 0x040fe20000000000 */
[----:B------:R0:W-:Y:S01]  /*0eb0*/  STL [R1+0x18], R3 ;  /* 0x0000180301007387 */ /* 0x0001e20000100800 */
[----:B------:R-:W-:Y:S02]  /*0ec0*/  IADD3 R155, R2, 0x1e820, RZ ;  /* 0x0001e820029b7810 */ /* 0x000fe40007ffe0ff */
[C---:B------:R-:W-:Y:S02]  /*0ed0*/  @P1 VIADD R155, R17.reuse, 0xffffffe0 ;  /* 0xffffffe0119b1836 */ /* 0x040fe40000000000 */
[----:B------:R-:W-:-:S03]  /*0ee0*/  IMAD.IADD R17, R17, 0x1, R16 ;  /* 0x0000000111117824 */ /* 0x000fc600078e0210 */
[----:B------:R-:W-:Y:S02]  /*0ef0*/  IADD3 R16, R16, R155, RZ ;  /* 0x0000009b10107210 */ /* 0x000fe40007ffe0ff */
[----:B0-----:R-:W-:-:S05]  /*0f00*/  LOP3.LUT R3, R0, 0x1ffffff8, RZ, 0xc0, !PT ;  /* 0x1ffffff800037812 */ /* 0x001fca00078ec0ff */
[----:B------:R-:W-:-:S04]  /*0f10*/  IMAD.IADD R3, R12, 0x1, -R3 ;  /* 0x000000010c037824 */ /* 0x000fc800078e0a03 */
[----:B------:R-:W-:Y:S02]  /*0f20*/  IMAD.SHL.U32 R0, R3, 0x8, RZ ;  /* 0x0000000803007824 */ /* 0x000fe400078e00ff */
[----:B------:R-:W-:-:S03]  /*0f30*/  VIADD R3, R155, 0x6000 ;  /* 0x000060009b037836 */ /* 0x000fc60000000000 */
[----:B------:R0:W-:Y:S04]  /*0f40*/  STL [R1+0x8], R0 ;  /* 0x0000080001007387 */ /* 0x0001e80000100800 */
[----:B------:R1:W-:Y:S01]  /*0f50*/  STL [R1+0x4], R3 ;  /* 0x0000040301007387 */ /* 0x0003e20000100800 */
[----:B0-----:R-:W-:-:S05]  /*0f60*/  VIADD R0, R155, 0xc000 ;  /* 0x0000c0009b007836 */ /* 0x001fca0000000000 */
[----:B------:R1:W-:Y:S02]  /*0f70*/  STL [R1], R0 ;  /* 0x0000000001007387 */ /* 0x0003e40000100800 */
.L_x_164:
[----:B0--3-5:R-:W0:Y:S01]  /*0f80*/  LDC.64 R4, c[0x0][0xc60] ;  /* 0x00031800ff047b82 */ /* 0x029e220000000a00 */
[----:B------:R-:W-:Y:S01]  /*0f90*/  ULDC.64 UR6, c[0x0][0xa28] ;  /* 0x00028a0000067ab9 */ /* 0x000fe20000000a00 */
[----:B------:R-:W-:Y:S01]  /*0fa0*/  ULDC.64 UR8, c[0x0][0xa20] ;  /* 0x0002880000087ab9 */ /* 0x000fe20000000a00 */
[----:B------:R-:W-:Y:S01]  /*0fb0*/  ULDC UR4, c[0x0][0x404] ;  /* 0x0001010000047ab9 */ /* 0x000fe20000000800 */
[----:B0-----:R-:W-:-:S06]  /*0fc0*/  IMAD.WIDE R4, R27, 0x4, R4 ;  /* 0x000000041b047825 */ /* 0x001fcc00078e0204 */
[----:B--2---:R-:W2:Y:S01]  /*0fd0*/  LDG.E R4, desc[UR46][R4.64] ;  /* 0x0000002e04047981 */ /* 0x004ea2000c1e1900 */
[----:B------:R-:W-:Y:S02]  /*0fe0*/  UISETP.NE.U32.AND UP0, UPT, UR6, URZ, UPT ;  /* 0x0000003f0600728c */ /* 0x000fe4000bf05070 */
[----:B------:R-:W-:Y:S02]  /*0ff0*/  UISETP.NE.U32.AND UP1, UPT, UR8, URZ, UPT ;  /* 0x0000003f0800728c */ /* 0x000fe4000bf25070 */
[----:B------:R-:W-:Y:S02]  /*1000*/  UISETP.NE.AND.EX UP0, UPT, UR7, URZ, UPT, UP0 ;  /* 0x0000003f0700728c */ /* 0x000fe4000bf05300 */
[----:B------:R-:W-:-:S04]  /*1010*/  UISETP.NE.AND.EX UP1, UPT, UR9, URZ, UPT, UP1 ;  /* 0x0000003f0900728c */ /* 0x000fc8000bf25310 */
[----:B------:R-:W-:Y:S02]  /*1020*/  PLOP3.LUT P0, PT, PT, PT, UP0, 0x80, 0x0 ;  /* 0x000000000000781c */ /* 0x000fe40003f0f008 */
[----:B------:R-:W-:Y:S02]  /*1030*/  PLOP3.LUT P1, PT, PT, PT, UP1, 0x80, 0x0 ;  /* 0x000000000000781c */ /* 0x000fe40003f2f018 */
[----:B--2---:R-:W-:-:S13]  /*1040*/  R2UR UR41, R4 ;  /* 0x00000000042972ca */ /* 0x004fda00000e0000 */
[----:B------:R-:W-:Y:S02]  /*1050*/  USHF.R.S32.HI UR42, URZ, 0x1f, UR41 ;  /* 0x0000001f3f2a7899 */ /* 0x000fe40008011429 */
[----:B------:R-:W-:Y:S02]  /*1060*/  @UP0 ULEA UR6, UP2, UR41, UR6, 0x2 ;  /* 0x0000000629060291 */ /* 0x000fe4000f84103f */
[----:B------:R-:W-:Y:S02]  /*1070*/  @UP1 ULEA UR8, UP3, UR41, UR8, 0x2 ;  /* 0x0000000829081291 */ /* 0x000fe4000f86103f */
[----:B------:R-:W-:Y:S02]  /*1080*/  @UP0 ULEA.HI.X UR7, UR41, UR7, UR42, 0x2, UP2 ;  /* 0x0000000729070291 */ /* 0x000fe400090f142a */
[----:B------:R-:W-:Y:S01]  /*1090*/  @UP1 ULEA.HI.X UR9, UR41, UR9, UR42, 0x2, UP3 ;  /* 0x0000000929091291 */ /* 0x000fe200098f142a */
[----:B------:R-:W-:Y:S01]  /*10a0*/  IMAD.U32 R4, RZ, RZ, UR6 ;  /* 0x00000006ff047e24 */ /* 0x000fe2000f8e00ff */
[----:B----4-:R-:W-:-:S02]  /*10b0*/  MOV R6, UR8 ;  /* 0x0000000800067c02 */ /* 0x010fc40008000f00 */
[----:B------:R-:W-:Y:S01]  /*10c0*/  IMAD.U32 R5, RZ, RZ, UR7 ;  /* 0x00000007ff057e24 */ /* 0x000fe2000f8e00ff */
[----:B------:R-:W-:Y:S01]  /*10d0*/  ULDC.64 UR6, c[0x0][0x3f8] ;  /* 0x0000fe0000067ab9 */ /* 0x000fe20000000a00 */
[----:B------:R-:W-:-:S03]  /*10e0*/  IMAD.U32 R7, RZ, RZ, UR9 ;  /* 0x00000009ff077e24 */ /* 0x000fc6000f8e00ff */
[----:B------:R-:W2:Y:S04]  /*10f0*/  @P0 LDG.E R4, desc[UR46][R4.64] ;  /* 0x0000002e04040981 */ /* 0x000ea8000c1e1900 */
[----:B------:R-:W3:Y:S01]  /*1100*/  @P1 LDG.E R6, desc[UR46][R6.64] ;  /* 0x0000002e06061981 */ /* 0x000ee2000c1e1900 */
[----:B------:R-:W-:Y:S01]  /*1110*/  UISETP.NE.U32.AND UP0, UPT, UR6, URZ, UPT ;  /* 0x0000003f0600728c */ /* 0x000fe2000bf05070 */
[----:B-1----:R-:W-:Y:S01]  /*1120*/  IMAD.MOV.U32 R0, RZ, RZ, RZ ;  /* 0x000000ffff007224 */ /* 0x002fe200078e00ff */
[----:B------:R-:W-:Y:S01]  /*1130*/  UMOV UR49, URZ ;  /* 0x0000003f00317c82 */ /* 0x000fe20008000000 */
[----:B------:R0:W-:Y:S01]  /*1140*/  STL [R1+0xc], R25 ;  /* 0x00000c1901007387 */ /* 0x0001e20000100800 */
[----:B------:R-:W-:Y:S01]  /*1150*/  UISETP.NE.AND.EX UP0, UPT, UR7, URZ, UPT, UP0 ;  /* 0x0000003f0700728c */ /* 0x000fe2000bf05300 */
[----:B------:R-:W-:Y:S01]  /*1160*/  IMAD.MOV.U32 R3, RZ, RZ, RZ ;  /* 0x000000ffff037224 */ /* 0x000fe200078e00ff */
[----:B------:R-:W-:Y:S01]  /*1170*/  ULDC UR6, c[0x0][0x2e0] ;  /* 0x0000b80000067ab9 */ /* 0x000fe20000000800 */
[----:B------:R-:W-:Y:S01]  /*1180*/  UMOV UR43, UR5 ;  /* 0x00000005002b7c82 */ /* 0x000fe20008000000 */
[----:B------:R-:W-:Y:S01]  /*1190*/  USEL UR4, UR4, 0x1, UP0 ;  /* 0x0000000104047887 */ /* 0x000fe20008000000 */
[----:B------:R-:W-:Y:S01]  /*11a0*/  IMAD.MOV.U32 R151, RZ, RZ, RZ ;  /* 0x000000ffff977224 */ /* 0x000fe200078e00ff */
[----:B------:R-:W-:-:S02]  /*11b0*/  CS2R R20, SRZ ;  /* 0x0000000000147805 */ /* 0x000fc4000001ff00 */
[----:B------:R-:W-:Y:S01]  /*11c0*/  CS2R R22, SRZ ;  /* 0x0000000000167805 */ /* 0x000fe2000001ff00 */
[----:B------:R-:W-:Y:S01]  /*11d0*/  UIMAD UR4, UR4, UR6, URZ ;  /* 0x00000006040472a4 */ /* 0x000fe2000f8e023f */
[----:B------:R-:W-:Y:S02]  /*11e0*/  CS2R R28, SRZ ;  /* 0x00000000001c7805 */ /* 0x000fe4000001ff00 */
[----:B------:R-:W-:Y:S02]  /*11f0*/  CS2R R30, SRZ ;  /* 0x00000000001e7805 */ /* 0x000fe4000001ff00 */
[----:B------:R-:W-:Y:S02]  /*1200*/  CS2R R14, SRZ ;  /* 0x00000000000e7805 */ /* 0x000fe4000001ff00 */
[----:B------:R-:W-:Y:S02]  /*1210*/  MOV R32, RZ ;  /* 0x000000ff00207202 */ /* 0x000fe40000000f00 */
[----:B------:R-:W-:Y:S01]  /*1220*/  CS2R R12, SRZ ;  /* 0x00000000000c7805 */ /* 0x000fe2000001ff00 */
[----:B------:R-:W-:Y:S01]  /*1230*/  IMAD.MOV.U32 R34, RZ, RZ, RZ ;  /* 0x000000ffff227224 */ /* 0x000fe200078e00ff */
[----:B--2---:R-:W-:-:S02]  /*1240*/  @P0 R2UR UR49, R4 ;  /* 0x00000000043102ca */ /* 0x004fc400000e0000 */
[----:B------:R-:W-:Y:S02]  /*1250*/  PLOP3.LUT P0, PT, PT, PT, PT, 0x80, 0x0 ;  /* 0x000000000000781c */ /* 0x000fe40003f0f070 */
[----:B---3--:R-:W-:Y:S01]  /*1260*/  @P1 R2UR UR4, R6 ;  /* 0x00000000060412ca */ /* 0x008fe200000e0000 */
[----:B0-----:R-:W-:-:S14]  /*1270*/  @P1 BRA `(.L_x_123) ;  /* 0x0000000000341947 */ /* 0x001fdc0003800000 */
[----:B------:R-:W-:Y:S02]  /*1280*/  ULDC.64 UR6, c[0x0][0xa08] ;  /* 0x0002820000067ab9 */ /* 0x000fe40000000a00 */
[----:B------:R-:W-:-:S04]  /*1290*/  ISETP.NE.U32.AND P1, PT, RZ, UR6, PT ;  /* 0x00000006ff007c0c */ /* 0x000fc8000bf25070 */
[----:B------:R-:W-:-:S13]  /*12a0*/  ISETP.NE.AND.EX P1, PT, RZ, UR7, PT, P1 ;  /* 0x00000007ff007c0c */ /* 0x000fda000bf25310 */
[----:B------:R-:W-:Y:S05]  /*12b0*/  @!P1 BRA `(.L_x_123) ;  /* 0x0000000000249947 */ /* 0x000fea0003800000 */
[----:B------:R-:W-:Y:S02]  /*12c0*/  ULDC.64 UR4, c[0x0][0xa08] ;  /* 0x0002820000047ab9 */ /* 0x000fe40000000a00 */
[----:B------:R-:W-:-:S06]  /*12d0*/  UIMAD.WIDE UR4, UR41, 0x4, UR4 ;  /* 0x00000004290478a5 */ /* 0x000fcc000f8e0204 */
[----:B------:R-:W-:Y:S02]  /*12e0*/  IMAD.U32 R4, RZ, RZ, UR4 ;  /* 0x00000004ff047e24 */ /* 0x000fe4000f8e00ff */
[----:B------:R-:W-:-:S05]  /*12f0*/  IMAD.U32 R5, RZ, RZ, UR5 ;  /* 0x00000005ff057e24 */ /* 0x000fca000f8e00ff */
[----:B------:R-:W2:Y:S04]  /*1300*/  LDG.E R7, desc[UR46][R4.64] ;  /* 0x0000002e04077981 */ /* 0x000ea8000c1e1900 */
[----:B------:R-:W3:Y:S01]  /*1310*/  LDG.E R6, desc[UR46][R4.64+0x4] ;  /* 0x0000042e04067981 */ /* 0x000ee2000c1e1900 */
[----:B--2---:R-:W-:Y:S02]  /*1320*/  R2UR UR4, R7 ;  /* 0x00000000070472ca */ /* 0x004fe400000e0000 */
[----:B---3--:R-:W-:-:S13]  /*1330*/  R2UR UR5, R6 ;  /* 0x00000000060572ca */ /* 0x008fda00000e0000 */
[----:B------:R-:W-:-:S12]  /*1340*/  UIADD3 UR4, -UR4, UR5, URZ ;  /* 0x0000000504047290 */ /* 0x000fd8000fffe13f */
.L_x_123:
[----:B------:R-:W-:Y:S01]  /*1350*/  UIADD3 UR49, -UR49, UR4, URZ ;  /* 0x0000000431317290 */ /* 0x000fe2000fffe13f */
[----:B------:R-:W-:Y:S01]  /*1360*/  IMAD.MOV.U32 R33, RZ, RZ, RZ ;  /* 0x000000ffff217224 */ /* 0x000fe200078e00ff */
[----:B------:R-:W-:Y:S02]  /*1370*/  MOV R35, RZ ;  /* 0x000000ff00237202 */ /* 0x000fe40000000f00 */
[----:B------:R-:W-:Y:S01]  /*1380*/  CS2R R36, SRZ ;  /* 0x0000000000247805 */ /* 0x000fe2000001ff00 */
[----:B------:R-:W-:Y:S01]  /*1390*/  UISETP.GE.AND UP0, UPT, UR49, 0x1, UPT ;  /* 0x000000013100788c */ /* 0x000fe2000bf06270 */
[----:B------:R-:W-:Y:S01]  /*13a0*/  CS2R R38, SRZ ;  /* 0x0000000000267805 */ /* 0x000fe2000001ff00 */
[----:B------:R-:W-:Y:S01]  /*13b0*/  UIADD3 UR4, UR49, 0xbf, URZ ;  /* 0x000000bf31047890 */ /* 0x000fe2000fffe03f */
[----:B------:R-:W-:Y:S02]  /*13c0*/  CS2R R40, SRZ ;  /* 0x0000000000287805 */ /* 0x000fe4000001ff00 */
[----:B------:R-:W-:-:S02]  /*13d0*/  CS2R R42, SRZ ;  /* 0x00000000002a7805 */ /* 0x000fc4000001ff00 */
[----:B------:R-:W-:Y:S02]  /*13e0*/  CS2R R44, SRZ ;  /* 0x00000000002c7805 */ /* 0x000fe4000001ff00 */
[----:B------:R-:W-:Y:S01]  /*13f0*/  PLOP3.LUT P1, PT, PT, PT, UP0, 0x80, 0x0 ;  /* 0x000000000000781c */ /* 0x000fe20003f2f008 */
[----:B------:R-:W-:Y:S01]  /*1400*/  UIMAD.WIDE UR4, UR4, 0x2aaaaaab, URZ ;  /* 0x2aaaaaab040478a5 */ /* 0x000fe2000f8e023f */
[----:B------:R-:W-:Y:S02]  /*1410*/  CS2R R46, SRZ ;  /* 0x00000000002e7805 */ /* 0x000fe4000001ff00 */
[----:B------:R-:W-:Y:S01]  /*1420*/  CS2R R48, SRZ ;  /* 0x0000000000307805 */ /* 0x000fe2000001ff00 */
[----:B------:R-:W-:Y:S01]  /*1430*/  IMAD.MOV.U32 R50, RZ, RZ, RZ ;  /* 0x000000ffff327224 */ /* 0x000fe200078e00ff */
[----:B------:R-:W-:-:S04]  /*1440*/  USHF.R.U32.HI UR48, URZ, 0x1f, UR5 ;  /* 0x0000001f3f307899 */ /* 0x000fc80008011605 */
[----:B------:R-:W-:-:S03]  /*1450*/  ULEA.HI.SX32 UR48, UR5, UR48, 0x1b ;  /* 0x0000003005307291 */ /* 0x000fc6000f8fda3f */
[----:B------:R-:W-:Y:S09]  /*1460*/  @!P1 BRA `(.L_x_124) ;  /* 0x0000007c00189947 */ /* 0x000ff20003800000 */
[----:B------:R-:W0:Y:S01]  /*1470*/  S2R R4, SR_TID.X ;  /* 0x0000000000047919 */ /* 0x000e220000002100 */
[----:B------:R-:W-:-:S04]  /*1480*/  UIADD3 UR6, UR40, 0x1e800, URZ ;  /* 0x0001e80028067890 */ /* 0x000fc8000fffe03f */
[----:B------:R-:W-:-:S06]  /*1490*/  ULOP3.LUT UP0, URZ, UR6, 0x3ff, URZ, 0xc0, !UPT ;  /* 0x000003ff063f7892 */ /* 0x000fcc000f80c03f */
[----:B------:R-:W-:Y:S01]  /*14a0*/  PLOP3.LUT P0, PT, PT, PT, UP0, 0x80, 0x0 ;  /* 0x000000000000781c */ /* 0x000fe20003f0f008 */
[----:B0-----:R-:W-:-:S05]  /*14b0*/  VIADD R5, R4, 0xffffff80 ;  /* 0xffffff8004057836 */ /* 0x001fca0000000000 */
[----:B------:R-:W-:-:S04]  /*14c0*/  SHF.R.S32.HI R4, RZ, 0x1f, R5 ;  /* 0x0000001fff047819 */ /* 0x000fc80000011405 */
[----:B------:R-:W-:-:S04]  /*14d0*/  LEA.HI R4, R4, R5, RZ, 0x7 ;  /* 0x0000000504047211 */ /* 0x000fc800078f38ff */
[----:B------:R-:W-:-:S05]  /*14e0*/  SHF.R.S32.HI R4, RZ, 0x7, R4 ;  /* 0x00000007ff047819 */ /* 0x000fca0000011404 */
[----:B------:R-:W0:Y:S02]  /*14f0*/  SHFL.IDX PT, R0, R4, RZ, 0x1f ;  /* 0x00001fff04007589 */ /* 0x000e2400000e0000 */
[----:B0-----:R-:W-:-:S13]  /*1500*/  R2UR UR44, R0 ;  /* 0x00000000002c72ca */ /* 0x001fda00000e0000 */
[----:B------:R-:W-:-:S04]  /*1510*/  UIMAD.WIDE UR4, UR44, 0x55555556, URZ ;  /* 0x555555562c0478a5 */ /* 0x000fc8000f8e023f */
[----:B------:R-:W-:-:S04]  /*1520*/  ULEA.HI UR5, UR5, UR5, URZ, 0x1 ;  /* 0x0000000505057291 */ /* 0x000fc8000f8f083f */
[----:B------:R-:W-:Y:S01]  /*1530*/  UIMAD UR50, UR5, -0x3, UR44 ;  /* 0xfffffffd053278a4 */ /* 0x000fe2000f8e022c */
[----:B------:R-:W-:Y:S11]  /*1540*/  @!P0 BRA `(.L_x_125) ;  /* 0x0000000000408947 */ /* 0x000ff60003800000 */
[----:B------:R-:W-:Y:S01]  /*1550*/  MOV R0, 0x0 ;  /* 0x0000000000007802 */ /* 0x000fe20000000f00 */
[----:B------:R-:W-:Y:S01]  /*1560*/  ULDC.64 UR4, c[0x4][0xa8] ;  /* 0x01002a0000047ab9 */ /* 0x000fe20000000a00 */
[----:B------:R-:W-:Y:S01]  /*1570*/  ULDC.64 UR6, c[0x4][0x48] ;  /* 0x0100120000067ab9 */ /* 0x000fe20000000a00 */
[----:B------:R-:W-:Y:S01]  /*1580*/  IMAD.U32 R4, RZ, RZ, UR4 ;  /* 0x00000004ff047e24 */ /* 0x000fe2000f8e00ff */
[----:B------:R0:W1:Y:S01]  /*1590*/  LDC.64 R14, c[0x4][R0] ;  /* 0x01000000000e7b82 */ /* 0x0000620000000a00 */
        /* <DEDUP_REMOVED lines=8> */
[----:B0-----:R-:W-:-:S07]  /*1620*/  IMAD.MOV.U32 R13, RZ, RZ, RZ ;  /* 0x000000ffff0d7224 */ /* 0x001fce00078e00ff */
[----:B------:R-:W-:-:S07]  /*1630*/  LEPC R20, `(.L_x_125) ;  /* 0x000000001014794e */ /* 0x000fce0000000000 */
[----:B-1----:R-:W-:Y:S05]  /*1640*/  CALL.ABS.NOINC R14 ;  /* 0x000000000e007343 */ /* 0x002fea0003c00000 */
.L_x_125:
[----:B------:R-:W-:Y:S01]  /*1650*/  ULEA.HI UR4, UR37, UR37, URZ, 0x1 ;  /* 0x0000002525047291 */ /* 0x000fe2000f8f083f */
[----:B------:R-:W-:-:S03]  /*1660*/  IMAD.U32 R3, RZ, RZ, UR45 ;  /* 0x0000002dff037e24 */ /* 0x000fc6000f8e00ff */
[----:B------:R-:W-:Y:S02]  /*1670*/  ULOP3.LUT UR4, UR4, 0xfffffffe, URZ, 0xc0, !UPT ;  /* 0xfffffffe04047892 */ /* 0x000fe4000f8ec03f */
[----:B------:R-:W-:Y:S02]  /*1680*/  ISETP.NE.AND P0, PT, R3, 0x3, PT ;  /* 0x000000030300780c */ /* 0x000fe40003f05270 */
[----:B------:R-:W-:-:S06]  /*1690*/  UIADD3 UR4, UR37, -UR4, URZ ;  /* 0x8000000425047290 */ /* 0x000fcc000fffe03f */
[----:B------:R-:W-:-:S05]  /*16a0*/  IMAD.U32 R0, RZ, RZ, UR4 ;  /* 0x00000004ff007e24 */ /* 0x000fca000f8e00ff */
[----:B------:R-:W-:-:S04]  /*16b0*/  SHF.L.U32 R0, R0, 0x1f, RZ ;  /* 0x0000001f00007819 */ /* 0x000fc800000006ff */
[----:B------:R-:W0:Y:S02]  /*16c0*/  SYNCS.PHASECHK.TRANS64.TRYWAIT P1, [UR40+0x30800], R0 ;  /* 0x03080000ff0075a7 */ /* 0x000e240008020168 */
[----:B0-----:R-:W-:Y:S05]  /*16d0*/  @!P1 BRA `(.L_x_126) ;  /* 0x000000d0005c9947 */ /* 0x001fea0003800000 */
.L_x_248:
[----:B------:R-:W-:Y:S05]  /*16e0*/  @!P0 BRA `(.L_x_127) ;  /* 0x0000000000048947 */ /* 0x000fea0003800000 */
[----:B------:R-:W-:Y:S01]  /*16f0*/  BPT.TRAP 0x1 ;  /* 0x000000040000795c */ /* 0x000fe20000300000 */
.L_x_127:
[----:B0-----:R-:W-:Y:S01]  /*1700*/  IMAD.U32 R0, RZ, RZ, UR39 ;  /* 0x00000027ff007e24 */ /* 0x001fe2000f8e00ff */
[----:B------:R-:W-:-:S04]  /*1710*/  MOV R3, UR38 ;  /* 0x0000002600037c02 */ /* 0x000fc80008000f00 */
[----:B------:R-:W-:Y:S02]  /*1720*/  LEA R0, R0, UR40, 0x3 ;  /* 0x0000002800007c11 */ /* 0x000fe4000f8e18ff */
[----:B------:R-:W-:-:S04]  /*1730*/  SHF.L.U32 R3, R3, 0x1f, RZ ;  /* 0x0000001f03037819 */ /* 0x000fc800000006ff */
[----:B------:R0:W1:Y:S01]  /*1740*/  SYNCS.PHASECHK.TRANS64.TRYWAIT P2, [R0+URZ+0x30830], R3 ;  /* 0x03083003000075a7 */ /* 0x000062000804017f */
[----:B------:R-:W-:Y:S05]  /*1750*/  @!P0 BRA `(.L_x_128) ;  /* 0x0000000000048947 */ /* 0x000fea0003800000 */
[----:B------:R-:W-:Y:S01]  /*1760*/  BPT.TRAP 0x1 ;  /* 0x000000040000795c */ /* 0x000fe20000300000 */
.L_x_128:
[----:B------:R-:W2:Y:S01]  /*1770*/  S2R R4, SR_TID.X ;  /* 0x0000000000047919 */ /* 0x000ea20000002100 */
[----:B------:R-:W-:Y:S01]  /*1780*/  IMAD.MOV.U32 R151, RZ, RZ, RZ ;  /* 0x000000ffff977224 */ /* 0x000fe200078e00ff */
[----:B--2---:R-:W-:Y:S01]  /*1790*/  LOP3.LUT P1, RZ, R4, 0x7f, RZ, 0xc0, !PT ;  /* 0x0000007f04ff7812 */ /* 0x004fe2000782c0ff */
[----:B-1----:R-:W-:-:S12]  /*17a0*/  @P2 BRA `(.L_x_129) ;  /* 0x0000000000082947 */ /* 0x002fd80003800000 */
[----:B------:R-:W1:Y:S02]  /*17b0*/  SYNCS.PHASECHK.TRANS64.TRYWAIT P2, [R0+URZ+0x30830], R3 ;  /* 0x03083003000075a7 */ /* 0x000e64000804017f */
[----:B-1----:R-:W-:Y:S05]  /*17c0*/  @!P2 BRA `(.L_x_130) ;  /* 0x000000d00038a947 */ /* 0x002fea0003800000 */
.L_x_129:
[----:B------:R-:W-:Y:S05]  /*17d0*/  WARPSYNC.ALL ;  /* 0x0000000000007948 */ /* 0x000fea0003800000 */
[----:B------:R-:W-:Y:S01]  /*17e0*/  ULEA UR25, UR50, UR40, 0xd ;  /* 0x0000002832197291 */ /* 0x000fe2000f8e683f */
[----:B------:R-:W2:Y:S01]  /*17f0*/  LDL R121, [R1+0x14] ;  /* 0x0000140001797983 */ /* 0x000ea20000100800 */
[----:B------:R-:W-:Y:S01]  /*1800*/  UIADD3 UR4, UR40, 0x12400, URZ ;  /* 0x0001240028047890 */ /* 0x000fe2000fffe03f */
[----:B------:R-:W-:Y:S01]  /*1810*/  WARPGROUP.ARRIVE ;  /* 0x00000000000079c5 */ /* 0x000fe20000000000 */
[----:B------:R-:W-:Y:S01]  /*1820*/  UIADD3 UR5, UR25, 0xc400, URZ ;  /* 0x0000c40019057890 */ /* 0x000fe2000fffe03f */
[----:B------:R-:W-:Y:S01]  /*1830*/  P2R R120, PR, RZ, 0x1 ;  /* 0x00000001ff787803 */ /* 0x000fe20000000000 */
[----:B------:R-:W-:-:S02]  /*1840*/  USHF.R.U32.HI UR4, URZ, 0x4, UR4 ;  /* 0x000000043f047899 */ /* 0x000fc40008011604 */
[----:B------:R-:W-:Y:S02]  /*1850*/  USHF.R.U32.HI UR5, URZ, 0x4, UR5 ;  /* 0x000000043f057899 */ /* 0x000fe40008011605 */
[----:B------:R-:W-:Y:S02]  /*1860*/  ULOP3.LUT UR4, UR4, 0x3fff, URZ, 0xc0, !UPT ;  /* 0x00003fff04047892 */ /* 0x000fe4000f8ec03f */
[----:B------:R-:W-:Y:S02]  /*1870*/  ULOP3.LUT UR5, UR5, 0x3fff, URZ, 0xc0, !UPT ;  /* 0x00003fff05057892 */ /* 0x000fe4000f8ec03f */
[----:B------:R-:W-:Y:S02]  /*1880*/  ULOP3.LUT UR24, UR4, 0x10000, URZ, 0xfc, !UPT ;  /* 0x0001000004187892 */ /* 0x000fe4000f8efc3f */
[----:B------:R-:W-:Y:S02]  /*1890*/  ULOP3.LUT UR4, UR5, 0x10000, URZ, 0xfc, !UPT ;  /* 0x0001000005047892 */ /* 0x000fe4000f8efc3f */
[----:B------:R-:W-:Y:S01]  /*18a0*/  UIMAD UR6, UR39, 0x600, UR24 ;  /* 0x00000600270678a4 */ /* 0x000fe2000f8e0218 */
[----:B------:R-:W-:Y:S01]  /*18b0*/  UMOV UR5, 0x40000040 ;  /* 0x4000004000057882 */ /* 0x000fe20000000000 */
[----:B------:R-:W-:Y:S01]  /*18c0*/  UMOV UR7, 0x40000040 ;  /* 0x4000004000077882 */ /* 0x000fe20000000000 */
[----:B------:R-:W-:-:S02]  /*18d0*/  UIADD3 UR8, UR4, 0x2, URZ ;  /* 0x0000000204087890 */ /* 0x000fc4000fffe03f */
[----:B------:R-:W-:Y:S01]  /*18e0*/  UIADD3 UR10, UR6, 0x2, URZ ;  /* 0x00000002060a7890 */ /* 0x000fe2000fffe03f */
[----:B------:R-:W-:-:S03]  /*18f0*/  UMOV UR9, 0x40000040 ;  /* 0x4000004000097882 */ /* 0x000fc60000000000 */
[----:B------:R-:W-:Y:S01]  /*1900*/  HGMMA.64x192x16.F32 R24, gdesc[UR4], RZ, !UPT, gsb0 ;  /* 0x02e00000041879f0 */ /* 0x000fe2000c0008ff */
[----:B------:R-:W-:Y:S01]  /*1910*/  UMOV UR11, 0x40000040 ;  /* 0x40000040000b7882 */ /* 0x000fe20000000000 */
[----:B------:R-:W-:Y:S02]  /*1920*/  UIADD3 UR12, UR4, 0x4, URZ ;  /* 0x00000004040c7890 */ /* 0x000fe4000fffe03f */
[----:B------:R-:W-:Y:S01]  /*1930*/  UIADD3 UR14, UR6, 0x4, URZ ;  /* 0x00000004060e7890 */ /* 0x000fe2000fffe03f */
[----:B------:R-:W-:Y:S01]  /*1940*/  UMOV UR13, 0x40000040 ;  /* 0x40000040000d7882 */ /* 0x000fe20000000000 */
[----:B------:R-:W-:Y:S01]  /*1950*/  UMOV UR15, 0x40000040 ;  /* 0x40000040000f7882 */ /* 0x000fe20000000000 */
[----:B------:R-:W-:Y:S02]  /*1960*/  UIADD3 UR16, UR4, 0x6, URZ ;  /* 0x0000000604107890 */ /* 0x000fe4000fffe03f */
[----:B------:R-:W-:Y:S01]  /*1970*/  UIADD3 UR18, UR6, 0x6, URZ ;  /* 0x0000000606127890 */ /* 0x000fe2000fffe03f */
[----:B------:R-:W-:Y:S01]  /*1980*/  UMOV UR17, 0x40000040 ;  /* 0x4000004000117882 */ /* 0x000fe20000000000 */
[----:B------:R-:W-:Y:S01]  /*1990*/  UMOV UR19, 0x40000040 ;  /* 0x4000004000137882 */ /* 0x000fe20000000000 */
[----:B------:R-:W-:Y:S01]  /*19a0*/  ULDC UR6, c[0x0][0x9d8] ;  /* 0x0002760000067ab9 */ /* 0x000fe20000000800 */
[----:B------:R-:W-:Y:S01]  /*19b0*/  ULDC UR26, c[0x0][0x988] ;  /* 0x00026200001a7ab9 */ /* 0x000fe20000000800 */
[----:B------:R-:W-:-:S02]  /*19c0*/  WARPGROUP.DEPBAR.LE gsb0, 0x0 ;  /* 0x00008000000079c5 */ /* 0x000fc40000010000 */
        /* <DEDUP_REMOVED lines=9> */
[----:B01----:R-:W-:Y:S01]  /*1a60*/  FMUL.FTZ R3, R24, UR6 ;  /* 0x0000000618037c20 */ /* 0x003fe20008410000 */
[----:B------:R-:W-:Y:S01]  /*1a70*/  FMUL.FTZ R4, R25, UR6 ;  /* 0x0000000619047c20 */ /* 0x000fe20008410000 */
[----:B------:R-:W-:Y:S01]  /*1a80*/  FMUL.FTZ R7, R28, UR6 ;  /* 0x000000061c077c20 */ /* 0x000fe20008410000 */
[----:B------:R-:W-:Y:S01]  /*1a90*/  FMUL.FTZ R14, R35, UR6 ;  /* 0x00000006230e7c20 */ /* 0x000fe20008410000 */
[----:B------:R-:W-:Y:S01]  /*1aa0*/  FMUL.FTZ R15, R36, UR6 ;  /* 0x00000006240f7c20 */ /* 0x000fe20008410000 */
[----:B------:R-:W-:Y:S01]  /*1ab0*/  FMUL.FTZ R8, R29, UR6 ;  /* 0x000000061d087c20 */ /* 0x000fe20008410000 */
[----:B------:R-:W0:Y:S01]  /*1ac0*/  MUFU.TANH R3, R3 ;  /* 0x0000000300037308 */ /* 0x000e220000002400 */
[----:B------:R-:W-:Y:S01]  /*1ad0*/  FMUL.FTZ R35, R54, UR6 ;  /* 0x0000000636237c20 */ /* 0x000fe20008410000 */
[----:B------:R-:W-:Y:S01]  /*1ae0*/  FMUL.FTZ R36, R55, UR6 ;  /* 0x0000000637247c20 */ /* 0x000fe20008410000 */
[----:B------:R-:W-:Y:S01]  /*1af0*/  FMUL.FTZ R54, R73, UR6 ;  /* 0x0000000649367c20 */ /* 0x000fe20008410000 */
[----:B------:R-:W-:Y:S01]  /*1b00*/  FMUL.FTZ R55, R74, UR6 ;  /* 0x000000064a377c20 */ /* 0x000fe20008410000 */
[----:B--2---:R-:W-:-:S02]  /*1b10*/  VIADD R73, R121, UR49 ;  /* 0x0000003179497c36 */ /* 0x004fc40008000000 */
[----:B------:R-:W-:Y:S01]  /*1b20*/  FMUL.FTZ R5, R26, UR6 ;  /* 0x000000061a057c20 */ /* 0x000fe20008410000 */
[----:B------:R-:W-:Y:S01]  /*1b30*/  FMUL.FTZ R11, R32, UR6 ;  /* 0x00000006200b7c20 */ /* 0x000fe20008410000 */
[----:B------:R-:W1:Y:S01]  /*1b40*/  MUFU.TANH R4, R4 ;  /* 0x0000000400047308 */ /* 0x000e620000002400 */
[----:B------:R-:W-:Y:S02]  /*1b50*/  IMAD.U32 R74, RZ, RZ, UR48 ;  /* 0x00000030ff4a7e24 */ /* 0x000fe4000f8e00ff */
[----:B------:R-:W-:Y:S01]  /*1b60*/  FMUL.FTZ R6, R27, UR6 ;  /* 0x000000061b067c20 */ /* 0x000fe20008410000 */
[----:B------:R-:W-:Y:S01]  /*1b70*/  FMUL.FTZ R12, R33, UR6 ;  /* 0x00000006210c7c20 */ /* 0x000fe20008410000 */
[----:B------:R-:W-:Y:S01]  /*1b80*/  FMUL.FTZ R9, R30, UR6 ;  /* 0x000000061e097c20 */ /* 0x000fe20008410000 */
[----:B------:R-:W-:Y:S01]  /*1b90*/  FMUL.FTZ R10, R31, UR6 ;  /* 0x000000061f0a7c20 */ /* 0x000fe20008410000 */
[----:B------:R-:W-:Y:S01]  /*1ba0*/  FMUL.FTZ R18, R37, UR6 ;  /* 0x0000000625127c20 */ /* 0x000fe20008410000 */
[----:B------:R-:W-:Y:S01]  /*1bb0*/  FMUL.FTZ R25, R44, UR6 ;  /* 0x000000062c197c20 */ /* 0x000fe20008410000 */
[----:B------:R-:W2:Y:S01]  /*1bc0*/  MUFU.TANH R7, R7 ;  /* 0x0000000700077308 */ /* 0x000ea20000002400 */
[----:B------:R-:W-:-:S02]  /*1bd0*/  IMAD R73, R74, -0xc0, R73 ;  /* 0xffffff404a497824 */ /* 0x000fc400078e0249 */
[----:B------:R-:W-:Y:S01]  /*1be0*/  FMUL.FTZ R44, R63, UR6 ;  /* 0x000000063f2c7c20 */ /* 0x000fe20008410000 */
[----:B------:R-:W-:Y:S01]  /*1bf0*/  FMUL.FTZ R63, R82, UR6 ;  /* 0x00000006523f7c20 */ /* 0x000fe20008410000 */
[----:B------:R-:W-:Y:S01]  /*1c00*/  FMUL.FTZ R13, R34, UR6 ;  /* 0x00000006220d7c20 */ /* 0x000fe20008410000 */
[----:B------:R-:W-:Y:S01]  /*1c10*/  FMUL.FTZ R21, R40, UR6 ;  /* 0x0000000628157c20 */ /* 0x000fe20008410000 */
[----:B------:R-:W-:Y:S01]  /*1c20*/  FMUL.FTZ R22, R41, UR6 ;  /* 0x0000000629167c20 */ /* 0x000fe20008410000 */
[----:B------:R-:W-:Y:S01]  /*1c30*/  FMUL.FTZ R26, R45, UR6 ;  /* 0x000000062d1a7c20 */ /* 0x000fe20008410000 */
[----:B------:R-:W3:Y:S01]  /*1c40*/  MUFU.TANH R8, R8 ;  /* 0x0000000800087308 */ /* 0x000ee20000002400 */
[C---:B------:R-:W-:Y:S01]  /*1c50*/  ISETP.GT.AND P4, PT, R73.reuse, RZ, PT ;  /* 0x000000ff4900720c */ /* 0x040fe20003f84270 */
[----:B------:R-:W-:Y:S01]  /*1c60*/  FMUL.FTZ R45, R64, UR6 ;  /* 0x00000006402d7c20 */ /* 0x000fe20008410000 */
[----:B------:R-:W-:Y:S01]  /*1c70*/  ISETP.GT.AND P3, PT, R73, 0x1, PT ;  /* 0x000000014900780c */ /* 0x000fe20003f64270 */
[----:B------:R-:W-:Y:S01]  /*1c80*/  FMUL.FTZ R64, R83, UR6 ;  /* 0x0000000653407c20 */ /* 0x000fe20008410000 */
[----:B------:R-:W-:Y:S01]  /*1c90*/  FMUL.FTZ R19, R38, UR6 ;  /* 0x0000000626137c20 */ /* 0x000fe20008410000 */
[----:B------:R-:W-:Y:S01]  /*1ca0*/  FMUL.FTZ R20, R39, UR6 ;  /* 0x0000000627147c20 */ /* 0x000fe20008410000 */
[----:B------:R-:W-:Y:S01]  /*1cb0*/  FMUL.FTZ R27, R46, UR6 ;  /* 0x000000062e1b7c20 */ /* 0x000fe20008410000 */
[----:B------:R-:W4:Y:S01]  /*1cc0*/  MUFU.TANH R5, R5 ;  /* 0x0000000500057308 */ /* 0x000f220000002400 */
[----:B------:R-:W-:Y:S01]  /*1cd0*/  ISETP.GT.AND P2, PT, R73, 0x8, PT ;  /* 0x000000084900780c */ /* 0x000fe20003f44270 */
[----:B------:R-:W-:Y:S01]  /*1ce0*/  FMUL.FTZ R46, R65, UR6 ;  /* 0x00000006412e7c20 */ /* 0x000fe20008410000 */
[----:B0-----:R-:W-:Y:S01]  /*1cf0*/  FSEL R3, R3, -INF , P4 ;  /* 0xff80000003037808 */ /* 0x001fe20002000000 */
[----:B------:R-:W-:Y:S01]  /*1d00*/  FMUL.FTZ R65, R84, UR6 ;  /* 0x0000000654417c20 */ /* 0x000fe20008410000 */
[----:B------:R-:W-:Y:S01]  /*1d10*/  FMUL.FTZ R23, R42, UR6 ;  /* 0x000000062a177c20 */ /* 0x000fe20008410000 */
[----:B------:R-:W-:Y:S01]  /*1d20*/  FMUL.FTZ R29, R48, UR6 ;  /* 0x00000006301d7c20 */ /* 0x000fe20008410000 */
[----:B------:R-:W-:Y:S01]  /*1d30*/  FMUL.FTZ R24, R43, UR6 ;  /* 0x000000062b187c20 */ /* 0x000fe20008410000 */
[----:B------:R-:W0:Y:S01]  /*1d40*/  MUFU.TANH R11, R11 ;  /* 0x0000000b000b7308 */ /* 0x000e220000002400 */
[----:B-1----:R-:W-:Y:S01]  /*1d50*/  FSEL R4, R4, -INF , P3 ;  /* 0xff80000004047808 */ /* 0x002fe20001800000 */
[----:B------:R-:W-:Y:S01]  /*1d60*/  FMUL.FTZ R30, R49, UR6 ;  /* 0x00000006311e7c20 */ /* 0x000fe20008410000 */
[----:B------:R-:W-:Y:S01]  /*1d70*/  FMUL.FTZ R28, R47, UR6 ;  /* 0x000000062f1c7c20 */ /* 0x000fe20008410000 */
[----:B------:R-:W-:Y:S01]  /*1d80*/  FMUL.FTZ R33, R52, UR6 ;  /* 0x0000000634217c20 */ /* 0x000fe20008410000 */
[----:B------:R-:W-:Y:S01]  /*1d90*/  FMUL.FTZ R32, R51, UR6 ;  /* 0x0000000633207c20 */ /* 0x000fe20008410000 */
[----:B------:R-:W-:Y:S01]  /*1da0*/  FMUL.FTZ R109, R109, UR6 ;  /* 0x000000066d6d7c20 */ /* 0x000fe20008410000 */
[----:B------:R-:W-:Y:S01]  /*1db0*/  FMUL.FTZ R112, R112, UR6 ;  /* 0x0000000670707c20 */ /* 0x000fe20008410000 */
[----:B------:R-:W1:Y:S01]  /*1dc0*/  MUFU.TANH R6, R6 ;  /* 0x0000000600067308 */ /* 0x000e620000002400 */
[----:B------:R-:W-:Y:S01]  /*1dd0*/  ISETP.GT.AND P6, PT, R73, 0x9, PT ;  /* 0x000000094900780c */ /* 0x000fe20003fc4270 */
[----:B------:R-:W-:Y:S01]  /*1de0*/  FMUL.FTZ R47, R66, UR6 ;  /* 0x00000006422f7c20 */ /* 0x000fe20008410000 */
[----:B--2---:R-:W-:Y:S01]  /*1df0*/  FSEL R7, R7, -INF , P2 ;  /* 0xff80000007077808 */ /* 0x004fe20001000000 */
[----:B------:R-:W-:Y:S01]  /*1e00*/  FMUL.FTZ R66, R85, UR6 ;  /* 0x0000000655427c20 */ /* 0x000fe20008410000 */
[----:B------:R-:W-:Y:S01]  /*1e10*/  FMUL.FTZ R113, R113, UR6 ;  /* 0x0000000671717c20 */ /* 0x000fe20008410000 */
[----:B------:R-:W-:Y:S01]  /*1e20*/  FMUL.FTZ R110, R110, UR6 ;  /* 0x000000066e6e7c20 */ /* 0x000fe20008410000 */
[----:B------:R-:W-:Y:S01]  /*1e30*/  FMUL.FTZ R116, R116, UR6 ;  /* 0x0000000674747c20 */ /* 0x000fe20008410000 */
[----:B------:R-:W2:Y:S01]  /*1e40*/  MUFU.TANH R12, R12 ;  /* 0x0000000c000c7308 */ /* 0x000ea20000002400 */
[----:B------:R-:W-:Y:S01]  /*1e50*/  FMNMX.FTZ R82, R3, R4, !PT ;  /* 0x0000000403527209 */ /* 0x000fe20007810000 */
[----:B------:R-:W-:Y:S01]  /*1e60*/  FMUL.FTZ R34, R53, UR6 ;  /* 0x0000000635227c20 */ /* 0x000fe20008410000 */
[----:B------:R-:W-:Y:S01]  /*1e70*/  FMUL.FTZ R117, R117, UR6 ;  /* 0x0000000675757c20 */ /* 0x000fe20008410000 */
[----:B------:R-:W5:Y:S04]  /*1e80*/  LDL R121, [R1+0x4] ;  /* 0x0000040001797983 */ /* 0x000f680000100800 */
[----:B------:R-:W2:Y:S01]  /*1e90*/  MUFU.TANH R9, R9 ;  /* 0x0000000900097308 */ /* 0x000ea20000002400 */
[----:B------:R-:W-:Y:S01]  /*1ea0*/  ISETP.GT.AND P5, PT, R73, 0x10, PT ;  /* 0x000000104900780c */ /* 0x000fe20003fa4270 */
[----:B------:R-:W-:Y:S01]  /*1eb0*/  FMUL.FTZ R31, R50, UR6 ;  /* 0x00000006321f7c20 */ /* 0x000fe20008410000 */
[----:B---3--:R-:W-:Y:S01]  /*1ec0*/  FSEL R8, R8, -INF , P6 ;  /* 0xff80000008087808 */ /* 0x008fe20003000000 */
[----:B------:R-:W-:-:S04]  /*1ed0*/  FMUL.FTZ R37, R56, UR6 ;  /* 0x0000000638257c20 */ /* 0x000fc80008410000 */
[----:B------:R-:W3:Y:S01]  /*1ee0*/  MUFU.TANH R15, R15 ;  /* 0x0000000f000f7308 */ /* 0x000ee20000002400 */
[----:B------:R-:W-:Y:S01]  /*1ef0*/  FMNMX.FTZ R83, R7, R82, !PT ;  /* 0x0000005207537209 */ /* 0x000fe20007810000 */
[----:B------:R-:W-:Y:S01]  /*1f00*/  FMUL.FTZ R38, R57, UR6 ;  /* 0x0000000639267c20 */ /* 0x000fe20008410000 */
[----:B----4-:R-:W-:Y:S01]  /*1f10*/  FSEL R5, R5, -INF , P4 ;  /* 0xff80000005057808 */ /* 0x010fe20002000000 */
[----:B------:R-:W-:-:S04]  /*1f20*/  FMUL.FTZ R48, R67, UR6 ;  /* 0x0000000643307c20 */ /* 0x000fc80008410000 */
[----:B------:R-:W4:Y:S01]  /*1f30*/  MUFU.TANH R10, R10 ;  /* 0x0000000a000a7308 */ /* 0x000f220000002400 */
[----:B------:R-:W-:Y:S01]  /*1f40*/  ISETP.GT.AND P4, PT, R73, 0x11, PT ;  /* 0x000000114900780c */ /* 0x000fe20003f84270 */
[----:B------:R-:W-:Y:S01]  /*1f50*/  FMUL.FTZ R67, R86, UR6 ;  /* 0x0000000656437c20 */ /* 0x000fe20008410000 */
[----:B0-----:R-:W-:Y:S01]  /*1f60*/  FSEL R11, R11, -INF , P5 ;  /* 0xff8000000b0b7808 */ /* 0x001fe20002800000 */
[----:B------:R-:W-:-:S04]  /*1f70*/  FMUL.FTZ R41, R60, UR6 ;  /* 0x000000063c297c20 */ /* 0x000fc80008410000 */
[----:B------:R-:W0:Y:S01]  /*1f80*/  MUFU.TANH R18, R18 ;  /* 0x0000001200127308 */ /* 0x000e220000002400 */
[----:B------:R-:W-:Y:S01]  /*1f90*/  FMNMX.FTZ R82, R8, R83, !PT ;  /* 0x0000005308527209 */ /* 0x000fe20007810000 */
[----:B------:R-:W-:Y:S01]  /*1fa0*/  FMUL.FTZ R42, R61, UR6 ;  /* 0x000000063d2a7c20 */ /* 0x000fe20008410000 */
[----:B-1----:R-:W-:Y:S01]  /*1fb0*/  FSEL R6, R6, -INF , P3 ;  /* 0xff80000006067808 */ /* 0x002fe20001800000 */
[----:B------:R-:W-:Y:S01]  /*1fc0*/  FMUL.FTZ R39, R58, UR6 ;  /* 0x000000063a277c20 */ /* 0x000fe20008410000 */
[----:B------:R-:W-:-:S03]  /*1fd0*/  FMUL.FTZ R40, R59, UR6 ;  /* 0x000000063b287c20 */ /* 0x000fc60008410000 */
[----:B------:R-:W1:Y:S01]  /*1fe0*/  MUFU.TANH R13, R13 ;  /* 0x0000000d000d7308 */ /* 0x000e620000002400 */
[----:B------:R-:W-:Y:S01]  /*1ff0*/  ISETP.GT.AND P3, PT, R73, 0x18, PT ;  /* 0x000000184900780c */ /* 0x000fe20003f64270 */
[----:B------:R-:W-:Y:S01]  /*2000*/  FMUL.FTZ R43, R62, UR6 ;  /* 0x000000063e2b7c20 */ /* 0x000fe20008410000 */
[----:B--2---:R-:W-:Y:S01]  /*2010*/  FSEL R12, R12, -INF , P4 ;  /* 0xff8000000c0c7808 */ /* 0x004fe20002000000 */
[----:B------:R-:W-:-:S04]  /*2020*/  FMUL.FTZ R49, R68, UR6 ;  /* 0x0000000644317c20 */ /* 0x000fc80008410000 */
[----:B------:R-:W2:Y:S01]  /*2030*/  MUFU.TANH R21, R21 ;  /* 0x0000001500157308 */ /* 0x000ea20000002400 */
[----:B------:R-:W-:Y:S01]  /*2040*/  FMNMX.FTZ R83, R11, R82, !PT ;  /* 0x000000520b537209 */ /* 0x000fe20007810000 */
[----:B------:R-:W-:Y:S01]  /*2050*/  FMUL.FTZ R50, R69, UR6 ;  /* 0x0000000645327c20 */ /* 0x000fe20008410000 */
[----:B------:R-:W-:Y:S01]  /*2060*/  FSEL R9, R9, -INF , P2 ;  /* 0xff80000009097808 */ /* 0x000fe20001000000 */
[----:B------:R-:W-:-:S04]  /*2070*/  FMUL.FTZ R53, R72, UR6 ;  /* 0x0000000648357c20 */ /* 0x000fc80008410000 */
        /* <DEDUP_REMOVED lines=19> */
[----:B------:R-:W-:-:S04]  /*21b0*/  FMUL.FTZ R59, R78, UR6 ;  /* 0x000000064e3b7c20 */ /* 0x000fc80008410000 */
        /* <DEDUP_REMOVED lines=8> */
[----:B------:R-:W-:-:S05]  /*2240*/  FSEL R14, R14, -INF , P4 ;  /* 0xff8000000e0e7808 */ /* 0x000fca0002000000 */
[----:B------:R-:W-:Y:S01]  /*2250*/  MUFU.TANH R35, R35 ;  /* 0x0000002300237308 */ /* 0x000fe20000002400 */
[----:B------:R-:W-:-:S07]  /*2260*/  ISETP.GT.AND P4, PT, R73, 0x28, PT ;  /* 0x000000284900780c */ /* 0x000fce0003f84270 */
[----:B------:R-:W-:Y:S01]  /*2270*/  MUFU.TANH R36, R36 ;  /* 0x0000002400247308 */ /* 0x000fe20000002400 */
[----:B---3--:R-:W-:-:S07]  /*2280*/  FSEL R22, R22, -INF , P5 ;  /* 0xff80000016167808 */ /* 0x008fce0002800000 */
[----:B------:R-:W-:Y:S01]  /*2290*/  MUFU.TANH R54, R54 ;  /* 0x0000003600367308 */ /* 0x000fe20000002400 */
[----:B------:R-:W-:-:S07]  /*22a0*/  FMNMX.FTZ R85, R21, R84, !PT ;  /* 0x0000005415557209 */ /* 0x000fce0007810000 */
[----:B------:R-:W-:Y:S08]  /*22b0*/  MUFU.TANH R55, R55 ;  /* 0x0000003700377308 */ /* 0x000ff00000002400 */
[----:B------:R-:W3:Y:S08]  /*22c0*/  MUFU.TANH R23, R23 ;  /* 0x0000001700177308 */ /* 0x000ef00000002400 */
[----:B------:R-:W3:Y:S01]  /*22d0*/  MUFU.TANH R29, R29 ;  /* 0x0000001d001d7308 */ /* 0x000ee20000002400 */
[----:B----4-:R-:W-:Y:S01]  /*22e0*/  FSEL R19, R19, -INF , P3 ;  /* 0xff80000013137808 */ /* 0x010fe20001800000 */
[----:B------:R-:W-:-:S06]  /*22f0*/  FMUL.FTZ R74, R92, UR6 ;  /* 0x000000065c4a7c20 */ /* 0x000fcc0008410000 */
[----:B------:R-:W4:Y:S01]  /*2300*/  MUFU.TANH R24, R24 ;  /* 0x0000001800187308 */ /* 0x000f220000002400 */
[----:B------:R-:W-:Y:S01]  /*2310*/  ISETP.GT.AND P3, PT, R73, 0x29, PT ;  /* 0x000000294900780c */ /* 0x000fe20003f64270 */
[----:B------:R-:W-:Y:S01]  /*2320*/  FMUL.FTZ R68, R87, UR6 ;  /* 0x0000000657447c20 */ /* 0x000fe20008410000 */
[----:B0-----:R-:W-:Y:S01]  /*2330*/  FSEL R25, R25, -INF , P4 ;  /* 0xff80000019197808 */ /* 0x001fe20002000000 */
[----:B------:R-:W-:-:S04]  /*2340*/  FMUL.FTZ R71, R90, UR6 ;  /* 0x000000065a477c20 */ /* 0x000fc80008410000 */
[----:B------:R-:W0:Y:S01]  /*2350*/  MUFU.TANH R30, R30 ;  /* 0x0000001e001e7308 */ /* 0x000e220000002400 */
[----:B------:R-:W-:Y:S02]  /*2360*/  FMNMX.FTZ R84, R22, R85, !PT ;  /* 0x0000005516547209 */ /* 0x000fe40007810000 */
[----:B-1----:R-:W-:-:S05]  /*2370*/  FSEL R20, R20, -INF , P2 ;  /* 0xff80000014147808 */ /* 0x002fca0001000000 */
[----:B------:R-:W1:Y:S01]  /*2380*/  MUFU.TANH R27, R27 ;  /* 0x0000001b001b7308 */ /* 0x000e620000002400 */
[----:B------:R-:W-:Y:S02]  /*2390*/  ISETP.GT.AND P2, PT, R73, 0x30, PT ;  /* 0x000000304900780c */ /* 0x000fe40003f44270 */
[----:B--2---:R-:W-:-:S05]  /*23a0*/  FSEL R26, R26, -INF , P3 ;  /* 0xff8000001a1a7808 */ /* 0x004fca0001800000 */
[----:B------:R-:W2:Y:S01]  /*23b0*/  MUFU.TANH R33, R33 ;  /* 0x0000002100217308 */ /* 0x000ea20000002400 */
[----:B------:R-:W-:Y:S02]  /*23c0*/  FMNMX.FTZ R85, R25, R84, !PT ;  /* 0x0000005419557209 */ /* 0x000fe40007810000 */
[----:B---3--:R-:W-:-:S05]  /*23d0*/  FSEL R23, R23, -INF , P6 ;  /* 0xff80000017177808 */ /* 0x008fca0003000000 */
[----:B------:R-:W3:Y:S01]  /*23e0*/  MUFU.TANH R28, R28 ;  /* 0x0000001c001c7308 */ /* 0x000ee20000002400 */
[----:B------:R-:W-:Y:S02]  /*23f0*/  ISETP.GT.AND P6, PT, R73, 0x31, PT ;  /* 0x000000314900780c */ /* 0x000fe40003fc4270 */
[----:B------:R-:W-:-:S05]  /*2400*/  FSEL R29, R29, -INF , P2 ;  /* 0xff8000001d1d7808 */ /* 0x000fca0001000000 */
[----:B------:R-:W3:Y:S01]  /*2410*/  MUFU.TANH R34, R34 ;  /* 0x0000002200227308 */ /* 0x000ee20000002400 */
[----:B------:R-:W-:Y:S02]  /*2420*/  FMNMX.FTZ R86, R26, R85, !PT ;  /* 0x000000551a567209 */ /* 0x000fe40007810000 */
[----:B----4-:R-:W-:-:S05]  /*2430*/  FSEL R24, R24, -INF , P5 ;  /* 0xff80000018187808 */ /* 0x010fca0002800000 */
[----:B------:R-:W4:Y:S01]  /*2440*/  MUFU.TANH R31, R31 ;  /* 0x0000001f001f7308 */ /* 0x000f220000002400 */
[----:B------:R-:W-:Y:S02]  /*2450*/  ISETP.GT.AND P5, PT, R73, 0x38, PT ;  /* 0x000000384900780c */ /* 0x000fe40003fa4270 */
[----:B0-----:R-:W-:-:S05]  /*2460*/  FSEL R30, R30, -INF , P6 ;  /* 0xff8000001e1e7808 */ /* 0x001fca0003000000 */
        /* <DEDUP_REMOVED lines=11> */
[----:B------:R-:W-:Y:S02]  /*2520*/  FSEL R34, R34, -INF , P4 ;  /* 0xff80000022227808 */ /* 0x000fe40002000000 */
[----:B------:R-:W-:-:S03]  /*2530*/  FMNMX.FTZ R85, R33, R86, !PT ;  /* 0x0000005621557209 */ /* 0x000fc60007810000 */
[----:B------:R-:W3:Y:S01]  /*2540*/  MUFU.TANH R42, R42 ;  /* 0x0000002a002a7308 */ /* 0x000ee20000002400 */
[----:B----4-:R-:W-:Y:S02]  /*2550*/  FSEL R31, R31, -INF , P2 ;  /* 0xff8000001f1f7808 */ /* 0x010fe40001000000 */
[----:B------:R-:W-:Y:S02]  /*2560*/  ISETP.GT.AND P2, PT, R73, 0x41, PT ;  /* 0x000000414900780c */ /* 0x000fe40003f44270 */
[----:B0-----:R-:W-:-:S03]  /*2570*/  FSEL R37, R37, -INF , P3 ;  /* 0xff80000025257808 */ /* 0x001fc60001800000 */
[----:B------:R-:W0:Y:S01]  /*2580*/  MUFU.TANH R39, R39 ;  /* 0x0000002700277308 */ /* 0x000e220000002400 */
[----:B------:R-:W-:Y:S02]  /*2590*/  FMNMX.FTZ R86, R34, R85, !PT ;  /* 0x0000005522567209 */ /* 0x000fe40007810000 */
[----:B-1----:R-:W-:-:S05]  /*25a0*/  FSEL R32, R32, -INF , P6 ;  /* 0xff80000020207808 */ /* 0x002fca0003000000 */
[----:B------:R-:W1:Y:S01]  /*25b0*/  MUFU.TANH R45, R45 ;  /* 0x0000002d002d7308 */ /* 0x000e620000002400 */
[----:B------:R-:W-:Y:S02]  /*25c0*/  ISETP.GT.AND P6, PT, R73, 0x48, PT ;  /* 0x000000484900780c */ /* 0x000fe40003fc4270 */
[----:B--2---:R-:W-:Y:S02]  /*25d0*/  FSEL R38, R38, -INF , P2 ;  /* 0xff80000026267808 */ /* 0x004fe40001000000 */
[----:B------:R-:W-:-:S03]  /*25e0*/  FMNMX.FTZ R85, R37, R86, !PT ;  /* 0x0000005625557209 */ /* 0x000fc60007810000 */
[----:B------:R-:W2:Y:S01]  /*25f0*/  MUFU.TANH R40, R40 ;  /* 0x0000002800287308 */ /* 0x000ea20000002400 */
[----:B------:R-:W-:Y:S02]  /*2600*/  FSEL R35, R35, -INF , P5 ;  /* 0xff80000023237808 */ /* 0x000fe40002800000 */
[----:B------:R-:W-:-:S05]  /*2610*/  ISETP.GT.AND P5, PT, R73, 0x49, PT ;  /* 0x000000494900780c */ /* 0x000fca0003fa4270 */
[----:B------:R-:W4:Y:S01]  /*2620*/  MUFU.TANH R46, R46 ;  /* 0x0000002e002e7308 */ /* 0x000f220000002400 */
[----:B---3--:R-:W-:Y:S02]  /*2630*/  FSEL R41, R41, -INF , P6 ;  /* 0xff80000029297808 */ /* 0x008fe40003000000 */
[----:B------:R-:W-:-:S05]  /*2640*/  FMNMX.FTZ R86, R38, R85, !PT ;  /* 0x0000005526567209 */ /* 0x000fca0007810000 */
[----:B------:R-:W3:Y:S01]  /*2650*/  MUFU.TANH R43, R43 ;  /* 0x0000002b002b7308 */ /* 0x000ee20000002400 */
[----:B------:R-:W-:Y:S02]  /*2660*/  FSEL R36, R36, -INF , P4 ;  /* 0xff80000024247808 */ /* 0x000fe40002000000 */
[----:B------:R-:W-:-:S05]  /*2670*/  ISETP.GT.AND P4, PT, R73, 0x50, PT ;  /* 0x000000504900780c */ /* 0x000fca0003f84270 */
[----:B------:R-:W5:Y:S01]  /*2680*/  MUFU.TANH R49, R49 ;  /* 0x0000003100317308 */ /* 0x000f620000002400 */
[----:B------:R-:W-:Y:S02]  /*2690*/  FSEL R42, R42, -INF , P5 ;  /* 0xff8000002a2a7808 */ /* 0x000fe40002800000 */
[----:B------:R-:W-:-:S05]  /*26a0*/  FMNMX.FTZ R85, R41, R86, !PT ;  /* 0x0000005629557209 */ /* 0x000fca0007810000 */
[----:B------:R-:W5:Y:S01]  /*26b0*/  MUFU.TANH R44, R44 ;  /* 0x0000002c002c7308 */ /* 0x000f620000002400 */
[----:B0-----:R-:W-:Y:S02]  /*26c0*/  FSEL R39, R39, -INF , P3 ;  /* 0xff80000027277808 */ /* 0x001fe40001800000 */
[----:B------:R-:W-:-:S05]  /*26d0*/  ISETP.GT.AND P3, PT, R73, 0x51, PT ;  /* 0x000000514900780c */ /* 0x000fca0003f64270 */
[----:B------:R-:W0:Y:S01]  /*26e0*/  MUFU.TANH R50, R50 ;  /* 0x0000003200327308 */ /* 0x000e220000002400 */
[----:B-1----:R-:W-:Y:S02]  /*26f0*/  FSEL R45, R45, -INF , P4 ;  /* 0xff8000002d2d7808 */ /* 0x002fe40002000000 */
[----:B------:R-:W-:-:S05]  /*2700*/  FMNMX.FTZ R86, R42, R85, !PT ;  /* 0x000000552a567209 */ /* 0x000fca0007810000 */
[----:B------:R-:W1:Y:S01]  /*2710*/  MUFU.TANH R47, R47 ;  /* 0x0000002f002f7308 */ /* 0x000e620000002400 */
[----:B--2---:R-:W-:Y:S02]  /*2720*/  FSEL R40, R40, -INF , P2 ;  /* 0xff80000028287808 */ /* 0x004fe40001000000 */
[----:B------:R-:W-:-:S05]  /*2730*/  ISETP.GT.AND P2, PT, R73, 0x58, PT ;  /* 0x000000584900780c */ /* 0x000fca0003f44270 */
[----:B------:R-:W2:Y:S01]  /*2740*/  MUFU.TANH R53, R53 ;  /* 0x0000003500357308 */ /* 0x000ea20000002400 */
[----:B----4-:R-:W-:Y:S02]  /*2750*/  FSEL R46, R46, -INF , P3 ;  /* 0xff8000002e2e7808 */ /* 0x010fe40001800000 */
[----:B------:R-:W-:-:S05]  /*2760*/  FMNMX.FTZ R85, R45, R86, !PT ;  /* 0x000000562d557209 */ /* 0x000fca0007810000 */
[----:B------:R-:W4:Y:S01]  /*2770*/  MUFU.TANH R48, R48 ;  /* 0x0000003000307308 */ /* 0x000f220000002400 */
[----:B---3--:R-:W-:Y:S02]  /*2780*/  FSEL R43, R43, -INF , P6 ;  /* 0xff8000002b2b7808 */ /* 0x008fe40003000000 */
[----:B------:R-:W-:Y:S02]  /*2790*/  ISETP.GT.AND P6, PT, R73, 0x59, PT ;  /* 0x000000594900780c */ /* 0x000fe40003fc4270 */
[----:B-----5:R-:W-:-:S03]  /*27a0*/  FSEL R49, R49, -INF , P2 ;  /* 0xff80000031317808 */ /* 0x020fc60001000000 */
[----:B------:R-:W3:Y:S01]  /*27b0*/  MUFU.TANH R51, R51 ;  /* 0x0000003300337308 */ /* 0x000ee20000002400 */
[----:B------:R-:W-:Y:S02]  /*27c0*/  FMNMX.FTZ R86, R46, R85, !PT ;  /* 0x000000552e567209 */ /* 0x000fe40007810000 */
[----:B------:R-:W-:-:S05]  /*27d0*/  FSEL R44, R44, -INF , P5 ;  /* 0xff8000002c2c7808 */ /* 0x000fca0002800000 */
[----:B------:R-:W5:Y:S01]  /*27e0*/  MUFU.TANH R57, R57 ;  /* 0x0000003900397308 */ /* 0x000f620000002400 */
[----:B------:R-:W-:Y:S02]  /*27f0*/  ISETP.GT.AND P5, PT, R73, 0x60, PT ;  /* 0x000000604900780c */ /* 0x000fe40003fa4270 */
[----:B0-----:R-:W-:Y:S02]  /*2800*/  FSEL R50, R50, -INF , P6 ;  /* 0xff80000032327808 */ /* 0x001fe40003000000 */
[----:B------:R-:W-:-:S03]  /*2810*/  FMNMX.FTZ R85, R49, R86, !PT ;  /* 0x0000005631557209 */ /* 0x000fc60007810000 */
[----:B------:R-:W0:Y:S01]  /*2820*/  MUFU.TANH R52, R52 ;  /* 0x0000003400347308 */ /* 0x000e220000002400 */
[----:B-1----:R-:W-:Y:S02]  /*2830*/  FSEL R47, R47, -INF , P4 ;  /* 0xff8000002f2f7808 */ /* 0x002fe40002000000 */
[----:B------:R-:W-:-:S05]  /*2840*/  ISETP.GT.AND P4, PT, R73, 0x61, PT ;  /* 0x000000614900780c */ /* 0x000fca0003f84270 */
[----:B------:R-:W1:Y:S01]  /*2850*/  MUFU.TANH R58, R58 ;  /* 0x0000003a003a7308 */ /* 0x000e620000002400 */
[----:B--2---:R-:W-:Y:S02]  /*2860*/  FSEL R53, R53, -INF , P5 ;  /* 0xff80000035357808 */ /* 0x004fe40002800000 */
[----:B------:R-:W-:-:S05]  /*2870*/  FMNMX.FTZ R86, R50, R85, !PT ;  /* 0x0000005532567209 */ /* 0x000fca0007810000 */
[----:B------:R-:W2:Y:S01]  /*2880*/  MUFU.TANH R61, R61 ;  /* 0x0000003d003d7308 */ /* 0x000ea20000002400 */
[----:B----4-:R-:W-:Y:S02]  /*2890*/  FSEL R48, R48, -INF , P3 ;  /* 0xff80000030307808 */ /* 0x010fe40001800000 */
[----:B------:R-:W-:Y:S02]  /*28a0*/  ISETP.GT.AND P3, PT, R73, 0x68, PT ;  /* 0x000000684900780c */ /* 0x000fe40003f64270 */
[----:B------:R-:W-:-:S03]  /*28b0*/  FSEL R54, R54, -INF , P4 ;  /* 0xff80000036367808 */ /* 0x000fc60002000000 */
[----:B------:R-:W4:Y:S01]  /*28c0*/  MUFU.TANH R56, R56 ;  /* 0x0000003800387308 */ /* 0x000f220000002400 */
[----:B------:R-:W-:Y:S02]  /*28d0*/  FMNMX.FTZ R85, R53, R86, !PT ;  /* 0x0000005635557209 */ /* 0x000fe40007810000 */
[----:B---3--:R-:W-:-:S05]  /*28e0*/  FSEL R51, R51, -INF , P2 ;  /* 0xff80000033337808 */ /* 0x008fca0001000000 */
[----:B------:R-:W3:Y:S01]  /*28f0*/  MUFU.TANH R62, R62 ;  /* 0x0000003e003e7308 */ /* 0x000ee20000002400 */
[----:B------:R-:W-:Y:S02]  /*2900*/  ISETP.GT.AND P2, PT, R73, 0x69, PT ;  /* 0x000000694900780c */ /* 0x000fe40003f44270 */
[----:B-----5:R-:W-:Y:S02]  /*2910*/  FSEL R57, R57, -INF , P3 ;  /* 0xff80000039397808 */ /* 0x020fe40001800000 */
[----:B------:R-:W-:-:S03]  /*2920*/  FMNMX.FTZ R86, R54, R85, !PT ;  /* 0x0000005536567209 */ /* 0x000fc60007810000 */
[----:B------:R-:W5:Y:S01]  /*2930*/  MUFU.TANH R59, R59 ;  /* 0x0000003b003b7308 */ /* 0x000f620000002400 */
[----:B0-----:R-:W-:Y:S02]  /*2940*/  FSEL R52, R52, -INF , P6 ;  /* 0xff80000034347808 */ /* 0x001fe40003000000 */
[----:B------:R-:W-:-:S05]  /*2950*/  ISETP.GT.AND P6, PT, R73, 0x70, PT ;  /* 0x000000704900780c */ /* 0x000fca0003fc4270 */
[----:B------:R-:W0:Y:S01]  /*2960*/  MUFU.TANH R65, R65 ;  /* 0x0000004100417308 */ /* 0x000e220000002400 */
[----:B-1----:R-:W-:Y:S02]  /*2970*/  FSEL R58, R58, -INF , P2 ;  /* 0xff8000003a3a7808 */ /* 0x002fe40001000000 */
[----:B------:R-:W-:-:S05]  /*2980*/  FMNMX.FTZ R85, R57, R86, !PT ;  /* 0x0000005639557209 */ /* 0x000fca0007810000 */
[----:B------:R-:W1:Y:S01]  /*2990*/  MUFU.TANH R60, R60 ;  /* 0x0000003c003c7308 */ /* 0x000e620000002400 */
[----:B------:R-:W-:Y:S02]  /*29a0*/  FSEL R55, R55, -INF , P5 ;  /* 0xff80000037377808 */ /* 0x000fe40002800000 */
[----:B------:R-:W-:-:S05]  /*29b0*/  ISETP.GT.AND P5, PT, R73, 0x71, PT ;  /* 0x000000714900780c */ /* 0x000fca0003fa4270 */
[----:B------:R-:W1:Y:S01]  /*29c0*/  MUFU.TANH R66, R66 ;  /* 0x0000004200427308 */ /* 0x000e620000002400 */
[----:B--2---:R-:W-:Y:S02]  /*29d0*/  FSEL R61, R61, -INF , P6 ;  /* 0xff8000003d3d7808 */ /* 0x004fe40003000000 */
[----:B------:R-:W-:-:S05]  /*29e0*/  FMNMX.FTZ R86, R58, R85, !PT ;  /* 0x000000553a567209 */ /* 0x000fca0007810000 */
[----:B------:R-:W2:Y:S01]  /*29f0*/  MUFU.TANH R63, R63 ;  /* 0x0000003f003f7308 */ /* 0x000ea20000002400 */
[----:B----4-:R-:W-:Y:S01]  /*2a00*/  FSEL R56, R56, -INF , P4 ;  /* 0xff80000038387808 */ /* 0x010fe20002000000 */
[----:B------:R-:W-:Y:S01]  /*2a10*/  FMUL.FTZ R75, R93, UR6 ;  /* 0x000000065d4b7c20 */ /* 0x000fe20008410000 */
[----:B------:R-:W-:-:S05]  /*2a20*/  ISETP.GT.AND P4, PT, R73, 0x78, PT ;  /* 0x000000784900780c */ /* 0x000fca0003f84270 */
[----:B------:R-:W4:Y:S01]  /*2a30*/  MUFU.TANH R69, R69 ;  /* 0x0000004500457308 */ /* 0x000f220000002400 */
[----:B---3--:R-:W-:Y:S02]  /*2a40*/  FSEL R62, R62, -INF , P5 ;  /* 0xff8000003e3e7808 */ /* 0x008fe40002800000 */
[----:B------:R-:W-:-:S05]  /*2a50*/  FMNMX.FTZ R85, R61, R86, !PT ;  /* 0x000000563d557209 */ /* 0x000fca0007810000 */
[----:B------:R-:W3:Y:S01]  /*2a60*/  MUFU.TANH R64, R64 ;  /* 0x0000004000407308 */ /* 0x000ee20000002400 */
[----:B-----5:R-:W-:Y:S01]  /*2a70*/  FSEL R59, R59, -INF , P3 ;  /* 0xff8000003b3b7808 */ /* 0x020fe20001800000 */
[----:B------:R-:W-:Y:S01]  /*2a80*/  FMUL.FTZ R78, R96, UR6 ;  /* 0x00000006604e7c20 */ /* 0x000fe20008410000 */
[----:B------:R-:W-:-:S05]  /*2a90*/  ISETP.GT.AND P3, PT, R73, 0x79, PT ;  /* 0x000000794900780c */ /* 0x000fca0003f64270 */
[----:B------:R-:W5:Y:S01]  /*2aa0*/  MUFU.TANH R70, R70 ;  /* 0x0000004600467308 */ /* 0x000f620000002400 */
[----:B0-----:R-:W-:Y:S02]  /*2ab0*/  FSEL R65, R65, -INF , P4 ;  /* 0xff80000041417808 */ /* 0x001fe40002000000 */
[----:B------:R-:W-:-:S05]  /*2ac0*/  FMNMX.FTZ R86, R62, R85, !PT ;  /* 0x000000553e567209 */ /* 0x000fca0007810000 */
[----:B------:R-:W0:Y:S01]  /*2ad0*/  MUFU.TANH R67, R67 ;  /* 0x0000004300437308 */ /* 0x000e220000002400 */
[----:B-1----:R-:W-:Y:S01]  /*2ae0*/  FSEL R60, R60, -INF , P2 ;  /* 0xff8000003c3c7808 */ /* 0x002fe20001000000 */
[----:B------:R-:W-:Y:S01]  /*2af0*/  FMUL.FTZ R72, R91, UR6 ;  /* 0x000000065b487c20 */ /* 0x000fe20008410000 */
[----:B------:R-:W-:-:S05]  /*2b00*/  FMUL.FTZ R79, R97, UR6 ;  /* 0x00000006614f7c20 */ /* 0x000fca0008410000 */
[----:B------:R-:W1:Y:S01]  /*2b10*/  MUFU.TANH R74, R74 ;  /* 0x0000004a004a7308 */ /* 0x000e620000002400 */
[----:B------:R-:W-:Y:S02]  /*2b20*/  ISETP.GT.AND P2, PT, R73, 0x80, PT ;  /* 0x000000804900780c */ /* 0x000fe40003f44270 */
[----:B------:R-:W-:Y:S02]  /*2b30*/  FSEL R66, R66, -INF , P3 ;  /* 0xff80000042427808 */ /* 0x000fe40001800000 */
[----:B------:R-:W-:-:S03]  /*2b40*/  FMNMX.FTZ R85, R65, R86, !PT ;  /* 0x0000005641557209 */ /* 0x000fc60007810000 */
[----:B------:R-:W1:Y:S01]  /*2b50*/  MUFU.TANH R68, R68 ;  /* 0x0000004400447308 */ /* 0x000e620000002400 */
[----:B--2---:R-:W-:Y:S01]  /*2b60*/  FSEL R63, R63, -INF , P6 ;  /* 0xff8000003f3f7808 */ /* 0x004fe20003000000 */
[----:B------:R-:W-:Y:S01]  /*2b70*/  FMUL.FTZ R76, R94, UR6 ;  /* 0x000000065e4c7c20 */ /* 0x000fe20008410000 */
[----:B------:R-:W-:-:S05]  /*2b80*/  ISETP.GT.AND P6, PT, R73, 0x81, PT ;  /* 0x000000814900780c */ /* 0x000fca0003fc4270 */
[----:B------:R-:W2:Y:S01]  /*2b90*/  MUFU.TANH R75, R75 ;  /* 0x0000004b004b7308 */ /* 0x000ea20000002400 */
[----:B----4-:R-:W-:Y:S01]  /*2ba0*/  FSEL R69, R69, -INF , P2 ;  /* 0xff80000045457808 */ /* 0x010fe20001000000 */
[----:B------:R-:W-:Y:S01]  /*2bb0*/  FMUL.FTZ R82, R100, UR6 ;  /* 0x0000000664527c20 */ /* 0x000fe20008410000 */
[----:B------:R-:W-:-:S05]  /*2bc0*/  FMNMX.FTZ R86, R66, R85, !PT ;  /* 0x0000005542567209 */ /* 0x000fca0007810000 */
[----:B------:R-:W4:Y:S01]  /*2bd0*/  MUFU.TANH R71, R71 ;  /* 0x0000004700477308 */ /* 0x000f220000002400 */
[----:B---3--:R-:W-:Y:S01]  /*2be0*/  FSEL R64, R64, -INF , P5 ;  /* 0xff80000040407808 */ /* 0x008fe20002800000 */
[----:B------:R-:W-:-:S06]  /*2bf0*/  FMUL.FTZ R77, R95, UR6 ;  /* 0x000000065f4d7c20 */ /* 0x000fcc0008410000 */
[----:B------:R-:W3:Y:S01]  /*2c00*/  MUFU.TANH R78, R78 ;  /* 0x0000004e004e7308 */ /* 0x000ee20000002400 */
[----:B------:R-:W-:Y:S01]  /*2c10*/  ISETP.GT.AND P5, PT, R73, 0x88, PT ;  /* 0x000000884900780c */ /* 0x000fe20003fa4270 */
[----:B------:R-:W-:Y:S01]  /*2c20*/  FMUL.FTZ R83, R101, UR6 ;  /* 0x0000000665537c20 */ /* 0x000fe20008410000 */
[----:B-----5:R-:W-:Y:S02]  /*2c30*/  FSEL R70, R70, -INF , P6 ;  /* 0xff80000046467808 */ /* 0x020fe40003000000 */
[----:B------:R-:W-:-:S03]  /*2c40*/  FMNMX.FTZ R85, R69, R86, !PT ;  /* 0x0000005645557209 */ /* 0x000fc60007810000 */
[----:B------:R-:W5:Y:S01]  /*2c50*/  MUFU.TANH R72, R72 ;  /* 0x0000004800487308 */ /* 0x000f620000002400 */
[----:B0-----:R-:W-:Y:S01]  /*2c60*/  FSEL R67, R67, -INF , P4 ;  /* 0xff80000043437808 */ /* 0x001fe20002000000 */
[----:B------:R-:W-:-:S06]  /*2c70*/  FMUL.FTZ R80, R98, UR6 ;  /* 0x0000000662507c20 */ /* 0x000fcc0008410000 */
[----:B------:R-:W0:Y:S01]  /*2c80*/  MUFU.TANH R79, R79 ;  /* 0x0000004f004f7308 */ /* 0x000e220000002400 */
[----:B------:R-:W-:Y:S01]  /*2c90*/  ISETP.GT.AND P4, PT, R73, 0x89, PT ;  /* 0x000000894900780c */ /* 0x000fe20003f84270 */
[----:B------:R-:W-:Y:S01]  /*2ca0*/  FMUL.FTZ R90, R104, UR6 ;  /* 0x00000006685a7c20 */ /* 0x000fe20008410000 */
[----:B-1----:R-:W-:Y:S02]  /*2cb0*/  FSEL R74, R74, -INF , P5 ;  /* 0xff8000004a4a7808 */ /* 0x002fe40002800000 */
[----:B------:R-:W-:-:S03]  /*2cc0*/  FMNMX.FTZ R85, R70, R85, !PT ;  /* 0x0000005546557209 */ /* 0x000fc60007810000 */
[----:B------:R-:W1:Y:S01]  /*2cd0*/  MUFU.TANH R76, R76 ;  /* 0x0000004c004c7308 */ /* 0x000e620000002400 */
[----:B------:R-:W-:Y:S01]  /*2ce0*/  FSEL R68, R68, -INF , P3 ;  /* 0xff80000044447808 */ /* 0x000fe20001800000 */
[----:B------:R-:W-:Y:S01]  /*2cf0*/  FMUL.FTZ R81, R99, UR6 ;  /* 0x0000000663517c20 */ /* 0x000fe20008410000 */
[----:B------:R-:W-:-:S05]  /*2d00*/  ISETP.GT.AND P3, PT, R73, 0x90, PT ;  /* 0x000000904900780c */ /* 0x000fca0003f64270 */
[----:B------:R-:W1:Y:S01]  /*2d10*/  MUFU.TANH R82, R82 ;  /* 0x0000005200527308 */ /* 0x000e620000002400 */
[----:B--2---:R-:W-:Y:S01]  /*2d20*/  FSEL R75, R75, -INF , P4 ;  /* 0xff8000004b4b7808 */ /* 0x004fe20002000000 */
[----:B------:R-:W-:Y:S01]  /*2d30*/  FMUL.FTZ R89, R105, UR6 ;  /* 0x0000000669597c20 */ /* 0x000fe20008410000 */
[----:B------:R-:W-:-:S05]  /*2d40*/  FMNMX.FTZ R86, R74, R85, !PT ;  /* 0x000000554a567209 */ /* 0x000fca0007810000 */
[----:B------:R-:W2:Y:S01]  /*2d50*/  MUFU.TANH R77, R77 ;  /* 0x0000004d004d7308 */ /* 0x000ea20000002400 */
[----:B----4-:R-:W-:Y:S01]  /*2d60*/  FSEL R71, R71, -INF , P2 ;  /* 0xff80000047477808 */ /* 0x010fe20001000000 */
[----:B------:R-:W-:Y:S01]  /*2d70*/  FMUL.FTZ R84, R102, UR6 ;  /* 0x0000000666547c20 */ /* 0x000fe20008410000 */
[----:B------:R-:W-:-:S05]  /*2d80*/  ISETP.GT.AND P2, PT, R73, 0x91, PT ;  /* 0x000000914900780c */ /* 0x000fca0003f44270 */
[----:B------:R-:W4:Y:S01]  /*2d90*/  MUFU.TANH R83, R83 ;  /* 0x0000005300537308 */ /* 0x000f220000002400 */
[----:B---3--:R-:W-:Y:S01]  /*2da0*/  FSEL R85, R78, -INF , P3 ;  /* 0xff8000004e557808 */ /* 0x008fe20001800000 */
[----:B------:R-:W-:Y:S01]  /*2db0*/  FMUL.FTZ R91, R103, UR6 ;  /* 0x00000006675b7c20 */ /* 0x000fe20008410000 */
[----:B------:R-:W-:Y:S01]  /*2dc0*/  FMNMX.FTZ R78, R75, R86, !PT ;  /* 0x000000564b4e7209 */ /* 0x000fe20007810000 */
[----:B------:R-:W-:-:S04]  /*2dd0*/  FMUL.FTZ R94, R108, UR6 ;  /* 0x000000066c5e7c20 */ /* 0x000fc80008410000 */
[----:B------:R-:W3:Y:S01]  /*2de0*/  MUFU.TANH R80, R80 ;  /* 0x0000005000507308 */ /* 0x000ee20000002400 */
[----:B-----5:R-:W-:Y:S02]  /*2df0*/  FSEL R72, R72, -INF , P6 ;  /* 0xff80000048487808 */ /* 0x020fe40003000000 */
[----:B0-----:R-:W-:-:S05]  /*2e00*/  FSEL R86, R79, -INF , P2 ;  /* 0xff8000004f567808 */ /* 0x001fca0001000000 */
[----:B------:R-:W0:Y:S01]  /*2e10*/  MUFU.TANH R90, R90 ;  /* 0x0000005a005a7308 */ /* 0x000e220000002400 */
[----:B------:R-:W-:Y:S02]  /*2e20*/  ISETP.GT.AND P6, PT, R73, 0x98, PT ;  /* 0x000000984900780c */ /* 0x000fe40003fc4270 */
[----:B------:R-:W-:-:S05]  /*2e30*/  FMNMX.FTZ R79, R85, R78, !PT ;  /* 0x0000004e554f7209 */ /* 0x000fca0007810000 */
[----:B------:R-:W5:Y:S01]  /*2e40*/  MUFU.TANH R81, R81 ;  /* 0x0000005100517308 */ /* 0x000f620000002400 */
[----:B-1----:R-:W-:Y:S01]  /*2e50*/  FSEL R76, R76, -INF , P5 ;  /* 0xff8000004c4c7808 */ /* 0x002fe20002800000 */
[----:B------:R-:W-:Y:S01]  /*2e60*/  FMUL.FTZ R92, R106, UR6 ;  /* 0x000000066a5c7c20 */ /* 0x000fe20008410000 */
[----:B------:R-:W-:-:S05]  /*2e70*/  ISETP.GT.AND P5, PT, R73, 0x99, PT ;  /* 0x000000994900780c */ /* 0x000fca0003fa4270 */
[----:B------:R-:W1:Y:S01]  /*2e80*/  MUFU.TANH R89, R89 ;  /* 0x0000005900597308 */ /* 0x000e620000002400 */
[----:B------:R-:W-:Y:S02]  /*2e90*/  FSEL R87, R82, -INF , P6 ;  /* 0xff80000052577808 */ /* 0x000fe40003000000 */
[----:B------:R-:W-:-:S05]  /*2ea0*/  FMNMX.FTZ R78, R86, R79, !PT ;  /* 0x0000004f564e7209 */ /* 0x000fca0007810000 */
[----:B------:R-:W1:Y:S01]  /*2eb0*/  MUFU.TANH R84, R84 ;  /* 0x0000005400547308 */ /* 0x000e620000002400 */
[----:B--2---:R-:W-:Y:S01]  /*2ec0*/  FSEL R77, R77, -INF , P4 ;  /* 0xff8000004d4d7808 */ /* 0x004fe20002000000 */
[----:B------:R-:W-:-:S06]  /*2ed0*/  FMUL.FTZ R93, R107, UR6 ;  /* 0x000000066b5d7c20 */ /* 0x000fcc0008410000 */
[----:B------:R-:W2:Y:S01]  /*2ee0*/  MUFU.TANH R91, R91 ;  /* 0x0000005b005b7308 */ /* 0x000ea20000002400 */
[----:B------:R-:W-:Y:S02]  /*2ef0*/  ISETP.GT.AND P4, PT, R73, 0xa0, PT ;  /* 0x000000a04900780c */ /* 0x000fe40003f84270 */
[----:B----4-:R-:W-:-:S05]  /*2f00*/  FSEL R88, R83, -INF , P5 ;  /* 0xff80000053587808 */ /* 0x010fca0002800000 */
[----:B------:R-:W4:Y:S01]  /*2f10*/  MUFU.TANH R94, R94 ;  /* 0x0000005e005e7308 */ /* 0x000f220000002400 */
[----:B------:R-:W-:Y:S02]  /*2f20*/  FMNMX.FTZ R79, R87, R78, !PT ;  /* 0x0000004e574f7209 */ /* 0x000fe40007810000 */
[----:B---3--:R-:W-:-:S05]  /*2f30*/  FSEL R80, R80, -INF , P3 ;  /* 0xff80000050507808 */ /* 0x008fca0001800000 */
[----:B------:R-:W3:Y:S01]  /*2f40*/  MUFU.TANH R98, R109 ;  /* 0x0000006d00627308 */ /* 0x000ee20000002400 */
[----:B------:R-:W-:Y:S02]  /*2f50*/  ISETP.GT.AND P3, PT, R73, 0xa1, PT ;  /* 0x000000a14900780c */ /* 0x000fe40003f64270 */
[----:B0-----:R-:W-:Y:S02]  /*2f60*/  FSEL R90, R90, -INF , P4 ;  /* 0xff8000005a5a7808 */ /* 0x001fe40002000000 */
[----:B------:R-:W-:-:S03]  /*2f70*/  FMNMX.FTZ R79, R88, R79, !PT ;  /* 0x0000004f584f7209 */ /* 0x000fc60007810000 */
[----:B------:R-:W0:Y:S01]  /*2f80*/  MUFU.TANH R92, R92 ;  /* 0x0000005c005c7308 */ /* 0x000e220000002400 */
[----:B-----5:R-:W-:Y:S02]  /*2f90*/  FSEL R81, R81, -INF , P2 ;  /* 0xff80000051517808 */ /* 0x020fe40001000000 */
[----:B------:R-:W-:-:S05]  /*2fa0*/  ISETP.GT.AND P2, PT, R73, 0xa8, PT ;  /* 0x000000a84900780c */ /* 0x000fca0003f44270 */
[----:B------:R-:W5:Y:S01]  /*2fb0*/  MUFU.TANH R112, R112 ;  /* 0x0000007000707308 */ /* 0x000f620000002400 */
[----:B-1----:R-:W-:Y:S02]  /*2fc0*/  FSEL R89, R89, -INF , P3 ;  /* 0xff80000059597808 */ /* 0x002fe40001800000 */
[----:B------:R-:W-:-:S05]  /*2fd0*/  FMNMX.FTZ R82, R90, R79, !PT ;  /* 0x0000004f5a527209 */ /* 0x000fca0007810000 */
[----:B------:R-:W1:Y:S01]  /*2fe0*/  MUFU.TANH R93, R93 ;  /* 0x0000005d005d7308 */ /* 0x000e620000002400 */
[----:B------:R-:W-:Y:S02]  /*2ff0*/  FSEL R84, R84, -INF , P6 ;  /* 0xff80000054547808 */ /* 0x000fe40003000000 */
[----:B--2---:R-:W-:-:S05]  /*3000*/  FSEL R78, R91, -INF , P5 ;  /* 0xff8000005b4e7808 */ /* 0x004fca0002800000 */
[----:B------:R-:W2:Y:S01]  /*3010*/  MUFU.TANH R96, R113 ;  /* 0x0000007100607308 */ /* 0x000ea20000002400 */
[----:B------:R-:W-:Y:S02]  /*3020*/  ISETP.GT.AND P6, PT, R73, 0xa9, PT ;  /* 0x000000a94900780c */ /* 0x000fe40003fc4270 */
[----:B----4-:R-:W-:Y:S02]  /*3030*/  FSEL R91, R94, -INF , P2 ;  /* 0xff8000005e5b7808 */ /* 0x010fe40001000000 */
[----:B------:R-:W-:-:S03]  /*3040*/  FMNMX.FTZ R82, R89, R82, !PT ;  /* 0x0000005259527209 */ /* 0x000fc60007810000 */
[----:B------:R-:W4:Y:S01]  /*3050*/  MUFU.TANH R110, R110 ;  /* 0x0000006e006e7308 */ /* 0x000f220000002400 */
[----:B------:R-:W-:Y:S02]  /*3060*/  ISETP.GT.AND P5, PT, R73, 0xb0, PT ;  /* 0x000000b04900780c */ /* 0x000fe40003fa4270 */
[----:B---3--:R-:W-:-:S05]  /*3070*/  FSEL R98, R98, -INF , P6 ;  /* 0xff80000062627808 */ /* 0x008fca0003000000 */
[----:B------:R-:W3:Y:S01]  /*3080*/  MUFU.TANH R116, R116 ;  /* 0x0000007400747308 */ /* 0x000ee20000002400 */
[----:B------:R-:W-:Y:S02]  /*3090*/  FMNMX.FTZ R79, R91, R82, !PT ;  /* 0x000000525b4f7209 */ /* 0x000fe40007810000 */
[----:B0-----:R-:W-:-:S05]  /*30a0*/  FSEL R83, R92, -INF , P4 ;  /* 0xff8000005c537808 */ /* 0x001fca0002000000 */
[----:B------:R-:W0:Y:S01]  /*30b0*/  MUFU.TANH R100, R117 ;  /* 0x0000007500647308 */ /* 0x000e220000002400 */
[----:B------:R-:W-:Y:S02]  /*30c0*/  ISETP.GT.AND P4, PT, R73, 0xb1, PT ;  /* 0x000000b14900780c */ /* 0x000fe40003f84270 */
[----:B-----5:R-:W-:Y:S02]  /*30d0*/  FSEL R92, R112, -INF , P5 ;  /* 0xff800000705c7808 */ /* 0x020fe40002800000 */
[----:B------:R-:W-:Y:S02]  /*30e0*/  FMNMX.FTZ R79, R98, R79, !PT ;  /* 0x0000004f624f7209 */ /* 0x000fe40007810000 */
[----:B-1----:R-:W-:Y:S02]  /*30f0*/  FSEL R82, R93, -INF , P3 ;  /* 0xff8000005d527808 */ /* 0x002fe40001800000 */
[----:B------:R-:W-:Y:S02]  /*3100*/  ISETP.GT.AND P3, PT, R73, 0xb8, PT ;  /* 0x000000b84900780c */ /* 0x000fe40003f64270 */
[----:B--2---:R-:W-:-:S02]  /*3110*/  FSEL R96, R96, -INF , P4 ;  /* 0xff80000060607808 */ /* 0x004fc40002000000 */
[----:B------:R-:W-:Y:S02]  /*3120*/  FMNMX.FTZ R93, R92, R79, !PT ;  /* 0x0000004f5c5d7209 */ /* 0x000fe40007810000 */
[----:B----4-:R-:W-:Y:S02]  /*3130*/  FSEL R79, R110, -INF , P2 ;  /* 0xff8000006e4f7808 */ /* 0x010fe40001000000 */
[----:B------:R-:W-:Y:S02]  /*3140*/  ISETP.GT.AND P2, PT, R73, 0xb9, PT ;  /* 0x000000b94900780c */ /* 0x000fe40003f44270 */
[----:B---3--:R-:W-:Y:S02]  /*3150*/  FSEL R94, R116, -INF , P3 ;  /* 0xff800000745e7808 */ /* 0x008fe40001800000 */
[----:B------:R-:W-:Y:S02]  /*3160*/  FMNMX.FTZ R93, R96, R93, !PT ;  /* 0x0000005d605d7209 */ /* 0x000fe40007810000 */
[----:B0-----:R-:W-:-:S02]  /*3170*/  FSEL R100, R100, -INF , P2 ;  /* 0xff80000064647808 */ /* 0x001fc40001000000 */
[----:B------:R-:W-:-:S04]  /*3180*/  FMNMX.FTZ R93, R94, R93, !PT ;  /* 0x0000005d5e5d7209 */ /* 0x000fc80007810000 */
[----:B------:R-:W-:-:S05]  /*3190*/  FMNMX.FTZ R95, R100, R93, !PT ;  /* 0x0000005d645f7209 */ /* 0x000fca0007810000 */
[----:B------:R-:W0:Y:S02]  /*31a0*/  SHFL.BFLY PT, R102, R95, 0x2, 0x1f ;  /* 0x0c401f005f667f89 */ /* 0x000e2400000e0000 */
[----:B0-----:R-:W-:-:S05]  /*31b0*/  FMNMX.FTZ R102, R95, R102, !PT ;  /* 0x000000665f667209 */ /* 0x001fca0007810000 */
[----:B------:R-:W0:Y:S02]  /*31c0*/  SHFL.BFLY PT, R93, R102, 0x1, 0x1f ;  /* 0x0c201f00665d7f89 */ /* 0x000e2400000e0000 */
[----:B0-----:R-:W-:-:S04]  /*31d0*/  FMNMX.FTZ R93, R102, R93, !PT ;  /* 0x0000005d665d7209 */ /* 0x001fc80007810000 */
[C---:B------:R-:W-:Y:S01]  /*31e0*/  FSETP.NEU.FTZ.AND P0, PT, R93.reuse, -INF , PT ;  /* 0xff8000005d00780b */ /* 0x040fe20003f1d000 */
[----:B------:R-:W-:-:S05]  /*31f0*/  FMUL.FTZ R73, R93, UR26 ;  /* 0x0000001a5d497c20 */ /* 0x000fca0008410000 */
[----:B------:R-:W-:-:S05]  /*3200*/  FSEL R73, R73, RZ, P0 ;  /* 0x000000ff49497208 */ /* 0x000fca0000000000 */
[--C-:B------:R-:W-:Y:S01]  /*3210*/  FFMA.FTZ R110, R18, UR26, -R73.reuse ;  /* 0x0000001a126e7c23 */ /* 0x100fe20008010849 */
[----:B------:R-:W-:Y:S01]  /*3220*/  FMNMX.FTZ R18, R5, R6, !PT ;  /* 0x0000000605127209 */ /* 0x000fe20007810000 */
[----:B------:R-:W-:-:S03]  /*3230*/  FFMA.FTZ R95, R3, UR26, -R73 ;  /* 0x0000001a035f7c23 */ /* 0x000fc60008010849 */
[----:B------:R-:W-:-:S04]  /*3240*/  FMNMX.FTZ R3, R9, R18, !PT ;  /* 0x0000001209037209 */ /* 0x000fc80007810000 */
        /* <DEDUP_REMOVED lines=14> */
[----:B------:R-:W-:Y:S01]  /*3330*/  FMNMX.FTZ R18, R40, R3, !PT ;  /* 0x0000000328127209 */ /* 0x000fe20007810000 */
[--C-:B------:R-:W-:Y:S01]  /*3340*/  FFMA.FTZ R101, R15, UR26, -R73.reuse ;  /* 0x0000001a0f657c23 */ /* 0x100fe20008010849 */
[--C-:B------:R-:W-:Y:S02]  /*3350*/  FFMA.FTZ R15, R22, UR26, -R73.reuse ;  /* 0x0000001a160f7c23 */ /* 0x100fe40008010849 */
        /* <DEDUP_REMOVED lines=17> */
[----:B------:R-:W-:-:S03]  /*3470*/  FFMA.FTZ R97, R29, UR26, -R73 ;  /* 0x0000001a1d617c23 */ /* 0x000fc60008010849 */
[----:B------:R-:W-:-:S04]  /*3480*/  FMNMX.FTZ R26, R76, R3, !PT ;  /* 0x000000034c1a7209 */ /* 0x000fc80007810000 */
[----:B------:R-:W-:Y:S01]  /*3490*/  FMNMX.FTZ R29, R77, R26, !PT ;  /* 0x0000001a4d1d7209 */ /* 0x000fe20007810000 */
[----:B------:R-:W-:-:S03]  /*34a0*/  FMUL.FTZ R109, R111, UR6 ;  /* 0x000000066f6d7c20 */ /* 0x000fc60008410000 */
[----:B------:R-:W-:Y:S01]  /*34b0*/  FMNMX.FTZ R26, R80, R29, !PT ;  /* 0x0000001d501a7209 */ /* 0x000fe20007810000 */
[----:B------:R-:W-:-:S03]  /*34c0*/  FMUL.FTZ R107, R114, UR6 ;  /* 0x00000006726b7c20 */ /* 0x000fc60008410000 */
[----:B------:R-:W-:Y:S01]  /*34d0*/  FMNMX.FTZ R29, R81, R26, !PT ;  /* 0x0000001a511d7209 */ /* 0x000fe20007810000 */
[----:B------:R-:W0:Y:S01]  /*34e0*/  MUFU.TANH R109, R109 ;  /* 0x0000006d006d7308 */ /* 0x000e220000002400 */
[----:B------:R-:W-:Y:S02]  /*34f0*/  FMUL.FTZ R113, R115, UR6 ;  /* 0x0000000673717c20 */ /* 0x000fe40008410000 */
[----:B------:R-:W-:Y:S01]  /*3500*/  FMNMX.FTZ R29, R84, R29, !PT ;  /* 0x0000001d541d7209 */ /* 0x000fe20007810000 */
[--C-:B------:R-:W-:Y:S01]  /*3510*/  FFMA.FTZ R108, R34, UR26, -R73.reuse ;  /* 0x0000001a226c7c23 */ /* 0x100fe20008010849 */
[----:B------:R-:W-:Y:S02]  /*3520*/  FMUL.FTZ R111, R118, UR6 ;  /* 0x00000006766f7c20 */ /* 0x000fe40008410000 */
[----:B------:R-:W-:Y:S01]  /*3530*/  FMNMX.FTZ R34, R78, R29, !PT ;  /* 0x0000001d4e227209 */ /* 0x000fe20007810000 */
[----:B------:R-:W1:Y:S01]  /*3540*/  MUFU.TANH R107, R107 ;  /* 0x0000006b006b7308 */ /* 0x000e620000002400 */
[--C-:B------:R-:W-:Y:S01]  /*3550*/  FFMA.FTZ R99, R33, UR26, -R73.reuse ;  /* 0x0000001a21637c23 */ /* 0x100fe20008010849 */
[----:B------:R-:W-:Y:S01]  /*3560*/  FMUL.FTZ R115, R119, UR6 ;  /* 0x0000000677737c20 */ /* 0x000fe20008410000 */
[----:B------:R-:W-:Y:S01]  /*3570*/  FMNMX.FTZ R33, R83, R34, !PT ;  /* 0x0000002253217209 */ /* 0x000fe20007810000 */
[----:B------:R-:W-:-:S04]  /*3580*/  FFMA.FTZ R114, R42, UR26, -R73 ;  /* 0x0000001a2a727c23 */ /* 0x000fc80008010849 */
[----:B------:R-:W2:Y:S01]  /*3590*/  MUFU.TANH R113, R113 ;  /* 0x0000007100717308 */ /* 0x000ea20000002400 */
[----:B------:R-:W-:Y:S02]  /*35a0*/  FMNMX.FTZ R42, R82, R33, !PT ;  /* 0x00000021522a7209 */ /* 0x000fe40007810000 */
[----:B0-----:R-:W-:-:S05]  /*35b0*/  FSEL R109, R109, -INF , P6 ;  /* 0xff8000006d6d7808 */ /* 0x001fca0003000000 */
[----:B------:R-:W0:Y:S01]  /*35c0*/  MUFU.TANH R111, R111 ;  /* 0x0000006f006f7308 */ /* 0x000e220000002400 */
[----:B------:R-:W-:Y:S02]  /*35d0*/  FMNMX.FTZ R42, R79, R42, !PT ;  /* 0x0000002a4f2a7209 */ /* 0x000fe40007810000 */
[----:B-1----:R-:W-:-:S05]  /*35e0*/  FSEL R107, R107, -INF , P5 ;  /* 0xff8000006b6b7808 */ /* 0x002fca0002800000 */
[----:B------:R-:W1:Y:S01]  /*35f0*/  MUFU.TANH R115, R115 ;  /* 0x0000007300737308 */ /* 0x000e620000002400 */
[----:B------:R-:W-:Y:S02]  /*3600*/  FMNMX.FTZ R42, R109, R42, !PT ;  /* 0x0000002a6d2a7209 */ /* 0x000fe40007810000 */
[----:B--2---:R-:W-:Y:S02]  /*3610*/  FSEL R113, R113, -INF , P4 ;  /* 0xff80000071717808 */ /* 0x004fe40002000000 */
[----:B------:R-:W-:Y:S01]  /*3620*/  FMNMX.FTZ R42, R107, R42, !PT ;  /* 0x0000002a6b2a7209 */ /* 0x000fe20007810000 */
[--C-:B------:R-:W-:Y:S01]  /*3630*/  FFMA.FTZ R103, R37, UR26, -R73.reuse ;  /* 0x0000001a25677c23 */ /* 0x100fe20008010849 */
[--C-:B------:R-:W-:Y:S01]  /*3640*/  FFMA.FTZ R37, R50, UR26, -R73.reuse ;  /* 0x0000001a32257c23 */ /* 0x100fe20008010849 */
[----:B0-----:R-:W-:Y:S02]  /*3650*/  FSEL R111, R111, -INF , P3 ;  /* 0xff8000006f6f7808 */ /* 0x001fe40001800000 */
[----:B------:R-:W-:Y:S01]  /*3660*/  FMNMX.FTZ R50, R113, R42, !PT ;  /* 0x0000002a71327209 */ /* 0x000fe20007810000 */
[----:B------:R-:W-:-:S03]  /*3670*/  FFMA.FTZ R3, R61, UR26, -R73 ;  /* 0x0000001a3d037c23 */ /* 0x000fc60008010849 */
[----:B------:R-:W-:Y:S02]  /*3680*/  FMNMX.FTZ R50, R111, R50, !PT ;  /* 0x000000326f327209 */ /* 0x000fe40007810000 */
[----:B-1----:R-:W-:Y:S01]  /*3690*/  FSEL R115, R115, -INF , P2 ;  /* 0xff80000073737808 */ /* 0x002fe20001000000 */
[----:B------:R-:W-:-:S03]  /*36a0*/  FFMA.FTZ R62, R62, UR26, -R73 ;  /* 0x0000001a3e3e7c23 */ /* 0x000fc60008010849 */
[----:B------:R-:W-:Y:S01]  /*36b0*/  FMNMX.FTZ R61, R115, R50, !PT ;  /* 0x00000032733d7209 */ /* 0x000fe20007810000 */
[----:B------:R0:W-:Y:S04]  /*36c0*/  MUFU.EX2 R26, R62 ;  /* 0x0000003e001a7308 */ /* 0x0001e80000000800 */
[----:B0-----:R-:W0:Y:S01]  /*36d0*/  SHFL.BFLY PT, R62, R61, 0x2, 0x1f ;  /* 0x0c401f003d3e7f89 */ /* 0x001e2200000e0000 */
[--C-:B------:R-:W-:Y:S01]  /*36e0*/  FFMA.FTZ R70, R70, UR26, -R73.reuse ;  /* 0x0000001a46467c23 */ /* 0x100fe20008010849 */
[----:B------:R-:W-:-:S03]  /*36f0*/  FFMA.FTZ R105, R41, UR26, -R73 ;  /* 0x0000001a29697c23 */ /* 0x000fc60008010849 */
[----:B------:R0:W-:Y:S01]  /*3700*/  MUFU.EX2 R42, R70 ;  /* 0x00000046002a7308 */ /* 0x0001e20000000800 */
[--C-:B------:R-:W-:Y:S01]  /*3710*/  FFMA.FTZ R41, R54, UR26, -R73.reuse ;  /* 0x0000001a36297c23 */ /* 0x100fe20008010849 */
[----:B------:R-:W-:Y:S01]  /*3720*/  FFMA.FTZ R54, R75, UR26, -R73 ;  /* 0x0000001a4b367c23 */ /* 0x000fe20008010849 */
[----:B0-----:R-:W-:-:S05]  /*3730*/  FMNMX.FTZ R70, R61, R62, !PT ;  /* 0x0000003e3d467209 */ /* 0x001fca0007810000 */
[----:B------:R-:W0:Y:S01]  /*3740*/  SHFL.BFLY PT, R75, R70, 0x1, 0x1f ;  /* 0x0c201f00464b7f89 */ /* 0x000e2200000e0000 */
[--C-:B------:R-:W-:Y:S01]  /*3750*/  FFMA.FTZ R112, R38, UR26, -R73.reuse ;  /* 0x0000001a26707c23 */ /* 0x100fe20008010849 */
[--C-:B------:R-:W-:Y:S01]  /*3760*/  FFMA.FTZ R38, R53, UR26, -R73.reuse ;  /* 0x0000001a35267c23 */ /* 0x100fe20008010849 */
[--C-:B------:R-:W-:Y:S01]  /*3770*/  FFMA.FTZ R53, R86, UR26, -R73.reuse ;  /* 0x0000001a56357c23 */ /* 0x100fe20008010849 */
[--C-:B------:R-:W-:Y:S01]  /*3780*/  FFMA.FTZ R4, R4, UR26, -R73.reuse ;  /* 0x0000001a04047c23 */ /* 0x100fe20008010849 */
[--C-:B------:R-:W-:Y:S01]  /*3790*/  FFMA.FTZ R104, R30, UR26, -R73.reuse ;  /* 0x0000001a1e687c23 */ /* 0x100fe20008010849 */
[--C-:B------:R-:W-:Y:S01]  /*37a0*/  FFMA.FTZ R30, R49, UR26, -R73.reuse ;  /* 0x0000001a311e7c23 */ /* 0x100fe20008010849 */
[--C-:B------:R-:W-:Y:S01]  /*37b0*/  FFMA.FTZ R49, R74, UR26, -R73.reuse ;  /* 0x0000001a4a317c23 */ /* 0x100fe20008010849 */
[--C-:B------:R-:W-:Y:S01]  /*37c0*/  FFMA.FTZ R7, R7, UR26, -R73.reuse ;  /* 0x0000001a07077c23 */ /* 0x100fe20008010849 */
[----:B------:R-:W-:Y:S01]  /*37d0*/  FFMA.FTZ R74, R94, UR26, -R73 ;  /* 0x0000001a5e4a7c23 */ /* 0x000fe20008010849 */
[----:B0-----:R-:W-:-:S04]  /*37e0*/  FMNMX.FTZ R102, R70, R75, !PT ;  /* 0x0000004b46667209 */ /* 0x001fc80007810000 */
[C---:B------:R-:W-:Y:S01]  /*37f0*/  FSETP.NEU.FTZ.AND P2, PT, R102.reuse, -INF , PT ;  /* 0xff8000006600780b */ /* 0x040fe20003f5d000 */
[----:B------:R-:W-:-:S05]  /*3800*/  FMUL.FTZ R86, R102, UR26 ;  /* 0x0000001a66567c20 */ /* 0x000fca0008410000 */
[----:B------:R-:W-:Y:S01]  /*3810*/  FSEL R86, R86, RZ, P2 ;  /* 0x000000ff56567208 */ /* 0x000fe20001000000 */
[----:B------:R-:W-:Y:S01]  /*3820*/  MUFU.EX2 R95, R95 ;  /* 0x0000005f005f7308 */ /* 0x000fe20000000800 */
[----:B------:R-:W-:-:S03]  /*3830*/  FFMA.FTZ R8, R8, UR26, -R73 ;  /* 0x0000001a08087c23 */ /* 0x000fc60008010849 */
[--C-:B------:R-:W-:Y:S01]  /*3840*/  FFMA.FTZ R5, R5, UR26, -R86.reuse ;  /* 0x0000001a05057c23 */ /* 0x100fe20008010856 */
[--C-:B------:R-:W-:Y:S01]  /*3850*/  FFMA.FTZ R94, R6, UR26, -R86.reuse ;  /* 0x0000001a065e7c23 */ /* 0x100fe20008010856 */
[--C-:B------:R-:W-:Y:S02]  /*3860*/  FFMA.FTZ R96, R96, UR26, -R73.reuse ;  /* 0x0000001a60607c23 */ /* 0x100fe40008010849 */
[----:B------:R-:W0:Y:S01]  /*3870*/  MUFU.EX2 R4, R4 ;  /* 0x0000000400047308 */ /* 0x000e220000000800 */
[----:B------:R-:W-:Y:S01]  /*3880*/  FFMA.FTZ R9, R9, UR26, -R86 ;  /* 0x0000001a09097c23 */ /* 0x000fe20008010856 */
[----:B------:R-:W-:-:S06]  /*3890*/  FFMA.FTZ R11, R11, UR26, -R73 ;  /* 0x0000001a0b0b7c23 */ /* 0x000fcc0008010849 */
[----:B------:R-:W1:Y:S01]  /*38a0*/  MUFU.EX2 R7, R7 ;  /* 0x0000000700077308 */ /* 0x000e620000000800 */
[--C-:B------:R-:W-:Y:S01]  /*38b0*/  FFMA.FTZ R106, R12, UR26, -R73.reuse ;  /* 0x0000001a0c6a7c23 */ /* 0x100fe20008010849 */
[----:B------:R-:W-:-:S06]  /*38c0*/  FFMA.FTZ R50, R85, UR26, -R73 ;  /* 0x0000001a55327c23 */ /* 0x000fcc0008010849 */
[----:B------:R-:W-:Y:S01]  /*38d0*/  MUFU.EX2 R5, R5 ;  /* 0x0000000500057308 */ /* 0x000fe20000000800 */
[----:B------:R-:W-:-:S07]  /*38e0*/  FFMA.FTZ R85, R13, UR26, -R86 ;  /* 0x0000001a0d557c23 */ /* 0x000fce0008010856 */
[----:B------:R-:W2:Y:S08]  /*38f0*/  MUFU.EX2 R94, R94 ;  /* 0x0000005e005e7308 */ /* 0x000eb00000000800 */
[----:B------:R3:W-:Y:S01]  /*3900*/  MUFU.EX2 R70, R96 ;  /* 0x0000006000467308 */ /* 0x0007e20000000800 */
[----:B------:R-:W-:-:S07]  /*3910*/  FFMA.FTZ R18, R45, UR26, -R73 ;  /* 0x0000001a2d127c23 */ /* 0x000fce0008010849 */
[----:B------:R-:W4:Y:S01]  /*3920*/  MUFU.EX2 R8, R8 ;  /* 0x0000000800087308 */ /* 0x000f220000000800 */
[--C-:B---3--:R-:W-:Y:S01]  /*3930*/  FFMA.FTZ R96, R10, UR26, -R86.reuse ;  /* 0x0000001a0a607c23 */ /* 0x108fe20008010856 */
[----:B------:R-:W-:-:S06]  /*3940*/  FFMA.FTZ R14, R14, UR26, -R86 ;  /* 0x0000001a0e0e7c23 */ /* 0x000fcc0008010856 */
[----:B------:R-:W3:Y:S01]  /*3950*/  MUFU.EX2 R9, R9 ;  /* 0x0000000900097308 */ /* 0x000ee20000000800 */
[--C-:B------:R-:W-:Y:S01]  /*3960*/  FFMA.FTZ R45, R57, UR26, -R73.reuse ;  /* 0x0000001a392d7c23 */ /* 0x100fe20008010849 */
[----:B------:R-:W-:Y:S01]  /*3970*/  FFMA.FTZ R57, R87, UR26, -R73 ;  /* 0x0000001a57397c23 */ /* 0x000fe20008010849 */
[----:B0-----:R-:W-:-:S05]  /*3980*/  FADD.FTZ R10, R95, R4 ;  /* 0x000000045f0a7221 */ /* 0x001fca0000010000 */
[----:B------:R-:W0:Y:S01]  /*3990*/  MUFU.EX2 R11, R11 ;  /* 0x0000000b000b7308 */ /* 0x000e220000000800 */
[----:B------:R-:W-:Y:S01]  /*39a0*/  FFMA.FTZ R12, R21, UR26, -R73 ;  /* 0x0000001a150c7c23 */ /* 0x000fe20008010849 */
[----:B------:R-:W-:-:S06]  /*39b0*/  FFMA.FTZ R87, R19, UR26, -R86 ;  /* 0x0000001a13577c23 */ /* 0x000fcc0008010856 */
[----:B------:R-:W5:Y:S01]  /*39c0*/  MUFU.EX2 R96, R96 ;  /* 0x0000006000607308 */ /* 0x000f620000000800 */
[--C-:B------:R-:W-:Y:S01]  /*39d0*/  FFMA.FTZ R21, R25, UR26, -R73.reuse ;  /* 0x0000001a19157c23 */ /* 0x100fe20008010849 */
[--C-:B------:R-:W-:Y:S01]  /*39e0*/  FFMA.FTZ R19, R27, UR26, -R86.reuse ;  /* 0x0000001a1b137c23 */ /* 0x100fe20008010856 */
[----:B------:R-:W-:Y:S01]  /*39f0*/  FFMA.FTZ R25, R46, UR26, -R73 ;  /* 0x0000001a2e197c23 */ /* 0x000fe20008010849 */
[----:B------:R-:W-:-:S04]  /*3a00*/  FFMA.FTZ R27, R47, UR26, -R86 ;  /* 0x0000001a2f1b7c23 */ /* 0x000fc80008010856 */
[----:B------:R-:W5:Y:S01]  /*3a10*/  MUFU.EX2 R106, R106 ;  /* 0x0000006a006a7308 */ /* 0x000f620000000800 */
[--C-:B------:R-:W-:Y:S01]  /*3a20*/  FFMA.FTZ R46, R58, UR26, -R73.reuse ;  /* 0x0000001a3a2e7c23 */ /* 0x100fe20008010849 */
[----:B-1----:R-:W-:Y:S01]  /*3a30*/  FADD.FTZ R47, R7, R10 ;  /* 0x0000000a072f7221 */ /* 0x002fe20000010000 */
[----:B------:R-:W-:-:S05]  /*3a40*/  FFMA.FTZ R58, R88, UR26, -R73 ;  /* 0x0000001a583a7c23 */ /* 0x000fca0008010849 */
[----:B------:R-:W1:Y:S01]  /*3a50*/  MUFU.EX2 R85, R85 ;  /* 0x0000005500557308 */ /* 0x000e620000000800 */
[----:B--2---:R-:W-:Y:S01]  /*3a60*/  FADD.FTZ R10, R5, R94 ;  /* 0x0000005e050a7221 */ /* 0x004fe20000010000 */
[--C-:B------:R-:W-:Y:S01]  /*3a70*/  FFMA.FTZ R20, R20, UR26, -R86.reuse ;  /* 0x0000001a14147c23 */ /* 0x100fe20008010856 */
[----:B------:R-:W-:Y:S01]  /*3a80*/  FFMA.FTZ R88, R36, UR26, -R86 ;  /* 0x0000001a24587c23 */ /* 0x000fe20008010856 */
[----:B------:R-:W-:-:S04]  /*3a90*/  @!P1 VIADD R6, R0, 0x30840 ;  /* 0x0003084000069836 */ /* 0x000fc80000000000 */
[----:B------:R-:W2:Y:S01]  /*3aa0*/  MUFU.EX2 R101, R101 ;  /* 0x0000006500657308 */ /* 0x000ea20000000800 */
[----:B------:R-:W-:Y:S01]  /*3ab0*/  FFMA.FTZ R36, R48, UR26, -R86 ;  /* 0x0000001a30247c23 */ /* 0x000fe20008010856 */
[----:B----4-:R-:W-:Y:S01]  /*3ac0*/  FADD.FTZ R48, R8, R47 ;  /* 0x0000002f08307221 */ /* 0x010fe20000010000 */
[----:B---3--:R-:W-:-:S05]  /*3ad0*/  FADD.FTZ R47, R9, R10 ;  /* 0x0000000a092f7221 */ /* 0x008fca0000010000 */
[----:B------:R-:W3:Y:S01]  /*3ae0*/  MUFU.EX2 R14, R14 ;  /* 0x0000000e000e7308 */ /* 0x000ee20000000800 */
[--C-:B------:R-:W-:Y:S01]  /*3af0*/  FFMA.FTZ R13, R23, UR26, -R86.reuse ;  /* 0x0000001a170d7c23 */ /* 0x100fe20008010856 */
[--C-:B------:R-:W-:Y:S01]  /*3b00*/  FFMA.FTZ R75, R39, UR26, -R86.reuse ;  /* 0x0000001a274b7c23 */ /* 0x100fe20008010856 */
[----:B------:R-:W-:Y:S01]  /*3b10*/  FFMA.FTZ R39, R55, UR26, -R86 ;  /* 0x0000001a37277c23 */ /* 0x000fe20008010856 */
[----:B------:R-:W-:-:S04]  /*3b20*/  @!P1 PRMT R6, RZ, 0x654, R6 ;  /* 0x00000654ff069816 */ /* 0x000fc80000000006 */
[----:B------:R-:W4:Y:S01]  /*3b30*/  MUFU.EX2 R87, R87 ;  /* 0x0000005700577308 */ /* 0x000f220000000800 */
[----:B0-----:R-:W-:Y:S01]  /*3b40*/  FADD.FTZ R55, R11, R48 ;  /* 0x000000300b377221 */ /* 0x001fe20000010000 */
[----:B-----5:R-:W-:Y:S01]  /*3b50*/  FADD.FTZ R10, R96, R47 ;  /* 0x0000002f600a7221 */ /* 0x020fe20000010000 */
[----:B------:R-:W-:Y:S01]  /*3b60*/  FFMA.FTZ R24, R24, UR26, -R86 ;  /* 0x0000001a18187c23 */ /* 0x000fe20008010856 */
[----:B------:R0:W-:Y:S04]  /*3b70*/  @!P1 SYNCS.ARRIVE.TRANS64.RED.A1T0 RZ, [R6+URZ], RZ ;  /* 0x000000ff06ff99a7 */ /* 0x0001e8000810043f */
[----:B------:R-:W5:Y:S01]  /*3b80*/  MUFU.EX2 R20, R20 ;  /* 0x0000001400147308 */ /* 0x000f620000000800 */
[----:B------:R-:W-:Y:S01]  /*3b90*/  FADD.FTZ R48, R106, R55 ;  /* 0x000000376a307221 */ /* 0x000fe20000010000 */
[----:B0-----:R-:W-:Y:S01]  /*3ba0*/  F2FP.F16.F32.PACK_AB R6, R8, R7 ;  /* 0x000000070806723e */ /* 0x001fe200000000ff */
[----:B-1----:R-:W-:-:S05]  /*3bb0*/  FADD.FTZ R7, R85, R10 ;  /* 0x0000000a55077221 */ /* 0x002fca0000010000 */
[----:B------:R-:W-:Y:S01]  /*3bc0*/  MUFU.EX2 R13, R13 ;  /* 0x0000000d000d7308 */ /* 0x000fe20000000800 */
[----:B--2---:R-:W-:Y:S01]  /*3bd0*/  FADD.FTZ R55, R101, R48 ;  /* 0x0000003065377221 */ /* 0x004fe20000010000 */
[----:B---3--:R-:W-:Y:S01]  /*3be0*/  FADD.FTZ R48, R14, R7 ;  /* 0x000000070e307221 */ /* 0x008fe20000010000 */
[----:B------:R-:W-:-:S05]  /*3bf0*/  FFMA.FTZ R28, R28, UR26, -R86 ;  /* 0x0000001a1c1c7c23 */ /* 0x000fca0008010856 */
[----:B------:R-:W0:Y:S01]  /*3c00*/  MUFU.EX2 R110, R110 ;  /* 0x0000006e006e7308 */ /* 0x000e220000000800 */
[----:B------:R-:W-:Y:S01]  /*3c10*/  F2FP.F16.F32.PACK_AB R8, R106, R11 ;  /* 0x0000000b6a08723e */ /* 0x000fe200000000ff */
[----:B----4-:R-:W-:-:S06]  /*3c20*/  FADD.FTZ R11, R87, R48 ;  /* 0x00000030570b7221 */ /* 0x010fcc0000010000 */
[----:B------:R-:W-:Y:S01]  /*3c30*/  MUFU.EX2 R24, R24 ;  /* 0x0000001800187308 */ /* 0x000fe20000000800 */
[--C-:B------:R-:W-:Y:S01]  /*3c40*/  FFMA.FTZ R23, R31, UR26, -R86.reuse ;  /* 0x0000001a1f177c23 */ /* 0x100fe20008010856 */
[----:B------:R-:W-:-:S06]  /*3c50*/  FFMA.FTZ R56, R56, UR26, -R86 ;  /* 0x0000001a38387c23 */ /* 0x000fcc0008010856 */
[----:B------:R-:W1:Y:S01]  /*3c60*/  MUFU.EX2 R12, R12 ;  /* 0x0000000c000c7308 */ /* 0x000e620000000800 */
[----:B------:R-:W-:Y:S02]  /*3c70*/  F2FP.F16.F32.PACK_AB R7, R96, R9 ;  /* 0x000000096007723e */ /* 0x000fe400000000ff */
[----:B------:R-:W-:-:S05]  /*3c80*/  F2FP.F16.F32.PACK_AB R9, R14, R85 ;  /* 0x000000550e09723e */ /* 0x000fca00000000ff */
[----:B------:R-:W-:Y:S01]  /*3c90*/  MUFU.EX2 R19, R19 ;  /* 0x0000001300137308 */ /* 0x000fe20000000800 */
[----:B-----5:R-:W-:Y:S01]  /*3ca0*/  FADD.FTZ R14, R20, R11 ;  /* 0x0000000b140e7221 */ /* 0x020fe20000010000 */
[----:B------:R-:W-:Y:S01]  /*3cb0*/  FFMA.FTZ R33, R69, UR26, -R73 ;  /* 0x0000001a45217c23 */ /* 0x000fe20008010849 */
[----:B------:R-:W-:-:S05]  /*3cc0*/  FFMA.FTZ R32, R32, UR26, -R86 ;  /* 0x0000001a20207c23 */ /* 0x000fca0008010856 */
[----:B------:R-:W2:Y:S01]  /*3cd0*/  MUFU.EX2 R15, R15 ;  /* 0x0000000f000f7308 */ /* 0x000ea20000000800 */
[----:B------:R-:W-:Y:S01]  /*3ce0*/  FFMA.FTZ R69, R92, UR26, -R73 ;  /* 0x0000001a5c457c23 */ /* 0x000fe20008010849 */
[--C-:B------:R-:W-:Y:S01]  /*3cf0*/  FFMA.FTZ R92, R44, UR26, -R86.reuse ;  /* 0x0000001a2c5c7c23 */ /* 0x100fe20008010856 */
[----:B------:R-:W-:-:S05]  /*3d00*/  FFMA.FTZ R44, R59, UR26, -R86 ;  /* 0x0000001a3b2c7c23 */ /* 0x000fca0008010856 */
[----:B------:R-:W3:Y:S01]  /*3d10*/  MUFU.EX2 R28, R28 ;  /* 0x0000001c001c7308 */ /* 0x000ee20000000800 */
[----:B------:R-:W-:Y:S01]  /*3d20*/  FFMA.FTZ R35, R35, UR26, -R86 ;  /* 0x0000001a23237c23 */ /* 0x000fe20008010856 */
[----:B0-----:R-:W-:-:S06]  /*3d30*/  FADD.FTZ R59, R110, R55 ;  /* 0x000000376e3b7221 */ /* 0x001fcc0000010000 */
[----:B------:R-:W0:Y:S01]  /*3d40*/  MUFU.EX2 R21, R21 ;  /* 0x0000001500157308 */ /* 0x000e220000000800 */
[----:B------:R-:W-:-:S07]  /*3d50*/  F2FP.F16.F32.PACK_AB R11, R20, R87 ;  /* 0x00000057140b723e */ /* 0x000fce00000000ff */
[----:B------:R4:W-:Y:S01]  /*3d60*/  MUFU.EX2 R0, R56 ;  /* 0x0000003800007308 */ /* 0x0009e20000000800 */
[----:B-1----:R-:W-:-:S07]  /*3d70*/  FADD.FTZ R20, R12, R59 ;  /* 0x0000003b0c147221 */ /* 0x002fce0000010000 */
[----:B------:R-:W1:Y:S01]  /*3d80*/  MUFU.EX2 R23, R23 ;  /* 0x0000001700177308 */ /* 0x000e620000000800 */
[----:B----4-:R-:W-:Y:S01]  /*3d90*/  FFMA.FTZ R56, R71, UR26, -R86 ;  /* 0x0000001a47387c23 */ /* 0x010fe20008010856 */
[----:B------:R-:W-:-:S06]  /*3da0*/  FADD.FTZ R71, R13, R14 ;  /* 0x0000000e0d477221 */ /* 0x000fcc0000010000 */
[----:B------:R-:W4:Y:S01]  /*3db0*/  MUFU.EX2 R22, R22 ;  /* 0x0000001600167308 */ /* 0x000f220000000800 */
[----:B------:R-:W-:Y:S01]  /*3dc0*/  FADD.FTZ R14, R24, R71 ;  /* 0x00000047180e7221 */ /* 0x000fe20000010000 */
[----:B--2---:R-:W-:-:S06]  /*3dd0*/  FADD.FTZ R20, R15, R20 ;  /* 0x000000140f147221 */ /* 0x004fcc0000010000 */
[----:B------:R-:W2:Y:S01]  /*3de0*/  MUFU.EX2 R32, R32 ;  /* 0x0000002000207308 */ /* 0x000ea20000000800 */
[----:B------:R-:W-:-:S07]  /*3df0*/  FADD.FTZ R71, R19, R14 ;  /* 0x0000000e13477221 */ /* 0x000fce0000010000 */
[----:B------:R-:W5:Y:S01]  /*3e00*/  MUFU.EX2 R97, R97 ;  /* 0x0000006100617308 */ /* 0x000f620000000800 */
[--C-:B------:R-:W-:Y:S01]  /*3e10*/  FFMA.FTZ R47, R63, UR26, -R86.reuse ;  /* 0x0000001a3f2f7c23 */ /* 0x100fe20008010856 */
[----:B------:R-:W-:Y:S01]  /*3e20*/  FFMA.FTZ R61, R90, UR26, -R73 ;  /* 0x0000001a5a3d7c23 */ /* 0x000fe20008010849 */
[----:B------:R-:W-:-:S05]  /*3e30*/  FFMA.FTZ R63, R77, UR26, -R86 ;  /* 0x0000001a4d3f7c23 */ /* 0x000fca0008010856 */
[----:B------:R-:W5:Y:S01]  /*3e40*/  MUFU.EX2 R35, R35 ;  /* 0x0000002300237308 */ /* 0x000f620000000800 */
[----:B---3--:R-:W-:Y:S01]  /*3e50*/  FADD.FTZ R14, R28, R71 ;  /* 0x000000471c0e7221 */ /* 0x008fe20000010000 */
[----:B------:R-:W-:Y:S01]  /*3e60*/  FFMA.FTZ R90, R40, UR26, -R86 ;  /* 0x0000001a285a7c23 */ /* 0x000fe20008010856 */
[----:B0-----:R-:W-:-:S05]  /*3e70*/  FADD.FTZ R77, R21, R20 ;  /* 0x00000014154d7221 */ /* 0x001fca0000010000 */
[----:B------:R-:W0:Y:S01]  /*3e80*/  MUFU.EX2 R104, R104 ;  /* 0x0000006800687308 */ /* 0x000e220000000800 */
[----:B-1----:R-:W-:Y:S01]  /*3e90*/  FADD.FTZ R71, R23, R14 ;  /* 0x0000000e17477221 */ /* 0x002fe20000010000 */
[----:B------:R-:W-:-:S06]  /*3ea0*/  FFMA.FTZ R43, R43, UR26, -R86 ;  /* 0x0000001a2b2b7c23 */ /* 0x000fcc0008010856 */
[----:B------:R-:W1:Y:S01]  /*3eb0*/  MUFU.EX2 R88, R88 ;  /* 0x0000005800587308 */ /* 0x000e620000000800 */
[----:B----4-:R-:W-:-:S07]  /*3ec0*/  FADD.FTZ R20, R22, R77 ;  /* 0x0000004d16147221 */ /* 0x010fce0000010000 */
[----:B------:R-:W3:Y:S01]  /*3ed0*/  MUFU.EX2 R99, R99 ;  /* 0x0000006300637308 */ /* 0x000ee20000000800 */
[----:B--2---:R-:W-:Y:S01]  /*3ee0*/  FADD.FTZ R14, R32, R71 ;  /* 0x00000047200e7221 */ /* 0x004fe20000010000 */
[----:B-----5:R-:W-:-:S06]  /*3ef0*/  FADD.FTZ R77, R97, R20 ;  /* 0x00000014614d7221 */ /* 0x020fcc0000010000 */
[----:B------:R-:W2:Y:S08]  /*3f00*/  MUFU.EX2 R75, R75 ;  /* 0x0000004b004b7308 */ /* 0x000eb00000000800 */
[----:B------:R-:W4:Y:S01]  /*3f10*/  MUFU.EX2 R108, R108 ;  /* 0x0000006c006c7308 */ /* 0x000f220000000800 */
[----:B------:R-:W-:Y:S01]  /*3f20*/  FADD.FTZ R71, R35, R14 ;  /* 0x0000000e23477221 */ /* 0x000fe20000010000 */
[----:B0-----:R-:W-:-:S06]  /*3f30*/  FADD.FTZ R20, R104, R77 ;  /* 0x0000004d68147221 */ /* 0x001fcc0000010000 */
[----:B------:R-:W0:Y:S08]  /*3f40*/  MUFU.EX2 R90, R90 ;  /* 0x0000005a005a7308 */ /* 0x000e300000000800 */
[----:B------:R-:W5:Y:S01]  /*3f50*/  MUFU.EX2 R103, R103 ;  /* 0x0000006700677308 */ /* 0x000f620000000800 */
[----:B-1----:R-:W-:Y:S01]  /*3f60*/  FADD.FTZ R14, R88, R71 ;  /* 0x00000047580e7221 */ /* 0x002fe20000010000 */
[----:B---3--:R-:W-:-:S06]  /*3f70*/  FADD.FTZ R77, R99, R20 ;  /* 0x00000014634d7221 */ /* 0x008fcc0000010000 */
[----:B------:R-:W1:Y:S08]  /*3f80*/  MUFU.EX2 R43, R43 ;  /* 0x0000002b002b7308 */ /* 0x000e700000000800 */
[----:B------:R-:W3:Y:S01]  /*3f90*/  MUFU.EX2 R112, R112 ;  /* 0x0000007000707308 */ /* 0x000ee20000000800 */
[----:B--2---:R-:W-:Y:S01]  /*3fa0*/  FADD.FTZ R71, R75, R14 ;  /* 0x0000000e4b477221 */ /* 0x004fe20000010000 */
[----:B----4-:R-:W-:-:S06]  /*3fb0*/  FADD.FTZ R20, R108, R77 ;  /* 0x0000004d6c147221 */ /* 0x010fcc0000010000 */
[----:B------:R-:W2:Y:S08]  /*3fc0*/  MUFU.EX2 R92, R92 ;  /* 0x0000005c005c7308 */ /* 0x000eb00000000800 */
[----:B------:R-:W4:Y:S01]  /*3fd0*/  MUFU.EX2 R105, R105 ;  /* 0x0000006900697308 */ /* 0x000f220000000800 */
[----:B0-----:R-:W-:Y:S01]  /*3fe0*/  FADD.FTZ R14, R90, R71 ;  /* 0x000000475a0e7221 */ /* 0x001fe20000010000 */
[----:B-----5:R-:W-:Y:S01]  /*3ff0*/  FADD.FTZ R77, R103, R20 ;  /* 0x00000014674d7221 */ /* 0x020fe20000010000 */
[----:B------:R-:W-:-:S02]  /*4000*/  F2FP.F16.F32.PACK_AB R12, R15, R12 ;  /* 0x0000000c0f0c723e */ /* 0x000fc400000000ff */
[----:B-1----:R-:W-:Y:S01]  /*4010*/  FADD.FTZ R15, R43, R14 ;  /* 0x0000000e2b0f7221 */ /* 0x002fe20000010000 */
[----:B---3--:R-:W-:Y:S01]  /*4020*/  FADD.FTZ R20, R112, R77 ;  /* 0x0000004d70147221 */ /* 0x008fe20000010000 */
[----:B------:R-:W-:Y:S01]  /*4030*/  F2FP.F16.F32.PACK_AB R4, R4, R95 ;  /* 0x0000005f0404723e */ /* 0x000fe200000000ff */
[----:B------:R-:W-:Y:S01]  /*4040*/  FFMA.FTZ R48, R64, UR26, -R86 ;  /* 0x0000001a40307c23 */ /* 0x000fe20008010856 */
[----:B------:R-:W-:Y:S01]  /*4050*/  F2FP.F16.F32.PACK_AB R5, R94, R5 ;  /* 0x000000055e05723e */ /* 0x000fe200000000ff */
[----:B--2---:R-:W-:Y:S01]  /*4060*/  FADD.FTZ R64, R92, R15 ;  /* 0x0000000f5c407221 */ /* 0x004fe20000010000 */
[----:B------:R-:W-:Y:S02]  /*4070*/  F2FP.F16.F32.PACK_AB R10, R110, R101 ;  /* 0x000000656e0a723e */ /* 0x000fe400000000ff */
[----:B------:R-:W-:Y:S02]  /*4080*/  F2FP.F16.F32.PACK_AB R14, R22, R21 ;  /* 0x00000015160e723e */ /* 0x000fe400000000ff */
[----:B------:R-:W-:Y:S01]  /*4090*/  F2FP.F16.F32.PACK_AB R13, R24, R13 ;  /* 0x0000000d180d723e */ /* 0x000fe200000000ff */
[----:B----4-:R-:W-:Y:S01]  /*40a0*/  FADD.FTZ R77, R105, R20 ;  /* 0x00000014694d7221 */ /* 0x010fe20000010000 */
[----:B------:R-:W-:-:S02]  /*40b0*/  F2FP.F16.F32.PACK_AB R15, R28, R19 ;  /* 0x000000131c0f723e */ /* 0x000fc400000000ff */
[----:B------:R-:W-:Y:S02]  /*40c0*/  F2FP.F16.F32.PACK_AB R21, R32, R23 ;  /* 0x000000172015723e */ /* 0x000fe400000000ff */
[----:B------:R-:W-:Y:S02]  /*40d0*/  F2FP.F16.F32.PACK_AB R20, R104, R97 ;  /* 0x000000616814723e */ /* 0x000fe400000000ff */
[----:B------:R-:W-:Y:S02]  /*40e0*/  F2FP.F16.F32.PACK_AB R22, R108, R99 ;  /* 0x000000636c16723e */ /* 0x000fe400000000ff */
[----:B------:R-:W-:Y:S01]  /*40f0*/  F2FP.F16.F32.PACK_AB R23, R88, R35 ;  /* 0x000000235817723e */ /* 0x000fe200000000ff */
[----:B------:R-:W-:Y:S04]  /*4100*/  STSM.16.M88.4 [R2+0x1e800], R4 ;  /* 0x01e8000402007844 */ /* 0x000fe80000000200 */
[----:B------:R-:W-:Y:S04]  /*4110*/  STSM.16.M88.4 [R155], R8 ;  /* 0x000000089b007844 */ /* 0x000fe80000000200 */
[----:B------:R-:W-:Y:S04]  /*4120*/  STSM.16.M88.4 [R17], R12 ;  /* 0x0000000c11007844 */ /* 0x000fe80000000200 */
[----:B------:R0:W-:Y:S04]  /*4130*/  STSM.16.M88.4 [R16], R20 ;  /* 0x0000001410007844 */ /* 0x0001e80000000200 */
[----:B0-----:R-:W2:Y:S01]  /*4140*/  LDL R20, [R1] ;  /* 0x0000000001147983 */ /* 0x001ea20000100800 */
[----:B------:R-:W0:Y:S01]  /*4150*/  MUFU.EX2 R114, R114 ;  /* 0x0000007200727308 */ /* 0x000e220000000800 */
[----:B------:R-:W-:-:S07]  /*4160*/  FFMA.FTZ R31, R51, UR26, -R86 ;  /* 0x0000001a331f7c23 */ /* 0x000fce0008010856 */
[----:B------:R-:W1:Y:S01]  /*4170*/  MUFU.EX2 R18, R18 ;  /* 0x0000001200127308 */ /* 0x000e620000000800 */
[----:B------:R-:W-:-:S07]  /*4180*/  FFMA.FTZ R40, R52, UR26, -R86 ;  /* 0x0000001a34287c23 */ /* 0x000fce0008010856 */
[----:B------:R-:W3:Y:S08]  /*4190*/  MUFU.EX2 R25, R25 ;  /* 0x0000001900197308 */ /* 0x000ef00000000800 */
[----:B------:R-:W4:Y:S01]  /*41a0*/  MUFU.EX2 R27, R27 ;  /* 0x0000001b001b7308 */ /* 0x000f220000000800 */
[----:B0-----:R-:W-:-:S07]  /*41b0*/  FADD.FTZ R77, R114, R77 ;  /* 0x0000004d724d7221 */ /* 0x001fce0000010000 */
[----:B------:R-:W0:Y:S01]  /*41c0*/  MUFU.EX2 R30, R30 ;  /* 0x0000001e001e7308 */ /* 0x000e220000000800 */
[----:B------:R-:W-:-:S07]  /*41d0*/  FFMA.FTZ R55, R68, UR26, -R86 ;  /* 0x0000001a44377c23 */ /* 0x000fce0008010856 */
[----:B------:R-:W5:Y:S01]  /*41e0*/  MUFU.EX2 R36, R36 ;  /* 0x0000002400247308 */ /* 0x000f620000000800 */
[----:B-1----:R-:W-:-:S07]  /*41f0*/  FADD.FTZ R68, R18, R77 ;  /* 0x0000004d12447221 */ /* 0x002fce0000010000 */
[----:B------:R-:W1:Y:S08]  /*4200*/  MUFU.EX2 R37, R37 ;  /* 0x0000002500257308 */ /* 0x000e700000000800 */
[----:B------:R-:W1:Y:S01]  /*4210*/  MUFU.EX2 R31, R31 ;  /* 0x0000001f001f7308 */ /* 0x000e620000000800 */
[----:B---3--:R-:W-:Y:S01]  /*4220*/  FADD.FTZ R7, R25, R68 ;  /* 0x0000004419077221 */ /* 0x008fe20000010000 */
[----:B----4-:R-:W-:-:S06]  /*4230*/  FADD.FTZ R5, R27, R64 ;  /* 0x000000401b057221 */ /* 0x010fcc0000010000 */
[----:B------:R-:W3:Y:S08]  /*4240*/  MUFU.EX2 R38, R38 ;  /* 0x0000002600267308 */ /* 0x000ef00000000800 */
[----:B------:R-:W4:Y:S01]  /*4250*/  MUFU.EX2 R40, R40 ;  /* 0x0000002800287308 */ /* 0x000f220000000800 */
[----:B0-----:R-:W-:Y:S01]  /*4260*/  FADD.FTZ R10, R30, R7 ;  /* 0x000000071e0a7221 */ /* 0x001fe20000010000 */
[----:B-----5:R-:W-:-:S06]  /*4270*/  FADD.FTZ R8, R36, R5 ;  /* 0x0000000524087221 */ /* 0x020fcc0000010000 */
[----:B------:R-:W0:Y:S01]  /*4280*/  MUFU.EX2 R41, R41 ;  /* 0x0000002900297308 */ /* 0x000e220000000800 */
[----:B------:R-:W-:-:S07]  /*4290*/  FFMA.FTZ R51, R60, UR26, -R86 ;  /* 0x0000001a3c337c23 */ /* 0x000fce0008010856 */
[----:B------:R-:W5:Y:S01]  /*42a0*/  MUFU.EX2 R39, R39 ;  /* 0x0000002700277308 */ /* 0x000f620000000800 */
[----:B-1----:R-:W-:Y:S01]  /*42b0*/  FADD.FTZ R7, R37, R10 ;  /* 0x0000000a25077221 */ /* 0x002fe20000010000 */
[----:B------:R-:W-:-:S06]  /*42c0*/  FADD.FTZ R5, R31, R8 ;  /* 0x000000081f057221 */ /* 0x000fcc0000010000 */
[----:B------:R-:W1:Y:S01]  /*42d0*/  MUFU.EX2 R45, R45 ;  /* 0x0000002d002d7308 */ /* 0x000e620000000800 */
[----:B---3--:R-:W-:Y:S01]  /*42e0*/  FADD.FTZ R10, R38, R7 ;  /* 0x00000007260a7221 */ /* 0x008fe20000010000 */
[----:B----4-:R-:W-:-:S06]  /*42f0*/  FADD.FTZ R8, R40, R5 ;  /* 0x0000000528087221 */ /* 0x010fcc0000010000 */
[----:B------:R-:W3:Y:S01]  /*4300*/  MUFU.EX2 R46, R46 ;  /* 0x0000002e002e7308 */ /* 0x000ee20000000800 */
[----:B------:R-:W-:-:S07]  /*4310*/  FFMA.FTZ R65, R65, UR26, -R73 ;  /* 0x0000001a41417c23 */ /* 0x000fce0008010849 */
[----:B------:R-:W4:Y:S01]  /*4320*/  MUFU.EX2 R44, R44 ;  /* 0x0000002c002c7308 */ /* 0x000f220000000800 */
[----:B0-----:R-:W-:Y:S01]  /*4330*/  FADD.FTZ R10, R41, R10 ;  /* 0x0000000a290a7221 */ /* 0x001fe20000010000 */
[----:B------:R-:W-:-:S06]  /*4340*/  FFMA.FTZ R34, R66, UR26, -R73 ;  /* 0x0000001a42227c23 */ /* 0x000fcc0008010849 */
[----:B------:R-:W0:Y:S01]  /*4350*/  MUFU.EX2 R3, R3 ;  /* 0x0000000300037308 */ /* 0x000e220000000800 */
[----:B-----5:R-:W-:Y:S01]  /*4360*/  FADD.FTZ R9, R39, R8 ;  /* 0x0000000827097221 */ /* 0x020fe20000010000 */
[----:B------:R-:W-:-:S06]  /*4370*/  FFMA.FTZ R52, R67, UR26, -R86 ;  /* 0x0000001a43347c23 */ /* 0x000fcc0008010856 */
[----:B------:R-:W5:Y:S01]  /*4380*/  MUFU.EX2 R51, R51 ;  /* 0x0000003300337308 */ /* 0x000f620000000800 */
[----:B-1----:R-:W-:Y:S01]  /*4390*/  FADD.FTZ R11, R45, R10 ;  /* 0x0000000a2d0b7221 */ /* 0x002fe20000010000 */
[----:B------:R-:W-:-:S06]  /*43a0*/  FADD.FTZ R9, R0, R9 ;  /* 0x0000000900097221 */ /* 0x000fcc0000010000 */
        /* <DEDUP_REMOVED lines=10> */
[----:B------:R-:W-:Y:S01]  /*4450*/  FADD.FTZ R24, R26, R9 ;  /* 0x000000091a187221 */ /* 0x000fe20000010000 */
[----:B-1----:R-:W-:-:S06]  /*4460*/  FADD.FTZ R9, R47, R10 ;  /* 0x0000000a2f097221 */ /* 0x002fcc0000010000 */
[----:B------:R-:W1:Y:S01]  /*4470*/  MUFU.EX2 R33, R33 ;  /* 0x0000002100217308 */ /* 0x000e620000000800 */
[----:B------:R-:W-:-:S07]  /*4480*/  FFMA.FTZ R60, R76, UR26, -R86 ;  /* 0x0000001a4c3c7c23 */ /* 0x000fce0008010856 */
[----:B------:R-:W1:Y:S01]  /*4490*/  MUFU.EX2 R55, R55 ;  /* 0x0000003700377308 */ /* 0x000e620000000800 */
[----:B------:R-:W-:Y:S01]  /*44a0*/  F2FP.F16.F32.PACK_AB R4, R112, R103 ;  /* 0x000000677004723e */ /* 0x000fe200000000ff */
[----:B---3--:R-:W-:Y:S01]  /*44b0*/  FADD.FTZ R11, R29, R24 ;  /* 0x000000181d0b7221 */ /* 0x008fe20000010000 */
[----:B------:R-:W-:Y:S02]  /*44c0*/  F2FP.F16.F32.PACK_AB R6, R114, R105 ;  /* 0x000000697206723e */ /* 0x000fe400000000ff */
[----:B------:R-:W-:-:S03]  /*44d0*/  F2FP.F16.F32.PACK_AB R5, R90, R75 ;  /* 0x0000004b5a05723e */ /* 0x000fc600000000ff */
[----:B------:R-:W3:Y:S01]  /*44e0*/  MUFU.EX2 R56, R56 ;  /* 0x0000003800387308 */ /* 0x000ee20000000800 */
[----:B------:R-:W-:Y:S01]  /*44f0*/  F2FP.F16.F32.PACK_AB R7, R92, R43 ;  /* 0x0000002b5c07723e */ /* 0x000fe200000000ff */
[----:B----4-:R-:W-:Y:S01]  /*4500*/  FADD.FTZ R9, R48, R9 ;  /* 0x0000000930097221 */ /* 0x010fe20000010000 */
[----:B------:R-:W-:-:S05]  /*4510*/  F2FP.F16.F32.PACK_AB R8, R25, R18 ;  /* 0x000000121908723e */ /* 0x000fca00000000ff */
[----:B------:R-:W4:Y:S01]  /*4520*/  MUFU.EX2 R49, R49 ;  /* 0x0000003100317308 */ /* 0x000f220000000800 */
[----:B------:R5:W-:Y:S01]  /*4530*/  STSM.16.M88.4 [R2+0x24800], R4 ;  /* 0x0248000402007844 */ /* 0x000be20000000200 */
[----:B0-----:R-:W-:-:S06]  /*4540*/  FADD.FTZ R18, R34, R11 ;  /* 0x0000000b22127221 */ /* 0x001fcc0000010000 */
[----:B------:R-:W0:Y:S01]  /*4550*/  MUFU.EX2 R59, R59 ;  /* 0x0000003b003b7308 */ /* 0x000e220000000800 */
[----:B------:R-:W-:-:S07]  /*4560*/  FFMA.FTZ R67, R80, UR26, -R86 ;  /* 0x0000001a50437c23 */ /* 0x000fce0008010856 */
[----:B------:R-:W0:Y:S01]  /*4570*/  MUFU.EX2 R54, R54 ;  /* 0x0000003600367308 */ /* 0x000e220000000800 */
[----:B-----5:R-:W-:Y:S01]  /*4580*/  FADD.FTZ R4, R52, R9 ;  /* 0x0000000934047221 */ /* 0x020fe20000010000 */
[----:B-1----:R-:W-:-:S06]  /*4590*/  FADD.FTZ R7, R33, R18 ;  /* 0x0000001221077221 */ /* 0x002fcc0000010000 */
[----:B------:R-:W1:Y:S01]  /*45a0*/  MUFU.EX2 R60, R60 ;  /* 0x0000003c003c7308 */ /* 0x000e620000000800 */
[----:B------:R-:W-:Y:S01]  /*45b0*/  FADD.FTZ R5, R55, R4 ;  /* 0x0000000437057221 */ /* 0x000fe20000010000 */
[----:B------:R-:W-:Y:S01]  /*45c0*/  FFMA.FTZ R81, R81, UR26, -R86 ;  /* 0x0000001a51517c23 */ /* 0x000fe20008010856 */
[----:B------:R-:W-:-:S05]  /*45d0*/  FADD.FTZ R4, R42, R7 ;  /* 0x000000072a047221 */ /* 0x000fca0000010000 */
[----:B------:R-:W5:Y:S01]  /*45e0*/  MUFU.EX2 R50, R50 ;  /* 0x0000003200327308 */ /* 0x000f620000000800 */
[----:B------:R-:W-:Y:S01]  /*45f0*/  F2FP.F16.F32.PACK_AB R13, R0, R39 ;  /* 0x00000027000d723e */ /* 0x000fe200000000ff */
[----:B---3--:R-:W-:-:S06]  /*4600*/  FADD.FTZ R0, R56, R5 ;  /* 0x0000000538007221 */ /* 0x008fcc0000010000 */
[----:B------:R-:W3:Y:S01]  /*4610*/  MUFU.EX2 R63, R63 ;  /* 0x0000003f003f7308 */ /* 0x000ee20000000800 */
[----:B------:R-:W-:Y:S01]  /*4620*/  FFMA.FTZ R84, R84, UR26, -R86 ;  /* 0x0000001a54547c23 */ /* 0x000fe20008010856 */
[----:B----4-:R-:W-:-:S06]  /*4630*/  FADD.FTZ R7, R49, R4 ;  /* 0x0000000431077221 */ /* 0x010fcc0000010000 */
[----:B------:R-:W4:Y:S01]  /*4640*/  MUFU.EX2 R53, R53 ;  /* 0x0000003500357308 */ /* 0x000f220000000800 */
[----:B0-----:R-:W-:-:S07]  /*4650*/  FADD.FTZ R5, R59, R0 ;  /* 0x000000003b057221 */ /* 0x001fce0000010000 */
[----:B------:R-:W0:Y:S01]  /*4660*/  MUFU.EX2 R67, R67 ;  /* 0x0000004300437308 */ /* 0x000e220000000800 */
[----:B------:R-:W-:Y:S01]  /*4670*/  FFMA.FTZ R78, R78, UR26, -R86 ;  /* 0x0000001a4e4e7c23 */ /* 0x000fe20008010856 */
[----:B------:R-:W-:-:S06]  /*4680*/  FADD.FTZ R7, R54, R7 ;  /* 0x0000000736077221 */ /* 0x000fcc0000010000 */
[----:B------:R-:W0:Y:S01]  /*4690*/  MUFU.EX2 R57, R57 ;  /* 0x0000003900397308 */ /* 0x000e220000000800 */
[----:B------:R-:W-:Y:S01]  /*46a0*/  FFMA.FTZ R62, R89, UR26, -R73 ;  /* 0x0000001a593e7c23 */ /* 0x000fe20008010849 */
[----:B-1----:R-:W-:-:S06]  /*46b0*/  FADD.FTZ R4, R60, R5 ;  /* 0x000000053c047221 */ /* 0x002fcc0000010000 */
[----:B------:R-:W1:Y:S01]  /*46c0*/  MUFU.EX2 R68, R81 ;  /* 0x0000005100447308 */ /* 0x000e620000000800 */
[----:B------:R-:W-:Y:S01]  /*46d0*/  FFMA.FTZ R83, R83, UR26, -R86 ;  /* 0x0000001a53537c23 */ /* 0x000fe20008010856 */
[----:B-----5:R-:W-:-:S06]  /*46e0*/  FADD.FTZ R18, R50, R7 ;  /* 0x0000000732127221 */ /* 0x020fcc0000010000 */
[----:B------:R-:W-:Y:S01]  /*46f0*/  MUFU.EX2 R58, R58 ;  /* 0x0000003a003a7308 */ /* 0x000fe20000000800 */
[----:B------:R-:W-:Y:S01]  /*4700*/  FFMA.FTZ R65, R91, UR26, -R73 ;  /* 0x0000001a5b417c23 */ /* 0x000fe20008010849 */
[----:B---3--:R-:W-:-:S06]  /*4710*/  FADD.FTZ R6, R63, R4 ;  /* 0x000000043f067221 */ /* 0x008fcc0000010000 */
[----:B------:R-:W3:Y:S01]  /*4720*/  MUFU.EX2 R84, R84 ;  /* 0x0000005400547308 */ /* 0x000ee20000000800 */
[----:B------:R-:W-:Y:S01]  /*4730*/  FFMA.FTZ R82, R82, UR26, -R86 ;  /* 0x0000001a52527c23 */ /* 0x000fe20008010856 */
[----:B------:R-:W-:Y:S01]  /*4740*/  F2FP.F16.F32.PACK_AB R32, R26, R3 ;  /* 0x000000031a20723e */ /* 0x000fe200000000ff */
[----:B----4-:R-:W-:-:S05]  /*4750*/  FADD.FTZ R18, R53, R18 ;  /* 0x0000001235127221 */ /* 0x010fca0000010000 */
[----:B------:R-:W-:Y:S01]  /*4760*/  MUFU.EX2 R61, R61 ;  /* 0x0000003d003d7308 */ /* 0x000fe20000000800 */
[----:B------:R-:W-:Y:S01]  /*4770*/  FFMA.FTZ R66, R98, UR26, -R73 ;  /* 0x0000001a62427c23 */ /* 0x000fe20008010849 */
[----:B------:R-:W-:Y:S01]  /*4780*/  F2FP.F16.F32.PACK_AB R10, R37, R30 ;  /* 0x0000001e250a723e */ /* 0x000fe200000000ff */
[----:B0-----:R-:W-:-:S05]  /*4790*/  FADD.FTZ R3, R67, R6 ;  /* 0x0000000643037221 */ /* 0x001fca0000010000 */
[----:B------:R-:W0:Y:S01]  /*47a0*/  MUFU.EX2 R19, R78 ;  /* 0x0000004e00137308 */ /* 0x000e220000000800 */
[----:B------:R-:W-:Y:S01]  /*47b0*/  F2FP.F16.F32.PACK_AB R9, R36, R27 ;  /* 0x0000001b2409723e */ /* 0x000fe200000000ff */
[----:B------:R-:W-:Y:S01]  /*47c0*/  FFMA.FTZ R79, R79, UR26, -R86 ;  /* 0x0000001a4f4f7c23 */ /* 0x000fe20008010856 */
[----:B------:R-:W-:Y:S02]  /*47d0*/  F2FP.F16.F32.PACK_AB R11, R40, R31 ;  /* 0x0000001f280b723e */ /* 0x000fe400000000ff */
[----:B------:R-:W-:-:S03]  /*47e0*/  F2FP.F16.F32.PACK_AB R12, R41, R38 ;  /* 0x00000026290c723e */ /* 0x000fc600000000ff */
[----:B------:R-:W4:Y:S01]  /*47f0*/  MUFU.EX2 R62, R62 ;  /* 0x0000003e003e7308 */ /* 0x000f220000000800 */
[----:B------:R-:W-:Y:S02]  /*4800*/  F2FP.F16.F32.PACK_AB R14, R46, R45 ;  /* 0x0000002d2e0e723e */ /* 0x000fe400000000ff */
[----:B------:R-:W-:Y:S01]  /*4810*/  F2FP.F16.F32.PACK_AB R15, R51, R44 ;  /* 0x0000002c330f723e */ /* 0x000fe200000000ff */
[----:B------:R-:W-:-:S04]  /*4820*/  FADD.FTZ R5, R57, R18 ;  /* 0x0000001239057221 */ /* 0x000fc80000010000 */
[----:B------:R-:W5:Y:S01]  /*4830*/  MUFU.EX2 R83, R83 ;  /* 0x0000005300537308 */ /* 0x000f620000000800 */
[----:B-1----:R-:W-:Y:S01]  /*4840*/  FADD.FTZ R3, R68, R3 ;  /* 0x0000000344037221 */ /* 0x002fe20000010000 */
[----:B------:R3:W-:Y:S01]  /*4850*/  STSM.16.M88.4 [R121], R8 ;  /* 0x0000000879007844 */ /* 0x0007e20000000200 */
[----:B------:R-:W-:-:S05]  /*4860*/  FFMA.FTZ R109, R109, UR26, -R86 ;  /* 0x0000001a6d6d7c23 */ /* 0x000fca0008010856 */
[----:B------:R-:W1:Y:S01]  /*4870*/  MUFU.EX2 R65, R65 ;  /* 0x0000004100417308 */ /* 0x000e620000000800 */
[----:B------:R2:W-:Y:S07]  /*4880*/  STSM.16.M88.4 [R17+0x6000], R12 ;  /* 0x0060000c11007844 */ /* 0x0005ee0000000200 */
[----:B------:R-:W1:Y:S01]  /*4890*/  MUFU.EX2 R82, R82 ;  /* 0x0000005200527308 */ /* 0x000e620000000800 */
[----:B---3--:R-:W-:Y:S01]  /*48a0*/  FADD.FTZ R8, R84, R3 ;  /* 0x0000000354087221 */ /* 0x008fe20000010000 */
[----:B------:R-:W-:-:S06]  /*48b0*/  FFMA.FTZ R107, R107, UR26, -R86 ;  /* 0x0000001a6b6b7c23 */ /* 0x000fcc0008010856 */
[----:B------:R-:W3:Y:S01]  /*48c0*/  MUFU.EX2 R66, R66 ;  /* 0x0000004200427308 */ /* 0x000ee20000000800 */
[----:B--2---:R-:W-:Y:S01]  /*48d0*/  FADD.FTZ R12, R58, R5 ;  /* 0x000000053a0c7221 */ /* 0x004fe20000010000 */
[----:B0-----:R-:W-:-:S06]  /*48e0*/  FADD.FTZ R8, R19, R8 ;  /* 0x0000000813087221 */ /* 0x001fcc0000010000 */
[----:B------:R-:W0:Y:S01]  /*48f0*/  MUFU.EX2 R79, R79 ;  /* 0x0000004f004f7308 */ /* 0x000e220000000800 */
[----:B------:R-:W-:Y:S01]  /*4900*/  FADD.FTZ R3, R61, R12 ;  /* 0x0000000c3d037221 */ /* 0x000fe20000010000 */
[--C-:B------:R-:W-:Y:S01]  /*4910*/  FFMA.FTZ R113, R113, UR26, -R86.reuse ;  /* 0x0000001a71717c23 */ /* 0x100fe20008010856 */
[----:B------:R-:W-:Y:S01]  /*4920*/  FFMA.FTZ R111, R111, UR26, -R86 ;  /* 0x0000001a6f6f7c23 */ /* 0x000fe20008010856 */
[----:B------:R-:W-:-:S04]  /*4930*/  FFMA.FTZ R73, R100, UR26, -R73 ;  /* 0x0000001a64497c23 */ /* 0x000fc80008010849 */
[----:B------:R-:W2:Y:S01]  /*4940*/  MUFU.EX2 R69, R69 ;  /* 0x0000004500457308 */ /* 0x000ea20000000800 */
[----:B------:R-:W-:Y:S01]  /*4950*/  FFMA.FTZ R86, R115, UR26, -R86 ;  /* 0x0000001a73567c23 */ /* 0x000fe20008010856 */
[----:B----4-:R-:W-:Y:S01]  /*4960*/  FADD.FTZ R12, R62, R3 ;  /* 0x000000033e0c7221 */ /* 0x010fe20000010000 */
[----:B-----5:R-:W-:-:S05]  /*4970*/  FADD.FTZ R3, R83, R8 ;  /* 0x0000000853037221 */ /* 0x020fca0000010000 */
[----:B------:R-:W4:Y:S01]  /*4980*/  MUFU.EX2 R0, R109 ;  /* 0x0000006d00007308 */ /* 0x000f220000000800 */
[----:B-1----:R-:W-:Y:S01]  /*4990*/  FADD.FTZ R11, R65, R12 ;  /* 0x0000000c410b7221 */ /* 0x002fe20000010000 */
[----:B------:R-:W-:-:S06]  /*49a0*/  FADD.FTZ R8, R82, R3 ;  /* 0x0000000352087221 */ /* 0x000fcc0000010000 */
[----:B------:R-:W1:Y:S01]  /*49b0*/  MUFU.EX2 R9, R107 ;  /* 0x0000006b00097308 */ /* 0x000e620000000800 */
[----:B---3--:R-:W-:Y:S01]  /*49c0*/  FADD.FTZ R12, R66, R11 ;  /* 0x0000000b420c7221 */ /* 0x008fe20000010000 */
[----:B0-----:R-:W-:-:S06]  /*49d0*/  FADD.FTZ R3, R79, R8 ;  /* 0x000000084f037221 */ /* 0x001fcc0000010000 */
[----:B------:R-:W0:Y:S01]  /*49e0*/  MUFU.EX2 R10, R113 ;  /* 0x00000071000a7308 */ /* 0x000e220000000800 */
[----:B--2---:R-:W-:-:S07]  /*49f0*/  FADD.FTZ R11, R69, R12 ;  /* 0x0000000c450b7221 */ /* 0x004fce0000010000 */
[----:B------:R-:W-:Y:S08]  /*4a00*/  MUFU.EX2 R74, R74 ;  /* 0x0000004a004a7308 */ /* 0x000ff00000000800 */
[----:B------:R-:W2:Y:S08]  /*4a10*/  MUFU.EX2 R73, R73 ;  /* 0x0000004900497308 */ /* 0x000eb00000000800 */
[----:B------:R-:W-:Y:S08]  /*4a20*/  MUFU.EX2 R111, R111 ;  /* 0x0000006f006f7308 */ /* 0x000ff00000000800 */
[----:B------:R-:W3:Y:S01]  /*4a30*/  MUFU.EX2 R86, R86 ;  /* 0x0000005600567308 */ /* 0x000ee20000000800 */
[----:B------:R-:W-:Y:S01]  /*4a40*/  F2FP.F16.F32.PACK_AB R4, R42, R33 ;  /* 0x000000212a04723e */ /* 0x000fe200000000ff */
[----:B----4-:R-:W-:Y:S01]  /*4a50*/  FADD.FTZ R12, R0, R3 ;  /* 0x00000003000c7221 */ /* 0x010fe20000010000 */
[----:B------:R-:W-:-:S02]  /*4a60*/  F2FP.F16.F32.PACK_AB R34, R34, R29 ;  /* 0x0000001d2222723e */ /* 0x000fc400000000ff */
[----:B------:R-:W-:Y:S02]  /*4a70*/  F2FP.F16.F32.PACK_AB R33, R48, R47 ;  /* 0x0000002f3021723e */ /* 0x000fe400000000ff */
[----:B------:R-:W-:Y:S02]  /*4a80*/  F2FP.F16.F32.PACK_AB R35, R55, R52 ;  /* 0x000000343723723e */ /* 0x000fe400000000ff */
[----:B------:R-:W-:Y:S02]  /*4a90*/  F2FP.F16.F32.PACK_AB R6, R54, R49 ;  /* 0x000000313606723e */ /* 0x000fe400000000ff */
[----:B------:R-:W-:Y:S02]  /*4aa0*/  F2FP.F16.F32.PACK_AB R5, R59, R56 ;  /* 0x000000383b05723e */ /* 0x000fe400000000ff */
[----:B------:R-:W-:Y:S01]  /*4ab0*/  F2FP.F16.F32.PACK_AB R7, R63, R60 ;  /* 0x0000003c3f07723e */ /* 0x000fe200000000ff */
[----:B-1----:R-:W-:Y:S01]  /*4ac0*/  FADD.FTZ R3, R9, R12 ;  /* 0x0000000c09037221 */ /* 0x002fe20000010000 */
[----:B------:R-:W-:Y:S01]  /*4ad0*/  F2FP.F16.F32.PACK_AB R58, R58, R57 ;  /* 0x000000393a3a723e */ /* 0x000fe200000000ff */
[----:B------:R-:W-:Y:S01]  /*4ae0*/  STSM.16.M88.4 [R16+0x6000], R32 ;  /* 0x0060002010007844 */ /* 0x000fe20000000200 */
[----:B------:R-:W-:-:S02]  /*4af0*/  F2FP.F16.F32.PACK_AB R57, R68, R67 ;  /* 0x000000434439723e */ /* 0x000fc400000000ff */
[----:B------:R-:W-:Y:S01]  /*4b00*/  F2FP.F16.F32.PACK_AB R56, R53, R50 ;  /* 0x000000323538723e */ /* 0x000fe200000000ff */
[----:B------:R1:W-:Y:S01]  /*4b10*/  STSM.16.M88.4 [R2+0x2a800], R4 ;  /* 0x02a8000402007844 */ /* 0x0003e20000000200 */
[----:B------:R-:W-:Y:S02]  /*4b20*/  F2FP.F16.F32.PACK_AB R66, R66, R65 ;  /* 0x000000414242723e */ /* 0x000fe400000000ff */
[----:B------:R-:W-:Y:S02]  /*4b30*/  F2FP.F16.F32.PACK_AB R59, R19, R84 ;  /* 0x00000054133b723e */ /* 0x000fe400000000ff */
[----:B------:R-:W-:Y:S01]  /*4b40*/  F2FP.F16.F32.PACK_AB R67, R0, R79 ;  /* 0x0000004f0043723e */ /* 0x000fe200000000ff */
[----:B0-----:R-:W-:Y:S01]  /*4b50*/  FADD.FTZ R0, R10, R3 ;  /* 0x000000030a007221 */ /* 0x001fe20000010000 */
[----:B------:R-:W-:Y:S02]  /*4b60*/  F2FP.F16.F32.PACK_AB R64, R62, R61 ;  /* 0x0000003d3e40723e */ /* 0x000fe400000000ff */
[----:B------:R-:W-:-:S02]  /*4b70*/  F2FP.F16.F32.PACK_AB R65, R82, R83 ;  /* 0x000000535241723e */ /* 0x000fc400000000ff */
[----:B------:R-:W-:Y:S02]  /*4b80*/  F2FP.F16.F32.PACK_AB R9, R10, R9 ;  /* 0x000000090a09723e */ /* 0x000fe400000000ff */
[C---:B------:R-:W-:Y:S02]  /*4b90*/  F2FP.F16.F32.PACK_AB R8, R70.reuse, R69 ;  /* 0x000000454608723e */ /* 0x040fe400000000ff */
[----:B--2---:R-:W-:Y:S01]  /*4ba0*/  F2FP.F16.F32.PACK_AB R10, R73, R74 ;  /* 0x0000004a490a723e */ /* 0x004fe200000000ff */
[----:B-1----:R-:W-:Y:S01]  /*4bb0*/  FADD.FTZ R5, R70, R11 ;  /* 0x0000000b46057221 */ /* 0x002fe20000010000 */
[----:B---3--:R-:W-:Y:S01]  /*4bc0*/  F2FP.F16.F32.PACK_AB R11, R86, R111 ;  /* 0x0000006f560b723e */ /* 0x008fe200000000ff */
[----:B------:R0:W-:Y:S04]  /*4bd0*/  STSM.16.M88.4 [R20], R56 ;  /* 0x0000003814007844 */ /* 0x0001e80000000200 */
[----:B------:R0:W-:Y:S04]  /*4be0*/  STSM.16.M88.4 [R17+0xc000], R64 ;  /* 0x00c0004011007844 */ /* 0x0001e80000000200 */
[----:B------:R0:W-:Y:S01]  /*4bf0*/  STSM.16.M88.4 [R16+0xc000], R8 ;  /* 0x00c0000810007844 */ /* 0x0001e20000000200 */
[----:B------:R1:W-:Y:S06]  /*4c00*/  MEMBAR.ALL.CTA ;  /* 0x0000000000007992 */ /* 0x0003ec0000008000 */
[----:B-1----:R-:W1:Y:S01]  /*4c10*/  FENCE.VIEW.ASYNC.S ;  /* 0x00000000000073c6 */ /* 0x002e620000000000 */
[----:B------:R-:W-:-:S06]  /*4c20*/  UISETP.GE.AND UP0, UPT, UR49, 0xc1, UPT ;  /* 0x000000c13100788c */ /* 0x000fcc000bf06270 */
[----:B------:R-:W-:Y:S01]  /*4c30*/  PLOP3.LUT P2, PT, PT, PT, UP0, 0x80, 0x0 ;  /* 0x000000000000781c */ /* 0x000fe20003f4f008 */
[----:B------:R-:W-:Y:S01]  /*4c40*/  FADD.FTZ R4, R74, R5 ;  /* 0x000000054a047221 */ /* 0x000fe20000010000 */
[----:B------:R-:W-:Y:S01]  /*4c50*/  FADD.FTZ R5, R111, R0 ;  /* 0x000000006f057221 */ /* 0x000fe20000010000 */
[----:B------:R-:W-:Y:S01]  /*4c60*/  ISETP.NE.AND P0, PT, R120, RZ, PT ;  /* 0x000000ff7800720c */ /* 0x000fe20003f05270 */
[----:B------:R-:W-:Y:S02]  /*4c70*/  IMAD.MOV.U32 R149, RZ, RZ, R151 ;  /* 0x000000ffff957224 */ /* 0x000fe400078e0097 */
[----:B------:R-:W-:Y:S01]  /*4c80*/  FADD.FTZ R4, R73, R4 ;  /* 0x0000000449047221 */ /* 0x000fe20000010000 */
[----:B------:R-:W-:Y:S01]  /*4c90*/  FADD.FTZ R5, R86, R5 ;  /* 0x0000000556057221 */ /* 0x000fe20000010000 */
[-C--:B------:R-:W-:Y:S01]  /*4ca0*/  MOV R150, R151.reuse ;  /* 0x0000009700967202 */ /* 0x080fe20000000f00 */
[--C-:B------:R-:W-:Y:S01]  /*4cb0*/  IMAD.MOV.U32 R148, RZ, RZ, R151.reuse ;  /* 0x000000ffff947224 */ /* 0x100fe200078e0097 */
        /* <DEDUP_REMOVED lines=15> */
[--C-:B------:R-:W-:Y:S02]  /*4db0*/  IMAD.MOV.U32 R136, RZ, RZ, R151.reuse ;  /* 0x000000ffff887224 */ /* 0x100fe400078e0097 */
[--C-:B------:R-:W-:Y:S02]  /*4dc0*/  IMAD.MOV.U32 R134, RZ, RZ, R151.reuse ;  /* 0x000000ffff867224 */ /* 0x100fe400078e0097 */
        /* <DEDUP_REMOVED lines=10> */
[----:B------:R-:W-:Y:S01]  /*4e70*/  IMAD.MOV.U32 R121, RZ, RZ, R151 ;  /* 0x000000ffff797224 */ /* 0x000fe200078e0097 */
[----:B-1----:R-:W-:Y:S01]  /*4e80*/  NOP ;  /* 0x0000000000007918 */ /* 0x002fe20000000000 */
[----:B0-----:R-:W-:Y:S05]  /*4e90*/  @!P2 BRA `(.L_x_131) ;  /* 0x0000003400d8a947 */ /* 0x001fea0003800000 */
[----:B------:R-:W-:Y:S01]  /*4ea0*/  IMAD.MOV.U32 R0, RZ, RZ, R102 ;  /* 0x000000ffff007224 */ /* 0x000fe200078e0066 */
[----:B------:R-:W-:Y:S01]  /*4eb0*/  CS2R R150, SRZ ;  /* 0x0000000000967805 */ /* 0x000fe2000001ff00 */
        /* <DEDUP_REMOVED lines=15> */
[----:B------:R-:W-:Y:S01]  /*4fb0*/  CS2R R120, SRZ ;  /* 0x0000000000787805 */ /* 0x000fe2000001ff00 */
[----:B------:R-:W-:Y:S01]  /*4fc0*/  UIADD3 UR29, UR48, -0x2, URZ ;  /* 0xfffffffe301d7890 */ /* 0x000fe2000fffe03f */
[----:B------:R-:W-:Y:S01]  /*4fd0*/  UMOV UR20, UR38 ;  /* 0x0000002600147c82 */ /* 0x000fe20008000000 */
[----:B------:R-:W-:Y:S01]  /*4fe0*/  UMOV UR28, UR39 ;  /* 0x00000027001c7c82 */ /* 0x000fe20008000000 */
[----:B------:R-:W-:Y:S01]  /*4ff0*/  ULDC UR27, c[0x0][0x9d8] ;  /* 0x00027600001b7ab9 */ /* 0x000fe20000000800 */
[----:B------:R-:W-:-:S08]  /*5000*/  ULDC UR26, c[0x0][0x988] ;  /* 0x00026200001a7ab9 */ /* 0x000fd00000000800 */
.L_x_140:
[----:B------:R-:W-:Y:S01]  /*5010*/  UIADD3 UR39, UR28, 0x1, URZ ;  /* 0x000000011c277890 */ /* 0x000fe2000fffe03f */
[----:B------:R-:W-:-:S03]  /*5020*/  ISETP.NE.AND P3, PT, RZ, UR44, PT ;  /* 0x0000002cff007c0c */ /* 0x000fc6000bf65270 */
[----:B------:R-:W-:-:S04]  /*5030*/  UISETP.NE.AND UP0, UPT, UR39, 0x2, UPT ;  /* 0x000000022700788c */ /* 0x000fc8000bf05270 */
[----:B------:R-:W-:Y:S02]  /*5040*/  USEL UR38, URZ, 0x1, UP0 ;  /* 0x000000013f267887 */ /* 0x000fe40008000000 */
[----:B------:R-:W-:Y:S02]  /*5050*/  USEL UR39, UR39, URZ, UP0 ;  /* 0x0000003f27277287 */ /* 0x000fe40008000000 */
[----:B------:R-:W-:Y:S02]  /*5060*/  ULOP3.LUT UR38, UR20, UR38, URZ, 0x3c, !UPT ;  /* 0x0000002614267292 */ /* 0x000fe4000f8e3c3f */
[----:B------:R-:W-:Y:S10]  /*5070*/  @P3 BRA `(.L_x_132) ;  /* 0x00000000002c3947 */ /* 0x000ff40003800000 */
[----:B------:R-:W-:Y:S05]  /*5080*/  @!P0 BRA `(.L_x_133) ;  /* 0x0000000000048947 */ /* 0x000fea0003800000 */
[----:B------:R-:W-:Y:S01]  /*5090*/  BPT.TRAP 0x1 ;  /* 0x000000040000795c */ /* 0x000fe20000300000 */
.L_x_133:
[----:B------:R-:W-:Y:S01]  /*50a0*/  ULEA UR6, UR39, UR40, 0x3 ;  /* 0x0000002827067291 */ /* 0x000fe2000f8e183f */
[----:B------:R-:W-:-:S05]  /*50b0*/  IMAD.U32 R6, RZ, RZ, UR38 ;  /* 0x00000026ff067e24 */ /* 0x000fca000f8e00ff */
[----:B------:R-:W-:-:S04]  /*50c0*/  SHF.L.U32 R6, R6, 0x1f, RZ ;  /* 0x0000001f06067819 */ /* 0x000fc800000006ff */
[----:B------:R0:W1:Y:S01]  /*50d0*/  SYNCS.PHASECHK.TRANS64.TRYWAIT P2, [UR6+0x30830], R6 ;  /* 0x03083006ff0075a7 */ /* 0x0000620008040146 */
[----:B------:R-:W-:Y:S05]  /*50e0*/  @!P0 BRA `(.L_x_134) ;  /* 0x0000000000048947 */ /* 0x000fea0003800000 */
[----:B------:R-:W-:Y:S01]  /*50f0*/  BPT.TRAP 0x1 ;  /* 0x000000040000795c */ /* 0x000fe20000300000 */
.L_x_134:
[----:B-1----:R-:W-:Y:S05]  /*5100*/  @P2 BRA `(.L_x_132) ;  /* 0x0000000000082947 */ /* 0x002fea0003800000 */
[----:B------:R-:W1:Y:S02]  /*5110*/  SYNCS.PHASECHK.TRANS64.TRYWAIT P2, [UR6+0x30830], R6 ;  /* 0x03083006ff0075a7 */ /* 0x000e640008040146 */
[----:B-1----:R-:W-:Y:S05]  /*5120*/  @!P2 BRA `(.L_x_135) ;  /* 0x0000009400f4a947 */ /* 0x002fea0003800000 */
.L_x_132:
[----:B-1----:R-:W1:Y:S01]  /*5130*/  S2R R7, SR_TID.X ;  /* 0x0000000000077919 */ /* 0x002e620000002100 */
[----:B------:R-:W-:Y:S01]  /*5140*/  UIMAD UR6, UR39, 0x600, UR24 ;  /* 0x00000600270678a4 */ /* 0x000fe2000f8e0218 */
[----:B------:R-:W-:Y:S01]  /*5150*/  UMOV UR7, 0x40000040 ;  /* 0x4000004000077882 */ /* 0x000fe20000000000 */
[----:B------:R-:W-:Y:S02]  /*5160*/  UMOV UR11, 0x40000040 ;  /* 0x40000040000b7882 */ /* 0x000fe40000000000 */
[----:B------:R-:W-:Y:S02]  /*5170*/  UIADD3 UR10, UR6, 0x2, URZ ;  /* 0x00000002060a7890 */ /* 0x000fe4000fffe03f */
[----:B------:R-:W-:Y:S01]  /*5180*/  UIADD3 UR14, UR6, 0x4, URZ ;  /* 0x00000004060e7890 */ /* 0x000fe2000fffe03f */
[----:B------:R-:W-:Y:S01]  /*5190*/  UMOV UR15, 0x40000040 ;  /* 0x40000040000f7882 */ /* 0x000fe20000000000 */
[----:B------:R-:W-:Y:S01]  /*51a0*/  UIADD3 UR18, UR6, 0x6, URZ ;  /* 0x0000000606127890 */ /* 0x000fe2000fffe03f */
[----:B------:R-:W-:Y:S01]  /*51b0*/  UMOV UR19, 0x40000040 ;  /* 0x4000004000137882 */ /* 0x000fe20000000000 */
[----:B-1----:R-:W-:-:S05]  /*51c0*/  SHF.R.U32.HI R7, RZ, 0x7, R7 ;  /* 0x00000007ff077819 */ /* 0x002fca0000011607 */
[----:B0-----:R-:W-:-:S05]  /*51d0*/  VIADD R6, R7, 0x8 ;  /* 0x0000000807067836 */ /* 0x001fca0000000000 */
[----:B------:R0:W-:Y:S06]  /*51e0*/  BAR.SYNC.DEFER_BLOCKING R6, 0x100 ;  /* 0x000400060000751d */ /* 0x0001ec0000010000 */
[----:B------:R-:W-:-:S06]  /*51f0*/  WARPGROUP.ARRIVE ;  /* 0x00000000000079c5 */ /* 0x000fcc0000000000 */
        /* <DEDUP_REMOVED lines=11> */
[----:B0-----:R-:W-:Y:S05]  /*52b0*/  @P3 BRA `(.L_x_136) ;  /* 0x00000000002c3947 */ /* 0x001fea0003800000 */
[----:B------:R-:W-:Y:S05]  /*52c0*/  @!P0 BRA `(.L_x_137) ;  /* 0x0000000000048947 */ /* 0x000fea0003800000 */
[----:B------:R-:W-:Y:S01]  /*52d0*/  BPT.TRAP 0x1 ;  /* 0x000000040000795c */ /* 0x000fe20000300000 */
.L_x_137:
[----:B------:R-:W-:Y:S01]  /*52e0*/  ULEA UR6, UR28, UR40, 0x3 ;  /* 0x000000281c067291 */ /* 0x000fe2000f8e183f */
[----:B------:R-:W-:-:S04]  /*52f0*/  MOV R6, UR20 ;  /* 0x0000001400067c02 */ /* 0x000fc80008000f00 */
[----:B------:R-:W-:-:S04]  /*5300*/  SHF.L.U32 R6, R6, 0x1f, RZ ;  /* 0x0000001f06067819 */ /* 0x000fc800000006ff */
[----:B------:R0:W1:Y:S01]  /*5310*/  SYNCS.PHASECHK.TRANS64.TRYWAIT P2, [UR6+0x30850], R6 ;  /* 0x03085006ff0075a7 */ /* 0x0000620008040146 */
[----:B------:R-:W-:Y:S05]  /*5320*/  @!P0 BRA `(.L_x_138) ;  /* 0x0000000000048947 */ /* 0x000fea0003800000 */
[----:B------:R-:W-:Y:S01]  /*5330*/  BPT.TRAP 0x1 ;  /* 0x000000040000795c */ /* 0x000fe20000300000 */
.L_x_138:
[----:B-1----:R-:W-:Y:S05]  /*5340*/  @P2 BRA `(.L_x_136) ;  /* 0x0000000000082947 */ /* 0x002fea0003800000 */
[----:B------:R-:W1:Y:S02]  /*5350*/  SYNCS.PHASECHK.TRANS64.TRYWAIT P2, [UR6+0x30850], R6 ;  /* 0x03085006ff0075a7 */ /* 0x000e640008040146 */
[----:B-1----:R-:W-:Y:S05]  /*5360*/  @!P2 BRA `(.L_x_139) ;  /* 0x00000094007ca947 */ /* 0x002fea0003800000 */
.L_x_136:
[----:B------:R-:W-:Y:S01]  /*5370*/  UIADD3 UR7, UR25, 0x1e800, URZ ;  /* 0x0001e80019077890 */ /* 0x000fe2000fffe03f */
[----:B------:R-:W-:Y:S01]  /*5380*/  WARPGROUP.ARRIVE ;  /* 0x00000000000079c5 */ /* 0x000fe20000000000 */
[----:B------:R-:W-:Y:S01]  /*5390*/  UIADD3 UR6, UR40, 0x400, URZ ;  /* 0x0000040028067890 */ /* 0x000fe2000fffe03f */
[----:B01----:R-:W-:Y:S01]  /*53a0*/  FMUL.FTZ R6, R24, UR27 ;  /* 0x0000001b18067c20 */ /* 0x003fe20008410000 */
[----:B------:R-:W-:Y:S01]  /*53b0*/  USHF.R.U32.HI UR7, URZ, 0x4, UR7 ;  /* 0x000000043f077899 */ /* 0x000fe20008011607 */
[----:B------:R-:W-:Y:S01]  /*53c0*/  FMUL.FTZ R7, R25, UR27 ;  /* 0x0000001b19077c20 */ /* 0x000fe20008410000 */
[----:B------:R-:W-:Y:S01]  /*53d0*/  USHF.R.U32.HI UR6, URZ, 0x4, UR6 ;  /* 0x000000043f067899 */ /* 0x000fe20008011606 */
[----:B------:R-:W-:Y:S01]  /*53e0*/  FMUL.FTZ R10, R28, UR27 ;  /* 0x0000001b1c0a7c20 */ /* 0x000fe20008410000 */
[----:B------:R-:W-:Y:S01]  /*53f0*/  ULOP3.LUT UR10, UR7, 0x3fff, URZ, 0xc0, !UPT ;  /* 0x00003fff070a7892 */ /* 0x000fe2000f8ec03f */
[----:B------:R-:W0:Y:S01]  /*5400*/  MUFU.TANH R6, R6 ;  /* 0x0000000600067308 */ /* 0x000e220000002400 */
[----:B------:R-:W-:Y:S01]  /*5410*/  ULOP3.LUT UR7, UR6, 0x3fff, URZ, 0xc0, !UPT ;  /* 0x00003fff06077892 */ /* 0x000fe2000f8ec03f */
[----:B------:R-:W-:Y:S01]  /*5420*/  FMUL.FTZ R11, R29, UR27 ;  /* 0x0000001b1d0b7c20 */ /* 0x000fe20008410000 */
[----:B------:R-:W-:Y:S01]  /*5430*/  ULOP3.LUT UR6, UR10, 0x10000, URZ, 0xfc, !UPT ;  /* 0x000100000a067892 */ /* 0x000fe2000f8efc3f */
[----:B------:R-:W-:Y:S01]  /*5440*/  FMUL.FTZ R14, R32, UR27 ;  /* 0x0000001b200e7c20 */ /* 0x000fe20008410000 */
[----:B------:R-:W-:Y:S01]  /*5450*/  UIMAD UR7, UR28, 0x600, UR7 ;  /* 0x000006001c0778a4 */ /* 0x000fe2000f8e0207 */
[----:B------:R-:W-:Y:S01]  /*5460*/  FMUL.FTZ R15, R33, UR27 ;  /* 0x0000001b210f7c20 */ /* 0x000fe20008410000 */
[----:B------:R-:W-:Y:S01]  /*5470*/  UMOV UR21, 0x40000040 ;  /* 0x4000004000157882 */ /* 0x000fe20000000000 */
[----:B------:R-:W-:Y:S01]  /*5480*/  UMOV UR23, 0x40000040 ;  /* 0x4000004000177882 */ /* 0x000fe20000000000 */
[----:B------:R-:W1:Y:S01]  /*5490*/  MUFU.TANH R7, R7 ;  /* 0x0000000700077308 */ /* 0x000e620000002400 */
[----:B------:R-:W-:Y:S01]  /*54a0*/  UMOV UR20, UR6 ;  /* 0x0000000600147c82 */ /* 0x000fe20008000000 */
[----:B------:R-:W-:Y:S01]  /*54b0*/  FMUL.FTZ R21, R40, UR27 ;  /* 0x0000001b28157c20 */ /* 0x000fe20008410000 */
[----:B------:R-:W-:Y:S01]  /*54c0*/  UMOV UR22, UR7 ;  /* 0x0000000700167c82 */ /* 0x000fe20008000000 */
[----:B------:R-:W-:Y:S01]  /*54d0*/  FMUL.FTZ R40, R59, UR27 ;  /* 0x0000001b3b287c20 */ /* 0x000fe20008410000 */
[----:B------:R-:W-:Y:S01]  /*54e0*/  HGMMA.64x64x16.F32 R120, gdesc[UR20].tnspB, R120, gsb0 ;  /* 0x40e00000147879f0 */ /* 0x000fe20008000878 */
[----:B------:R-:W-:Y:S01]  /*54f0*/  UIADD3 UR20, UR6, 0x2, URZ ;  /* 0x0000000206147890 */ /* 0x000fe2000fffe03f */
[----:B------:R-:W-:Y:S01]  /*5500*/  FMUL.FTZ R59, R78, UR27 ;  /* 0x0000001b4e3b7c20 */ /* 0x000fe20008410000 */
[----:B------:R-:W-:Y:S01]  /*5510*/  UIADD3 UR22, UR7, 0x80, URZ ;  /* 0x0000008007167890 */ /* 0x000fe2000fffe03f */
[----:B------:R-:W2:Y:S01]  /*5520*/  MUFU.TANH R10, R10 ;  /* 0x0000000a000a7308 */ /* 0x000ea20000002400 */
[----:B------:R-:W-:Y:S01]  /*5530*/  UMOV UR21, 0x40000040 ;  /* 0x4000004000157882 */ /* 0x000fe20000000000 */
[----:B------:R-:W-:Y:S01]  /*5540*/  UMOV UR23, 0x40000040 ;  /* 0x4000004000177882 */ /* 0x000fe20000000000 */
[----:B0-----:R-:W-:Y:S01]  /*5550*/  FMNMX.FTZ R78, R6, R3, !PT ;  /* 0x00000003064e7209 */ /* 0x001fe20007810000 */
[----:B------:R-:W-:Y:S01]  /*5560*/  FMUL.FTZ R18, R36, UR27 ;  /* 0x0000001b24127c20 */ /* 0x000fe20008410000 */
[----:B------:R-:W-:Y:S01]  /*5570*/  FMUL.FTZ R20, R39, UR27 ;  /* 0x0000001b27147c20 */ /* 0x000fe20008410000 */
[----:B------:R-:W-:Y:S01]  /*5580*/  FMUL.FTZ R39, R58, UR27 ;  /* 0x0000001b3a277c20 */ /* 0x000fe20008410000 */
[----:B------:R-:W-:Y:S01]  /*5590*/  FMUL.FTZ R8, R26, UR27 ;  /* 0x0000001b1a087c20 */ /* 0x000fe20008410000 */
[----:B------:R-:W0:Y:S01]  /*55a0*/  MUFU.TANH R11, R11 ;  /* 0x0000000b000b7308 */ /* 0x000e220000002400 */
[----:B------:R-:W-:Y:S01]  /*55b0*/  FMUL.FTZ R58, R77, UR27 ;  /* 0x0000001b4d3a7c20 */ /* 0x000fe20008410000 */
[----:B-1----:R-:W-:Y:S01]  /*55c0*/  FMNMX.FTZ R77, R7, R78, !PT ;  /* 0x0000004e074d7209 */ /* 0x002fe20007810000 */
[----:B------:R-:W-:Y:S01]  /*55d0*/  FMUL.FTZ R19, R37, UR27 ;  /* 0x0000001b25137c20 */ /* 0x000fe20008410000 */
[----:B------:R-:W-:Y:S01]  /*55e0*/  FMUL.FTZ R9, R27, UR27 ;  /* 0x0000001b1b097c20 */ /* 0x000fe20008410000 */
[----:B------:R-:W-:Y:S01]  /*55f0*/  FMUL.FTZ R12, R30, UR27 ;  /* 0x0000001b1e0c7c20 */ /* 0x000fe20008410000 */
[----:B------:R-:W-:Y:S01]  /*5600*/  FMUL.FTZ R22, R41, UR27 ;  /* 0x0000001b29167c20 */ /* 0x000fe20008410000 */
[----:B------:R-:W-:Y:S01]  /*5610*/  FMUL.FTZ R13, R31, UR27 ;  /* 0x0000001b1f0d7c20 */ /* 0x000fe20008410000 */
[----:B------:R-:W1:Y:S01]  /*5620*/  MUFU.TANH R14, R14 ;  /* 0x0000000e000e7308 */ /* 0x000e620000002400 */
        /* <DEDUP_REMOVED lines=8> */
[----:B0-----:R-:W-:Y:S01]  /*56b0*/  FMNMX.FTZ R77, R11, R78, !PT ;  /* 0x0000004e0b4d7209 */ /* 0x001fe20007810000 */
[----:B------:R-:W-:Y:S01]  /*56c0*/  FMUL.FTZ R153, R35, UR27 ;  /* 0x0000001b23997c20 */ /* 0x000fe20008410000 */
[----:B------:R-:W-:Y:S01]  /*56d0*/  FMUL.FTZ R44, R63, UR27 ;  /* 0x0000001b3f2c7c20 */ /* 0x000fe20008410000 */
[----:B------:R-:W-:Y:S01]  /*56e0*/  FMUL.FTZ R27, R46, UR27 ;  /* 0x0000001b2e1b7c20 */ /* 0x000fe20008410000 */
[----:B------:R-:W-:Y:S01]  /*56f0*/  FMUL.FTZ R29, R48, UR27 ;  /* 0x0000001b301d7c20 */ /* 0x000fe20008410000 */
[----:B------:R-:W-:Y:S01]  /*5700*/  FMUL.FTZ R63, R82, UR27 ;  /* 0x0000001b523f7c20 */ /* 0x000fe20008410000 */
[----:B------:R-:W-:Y:S01]  /*5710*/  FMUL.FTZ R46, R65, UR27 ;  /* 0x0000001b412e7c20 */ /* 0x000fe20008410000 */
[----:B------:R-:W0:Y:S01]  /*5720*/  MUFU.TANH R18, R18 ;  /* 0x0000001200127308 */ /* 0x000e220000002400 */
        /* <DEDUP_REMOVED lines=39> */
[----:B------:R-:W-:-:S02]  /*59a0*/  WARPGROUP.DEPBAR.LE gsb0, 0x0 ;  /* 0x00008000000079c5 */ /* 0x000fc40000010000 */
[----:B------:R-:W-:Y:S01]  /*59b0*/  WARPGROUP.ARRIVE ;  /* 0x00000000000079c5 */ /* 0x000fe20000000000 */
[----:B------:R-:W2:Y:S01]  /*59c0*/  MUFU.TANH R12, R12 ;  /* 0x0000000c000c7308 */ /* 0x000ea20000002400 */
[----:B0-----:R-:W-:Y:S01]  /*59d0*/  FMNMX.FTZ R81, R9, R82, !PT ;  /* 0x0000005209517209 */ /* 0x001fe20007810000 */
[----:B------:R-:W-:Y:S01]  /*59e0*/  FMUL.FTZ R57, R76, UR27 ;  /* 0x0000001b4c397c20 */ /* 0x000fe20008410000 */
[----:B------:R-:W-:Y:S01]  /*59f0*/  FMUL.FTZ R51, R70, UR27 ;  /* 0x0000001b46337c20 */ /* 0x000fe20008410000 */
[----:B------:R-:W-:Y:S01]  /*5a00*/  FMUL.FTZ R70, R91, UR27 ;  /* 0x0000001b5b467c20 */ /* 0x000fe20008410000 */
[----:B------:R-:W-:Y:S01]  /*5a10*/  HGMMA.64x64x16.F32 R120, gdesc[UR20].tnspB, R120, gsb0 ;  /* 0x40e00000147879f0 */ /* 0x000fe20008000878 */
[----:B------:R-:W-:Y:S01]  /*5a20*/  UIADD3 UR20, UR6, 0x4, URZ ;  /* 0x0000000406147890 */ /* 0x000fe2000fffe03f */
[----:B-1----:R-:W-:Y:S01]  /*5a30*/  FMNMX.FTZ R83, R21, R84, !PT ;  /* 0x0000005415537209 */ /* 0x002fe20007810000 */
[----:B------:R-:W-:Y:S01]  /*5a40*/  UIADD3 UR22, UR7, 0x100, URZ ;  /* 0x0000010007167890 */ /* 0x000fe2000fffe03f */
[----:B------:R-:W0:Y:S01]  /*5a50*/  MUFU.TANH R22, R22 ;  /* 0x0000001600167308 */ /* 0x000e220000002400 */
[----:B------:R-:W-:Y:S01]  /*5a60*/  UMOV UR21, 0x40000040 ;  /* 0x4000004000157882 */ /* 0x000fe20000000000 */
[----:B------:R-:W-:Y:S01]  /*5a70*/  UMOV UR23, 0x40000040 ;  /* 0x4000004000177882 */ /* 0x000fe20000000000 */
        /* <DEDUP_REMOVED lines=18> */
[----:B------:R-:W-:-:S03]  /*5ba0*/  FMUL.FTZ R99, R116, UR27 ;  /* 0x0000001b74637c20 */ /* 0x000fc60008410000 */
[----:B------:R-:W0:Y:S01]  /*5bb0*/  MUFU.TANH R154, R154 ;  /* 0x0000009a009a7308 */ /* 0x000e220000002400 */
[----:B-1----:R-:W-:-:S07]  /*5bc0*/  FMNMX.FTZ R81, R13, R82, !PT ;  /* 0x000000520d517209 */ /* 0x002fce0007810000 */
[----:B------:R-:W1:Y:S01]  /*5bd0*/  MUFU.TANH R26, R26 ;  /* 0x0000001a001a7308 */ /* 0x000e620000002400 */
[----:B--2---:R-:W-:Y:S01]  /*5be0*/  FMNMX.FTZ R85, R25, R84, !PT ;  /* 0x0000005419557209 */ /* 0x004fe20007810000 */
[----:B------:R-:W-:Y:S01]  /*5bf0*/  FMUL.FTZ R84, R101, UR27 ;  /* 0x0000001b65547c20 */ /* 0x000fe20008410000 */
[----:B------:R-:W-:-:S05]  /*5c00*/  FMUL.FTZ R101, R117, UR27 ;  /* 0x0000001b75657c20 */ /* 0x000fca0008410000 */
[----:B------:R-:W2:Y:S01]  /*5c10*/  MUFU.TANH R153, R153 ;  /* 0x0000009900997308 */ /* 0x000ea20000002400 */
[----:B0-----:R-:W-:-:S07]  /*5c20*/  FMNMX.FTZ R82, R154, R81, !PT ;  /* 0x000000519a527209 */ /* 0x001fce0007810000 */
[----:B------:R-:W0:Y:S01]  /*5c30*/  MUFU.TANH R29, R29 ;  /* 0x0000001d001d7308 */ /* 0x000e220000002400 */
[----:B-1----:R-:W-:-:S07]  /*5c40*/  FMNMX.FTZ R86, R26, R85, !PT ;  /* 0x000000551a567209 */ /* 0x002fce0007810000 */
[----:B------:R-:W1:Y:S01]  /*5c50*/  MUFU.TANH R152, R152 ;  /* 0x0000009800987308 */ /* 0x000e620000002400 */
[----:B--2---:R-:W-:-:S07]  /*5c60*/  FMNMX.FTZ R81, R153, R82, !PT ;  /* 0x0000005299517209 */ /* 0x004fce0007810000 */
[----:B------:R-:W2:Y:S01]  /*5c70*/  MUFU.TANH R30, R30 ;  /* 0x0000001e001e7308 */ /* 0x000ea20000002400 */
[----:B0-----:R-:W-:Y:S01]  /*5c80*/  FMNMX.FTZ R87, R29, R86, !PT ;  /* 0x000000561d577209 */ /* 0x001fe20007810000 */
[----:B------:R-:W-:Y:S02]  /*5c90*/  WARPGROUP.DEPBAR.LE gsb0, 0x0 ;  /* 0x00008000000079c5 */ /* 0x000fe40000010000 */
[----:B------:R-:W-:-:S04]  /*5ca0*/  WARPGROUP.ARRIVE ;  /* 0x00000000000079c5 */ /* 0x000fc80000000000 */
[----:B------:R-:W0:Y:S01]  /*5cb0*/  MUFU.TANH R20, R20 ;  /* 0x0000001400147308 */ /* 0x000e220000002400 */
[----:B-1----:R-:W-:Y:S01]  /*5cc0*/  FMNMX.FTZ R85, R152, R81, !PT ;  /* 0x0000005198557209 */ /* 0x002fe20007810000 */
[----:B------:R-:W-:Y:S01]  /*5cd0*/  FMUL.FTZ R81, R102, UR27 ;  /* 0x0000001b66517c20 */ /* 0x000fe20008410000 */
[----:B------:R-:W-:Y:S01]  /*5ce0*/  HGMMA.64x64x16.F32 R120, gdesc[UR20].tnspB, R120, gsb0 ;  /* 0x40e00000147879f0 */ /* 0x000fe20008000878 */
[----:B------:R-:W-:Y:S01]  /*5cf0*/  UIADD3 UR20, UR6, 0x6, URZ ;  /* 0x0000000606147890 */ /* 0x000fe2000fffe03f */
[----:B--2---:R-:W-:Y:S01]  /*5d00*/  FMNMX.FTZ R86, R30, R87, !PT ;  /* 0x000000571e567209 */ /* 0x004fe20007810000 */
[----:B------:R-:W-:Y:S02]  /*5d10*/  UIADD3 UR22, UR7, 0x180, URZ ;  /* 0x0000018007167890 */ /* 0x000fe4000fffe03f */
[----:B------:R-:W1:Y:S01]  /*5d20*/  MUFU.TANH R33, R33 ;  /* 0x0000002100217308 */ /* 0x000e620000002400 */
[----:B------:R-:W-:Y:S01]  /*5d30*/  UMOV UR21, 0x40000040 ;  /* 0x4000004000157882 */ /* 0x000fe20000000000 */
[----:B------:R-:W-:-:S06]  /*5d40*/  UMOV UR23, 0x40000040 ;  /* 0x4000004000177882 */ /* 0x000fcc0000000000 */
[----:B------:R-:W2:Y:S01]  /*5d50*/  MUFU.TANH R23, R23 ;  /* 0x0000001700177308 */ /* 0x000ea20000002400 */
[----:B0-----:R-:W-:-:S07]  /*5d60*/  FMNMX.FTZ R82, R20, R85, !PT ;  /* 0x0000005514527209 */ /* 0x001fce0007810000 */
[----:B------:R-:W0:Y:S01]  /*5d70*/  MUFU.TANH R34, R34 ;  /* 0x0000002200227308 */ /* 0x000e220000002400 */
[----:B-1----:R-:W-:-:S07]  /*5d80*/  FMNMX.FTZ R87, R33, R86, !PT ;  /* 0x0000005621577209 */ /* 0x002fce0007810000 */
[----:B------:R-:W1:Y:S01]  /*5d90*/  MUFU.TANH R24, R24 ;  /* 0x0000001800187308 */ /* 0x000e620000002400 */
[----:B--2---:R-:W-:Y:S01]  /*5da0*/  FMNMX.FTZ R85, R23, R82, !PT ;  /* 0x0000005217557209 */ /* 0x004fe20007810000 */
[----:B------:R-:W-:-:S06]  /*5db0*/  FMUL.FTZ R82, R103, UR27 ;  /* 0x0000001b67527c20 */ /* 0x000fcc0008410000 */
[----:B------:R-:W2:Y:S01]  /*5dc0*/  MUFU.TANH R37, R37 ;  /* 0x0000002500257308 */ /* 0x000ea20000002400 */
[----:B0-----:R-:W-:-:S07]  /*5dd0*/  FMNMX.FTZ R88, R34, R87, !PT ;  /* 0x0000005722587209 */ /* 0x001fce0007810000 */
[----:B------:R-:W0:Y:S01]  /*5de0*/  MUFU.TANH R27, R27 ;  /* 0x0000001b001b7308 */ /* 0x000e220000002400 */
[----:B-1----:R-:W-:-:S07]  /*5df0*/  FMNMX.FTZ R86, R24, R85, !PT ;  /* 0x0000005518567209 */ /* 0x002fce0007810000 */
[----:B------:R-:W1:Y:S01]  /*5e00*/  MUFU.TANH R38, R38 ;  /* 0x0000002600267308 */ /* 0x000e620000002400 */
[----:B--2---:R-:W-:-:S07]  /*5e10*/  FMNMX.FTZ R87, R37, R88, !PT ;  /* 0x0000005825577209 */ /* 0x004fce0007810000 */
[----:B------:R-:W2:Y:S01]  /*5e20*/  MUFU.TANH R28, R28 ;  /* 0x0000001c001c7308 */ /* 0x000ea20000002400 */
[----:B0-----:R-:W-:-:S07]  /*5e30*/  FMNMX.FTZ R85, R27, R86, !PT ;  /* 0x000000561b557209 */ /* 0x001fce0007810000 */
[----:B------:R-:W0:Y:S01]  /*5e40*/  MUFU.TANH R41, R41 ;  /* 0x0000002900297308 */ /* 0x000e220000002400 */
[----:B-1----:R-:W-:Y:S01]  /*5e50*/  FMNMX.FTZ R88, R38, R87, !PT ;  /* 0x0000005726587209 */ /* 0x002fe20007810000 */
[----:B------:R-:W-:Y:S01]  /*5e60*/  FMUL.FTZ R87, R104, UR27 ;  /* 0x0000001b68577c20 */ /* 0x000fe20008410000 */
[----:B------:R-:W-:Y:S02]  /*5e70*/  WARPGROUP.DEPBAR.LE gsb0, 0x0 ;  /* 0x00008000000079c5 */ /* 0x000fe40000010000 */
[----:B------:R-:W-:-:S03]  /*5e80*/  WARPGROUP.ARRIVE ;  /* 0x00000000000079c5 */ /* 0x000fc60000000000 */
[----:B------:R-:W1:Y:S01]  /*5e90*/  MUFU.TANH R31, R31 ;  /* 0x0000001f001f7308 */ /* 0x000e620000002400 */
[----:B--2---:R-:W-:Y:S02]  /*5ea0*/  FMNMX.FTZ R86, R28, R85, !PT ;  /* 0x000000551c567209 */ /* 0x004fe40007810000 */
[----:B------:R-:W-:Y:S01]  /*5eb0*/  HGMMA.64x64x16.F32 R120, gdesc[UR20].tnspB, R120, gsb0 ;  /* 0x40e00000147879f0 */ /* 0x000fe20008000878 */
[----:B------:R-:W-:Y:S01]  /*5ec0*/  UIADD3 UR20, UR6, 0x600, URZ ;  /* 0x0000060006147890 */ /* 0x000fe2000fffe03f */
[----:B0-----:R-:W-:Y:S01]  /*5ed0*/  FMNMX.FTZ R89, R41, R88, !PT ;  /* 0x0000005829597209 */ /* 0x001fe20007810000 */
[----:B------:R-:W-:Y:S02]  /*5ee0*/  UIADD3 UR22, UR7, 0x200, URZ ;  /* 0x0000020007167890 */ /* 0x000fe4000fffe03f */
[----:B------:R-:W0:Y:S01]  /*5ef0*/  MUFU.TANH R42, R42 ;  /* 0x0000002a002a7308 */ /* 0x000e220000002400 */
[----:B------:R-:W-:Y:S01]  /*5f00*/  UMOV UR21, 0x40000040 ;  /* 0x4000004000157882 */ /* 0x000fe20000000000 */
[----:B------:R-:W-:Y:S01]  /*5f10*/  UMOV UR23, 0x40000040 ;  /* 0x4000004000177882 */ /* 0x000fe20000000000 */
[----:B------:R-:W-:-:S05]  /*5f20*/  FMUL.FTZ R88, R105, UR27 ;  /* 0x0000001b69587c20 */ /* 0x000fca0008410000 */
[----:B------:R-:W2:Y:S01]  /*5f30*/  MUFU.TANH R32, R32 ;  /* 0x0000002000207308 */ /* 0x000ea20000002400 */
[----:B-1----:R-:W-:-:S07]  /*5f40*/  FMNMX.FTZ R85, R31, R86, !PT ;  /* 0x000000561f557209 */ /* 0x002fce0007810000 */
[----:B------:R-:W1:Y:S01]  /*5f50*/  MUFU.TANH R45, R45 ;  /* 0x0000002d002d7308 */ /* 0x000e620000002400 */
[----:B0-----:R-:W-:-:S07]  /*5f60*/  FMNMX.FTZ R90, R42, R89, !PT ;  /* 0x000000592a5a7209 */ /* 0x001fce0007810000 */
[----:B------:R-:W0:Y:S01]  /*5f70*/  MUFU.TANH R35, R35 ;  /* 0x0000002300237308 */ /* 0x000e220000002400 */
[----:B--2---:R-:W-:-:S07]  /*5f80*/  FMNMX.FTZ R86, R32, R85, !PT ;  /* 0x0000005520567209 */ /* 0x004fce0007810000 */
[----:B------:R-:W2:Y:S01]  /*5f90*/  MUFU.TANH R46, R46 ;  /* 0x0000002e002e7308 */ /* 0x000ea20000002400 */
[----:B-1----:R-:W-:-:S07]  /*5fa0*/  FMNMX.FTZ R89, R45, R90, !PT ;  /* 0x0000005a2d597209 */ /* 0x002fce0007810000 */
[----:B------:R-:W1:Y:S01]  /*5fb0*/  MUFU.TANH R36, R36 ;  /* 0x0000002400247308 */ /* 0x000e620000002400 */
[----:B0-----:R-:W-:-:S07]  /*5fc0*/  FMNMX.FTZ R85, R35, R86, !PT ;  /* 0x0000005623557209 */ /* 0x001fce0007810000 */
[----:B------:R-:W0:Y:S01]  /*5fd0*/  MUFU.TANH R49, R49 ;  /* 0x0000003100317308 */ /* 0x000e220000002400 */
[----:B--2---:R-:W-:-:S07]  /*5fe0*/  FMNMX.FTZ R90, R46, R89, !PT ;  /* 0x000000592e5a7209 */ /* 0x004fce0007810000 */
[----:B------:R-:W2:Y:S01]  /*5ff0*/  MUFU.TANH R39, R39 ;  /* 0x0000002700277308 */ /* 0x000ea20000002400 */
[----:B-1----:R-:W-:Y:S01]  /*6000*/  FMNMX.FTZ R86, R36, R85, !PT ;  /* 0x0000005524567209 */ /* 0x002fe20007810000 */
[----:B------:R-:W-:-:S06]  /*6010*/  FMUL.FTZ R85, R106, UR27 ;  /* 0x0000001b6a557c20 */ /* 0x000fcc0008410000 */
[----:B------:R-:W1:Y:S01]  /*6020*/  MUFU.TANH R50, R50 ;  /* 0x0000003200327308 */ /* 0x000e620000002400 */
[----:B0-----:R-:W-:Y:S01]  /*6030*/  FMNMX.FTZ R91, R49, R90, !PT ;  /* 0x0000005a315b7209 */ /* 0x001fe20007810000 */
[----:B------:R-:W-:Y:S02]  /*6040*/  WARPGROUP.DEPBAR.LE gsb0, 0x0 ;  /* 0x00008000000079c5 */ /* 0x000fe40000010000 */
[----:B------:R-:W-:-:S04]  /*6050*/  WARPGROUP.ARRIVE ;  /* 0x00000000000079c5 */ /* 0x000fc80000000000 */
[----:B------:R-:W0:Y:S01]  /*6060*/  MUFU.TANH R40, R40 ;  /* 0x0000002800287308 */ /* 0x000e220000002400 */
[----:B--2---:R-:W-:Y:S01]  /*6070*/  FMNMX.FTZ R89, R39, R86, !PT ;  /* 0x0000005627597209 */ /* 0x004fe20007810000 */
[----:B------:R-:W-:Y:S01]  /*6080*/  HGMMA.64x64x16.F32 R120, gdesc[UR20].tnspB, R120, gsb0 ;  /* 0x40e00000147879f0 */ /* 0x000fe20008000878 */
[----:B------:R-:W-:Y:S01]  /*6090*/  UIADD3 UR20, UR6, 0x602, URZ ;  /* 0x0000060206147890 */ /* 0x000fe2000fffe03f */
[----:B-1----:R-:W-:Y:S01]  /*60a0*/  FMNMX.FTZ R86, R50, R91, !PT ;  /* 0x0000005b32567209 */ /* 0x002fe20007810000 */
[----:B------:R-:W-:-:S03]  /*60b0*/  UIADD3 UR22, UR7, 0x280, URZ ;  /* 0x0000028007167890 */ /* 0x000fc6000fffe03f */
[----:B------:R-:W1:Y:S01]  /*60c0*/  MUFU.TANH R53, R53 ;  /* 0x0000003500357308 */ /* 0x000e620000002400 */
[----:B------:R-:W-:Y:S01]  /*60d0*/  UMOV UR21, 0x40000040 ;  /* 0x4000004000157882 */ /* 0x000fe20000000000 */
[----:B------:R-:W-:-:S06]  /*60e0*/  UMOV UR23, 0x40000040 ;  /* 0x4000004000177882 */ /* 0x000fcc0000000000 */
[----:B------:R-:W2:Y:S01]  /*60f0*/  MUFU.TANH R43, R43 ;  /* 0x0000002b002b7308 */ /* 0x000ea20000002400 */
[----:B0-----:R-:W-:-:S07]  /*6100*/  FMNMX.FTZ R90, R40, R89, !PT ;  /* 0x00000059285a7209 */ /* 0x001fce0007810000 */
[----:B------:R-:W0:Y:S01]  /*6110*/  MUFU.TANH R54, R54 ;  /* 0x0000003600367308 */ /* 0x000e220000002400 */
[----:B-1----:R-:W-:Y:S01]  /*6120*/  FMNMX.FTZ R91, R53, R86, !PT ;  /* 0x00000056355b7209 */ /* 0x002fe20007810000 */
[----:B------:R-:W-:-:S06]  /*6130*/  FMUL.FTZ R86, R107, UR27 ;  /* 0x0000001b6b567c20 */ /* 0x000fcc0008410000 */
[----:B------:R-:W1:Y:S01]  /*6140*/  MUFU.TANH R44, R44 ;  /* 0x0000002c002c7308 */ /* 0x000e620000002400 */
[----:B--2---:R-:W-:-:S07]  /*6150*/  FMNMX.FTZ R89, R43, R90, !PT ;  /* 0x0000005a2b597209 */ /* 0x004fce0007810000 */
[----:B------:R-:W2:Y:S01]  /*6160*/  MUFU.TANH R57, R57 ;  /* 0x0000003900397308 */ /* 0x000ea20000002400 */
[----:B0-----:R-:W-:Y:S01]  /*6170*/  FMNMX.FTZ R92, R54, R91, !PT ;  /* 0x0000005b365c7209 */ /* 0x001fe20007810000 */
[----:B------:R-:W-:Y:S02]  /*6180*/  FMUL.FTZ R91, R108, UR27 ;  /* 0x0000001b6c5b7c20 */ /* 0x000fe40008410000 */
[----:B------:R-:W0:Y:S04]  /*6190*/  S2R R108, SR_TID.X ;  /* 0x00000000006c7919 */ /* 0x000e280000002100 */
[----:B------:R-:W3:Y:S01]  /*61a0*/  MUFU.TANH R47, R47 ;  /* 0x0000002f002f7308 */ /* 0x000ee20000002400 */
[----:B-1----:R-:W-:-:S07]  /*61b0*/  FMNMX.FTZ R90, R44, R89, !PT ;  /* 0x000000592c5a7209 */ /* 0x002fce0007810000 */
[----:B------:R-:W1:Y:S01]  /*61c0*/  MUFU.TANH R58, R58 ;  /* 0x0000003a003a7308 */ /* 0x000e620000002400 */
[----:B--2---:R-:W-:-:S07]  /*61d0*/  FMNMX.FTZ R93, R57, R92, !PT ;  /* 0x0000005c395d7209 */ /* 0x004fce0007810000 */
[----:B------:R-:W2:Y:S01]  /*61e0*/  MUFU.TANH R48, R48 ;  /* 0x0000003000307308 */ /* 0x000ea20000002400 */
[----:B---3--:R-:W-:-:S07]  /*61f0*/  FMNMX.FTZ R89, R47, R90, !PT ;  /* 0x0000005a2f597209 */ /* 0x008fce0007810000 */
[----:B------:R-:W3:Y:S01]  /*6200*/  MUFU.TANH R61, R61 ;  /* 0x0000003d003d7308 */ /* 0x000ee20000002400 */
[----:B-1----:R-:W-:Y:S02]  /*6210*/  FMNMX.FTZ R92, R58, R93, !PT ;  /* 0x0000005d3a5c7209 */ /* 0x002fe40007810000 */
[----:B0-----:R-:W-:Y:S02]  /*6220*/  SHF.R.U32.HI R107, RZ, 0x7, R108 ;  /* 0x00000007ff6b7819 */ /* 0x001fe4000001166c */
[----:B------:R-:W-:Y:S01]  /*6230*/  ISETP.GE.U32.AND P2, PT, R108, 0x180, PT ;  /* 0x000001806c00780c */ /* 0x000fe20003f46070 */
[----:B------:R-:W-:Y:S02]  /*6240*/  WARPGROUP.DEPBAR.LE gsb0, 0x0 ;  /* 0x00008000000079c5 */ /* 0x000fe40000010000 */
[----:B------:R-:W-:Y:S01]  /*6250*/  WARPGROUP.ARRIVE ;  /* 0x00000000000079c5 */ /* 0x000fe20000000000 */
[----:B------:R-:W0:Y:S01]  /*6260*/  MUFU.TANH R51, R51 ;  /* 0x0000003300337308 */ /* 0x000e220000002400 */
[----:B--2---:R-:W-:-:S04]  /*6270*/  FMNMX.FTZ R90, R48, R89, !PT ;  /* 0x00000059305a7209 */ /* 0x004fc80007810000 */
[----:B------:R-:W-:Y:S01]  /*6280*/  HGMMA.64x64x16.F32 R120, gdesc[UR20].tnspB, R120, gsb0 ;  /* 0x40e00000147879f0 */ /* 0x000fe20008000878 */
[----:B------:R-:W-:Y:S01]  /*6290*/  UIADD3 UR20, UR6, 0x604, URZ ;  /* 0x0000060406147890 */ /* 0x000fe2000fffe03f */
[----:B---3--:R-:W-:Y:S01]  /*62a0*/  FMNMX.FTZ R93, R61, R92, !PT ;  /* 0x0000005c3d5d7209 */ /* 0x008fe20007810000 */
[----:B------:R-:W-:Y:S01]  /*62b0*/  UIADD3 UR22, UR7, 0x300, URZ ;  /* 0x0000030007167890 */ /* 0x000fe2000fffe03f */
[----:B------:R-:W1:Y:S01]  /*62c0*/  MUFU.TANH R62, R62 ;  /* 0x0000003e003e7308 */ /* 0x000e620000002400 */
[----:B------:R-:W-:Y:S01]  /*62d0*/  UMOV UR21, 0x40000040 ;  /* 0x4000004000157882 */ /* 0x000fe20000000000 */
[----:B------:R-:W-:Y:S01]  /*62e0*/  UMOV UR23, 0x40000040 ;  /* 0x4000004000177882 */ /* 0x000fe20000000000 */
[----:B------:R-:W-:-:S05]  /*62f0*/  FMUL.FTZ R92, R109, UR27 ;  /* 0x0000001b6d5c7c20 */ /* 0x000fca0008410000 */
        /* <DEDUP_REMOVED lines=17> */
[----:B------:R-:W-:Y:S02]  /*6410*/  FMUL.FTZ R90, R111, UR27 ;  /* 0x0000001b6f5a7c20 */ /* 0x000fe40008410000 */
[----:B------:R-:W3:Y:S01]  /*6420*/  LDL R111, [R1+0x4] ;  /* 0x00000400016f7983 */ /* 0x000ee20000100800 */
[----:B------:R-:W-:Y:S02]  /*6430*/  WARPGROUP.DEPBAR.LE gsb0, 0x0 ;  /* 0x00008000000079c5 */ /* 0x000fe40000010000 */
[----:B------:R-:W-:Y:S01]  /*6440*/  WARPGROUP.ARRIVE ;  /* 0x00000000000079c5 */ /* 0x000fe20000000000 */
[----:B------:R-:W1:Y:S01]  /*6450*/  MUFU.TANH R60, R60 ;  /* 0x0000003c003c7308 */ /* 0x000e620000002400 */
[----:B--2---:R-:W-:-:S04]  /*6460*/  FMNMX.FTZ R93, R59, R94, !PT ;  /* 0x0000005e3b5d7209 */ /* 0x004fc80007810000 */
[----:B------:R-:W-:Y:S01]  /*6470*/  HGMMA.64x64x16.F32 R120, gdesc[UR20].tnspB, R120, gsb0 ;  /* 0x40e00000147879f0 */ /* 0x000fe20008000878 */
[----:B------:R-:W-:Y:S01]  /*6480*/  UIADD3 UR20, UR6, 0x606, URZ ;  /* 0x0000060606147890 */ /* 0x000fe2000fffe03f */
[----:B0-----:R-:W-:Y:S01]  /*6490*/  FMNMX.FTZ R94, R72, R95, !PT ;  /* 0x0000005f485e7209 */ /* 0x001fe20007810000 */
[----:B------:R-:W-:Y:S01]  /*64a0*/  UIADD3 UR22, UR7, 0x380, URZ ;  /* 0x0000038007167890 */ /* 0x000fe2000fffe03f */
[----:B------:R-:W0:Y:S01]  /*64b0*/  MUFU.TANH R75, R75 ;  /* 0x0000004b004b7308 */ /* 0x000e220000002400 */
[----:B------:R-:W-:Y:S01]  /*64c0*/  UMOV UR21, 0x40000040 ;  /* 0x4000004000157882 */ /* 0x000fe20000000000 */
[----:B------:R-:W-:-:S06]  /*64d0*/  UMOV UR23, 0x40000040 ;  /* 0x4000004000177882 */ /* 0x000fcc0000000000 */
[----:B------:R-:W2:Y:S01]  /*64e0*/  MUFU.TANH R63, R63 ;  /* 0x0000003f003f7308 */ /* 0x000ea20000002400 */
[----:B-1----:R-:W-:-:S07]  /*64f0*/  FMNMX.FTZ R96, R60, R93, !PT ;  /* 0x0000005d3c607209 */ /* 0x002fce0007810000 */
[----:B------:R-:W1:Y:S01]  /*6500*/  MUFU.TANH R76, R76 ;  /* 0x0000004c004c7308 */ /* 0x000e620000002400 */
[----:B0-----:R-:W-:Y:S01]  /*6510*/  FMNMX.FTZ R95, R75, R94, !PT ;  /* 0x0000005e4b5f7209 */ /* 0x001fe20007810000 */
[----:B------:R-:W-:-:S06]  /*6520*/  FMUL.FTZ R94, R112, UR27 ;  /* 0x0000001b705e7c20 */ /* 0x000fcc0008410000 */
        /* <DEDUP_REMOVED lines=39> */
[----:B-1----:R-:W-:Y:S01]  /*67a0*/  FMNMX.FTZ R103, R91, R98, !PT ;  /* 0x000000625b677209 */ /* 0x002fe20007810000 */
[----:B------:R-:W-:Y:S02]  /*67b0*/  WARPGROUP.DEPBAR.LE gsb0, 0x0 ;  /* 0x00008000000079c5 */ /* 0x000fe40000010000 */
[----:B------:R-:W-:-:S04]  /*67c0*/  WARPGROUP.ARRIVE ;  /* 0x00000000000079c5 */ /* 0x000fc80000000000 */
[----:B------:R-:W1:Y:S01]  /*67d0*/  MUFU.TANH R78, R78 ;  /* 0x0000004e004e7308 */ /* 0x000e620000002400 */
[----:B--2---:R-:W-:Y:S01]  /*67e0*/  FMNMX.FTZ R93, R77, R96, !PT ;  /* 0x000000604d5d7209 */ /* 0x004fe20007810000 */
[----:B------:R-:W-:Y:S01]  /*67f0*/  FMUL.FTZ R96, R115, UR27 ;  /* 0x0000001b73607c20 */ /* 0x000fe20008410000 */
[----:B------:R-:W-:Y:S01]  /*6800*/  HGMMA.64x64x16.F32 R120, gdesc[UR20].tnspB, R120, gsb0 ;  /* 0x40e00000147879f0 */ /* 0x000fe20008000878 */
[----:B------:R-:W-:Y:S01]  /*6810*/  UIADD3 UR20, UR6, 0xc02, URZ ;  /* 0x00000c0206147890 */ /* 0x000fe2000fffe03f */
[----:B0-----:R-:W-:Y:S01]  /*6820*/  FMNMX.FTZ R103, R92, R103, !PT ;  /* 0x000000675c677209 */ /* 0x001fe20007810000 */
[----:B------:R-:W-:Y:S02]  /*6830*/  UIADD3 UR22, UR7, 0x480, URZ ;  /* 0x0000048007167890 */ /* 0x000fe4000fffe03f */
[----:B------:R-:W0:Y:S01]  /*6840*/  MUFU.TANH R94, R94 ;  /* 0x0000005e005e7308 */ /* 0x000e220000002400 */
[----:B------:R-:W-:Y:S01]  /*6850*/  UMOV UR21, 0x40000040 ;  /* 0x4000004000157882 */ /* 0x000fe20000000000 */
[----:B------:R-:W-:-:S06]  /*6860*/  UMOV UR23, 0x40000040 ;  /* 0x4000004000177882 */ /* 0x000fcc0000000000 */
        /* <DEDUP_REMOVED lines=11> */
[----:B--2---:R-:W-:Y:S01]  /*6920*/  FMNMX.FTZ R102, R99, R98, !PT ;  /* 0x0000006263667209 */ /* 0x004fe20007810000 */
[----:B------:R-:W-:-:S06]  /*6930*/  FMUL.FTZ R98, R118, UR27 ;  /* 0x0000001b76627c20 */ /* 0x000fcc0008410000 */
[----:B------:R-:W2:Y:S01]  /*6940*/  MUFU.TANH R86, R86 ;  /* 0x0000005600567308 */ /* 0x000ea20000002400 */
[----:B-1----:R-:W-:Y:S01]  /*6950*/  FMNMX.FTZ R103, R85, R100, !PT ;  /* 0x0000006455677209 */ /* 0x002fe20007810000 */
[----:B------:R-:W-:-:S06]  /*6960*/  FMUL.FTZ R100, R119, UR27 ;  /* 0x0000001b77647c20 */ /* 0x000fcc0008410000 */
[----:B------:R-:W1:Y:S01]  /*6970*/  MUFU.TANH R89, R89 ;  /* 0x0000005900597308 */ /* 0x000e620000002400 */
[----:B0-----:R-:W-:-:S05]  /*6980*/  FMNMX.FTZ R93, R101, R102, !PT ;  /* 0x00000066655d7209 */ /* 0x001fca0007810000 */
[----:B------:R-:W0:Y:S01]  /*6990*/  SHFL.BFLY PT, R102, R93, 0x2, 0x1f ;  /* 0x0c401f005d667f89 */ /* 0x000e2200000e0000 */
[----:B------:R-:W-:Y:S02]  /*69a0*/  WARPGROUP.DEPBAR.LE gsb0, 0x0 ;  /* 0x00008000000079c5 */ /* 0x000fe40000010000 */
[----:B------:R-:W-:Y:S01]  /*69b0*/  WARPGROUP.ARRIVE ;  /* 0x00000000000079c5 */ /* 0x000fe20000000000 */
[----:B------:R-:W4:Y:S01]  /*69c0*/  MUFU.TANH R90, R90 ;  /* 0x0000005a005a7308 */ /* 0x000f220000002400 */
[----:B--2---:R-:W-:-:S04]  /*69d0*/  FMNMX.FTZ R104, R86, R103, !PT ;  /* 0x0000006756687209 */ /* 0x004fc80007810000 */
[----:B------:R-:W-:Y:S01]  /*69e0*/  HGMMA.64x64x16.F32 R120, gdesc[UR20].tnspB, R120, gsb0 ;  /* 0x40e00000147879f0 */ /* 0x000fe20008000878 */
[----:B------:R-:W-:Y:S01]  /*69f0*/  UIADD3 UR20, UR6, 0xc04, URZ ;  /* 0x00000c0406147890 */ /* 0x000fe2000fffe03f */
[----:B-1----:R-:W-:Y:S01]  /*6a00*/  FMNMX.FTZ R103, R89, R104, !PT ;  /* 0x0000006859677209 */ /* 0x002fe20007810000 */
[----:B------:R-:W-:Y:S01]  /*6a10*/  UIADD3 UR22, UR7, 0x500, URZ ;  /* 0x0000050007167890 */ /* 0x000fe2000fffe03f */
[----:B------:R-:W1:Y:S01]  /*6a20*/  MUFU.TANH R95, R95 ;  /* 0x0000005f005f7308 */ /* 0x000e620000002400 */
[----:B------:R-:W-:Y:S01]  /*6a30*/  UMOV UR21, 0x40000040 ;  /* 0x4000004000157882 */ /* 0x000fe20000000000 */
[----:B------:R-:W-:-:S06]  /*6a40*/  UMOV UR23, 0x40000040 ;  /* 0x4000004000177882 */ /* 0x000fcc0000000000 */
[----:B------:R-:W2:Y:S01]  /*6a50*/  MUFU.TANH R96, R96 ;  /* 0x0000006000607308 */ /* 0x000ea20000002400 */
[----:B----4-:R-:W-:-:S07]  /*6a60*/  FMNMX.FTZ R104, R90, R103, !PT ;  /* 0x000000675a687209 */ /* 0x010fce0007810000 */
[----:B------:R-:W4:Y:S01]  /*6a70*/  MUFU.TANH R98, R98 ;  /* 0x0000006200627308 */ /* 0x000f220000002400 */
[----:B-1----:R-:W-:-:S07]  /*6a80*/  FMNMX.FTZ R103, R95, R104, !PT ;  /* 0x000000685f677209 */ /* 0x002fce0007810000 */
[----:B------:R-:W1:Y:S01]  /*6a90*/  MUFU.TANH R100, R100 ;  /* 0x0000006400647308 */ /* 0x000e620000002400 */
[----:B--2---:R-:W-:-:S04]  /*6aa0*/  FMNMX.FTZ R103, R96, R103, !PT ;  /* 0x0000006760677209 */ /* 0x004fc80007810000 */
[----:B----4-:R-:W-:Y:S02]  /*6ab0*/  FMNMX.FTZ R105, R98, R103, !PT ;  /* 0x0000006762697209 */ /* 0x010fe40007810000 */
[----:B0-----:R-:W-:Y:S01]  /*6ac0*/  FMNMX.FTZ R103, R93, R102, !PT ;  /* 0x000000665d677209 */ /* 0x001fe20007810000 */
[----:B------:R-:W-:-:S04]  /*6ad0*/  VIADD R93, R107, 0x9 ;  /* 0x000000096b5d7836 */ /* 0x000fc80000000000 */
[----:B------:R-:W-:Y:S01]  /*6ae0*/  SHFL.BFLY PT, R106, R103, 0x1, 0x1f ;  /* 0x0c201f00676a7f89 */ /* 0x000fe200000e0000 */
[----:B-1----:R-:W-:-:S05]  /*6af0*/  FMNMX.FTZ R105, R100, R105, !PT ;  /* 0x0000006964697209 */ /* 0x002fca0007810000 */
[----:B------:R-:W0:Y:S01]  /*6b00*/  SHFL.BFLY PT, R102, R105, 0x2, 0x1f ;  /* 0x0c401f0069667f89 */ /* 0x000e2200000e0000 */
[----:B------:R-:W-:Y:S02]  /*6b10*/  WARPGROUP.DEPBAR.LE gsb0, 0x0 ;  /* 0x00008000000079c5 */ /* 0x000fe40000010000 */
[----:B------:R-:W-:-:S06]  /*6b20*/  WARPGROUP.ARRIVE ;  /* 0x00000000000079c5 */ /* 0x000fcc0000000000 */
[----:B------:R-:W-:Y:S01]  /*6b30*/  HGMMA.64x64x16.F32 R120, gdesc[UR20].tnspB, R120, gsb0 ;  /* 0x40e00000147879f0 */ /* 0x000fe20008000878 */
[----:B------:R-:W-:Y:S02]  /*6b40*/  UIADD3 UR20, UR6, 0xc06, URZ ;  /* 0x00000c0606147890 */ /* 0x000fe4000fffe03f */
[----:B------:R-:W-:Y:S01]  /*6b50*/  UIADD3 UR22, UR7, 0x580, URZ ;  /* 0x0000058007167890 */ /* 0x000fe2000fffe03f */
[----:B------:R-:W-:Y:S01]  /*6b60*/  UMOV UR21, 0x40000040 ;  /* 0x4000004000157882 */ /* 0x000fe20000000000 */
[----:B------:R-:W-:Y:S01]  /*6b70*/  UMOV UR23, 0x40000040 ;  /* 0x4000004000177882 */ /* 0x000fe20000000000 */
[----:B0-----:R-:W-:Y:S02]  /*6b80*/  FMNMX.FTZ R102, R105, R102, !PT ;  /* 0x0000006669667209 */ /* 0x001fe40007810000 */
[----:B------:R-:W-:Y:S01]  /*6b90*/  SEL R104, R93, 0x9, !P2 ;  /* 0x000000095d687807 */ /* 0x000fe20005000000 */
[----:B------:R-:W-:Y:S02]  /*6ba0*/  WARPGROUP.DEPBAR.LE gsb0, 0x0 ;  /* 0x00008000000079c5 */ /* 0x000fe40000010000 */
[----:B------:R-:W-:-:S06]  /*6bb0*/  WARPGROUP.ARRIVE ;  /* 0x00000000000079c5 */ /* 0x000fcc0000000000 */
[----:B------:R-:W-:Y:S01]  /*6bc0*/  HGMMA.64x64x16.F32 R120, gdesc[UR20].tnspB, R120, gsb0 ;  /* 0x40e00000147879f0 */ /* 0x000fe20008000878 */
[----:B------:R-:W-:Y:S01]  /*6bd0*/  FMNMX.FTZ R93, R103, R106, !PT ;  /* 0x0000006a675d7209 */ /* 0x000fe20007810000 */
[----:B------:R-:W-:Y:S01]  /*6be0*/  IMAD.U32 R103, RZ, RZ, UR39 ;  /* 0x00000027ff677e24 */ /* 0x000fe2000f8e00ff */
[----:B------:R-:W0:Y:S04]  /*6bf0*/  SHFL.BFLY PT, R105, R102, 0x1, 0x1f ;  /* 0x0c201f0066697f89 */ /* 0x000e2800000e0000 */
[----:B------:R-:W-:Y:S01]  /*6c00*/  @!P1 LEA R103, R103, UR40, 0x3 ;  /* 0x0000002867679c11 */ /* 0x000fe2000f8e18ff */
[----:B------:R-:W-:-:S04]  /*6c10*/  IMAD.U32 R106, RZ, RZ, UR28 ;  /* 0x0000001cff6a7e24 */ /* 0x000fc8000f8e00ff */
[----:B------:R-:W-:Y:S01]  /*6c20*/  @!P1 VIADD R103, R103, 0x30840 ;  /* 0x0003084067679836 */ /* 0x000fe20000000000 */
[----:B------:R-:W-:-:S04]  /*6c30*/  @!P1 LEA R106, R106, UR40, 0x3 ;  /* 0x000000286a6a9c11 */ /* 0x000fc8000f8e18ff */
[----:B------:R-:W-:Y:S01]  /*6c40*/  @!P1 PRMT R103, RZ, 0x654, R103 ;  /* 0x00000654ff679816 */ /* 0x000fe20000000067 */
[----:B------:R-:W-:Y:S01]  /*6c50*/  FADD.FTZ R3, -R93, R3 ;  /* 0x000000035d037221 */ /* 0x000fe20000010100 */
[----:B0-----:R-:W-:-:S05]  /*6c60*/  FMNMX.FTZ R102, R102, R105, !PT ;  /* 0x0000006966667209 */ /* 0x001fca0007810000 */
[----:B------:R-:W-:Y:S01]  /*6c70*/  FMUL.FTZ R105, R102, UR26 ;  /* 0x0000001a66697c20 */ /* 0x000fe20008410000 */
[----:B------:R-:W-:-:S06]  /*6c80*/  FMUL.FTZ R3, R3, UR26 ;  /* 0x0000001a03037c20 */ /* 0x000fcc0008410000 */
[----:B------:R-:W-:Y:S01]  /*6c90*/  MUFU.EX2 R3, R3 ;  /* 0x0000000300037308 */ /* 0x000fe20000000800 */
[----:B------:R-:W-:Y:S02]  /*6ca0*/  WARPGROUP.DEPBAR.LE gsb0, 0x0 ;  /* 0x00008000000079c5 */ /* 0x000fe40000010000 */
[----:B------:R0:W-:Y:S06]  /*6cb0*/  BAR.ARV R104, 0x100 ;  /* 0x000400680000751d */ /* 0x0001ec0000002000 */
[----:B------:R1:W-:Y:S01]  /*6cc0*/  @!P1 SYNCS.ARRIVE.TRANS64.RED.A1T0 RZ, [R103+URZ], RZ ;  /* 0x000000ff67ff99a7 */ /* 0x0003e2000810043f */
[----:B0-----:R-:W-:-:S04]  /*6cd0*/  FMUL.FTZ R104, R93, UR26 ;  /* 0x0000001a5d687c20 */ /* 0x001fc80008410000 */
[----:B-1----:R-:W-:Y:S01]  /*6ce0*/  FFMA.FTZ R103, R7, UR26, -R104 ;  /* 0x0000001a07677c23 */ /* 0x002fe20008010868 */
[----:B------:R-:W-:-:S04]  /*6cf0*/  @!P1 IADD3 R7, R106, 0x30860, RZ ;  /* 0x000308606a079810 */ /* 0x000fc80007ffe0ff */
[----:B------:R-:W-:-:S04]  /*6d00*/  @!P1 PRMT R7, RZ, 0x654, R7 ;  /* 0x00000654ff079816 */ /* 0x000fc80000000007 */
[----:B------:R0:W-:Y:S01]  /*6d10*/  @!P1 SYNCS.ARRIVE.TRANS64.RED.A1T0 RZ, [R7+URZ], RZ ;  /* 0x000000ff07ff99a7 */ /* 0x0001e2000810043f */
[----:B------:R-:W-:Y:S01]  /*6d20*/  FFMA.FTZ R6, R6, UR26, -R104 ;  /* 0x0000001a06067c23 */ /* 0x000fe20008010868 */
[----:B0-----:R-:W-:Y:S01]  /*6d30*/  FADD.FTZ R7, -R102, R0 ;  /* 0x0000000066077221 */ /* 0x001fe20000010100 */
[----:B------:R-:W-:-:S03]  /*6d40*/  FFMA.FTZ R0, R11, UR26, -R104 ;  /* 0x0000001a0b007c23 */ /* 0x000fc60008010868 */
[----:B------:R-:W-:Y:S01]  /*6d50*/  FMUL.FTZ R11, R7, UR26 ;  /* 0x0000001a070b7c20 */ /* 0x000fe20008410000 */
[--C-:B------:R-:W-:Y:S01]  /*6d60*/  FFMA.FTZ R7, R8, UR26, -R105.reuse ;  /* 0x0000001a08077c23 */ /* 0x100fe20008010869 */
[--C-:B------:R-:W-:Y:S01]  /*6d70*/  FFMA.FTZ R8, R9, UR26, -R105.reuse ;  /* 0x0000001a09087c23 */ /* 0x100fe20008010869 */
[--C-:B------:R-:W-:Y:S01]  /*6d80*/  FFMA.FTZ R9, R12, UR26, -R105.reuse ;  /* 0x0000001a0c097c23 */ /* 0x100fe20008010869 */
[--C-:B------:R-:W-:Y:S01]  /*6d90*/  FFMA.FTZ R10, R10, UR26, -R104.reuse ;  /* 0x0000001a0a0a7c23 */ /* 0x100fe20008010868 */
[----:B------:R-:W-:Y:S01]  /*6da0*/  FFMA.FTZ R12, R13, UR26, -R105 ;  /* 0x0000001a0d0c7c23 */ /* 0x000fe20008010869 */
[----:B------:R-:W0:Y:S08]  /*6db0*/  MUFU.EX2 R6, R6 ;  /* 0x0000000600067308 */ /* 0x000e300000000800 */
[----:B------:R-:W-:Y:S08]  /*6dc0*/  MUFU.EX2 R11, R11 ;  /* 0x0000000b000b7308 */ /* 0x000ff00000000800 */
[----:B------:R-:W1:Y:S08]  /*6dd0*/  MUFU.EX2 R7, R7 ;  /* 0x0000000700077308 */ /* 0x000e700000000800 */
[----:B------:R-:W2:Y:S08]  /*6de0*/  MUFU.EX2 R103, R103 ;  /* 0x0000006700677308 */ /* 0x000eb00000000800 */
[----:B------:R-:W4:Y:S08]  /*6df0*/  MUFU.EX2 R8, R8 ;  /* 0x0000000800087308 */ /* 0x000f300000000800 */
[----:B------:R-:W-:Y:S08]  /*6e00*/  MUFU.EX2 R10, R10 ;  /* 0x0000000a000a7308 */ /* 0x000ff00000000800 */
[----:B------:R-:W5:Y:S08]  /*6e10*/  MUFU.EX2 R0, R0 ;  /* 0x0000000000007308 */ /* 0x000f700000000800 */
[----:B------:R-:W-:Y:S08]  /*6e20*/  MUFU.EX2 R9, R9 ;  /* 0x0000000900097308 */ /* 0x000ff00000000800 */
[----:B------:R-:W3:Y:S01]  /*6e30*/  MUFU.EX2 R12, R12 ;  /* 0x0000000c000c7308 */ /* 0x000ee20000000800 */
        /* <DEDUP_REMOVED lines=44> */
[----:B0-----:R-:W-:Y:S01]  /*7100*/  FFMA.FTZ R13, R3, R4, R6 ;  /* 0x00000004030d7223 */ /* 0x001fe20000010006 */
[----:B-1----:R-:W-:Y:S01]  /*7110*/  FFMA.FTZ R104, R11, R5, R7 ;  /* 0x000000050b687223 */ /* 0x002fe20000010007 */
[----:B--2---:R-:W-:-:S02]  /*7120*/  F2FP.F16.F32.PACK_AB R4, R103, R6 ;  /* 0x000000066704723e */ /* 0x004fc400000000ff */
[----:B----4-:R-:W-:Y:S02]  /*7130*/  F2FP.F16.F32.PACK_AB R5, R8, R7 ;  /* 0x000000070805723e */ /* 0x010fe400000000ff */
[----:B-----5:R-:W-:Y:S02]  /*7140*/  F2FP.F16.F32.PACK_AB R6, R0, R10 ;  /* 0x0000000a0006723e */ /* 0x020fe400000000ff */
[----:B---3--:R-:W-:Y:S01]  /*7150*/  F2FP.F16.F32.PACK_AB R7, R12, R9 ;  /* 0x000000090c07723e */ /* 0x008fe200000000ff */
[----:B------:R-:W0:Y:S04]  /*7160*/  MUFU.EX2 R14, R14 ;  /* 0x0000000e000e7308 */ /* 0x000e280000000800 */
[----:B------:R1:W-:Y:S01]  /*7170*/  STSM.16.M88.4 [R2+0x1e800], R4 ;  /* 0x01e8000402007844 */ /* 0x0003e20000000200 */
[----:B------:R-:W-:-:S03]  /*7180*/  FADD.FTZ R13, R103, R13 ;  /* 0x0000000d670d7221 */ /* 0x000fc60000010000 */
[----:B------:R-:W-:Y:S01]  /*7190*/  MUFU.EX2 R15, R15 ;  /* 0x0000000f000f7308 */ /* 0x000fe20000000800 */
[----:B------:R-:W-:Y:S01]  /*71a0*/  FADD.FTZ R104, R8, R104 ;  /* 0x0000006808687221 */ /* 0x000fe20000010000 */
[--C-:B-1----:R-:W-:Y:S01]  /*71b0*/  FFMA.FTZ R5, R154, UR26, -R105.reuse ;  /* 0x0000001a9a057c23 */ /* 0x102fe20008010869 */
[--C-:B------:R-:W-:Y:S01]  /*71c0*/  FFMA.FTZ R6, R153, UR26, -R105.reuse ;  /* 0x0000001a99067c23 */ /* 0x100fe20008010869 */
[----:B------:R-:W-:-:S04]  /*71d0*/  FFMA.FTZ R7, R152, UR26, -R105 ;  /* 0x0000001a98077c23 */ /* 0x000fc80008010869 */
[----:B------:R-:W1:Y:S01]  /*71e0*/  MUFU.EX2 R5, R5 ;  /* 0x0000000500057308 */ /* 0x000e620000000800 */
[----:B------:R-:W-:Y:S01]  /*71f0*/  FFMA.FTZ R106, R20, UR26, -R105 ;  /* 0x0000001a146a7c23 */ /* 0x000fe20008010869 */
[----:B------:R-:W-:Y:S01]  /*7200*/  FADD.FTZ R13, R10, R13 ;  /* 0x0000000d0a0d7221 */ /* 0x000fe20000010000 */
[----:B------:R-:W-:-:S05]  /*7210*/  FADD.FTZ R9, R9, R104 ;  /* 0x0000006809097221 */ /* 0x000fca0000010000 */
[----:B------:R-:W2:Y:S01]  /*7220*/  MUFU.EX2 R6, R6 ;  /* 0x0000000600067308 */ /* 0x000ea20000000800 */
[----:B------:R-:W-:Y:S01]  /*7230*/  FFMA.FTZ R20, R23, UR26, -R105 ;  /* 0x0000001a17147c23 */ /* 0x000fe20008010869 */
[----:B------:R-:W-:-:S06]  /*7240*/  FADD.FTZ R13, R0, R13 ;  /* 0x0000000d000d7221 */ /* 0x000fcc0000010000 */
[----:B------:R-:W3:Y:S01]  /*7250*/  MUFU.EX2 R18, R18 ;  /* 0x0000001200127308 */ /* 0x000ee20000000800 */
[----:B------:R-:W-:Y:S01]  /*7260*/  FADD.FTZ R12, R12, R9 ;  /* 0x000000090c0c7221 */ /* 0x000fe20000010000 */
[----:B------:R-:W-:-:S06]  /*7270*/  FFMA.FTZ R107, R24, UR26, -R105 ;  /* 0x0000001a186b7c23 */ /* 0x000fcc0008010869 */
[----:B------:R-:W4:Y:S01]  /*7280*/  MUFU.EX2 R7, R7 ;  /* 0x0000000700077308 */ /* 0x000f220000000800 */
[----:B0-----:R-:W-:-:S07]  /*7290*/  FADD.FTZ R4, R14, R13 ;  /* 0x0000000d0e047221 */ /* 0x001fce0000010000 */
[----:B------:R-:W0:Y:S01]  /*72a0*/  MUFU.EX2 R19, R19 ;  /* 0x0000001300137308 */ /* 0x000e220000000800 */
[--C-:B------:R-:W-:Y:S01]  /*72b0*/  FFMA.FTZ R110, R36, UR26, -R105.reuse ;  /* 0x0000001a246e7c23 */ /* 0x100fe20008010869 */
[----:B------:R-:W-:Y:S01]  /*72c0*/  FFMA.FTZ R36, R55, UR26, -R105 ;  /* 0x0000001a37247c23 */ /* 0x000fe20008010869 */
[----:B-1----:R-:W-:-:S05]  /*72d0*/  FADD.FTZ R13, R5, R12 ;  /* 0x0000000c050d7221 */ /* 0x002fca0000010000 */
[----:B------:R-:W1:Y:S01]  /*72e0*/  MUFU.EX2 R106, R106 ;  /* 0x0000006a006a7308 */ /* 0x000e620000000800 */
[----:B------:R-:W-:Y:S01]  /*72f0*/  FFMA.FTZ R23, R27, UR26, -R105 ;  /* 0x0000001a1b177c23 */ /* 0x000fe20008010869 */
[----:B------:R-:W-:-:S06]  /*7300*/  FADD.FTZ R55, R15, R4 ;  /* 0x000000040f377221 */ /* 0x000fcc0000010000 */
[----:B------:R-:W5:Y:S01]  /*7310*/  MUFU.EX2 R21, R21 ;  /* 0x0000001500157308 */ /* 0x000f620000000800 */
[--C-:B------:R-:W-:Y:S01]  /*7320*/  FFMA.FTZ R109, R32, UR26, -R105.reuse ;  /* 0x0000001a206d7c23 */ /* 0x100fe20008010869 */
[--C-:B------:R-:W-:Y:S01]  /*7330*/  FFMA.FTZ R32, R47, UR26, -R105.reuse ;  /* 0x0000001a2f207c23 */ /* 0x100fe20008010869 */
[----:B------:R-:W-:-:S05]  /*7340*/  FFMA.FTZ R47, R56, UR26, -R105 ;  /* 0x0000001a382f7c23 */ /* 0x000fca0008010869 */
[----:B------:R-:W5:Y:S01]  /*7350*/  MUFU.EX2 R20, R20 ;  /* 0x0000001400147308 */ /* 0x000f620000000800 */
[----:B--2---:R-:W-:Y:S01]  /*7360*/  FADD.FTZ R4, R6, R13 ;  /* 0x0000000d06047221 */ /* 0x004fe20000010000 */
[----:B------:R-:W-:Y:S01]  /*7370*/  FFMA.FTZ R108, R28, UR26, -R105 ;  /* 0x0000001a1c6c7c23 */ /* 0x000fe20008010869 */
[----:B---3--:R-:W-:-:S05]  /*7380*/  FADD.FTZ R56, R18, R55 ;  /* 0x0000003712387221 */ /* 0x008fca0000010000 */
[----:B------:R-:W2:Y:S01]  /*7390*/  MUFU.EX2 R22, R22 ;  /* 0x0000001600167308 */ /* 0x000ea20000000800 */
[----:B----4-:R-:W-:Y:S01]  /*73a0*/  FADD.FTZ R13, R7, R4 ;  /* 0x00000004070d7221 */ /* 0x010fe20000010000 */
[----:B------:R-:W-:-:S06]  /*73b0*/  FFMA.FTZ R24, R31, UR26, -R105 ;  /* 0x0000001a1f187c23 */ /* 0x000fcc0008010869 */
[----:B------:R-:W3:Y:S01]  /*73c0*/  MUFU.EX2 R107, R107 ;  /* 0x0000006b006b7308 */ /* 0x000ee20000000800 */
[----:B0-----:R-:W-:-:S07]  /*73d0*/  FADD.FTZ R56, R19, R56 ;  /* 0x0000003813387221 */ /* 0x001fce0000010000 */
[----:B------:R-:W0:Y:S01]  /*73e0*/  MUFU.EX2 R25, R25 ;  /* 0x0000001900197308 */ /* 0x000e220000000800 */
[----:B-1----:R-:W-:Y:S01]  /*73f0*/  FADD.FTZ R13, R106, R13 ;  /* 0x0000000d6a0d7221 */ /* 0x002fe20000010000 */
[----:B-----5:R-:W-:-:S06]  /*7400*/  FADD.FTZ R55, R21, R56 ;  /* 0x0000003815377221 */ /* 0x020fcc0000010000 */
[----:B------:R-:W1:Y:S08]  /*7410*/  MUFU.EX2 R23, R23 ;  /* 0x0000001700177308 */ /* 0x000e700000000800 */
[----:B------:R-:W4:Y:S01]  /*7420*/  MUFU.EX2 R26, R26 ;  /* 0x0000001a001a7308 */ /* 0x000f220000000800 */
[----:B------:R-:W-:Y:S01]  /*7430*/  FADD.FTZ R4, R20, R13 ;  /* 0x0000000d14047221 */ /* 0x000fe20000010000 */
[----:B------:R-:W-:-:S06]  /*7440*/  FFMA.FTZ R27, R35, UR26, -R105 ;  /* 0x0000001a231b7c23 */ /* 0x000fcc0008010869 */
[----:B------:R-:W5:Y:S01]  /*7450*/  MUFU.EX2 R108, R108 ;  /* 0x0000006c006c7308 */ /* 0x000f620000000800 */
[----:B--2---:R-:W-:-:S07]  /*7460*/  FADD.FTZ R56, R22, R55 ;  /* 0x0000003716387221 */ /* 0x004fce0000010000 */
[----:B------:R-:W2:Y:S01]  /*7470*/  MUFU.EX2 R29, R29 ;  /* 0x0000001d001d7308 */ /* 0x000ea20000000800 */
[----:B---3--:R-:W-:Y:S01]  /*7480*/  FADD.FTZ R4, R107, R4 ;  /* 0x000000046b047221 */ /* 0x008fe20000010000 */
[----:B0-----:R-:W-:-:S06]  /*7490*/  FADD.FTZ R13, R25, R56 ;  /* 0x00000038190d7221 */ /* 0x001fcc0000010000 */
[----:B------:R-:W0:Y:S08]  /*74a0*/  MUFU.EX2 R24, R24 ;  /* 0x0000001800187308 */ /* 0x000e300000000800 */
[----:B------:R-:W3:Y:S01]  /*74b0*/  MUFU.EX2 R30, R30 ;  /* 0x0000001e001e7308 */ /* 0x000ee20000000800 */
[----:B-1----:R-:W-:Y:S01]  /*74c0*/  FADD.FTZ R55, R23, R4 ;  /* 0x0000000417377221 */ /* 0x002fe20000010000 */
[----:B------:R-:W-:-:S06]  /*74d0*/  FFMA.FTZ R28, R39, UR26, -R105 ;  /* 0x0000001a271c7c23 */ /* 0x000fcc0008010869 */
[----:B------:R-:W-:Y:S01]  /*74e0*/  MUFU.EX2 R109, R109 ;  /* 0x0000006d006d7308 */ /* 0x000fe20000000800 */
[----:B----4-:R-:W-:-:S07]  /*74f0*/  FADD.FTZ R4, R26, R13 ;  /* 0x0000000d1a047221 */ /* 0x010fce0000010000 */
[----:B------:R-:W1:Y:S01]  /*7500*/  MUFU.EX2 R33, R33 ;  /* 0x0000002100217308 */ /* 0x000e620000000800 */
[----:B-----5:R-:W-:Y:S01]  /*7510*/  FADD.FTZ R55, R108, R55 ;  /* 0x000000376c377221 */ /* 0x020fe20000010000 */
[----:B------:R-:W-:-:S06]  /*7520*/  FFMA.FTZ R39, R40, UR26, -R105 ;  /* 0x0000001a28277c23 */ /* 0x000fcc0008010869 */
[----:B------:R-:W-:Y:S01]  /*7530*/  MUFU.EX2 R27, R27 ;  /* 0x0000001b001b7308 */ /* 0x000fe20000000800 */
[----:B--2---:R-:W-:-:S07]  /*7540*/  FADD.FTZ R13, R29, R4 ;  /* 0x000000041d0d7221 */ /* 0x004fce0000010000 */
[----:B------:R-:W2:Y:S01]  /*7550*/  MUFU.EX2 R34, R34 ;  /* 0x0000002200227308 */ /* 0x000ea20000000800 */
[----:B------:R-:W-:Y:S01]  /*7560*/  FFMA.FTZ R60, R60, UR26, -R105 ;  /* 0x0000001a3c3c7c23 */ /* 0x000fe20008010869 */
[----:B0-----:R-:W-:-:S06]  /*7570*/  FADD.FTZ R4, R24, R55 ;  /* 0x0000003718047221 */ /* 0x001fcc0000010000 */
[----:B------:R-:W0:Y:S01]  /*7580*/  MUFU.EX2 R110, R110 ;  /* 0x0000006e006e7308 */ /* 0x000e220000000800 */
[----:B------:R-:W-:Y:S01]  /*7590*/  FFMA.FTZ R31, R43, UR26, -R105 ;  /* 0x0000001a2b1f7c23 */ /* 0x000fe20008010869 */
[----:B---3--:R-:W-:-:S06]  /*75a0*/  FADD.FTZ R56, R30, R13 ;  /* 0x0000000d1e387221 */ /* 0x008fcc0000010000 */
[----:B------:R-:W3:Y:S01]  /*75b0*/  MUFU.EX2 R37, R37 ;  /* 0x0000002500257308 */ /* 0x000ee20000000800 */
[----:B------:R-:W-:Y:S01]  /*75c0*/  FFMA.FTZ R40, R44, UR26, -R105 ;  /* 0x0000001a2c287c23 */ /* 0x000fe20008010869 */
[----:B-1----:R-:W-:-:S06]  /*75d0*/  FADD.FTZ R13, R33, R56 ;  /* 0x00000038210d7221 */ /* 0x002fcc0000010000 */
[----:B------:R-:W1:Y:S08]  /*75e0*/  MUFU.EX2 R28, R28 ;  /* 0x0000001c001c7308 */ /* 0x000e700000000800 */
[----:B------:R-:W4:Y:S08]  /*75f0*/  MUFU.EX2 R38, R38 ;  /* 0x0000002600267308 */ /* 0x000f300000000800 */
[----:B------:R-:W5:Y:S08]  /*7600*/  MUFU.EX2 R39, R39 ;  /* 0x0000002700277308 */ /* 0x000f700000000800 */
[----:B------:R2:W-:Y:S01]  /*7610*/  MUFU.EX2 R0, R60 ;  /* 0x0000003c00007308 */ /* 0x0005e20000000800 */
[----:B------:R-:W-:-:S07]  /*7620*/  FFMA.FTZ R12, R73, UR26, -R105 ;  /* 0x0000001a490c7c23 */ /* 0x000fce0008010869 */
[----:B------:R-:W5:Y:S01]  /*7630*/  MUFU.EX2 R41, R41 ;  /* 0x0000002900297308 */ /* 0x000f620000000800 */
[----:B--2---:R-:W-:Y:S01]  /*7640*/  FADD.FTZ R60, R109, R4 ;  /* 0x000000046d3c7221 */ /* 0x004fe20000010000 */
[----:B------:R-:W-:Y:S01]  /*7650*/  F2FP.F16.F32.PACK_AB R4, R15, R14 ;  /* 0x0000000e0f04723e */ /* 0x000fe200000000ff */
[----:B------:R-:W-:Y:S02]  /*7660*/  FADD.FTZ R14, R34, R13 ;  /* 0x0000000d220e7221 */ /* 0x000fe40000010000 */
[----:B------:R-:W-:-:S03]  /*7670*/  FADD.FTZ R15, R27, R60 ;  /* 0x0000003c1b0f7221 */ /* 0x000fc60000010000 */
[----:B------:R-:W2:Y:S01]  /*7680*/  MUFU.EX2 R31, R31 ;  /* 0x0000001f001f7308 */ /* 0x000ea20000000800 */
[----:B0-----:R-:W-:Y:S01]  /*7690*/  FADD.FTZ R15, R110, R15 ;  /* 0x0000000f6e0f7221 */ /* 0x001fe20000010000 */
[----:B------:R-:W-:Y:S01]  /*76a0*/  FFMA.FTZ R43, R48, UR26, -R105 ;  /* 0x0000001a302b7c23 */ /* 0x000fe20008010869 */
[----:B------:R-:W-:-:S05]  /*76b0*/  F2FP.F16.F32.PACK_AB R5, R6, R5 ;  /* 0x000000050605723e */ /* 0x000fca00000000ff */
[----:B------:R-:W0:Y:S01]  /*76c0*/  MUFU.EX2 R42, R42 ;  /* 0x0000002a002a7308 */ /* 0x000e220000000800 */
[----:B---3--:R-:W-:Y:S01]  /*76d0*/  FADD.FTZ R13, R37, R14 ;  /* 0x0000000e250d7221 */ /* 0x008fe20000010000 */
[----:B------:R-:W-:Y:S01]  /*76e0*/  F2FP.F16.F32.PACK_AB R6, R19, R18 ;  /* 0x000000121306723e */ /* 0x000fe200000000ff */
[----:B-1----:R-:W-:-:S05]  /*76f0*/  FADD.FTZ R14, R28, R15 ;  /* 0x0000000f1c0e7221 */ /* 0x002fca0000010000 */
[----:B------:R-:W1:Y:S01]  /*7700*/  MUFU.EX2 R40, R40 ;  /* 0x0000002800287308 */ /* 0x000e620000000800 */
[----:B------:R-:W-:-:S07]  /*7710*/  FFMA.FTZ R35, R51, UR26, -R105 ;  /* 0x0000001a33237c23 */ /* 0x000fce0008010869 */
[----:B------:R-:W3:Y:S01]  /*7720*/  MUFU.EX2 R45, R45 ;  /* 0x0000002d002d7308 */ /* 0x000ee20000000800 */
[----:B------:R-:W-:-:S07]  /*7730*/  FFMA.FTZ R44, R52, UR26, -R105 ;  /* 0x0000001a342c7c23 */ /* 0x000fce0008010869 */
[----:B------:R-:W3:Y:S08]  /*7740*/  MUFU.EX2 R32, R32 ;  /* 0x0000002000207308 */ /* 0x000ef00000000800 */
[----:B------:R4:W-:Y:S08]  /*7750*/  MUFU.EX2 R18, R12 ;  /* 0x0000000c00127308 */ /* 0x0009f00000000800 */
[----:B------:R-:W3:Y:S01]  /*7760*/  MUFU.EX2 R46, R46 ;  /* 0x0000002e002e7308 */ /* 0x000ee20000000800 */
[----:B----4-:R-:W-:Y:S01]  /*7770*/  F2FP.F16.F32.PACK_AB R12, R22, R21 ;  /* 0x00000015160c723e */ /* 0x010fe200000000ff */
[----:B------:R-:W-:Y:S01]  /*7780*/  FADD.FTZ R22, R38, R13 ;  /* 0x0000000d26167221 */ /* 0x000fe20000010000 */
[----:B------:R-:W-:Y:S01]  /*7790*/  F2FP.F16.F32.PACK_AB R13, R107, R20 ;  /* 0x000000146b0d723e */ /* 0x000fe200000000ff */
[----:B-----5:R-:W-:-:S02]  /*77a0*/  FADD.FTZ R20, R39, R14 ;  /* 0x0000000e27147221 */ /* 0x020fc40000010000 */
[----:B------:R-:W-:Y:S02]  /*77b0*/  FADD.FTZ R21, R41, R22 ;  /* 0x0000001629157221 */ /* 0x000fe40000010000 */
[----:B------:R-:W4:Y:S01]  /*77c0*/  MUFU.EX2 R43, R43 ;  /* 0x0000002b002b7308 */ /* 0x000f220000000800 */
[----:B------:R-:W-:Y:S01]  /*77d0*/  F2FP.F16.F32.PACK_AB R14, R26, R25 ;  /* 0x000000191a0e723e */ /* 0x000fe200000000ff */
[----:B--2---:R-:W-:Y:S01]  /*77e0*/  FADD.FTZ R25, R31, R20 ;  /* 0x000000141f197221 */ /* 0x004fe20000010000 */
[----:B0-----:R-:W-:-:S05]  /*77f0*/  FADD.FTZ R22, R42, R21 ;  /* 0x000000152a167221 */ /* 0x001fca0000010000 */
[----:B------:R-:W0:Y:S01]  /*7800*/  MUFU.EX2 R49, R49 ;  /* 0x0000003100317308 */ /* 0x000e220000000800 */
[----:B------:R-:W-:Y:S01]  /*7810*/  F2FP.F16.F32.PACK_AB R15, R108, R23 ;  /* 0x000000176c0f723e */ /* 0x000fe200000000ff */
[----:B-1----:R-:W-:-:S06]  /*7820*/  FADD.FTZ R25, R40, R25 ;  /* 0x0000001928197221 */ /* 0x002fcc0000010000 */
[----:B------:R-:W1:Y:S01]  /*7830*/  MUFU.EX2 R35, R35 ;  /* 0x0000002300237308 */ /* 0x000e620000000800 */
[----:B---3--:R-:W-:-:S07]  /*7840*/  FADD.FTZ R23, R45, R22 ;  /* 0x000000162d177221 */ /* 0x008fce0000010000 */
[----:B------:R-:W2:Y:S01]  /*7850*/  MUFU.EX2 R50, R50 ;  /* 0x0000003200327308 */ /* 0x000ea20000000800 */
[----:B------:R-:W-:Y:S01]  /*7860*/  F2FP.F16.F32.PACK_AB R21, R109, R24 ;  /* 0x000000186d15723e */ /* 0x000fe200000000ff */
[----:B------:R-:W-:-:S06]  /*7870*/  FADD.FTZ R24, R32, R25 ;  /* 0x0000001920187221 */ /* 0x000fcc0000010000 */
[----:B------:R-:W3:Y:S01]  /*7880*/  MUFU.EX2 R44, R44 ;  /* 0x0000002c002c7308 */ /* 0x000ee20000000800 */
[----:B------:R-:W-:Y:S01]  /*7890*/  FFMA.FTZ R8, R59, UR26, -R105 ;  /* 0x0000001a3b087c23 */ /* 0x000fe20008010869 */
[----:B------:R-:W-:-:S06]  /*78a0*/  FADD.FTZ R26, R46, R23 ;  /* 0x000000172e1a7221 */ /* 0x000fcc0000010000 */
[----:B------:R-:W5:Y:S01]  /*78b0*/  MUFU.EX2 R53, R53 ;  /* 0x0000003500357308 */ /* 0x000f620000000800 */
[----:B----4-:R-:W-:Y:S01]  /*78c0*/  FADD.FTZ R24, R43, R24 ;  /* 0x000000182b187221 */ /* 0x010fe20000010000 */
[----:B0-----:R-:W-:-:S06]  /*78d0*/  FADD.FTZ R25, R49, R26 ;  /* 0x0000001a31197221 */ /* 0x001fcc0000010000 */
[----:B------:R-:W0:Y:S01]  /*78e0*/  MUFU.EX2 R36, R36 ;  /* 0x0000002400247308 */ /* 0x000e220000000800 */
[----:B------:R-:W-:-:S07]  /*78f0*/  F2FP.F16.F32.PACK_AB R23, R110, R27 ;  /* 0x0000001b6e17723e */ /* 0x000fce00000000ff */
[----:B------:R-:W4:Y:S01]  /*7900*/  MUFU.EX2 R54, R54 ;  /* 0x0000003600367308 */ /* 0x000f220000000800 */
[----:B-1----:R-:W-:Y:S01]  /*7910*/  FADD.FTZ R27, R35, R24 ;  /* 0x00000018231b7221 */ /* 0x002fe20000010000 */
[----:B--2---:R-:W-:-:S06]  /*7920*/  FADD.FTZ R26, R50, R25 ;  /* 0x00000019321a7221 */ /* 0x004fcc0000010000 */
[----:B------:R-:W1:Y:S01]  /*7930*/  MUFU.EX2 R47, R47 ;  /* 0x0000002f002f7308 */ /* 0x000e620000000800 */
[----:B------:R-:W-:-:S07]  /*7940*/  F2FP.F16.F32.PACK_AB R7, R106, R7 ;  /* 0x000000076a07723e */ /* 0x000fce00000000ff */
[----:B------:R-:W2:Y:S01]  /*7950*/  MUFU.EX2 R57, R57 ;  /* 0x0000003900397308 */ /* 0x000ea20000000800 */
[----:B---3--:R-:W-:Y:S01]  /*7960*/  FADD.FTZ R27, R44, R27 ;  /* 0x0000001b2c1b7221 */ /* 0x008fe20000010000 */
[----:B-----5:R-:W-:-:S06]  /*7970*/  FADD.FTZ R25, R53, R26 ;  /* 0x0000001a35197221 */ /* 0x020fcc0000010000 */
[----:B------:R-:W3:Y:S01]  /*7980*/  MUFU.EX2 R8, R8 ;  /* 0x0000000800087308 */ /* 0x000ee20000000800 */
[----:B------:R5:W-:Y:S07]  /*7990*/  STSM.16.M88.4 [R155], R4 ;  /* 0x000000049b007844 */ /* 0x000bee0000000200 */
[----:B------:R-:W3:Y:S01]  /*79a0*/  MUFU.EX2 R58, R58 ;  /* 0x0000003a003a7308 */ /* 0x000ee20000000800 */
[----:B0-----:R-:W-:Y:S01]  /*79b0*/  FADD.FTZ R26, R36, R27 ;  /* 0x0000001b241a7221 */ /* 0x001fe20000010000 */
[----:B------:R-:W-:-:S06]  /*79c0*/  F2FP.F16.F32.PACK_AB R20, R30, R29 ;  /* 0x0000001d1e14723e */ /* 0x000fcc00000000ff */
[----:B------:R-:W0:Y:S01]  /*79d0*/  MUFU.EX2 R61, R61 ;  /* 0x0000003d003d7308 */ /* 0x000e220000000800 */
[----:B-----5:R-:W-:Y:S01]  /*79e0*/  F2FP.F16.F32.PACK_AB R5, R39, R28 ;  /* 0x0000001c2705723e */ /* 0x020fe200000000ff */
[----:B----4-:R-:W-:Y:S01]  /*79f0*/  FADD.FTZ R28, R54, R25 ;  /* 0x00000019361c7221 */ /* 0x010fe20000010000 */
[----:B------:R-:W-:Y:S01]  /*7a00*/  F2FP.F16.F32.PACK_AB R22, R34, R33 ;  /* 0x000000212216723e */ /* 0x000fe200000000ff */
[----:B------:R1:W-:Y:S04]  /*7a10*/  STSM.16.M88.4 [R17], R12 ;  /* 0x0000000c11007844 */ /* 0x0003e80000000200 */
[----:B------:R-:W4:Y:S01]  /*7a20*/  MUFU.EX2 R62, R62 ;  /* 0x0000003e003e7308 */ /* 0x000f220000000800 */
[----:B------:R3:W-:Y:S07]  /*7a30*/  STSM.16.M88.4 [R16], R20 ;  /* 0x0000001410007844 */ /* 0x0007ee0000000200 */
[----:B------:R-:W5:Y:S01]  /*7a40*/  MUFU.EX2 R65, R65 ;  /* 0x0000004100417308 */ /* 0x000f620000000800 */
[----:B-1----:R-:W-:Y:S01]  /*7a50*/  FADD.FTZ R13, R47, R26 ;  /* 0x0000001a2f0d7221 */ /* 0x002fe20000010000 */
[----:B--2---:R-:W-:-:S06]  /*7a60*/  FADD.FTZ R15, R57, R28 ;  /* 0x0000001c390f7221 */ /* 0x004fcc0000010000 */
[----:B------:R-:W1:Y:S01]  /*7a70*/  MUFU.EX2 R66, R66 ;  /* 0x0000004200427308 */ /* 0x000e620000000800 */
[----:B---3--:R-:W-:Y:S01]  /*7a80*/  FADD.FTZ R21, R8, R13 ;  /* 0x0000000d08157221 */ /* 0x008fe20000010000 */
[----:B------:R-:W-:-:S03]  /*7a90*/  FADD.FTZ R14, R58, R15 ;  /* 0x0000000f3a0e7221 */ /* 0x000fc60000010000 */
[----:B------:R-:W-:Y:S01]  /*7aa0*/  FADD.FTZ R20, R0, R21 ;  /* 0x0000001500147221 */ /* 0x000fe20000010000 */
[----:B0-----:R-:W-:Y:S02]  /*7ab0*/  FADD.FTZ R21, R61, R14 ;  /* 0x0000000e3d157221 */ /* 0x001fe40000010000 */
[----:B------:R-:W0:Y:S02]  /*7ac0*/  MUFU.EX2 R71, R71 ;  /* 0x0000004700477308 */ /* 0x000e240000000800 */
[----:B----4-:R-:W-:-:S04]  /*7ad0*/  FADD.FTZ R22, R62, R21 ;  /* 0x000000153e167221 */ /* 0x010fc80000010000 */
[----:B-----5:R-:W-:-:S04]  /*7ae0*/  FADD.FTZ R27, R65, R22 ;  /* 0x00000016411b7221 */ /* 0x020fc80000010000 */
[----:B-1----:R-:W-:-:S04]  /*7af0*/  FADD.FTZ R28, R66, R27 ;  /* 0x0000001b421c7221 */ /* 0x002fc80000010000 */
[----:B0-----:R-:W-:Y:S02]  /*7b00*/  FADD.FTZ R27, R71, R28 ;  /* 0x0000001c471b7221 */ /* 0x001fe40000010000 */
[----:B------:R-:W2:Y:S01]  /*7b10*/  LDL R28, [R1] ;  /* 0x00000000011c7983 */ /* 0x000ea20000100800 */
[--C-:B------:R-:W-:Y:S01]  /*7b20*/  FFMA.FTZ R9, R63, UR26, -R105.reuse ;  /* 0x0000001a3f097c23 */ /* 0x100fe20008010869 */
[--C-:B------:R-:W-:Y:S01]  /*7b30*/  FFMA.FTZ R10, R64, UR26, -R105.reuse ;  /* 0x0000001a400a7c23 */ /* 0x100fe20008010869 */
[----:B------:R-:W-:-:S04]  /*7b40*/  FFMA.FTZ R48, R67, UR26, -R105 ;  /* 0x0000001a43307c23 */ /* 0x000fc80008010869 */
[----:B------:R-:W0:Y:S01]  /*7b50*/  MUFU.EX2 R9, R9 ;  /* 0x0000000900097308 */ /* 0x000e220000000800 */
[----:B------:R-:W-:-:S07]  /*7b60*/  FFMA.FTZ R51, R68, UR26, -R105 ;  /* 0x0000001a44337c23 */ /* 0x000fce0008010869 */
[----:B------:R-:W1:Y:S01]  /*7b70*/  MUFU.EX2 R10, R10 ;  /* 0x0000000a000a7308 */ /* 0x000e620000000800 */
[--C-:B------:R-:W-:Y:S01]  /*7b80*/  FFMA.FTZ R69, R69, UR26, -R105.reuse ;  /* 0x0000001a45457c23 */ /* 0x100fe20008010869 */
[----:B------:R-:W-:-:S06]  /*7b90*/  FFMA.FTZ R52, R70, UR26, -R105 ;  /* 0x0000001a46347c23 */ /* 0x000fcc0008010869 */
[----:B------:R-:W3:Y:S01]  /*7ba0*/  MUFU.EX2 R48, R48 ;  /* 0x0000003000307308 */ /* 0x000ee20000000800 */
[----:B0-----:R-:W-:-:S07]  /*7bb0*/  FADD.FTZ R23, R9, R20 ;  /* 0x0000001409177221 */ /* 0x001fce0000010000 */
[----:B------:R-:W0:Y:S01]  /*7bc0*/  MUFU.EX2 R51, R51 ;  /* 0x0000003300337308 */ /* 0x000e220000000800 */
[----:B-1----:R-:W-:-:S07]  /*7bd0*/  FADD.FTZ R23, R10, R23 ;  /* 0x000000170a177221 */ /* 0x002fce0000010000 */
[----:B------:R-:W1:Y:S01]  /*7be0*/  MUFU.EX2 R73, R69 ;  /* 0x0000004500497308 */ /* 0x000e620000000800 */
[----:B------:R-:W-:Y:S01]  /*7bf0*/  FFMA.FTZ R74, R74, UR26, -R105 ;  /* 0x0000001a4a4a7c23 */ /* 0x000fe20008010869 */
[----:B---3--:R-:W-:-:S06]  /*7c00*/  FADD.FTZ R26, R48, R23 ;  /* 0x00000017301a7221 */ /* 0x008fcc0000010000 */
[----:B------:R-:W3:Y:S01]  /*7c10*/  MUFU.EX2 R72, R72 ;  /* 0x0000004800487308 */ /* 0x000ee20000000800 */
[----:B------:R-:W-:-:S07]  /*7c20*/  FFMA.FTZ R77, R77, UR26, -R105 ;  /* 0x0000001a4d4d7c23 */ /* 0x000fce0008010869 */
[----:B------:R-:W4:Y:S01]  /*7c30*/  MUFU.EX2 R52, R52 ;  /* 0x0000003400347308 */ /* 0x000f220000000800 */
[----:B0-----:R-:W-:-:S07]  /*7c40*/  FADD.FTZ R26, R51, R26 ;  /* 0x0000001a331a7221 */ /* 0x001fce0000010000 */
[----:B------:R-:W0:Y:S01]  /*7c50*/  MUFU.EX2 R75, R75 ;  /* 0x0000004b004b7308 */ /* 0x000e220000000800 */
[----:B------:R-:W-:Y:S01]  /*7c60*/  FFMA.FTZ R78, R78, UR26, -R105 ;  /* 0x0000001a4e4e7c23 */ /* 0x000fe20008010869 */
[----:B-1----:R-:W-:-:S06]  /*7c70*/  FADD.FTZ R29, R73, R26 ;  /* 0x0000001a491d7221 */ /* 0x002fcc0000010000 */
[----:B------:R-:W1:Y:S01]  /*7c80*/  MUFU.EX2 R76, R76 ;  /* 0x0000004c004c7308 */ /* 0x000e620000000800 */
[----:B------:R-:W-:-:S07]  /*7c90*/  F2FP.F16.F32.PACK_AB R23, R0, R8 ;  /* 0x000000080017723e */ /* 0x000fce00000000ff */
[----:B------:R-:W5:Y:S01]  /*7ca0*/  MUFU.EX2 R19, R74 ;  /* 0x0000004a00137308 */ /* 0x000f620000000800 */
[----:B------:R-:W-:Y:S01]  /*7cb0*/  FFMA.FTZ R81, R81, UR26, -R105 ;  /* 0x0000001a51517c23 */ /* 0x000fe20008010869 */
[----:B---3--:R-:W-:-:S06]  /*7cc0*/  FADD.FTZ R0, R72, R27 ;  /* 0x0000001b48007221 */ /* 0x008fcc0000010000 */
[----:B------:R-:W3:Y:S01]  /*7cd0*/  MUFU.EX2 R79, R79 ;  /* 0x0000004f004f7308 */ /* 0x000ee20000000800 */
[----:B----4-:R-:W-:-:S07]  /*7ce0*/  FADD.FTZ R29, R52, R29 ;  /* 0x0000001d341d7221 */ /* 0x010fce0000010000 */
[----:B------:R-:W4:Y:S01]  /*7cf0*/  MUFU.EX2 R77, R77 ;  /* 0x0000004d004d7308 */ /* 0x000f220000000800 */
[----:B------:R-:W-:Y:S01]  /*7d00*/  FFMA.FTZ R82, R82, UR26, -R105 ;  /* 0x0000001a52527c23 */ /* 0x000fe20008010869 */
[----:B0-----:R-:W-:-:S06]  /*7d10*/  FADD.FTZ R27, R75, R0 ;  /* 0x000000004b1b7221 */ /* 0x001fcc0000010000 */
[----:B------:R-:W0:Y:S01]  /*7d20*/  MUFU.EX2 R80, R80 ;  /* 0x0000005000507308 */ /* 0x000e220000000800 */
[----:B------:R-:W-:Y:S01]  /*7d30*/  F2FP.F16.F32.PACK_AB R4, R38, R37 ;  /* 0x000000252604723e */ /* 0x000fe200000000ff */
[----:B------:R-:W-:Y:S01]  /*7d40*/  FADD.FTZ R0, R18, R29 ;  /* 0x0000001d12007221 */ /* 0x000fe20000010000 */
[----:B------:R-:W-:-:S05]  /*7d50*/  F2FP.F16.F32.PACK_AB R6, R42, R41 ;  /* 0x000000292a06723e */ /* 0x000fca00000000ff */
[----:B------:R-:W0:Y:S01]  /*7d60*/  MUFU.EX2 R78, R78 ;  /* 0x0000004e004e7308 */ /* 0x000e220000000800 */
[----:B------:R-:W-:Y:S01]  /*7d70*/  F2FP.F16.F32.PACK_AB R7, R40, R31 ;  /* 0x0000001f2807723e */ /* 0x000fe200000000ff */
[----:B------:R-:W-:Y:S01]  /*7d80*/  FFMA.FTZ R85, R85, UR26, -R105 ;  /* 0x0000001a55557c23 */ /* 0x000fe20008010869 */
[----:B------:R-:W-:-:S05]  /*7d90*/  F2FP.F16.F32.PACK_AB R12, R46, R45 ;  /* 0x0000002d2e0c723e */ /* 0x000fca00000000ff */
[----:B------:R-:W0:Y:S01]  /*7da0*/  MUFU.EX2 R83, R83 ;  /* 0x0000005300537308 */ /* 0x000e220000000800 */
[----:B------:R-:W-:Y:S01]  /*7db0*/  F2FP.F16.F32.PACK_AB R13, R43, R32 ;  /* 0x000000202b0d723e */ /* 0x000fe200000000ff */
[----:B-1----:R-:W-:Y:S01]  /*7dc0*/  FADD.FTZ R8, R76, R27 ;  /* 0x0000001b4c087221 */ /* 0x002fe20000010000 */
[----:B------:R-:W-:Y:S02]  /*7dd0*/  F2FP.F16.F32.PACK_AB R14, R50, R49 ;  /* 0x00000031320e723e */ /* 0x000fe400000000ff */
[----:B------:R-:W-:-:S03]  /*7de0*/  F2FP.F16.F32.PACK_AB R15, R44, R35 ;  /* 0x000000232c0f723e */ /* 0x000fc600000000ff */
[----:B------:R-:W1:Y:S01]  /*7df0*/  MUFU.EX2 R24, R81 ;  /* 0x0000005100187308 */ /* 0x000e620000000800 */
[----:B-----5:R-:W-:Y:S01]  /*7e00*/  FADD.FTZ R0, R19, R0 ;  /* 0x0000000013007221 */ /* 0x020fe20000010000 */
[--C-:B------:R-:W-:Y:S01]  /*7e10*/  FFMA.FTZ R86, R86, UR26, -R105.reuse ;  /* 0x0000001a56567c23 */ /* 0x100fe20008010869 */
[----:B------:R5:W-:Y:S05]  /*7e20*/  STSM.16.M88.4 [R2+0x24800], R4 ;  /* 0x0248000402007844 */ /* 0x000bea0000000200 */
[----:B------:R-:W1:Y:S01]  /*7e30*/  MUFU.EX2 R25, R82 ;  /* 0x0000005200197308 */ /* 0x000e620000000800 */
[----:B------:R4:W-:Y:S01]  /*7e40*/  STSM.16.M88.4 [R111], R12 ;  /* 0x0000000c6f007844 */ /* 0x0009e20000000200 */
[----:B------:R-:W-:-:S06]  /*7e50*/  FFMA.FTZ R89, R89, UR26, -R105 ;  /* 0x0000001a59597c23 */ /* 0x000fcc0008010869 */
[----:B------:R-:W1:Y:S01]  /*7e60*/  MUFU.EX2 R85, R85 ;  /* 0x0000005500557308 */ /* 0x000e620000000800 */
[----:B-----5:R-:W-:Y:S01]  /*7e70*/  F2FP.F16.F32.PACK_AB R5, R10, R9 ;  /* 0x000000090a05723e */ /* 0x020fe200000000ff */
[----:B---3--:R-:W-:Y:S01]  /*7e80*/  FADD.FTZ R9, R79, R8 ;  /* 0x000000084f097221 */ /* 0x008fe20000010000 */
[----:B----4-:R-:W-:-:S05]  /*7e90*/  FADD.FTZ R13, R77, R0 ;  /* 0x000000004d0d7221 */ /* 0x010fca0000010000 */
[----:B------:R-:W3:Y:S01]  /*7ea0*/  MUFU.EX2 R86, R86 ;  /* 0x0000005600567308 */ /* 0x000ee20000000800 */
[----:B0-----:R-:W-:Y:S01]  /*7eb0*/  FADD.FTZ R0, R80, R9 ;  /* 0x0000000950007221 */ /* 0x001fe20000010000 */
[----:B------:R-:W-:Y:S01]  /*7ec0*/  FADD.FTZ R13, R78, R13 ;  /* 0x0000000d4e0d7221 */ /* 0x000fe20000010000 */
[----:B------:R-:W-:Y:S02]  /*7ed0*/  FFMA.FTZ R90, R90, UR26, -R105 ;  /* 0x0000001a5a5a7c23 */ /* 0x000fe40008010869 */
[----:B------:R-:W-:-:S03]  /*7ee0*/  FADD.FTZ R9, R83, R0 ;  /* 0x0000000053097221 */ /* 0x000fc60000010000 */
[----:B------:R-:W0:Y:S01]  /*7ef0*/  MUFU.EX2 R84, R84 ;  /* 0x0000005400547308 */ /* 0x000e220000000800 */
[----:B-1----:R-:W-:Y:S01]  /*7f00*/  FADD.FTZ R0, R24, R13 ;  /* 0x0000000d18007221 */ /* 0x002fe20000010000 */
[----:B------:R-:W-:-:S06]  /*7f10*/  FFMA.FTZ R95, R95, UR26, -R105 ;  /* 0x0000001a5f5f7c23 */ /* 0x000fcc0008010869 */
[----:B------:R-:W1:Y:S01]  /*7f20*/  MUFU.EX2 R30, R89 ;  /* 0x00000059001e7308 */ /* 0x000e620000000800 */
[----:B------:R-:W-:Y:S01]  /*7f30*/  FADD.FTZ R0, R25, R0 ;  /* 0x0000000019007221 */ /* 0x000fe20000010000 */
[--C-:B------:R-:W-:Y:S01]  /*7f40*/  FFMA.FTZ R96, R96, UR26, -R105.reuse ;  /* 0x0000001a60607c23 */ /* 0x100fe20008010869 */
[----:B------:R-:W-:-:S05]  /*7f50*/  FFMA.FTZ R100, R100, UR26, -R105 ;  /* 0x0000001a64647c23 */ /* 0x000fca0008010869 */
[----:B------:R-:W4:Y:S01]  /*7f60*/  MUFU.EX2 R87, R87 ;  /* 0x0000005700577308 */ /* 0x000f220000000800 */
[----:B------:R-:W-:Y:S01]  /*7f70*/  FFMA.FTZ R98, R98, UR26, -R105 ;  /* 0x0000001a62627c23 */ /* 0x000fe20008010869 */
[----:B------:R-:W-:-:S06]  /*7f80*/  FADD.FTZ R13, R85, R0 ;  /* 0x00000000550d7221 */ /* 0x000fcc0000010000 */
[----:B------:R-:W5:Y:S01]  /*7f90*/  MUFU.EX2 R26, R90 ;  /* 0x0000005a001a7308 */ /* 0x000f620000000800 */
[----:B------:R-:W-:Y:S01]  /*7fa0*/  F2FP.F16.F32.PACK_AB R74, R76, R75 ;  /* 0x0000004b4c4a723e */ /* 0x000fe200000000ff */
[----:B---3--:R-:W-:Y:S01]  /*7fb0*/  FADD.FTZ R13, R86, R13 ;  /* 0x0000000d560d7221 */ /* 0x008fe20000010000 */
[----:B------:R-:W-:-:S05]  /*7fc0*/  F2FP.F16.F32.PACK_AB R75, R19, R18 ;  /* 0x00000012134b723e */ /* 0x000fca00000000ff */
[----:B------:R-:W3:Y:S08]  /*7fd0*/  MUFU.EX2 R88, R88 ;  /* 0x0000005800587308 */ /* 0x000ef00000000800 */
[----:B------:R-:W3:Y:S01]  /*7fe0*/  MUFU.EX2 R10, R95 ;  /* 0x0000005f000a7308 */ /* 0x000ee20000000800 */
[----:B0-----:R-:W-:Y:S01]  /*7ff0*/  FADD.FTZ R8, R84, R9 ;  /* 0x0000000954087221 */ /* 0x001fe20000010000 */
[----:B-1----:R-:W-:-:S06]  /*8000*/  FADD.FTZ R13, R30, R13 ;  /* 0x0000000d1e0d7221 */ /* 0x002fcc0000010000 */
[----:B------:R-:W-:Y:S08]  /*8010*/  MUFU.EX2 R91, R91 ;  /* 0x0000005b005b7308 */ /* 0x000ff00000000800 */
[----:B------:R-:W0:Y:S08]  /*8020*/  MUFU.EX2 R92, R92 ;  /* 0x0000005c005c7308 */ /* 0x000e300000000800 */
[----:B------:R-:W1:Y:S01]  /*8030*/  MUFU.EX2 R96, R96 ;  /* 0x0000006000607308 */ /* 0x000e620000000800 */
[----:B----4-:R-:W-:-:S07]  /*8040*/  FADD.FTZ R9, R87, R8 ;  /* 0x0000000857097221 */ /* 0x010fce0000010000 */
[----:B------:R-:W-:Y:S08]  /*8050*/  MUFU.EX2 R94, R94 ;  /* 0x0000005e005e7308 */ /* 0x000ff00000000800 */
[----:B------:R-:W4:Y:S08]  /*8060*/  MUFU.EX2 R97, R97 ;  /* 0x0000006100617308 */ /* 0x000f300000000800 */
[----:B------:R-:W-:Y:S08]  /*8070*/  MUFU.EX2 R99, R99 ;  /* 0x0000006300637308 */ /* 0x000ff00000000800 */
[----:B------:R-:W4:Y:S08]  /*8080*/  MUFU.EX2 R101, R101 ;  /* 0x0000006500657308 */ /* 0x000f300000000800 */
[----:B------:R-:W-:Y:S08]  /*8090*/  MUFU.EX2 R19, R98 ;  /* 0x0000006200137308 */ /* 0x000ff00000000800 */
[----:B------:R-:W2:Y:S01]  /*80a0*/  MUFU.EX2 R100, R100 ;  /* 0x0000006400647308 */ /* 0x000ea20000000800 */
[----:B------:R-:W-:Y:S01]  /*80b0*/  F2FP.F16.F32.PACK_AB R20, R54, R53 ;  /* 0x000000353614723e */ /* 0x000fe200000000ff */
[----:B-----5:R-:W-:Y:S01]  /*80c0*/  FADD.FTZ R13, R26, R13 ;  /* 0x0000000d1a0d7221 */ /* 0x020fe20000010000 */
[----:B------:R-:W-:-:S02]  /*80d0*/  F2FP.F16.F32.PACK_AB R21, R47, R36 ;  /* 0x000000242f15723e */ /* 0x000fc400000000ff */
[----:B------:R-:W-:Y:S02]  /*80e0*/  F2FP.F16.F32.PACK_AB R22, R58, R57 ;  /* 0x000000393a16723e */ /* 0x000fe400000000ff */
[----:B------:R-:W-:Y:S02]  /*80f0*/  F2FP.F16.F32.PACK_AB R4, R62, R61 ;  /* 0x0000003d3e04723e */ /* 0x000fe400000000ff */
[----:B------:R-:W-:Y:S02]  /*8100*/  F2FP.F16.F32.PACK_AB R6, R66, R65 ;  /* 0x000000414206723e */ /* 0x000fe400000000ff */
[----:B------:R-:W-:Y:S01]  /*8110*/  F2FP.F16.F32.PACK_AB R7, R51, R48 ;  /* 0x000000303307723e */ /* 0x000fe200000000ff */
[----:B---3--:R-:W-:Y:S01]  /*8120*/  FADD.FTZ R0, R88, R9 ;  /* 0x0000000958007221 */ /* 0x008fe20000010000 */
[----:B------:R-:W-:Y:S01]  /*8130*/  FADD.FTZ R13, R10, R13 ;  /* 0x0000000d0a0d7221 */ /* 0x000fe20000010000 */
[----:B------:R-:W-:Y:S01]  /*8140*/  STSM.16.M88.4 [R17+0x6000], R20 ;  /* 0x0060001411007844 */ /* 0x000fe20000000200 */
[----:B------:R-:W-:-:S02]  /*8150*/  F2FP.F16.F32.PACK_AB R72, R72, R71 ;  /* 0x000000474848723e */ /* 0x000fc400000000ff */
[----:B------:R-:W-:Y:S01]  /*8160*/  F2FP.F16.F32.PACK_AB R73, R52, R73 ;  /* 0x000000493449723e */ /* 0x000fe200000000ff */
[----:B------:R3:W-:Y:S01]  /*8170*/  STSM.16.M88.4 [R16+0x6000], R4 ;  /* 0x0060000410007844 */ /* 0x0007e20000000200 */
[----:B------:R-:W-:Y:S02]  /*8180*/  F2FP.F16.F32.PACK_AB R82, R84, R83 ;  /* 0x000000535452723e */ /* 0x000fe400000000ff */
[----:B------:R-:W-:Y:S02]  /*8190*/  F2FP.F16.F32.PACK_AB R80, R80, R79 ;  /* 0x0000004f5050723e */ /* 0x000fe400000000ff */
[----:B------:R-:W-:Y:S02]  /*81a0*/  F2FP.F16.F32.PACK_AB R81, R78, R77 ;  /* 0x0000004d4e51723e */ /* 0x000fe400000000ff */
[----:B------:R-:W-:Y:S02]  /*81b0*/  F2FP.F16.F32.PACK_AB R83, R25, R24 ;  /* 0x000000181953723e */ /* 0x000fe400000000ff */
[----:B0-----:R-:W-:-:S02]  /*81c0*/  F2FP.F16.F32.PACK_AB R90, R92, R91 ;  /* 0x0000005b5c5a723e */ /* 0x001fc400000000ff */
[----:B------:R-:W-:Y:S02]  /*81d0*/  F2FP.F16.F32.PACK_AB R88, R88, R87 ;  /* 0x000000575858723e */ /* 0x000fe400000000ff */
[----:B------:R-:W-:Y:S01]  /*81e0*/  F2FP.F16.F32.PACK_AB R89, R86, R85 ;  /* 0x000000555659723e */ /* 0x000fe200000000ff */
[----:B---3--:R-:W-:Y:S01]  /*81f0*/  FADD.FTZ R5, R91, R0 ;  /* 0x000000005b057221 */ /* 0x008fe20000010000 */
[----:B------:R-:W-:Y:S01]  /*8200*/  F2FP.F16.F32.PACK_AB R91, R26, R30 ;  /* 0x0000001e1a5b723e */ /* 0x000fe200000000ff */
[C---:B-1----:R-:W-:Y:S01]  /*8210*/  FADD.FTZ R4, R96.reuse, R13 ;  /* 0x0000000d60047221 */ /* 0x042fe20000010000 */
[----:B----4-:R-:W-:Y:S02]  /*8220*/  F2FP.F16.F32.PACK_AB R12, R97, R94 ;  /* 0x0000005e610c723e */ /* 0x010fe400000000ff */
[----:B------:R-:W-:Y:S02]  /*8230*/  F2FP.F16.F32.PACK_AB R13, R96, R10 ;  /* 0x0000000a600d723e */ /* 0x000fe400000000ff */
[----:B------:R-:W-:-:S02]  /*8240*/  F2FP.F16.F32.PACK_AB R14, R101, R99 ;  /* 0x00000063650e723e */ /* 0x000fc400000000ff */
[----:B--2---:R-:W-:Y:S01]  /*8250*/  F2FP.F16.F32.PACK_AB R15, R100, R19 ;  /* 0x00000013640f723e */ /* 0x004fe200000000ff */
[----:B------:R0:W-:Y:S04]  /*8260*/  STSM.16.M88.4 [R2+0x2a800], R72 ;  /* 0x02a8004802007844 */ /* 0x0001e80000000200 */
[----:B------:R0:W-:Y:S04]  /*8270*/  STSM.16.M88.4 [R28], R80 ;  /* 0x000000501c007844 */ /* 0x0001e80000000200 */
[----:B------:R0:W-:Y:S04]  /*8280*/  STSM.16.M88.4 [R17+0xc000], R88 ;  /* 0x00c0005811007844 */ /* 0x0001e80000000200 */
[----:B------:R0:W-:Y:S01]  /*8290*/  STSM.16.M88.4 [R16+0xc000], R12 ;  /* 0x00c0000c10007844 */ /* 0x0001e20000000200 */
[----:B------:R-:W-:Y:S01]  /*82a0*/  @!PT LDS RZ, [RZ] ;  /* 0x00000000fffff984 */ /* 0x000fe20000000800 */
[----:B------:R-:W-:Y:S01]  /*82b0*/  @!PT LDS RZ, [RZ] ;  /* 0x00000000fffff984 */ /* 0x000fe20000000800 */
[----:B------:R-:W-:Y:S01]  /*82c0*/  @!PT LDS RZ, [RZ] ;  /* 0x00000000fffff984 */ /* 0x000fe20000000800 */
[----:B------:R-:W-:Y:S01]  /*82d0*/  @!PT LDS RZ, [RZ] ;  /* 0x00000000fffff984 */ /* 0x000fe20000000800 */
[----:B------:R1:W-:Y:S06]  /*82e0*/  MEMBAR.ALL.CTA ;  /* 0x0000000000007992 */ /* 0x0003ec0000008000 */
[----:B-1----:R-:W1:Y:S01]  /*82f0*/  FENCE.VIEW.ASYNC.S ;  /* 0x00000000000073c6 */ /* 0x002e620000000000 */
[----:B------:R-:W-:Y:S01]  /*8300*/  FADD.FTZ R5, R92, R5 ;  /* 0x000000055c057221 */ /* 0x000fe20000010000 */
[----:B------:R-:W-:-:S03]  /*8310*/  ISETP.LT.AND P2, PT, RZ, UR29, PT ;  /* 0x0000001dff007c0c */ /* 0x000fc6000bf41270 */
[----:B------:R-:W-:Y:S01]  /*8320*/  FADD.FTZ R0, R94, R5 ;  /* 0x000000055e007221 */ /* 0x000fe20000010000 */
[----:B------:R-:W-:-:S03]  /*8330*/  UIADD3 UR6, UR29, -0x1, URZ ;  /* 0xffffffff1d067890 */ /* 0x000fc6000fffe03f */
[----:B------:R-:W-:Y:S01]  /*8340*/  FADD.FTZ R0, R97, R0 ;  /* 0x0000000061007221 */ /* 0x000fe20000010000 */
[----:B------:R-:W-:Y:S01]  /*8350*/  FADD.FTZ R5, R19, R4 ;  /* 0x0000000413057221 */ /* 0x000fe20000010000 */
[----:B------:R-:W-:Y:S02]  /*8360*/  UMOV UR20, UR38 ;  /* 0x0000002600147c82 */ /* 0x000fe40008000000 */
[----:B------:R-:W-:Y:S01]  /*8370*/  FADD.FTZ R0, R99, R0 ;  /* 0x0000000063007221 */ /* 0x000fe20000010000 */
[----:B------:R-:W-:Y:S01]  /*8380*/  UMOV UR29, UR6 ;  /* 0x00000006001d7c82 */ /* 0x000fe20008000000 */
[----:B------:R-:W-:Y:S01]  /*8390*/  UMOV UR28, UR39 ;  /* 0x00000027001c7c82 */ /* 0x000fe20008000000 */
[-C--:B------:R-:W-:Y:S01]  /*83a0*/  FMUL.FTZ R120, R120, R3.reuse ;  /* 0x0000000378787220 */ /* 0x080fe20000410000 */
[----:B------:R-:W-:Y:S01]  /*83b0*/  FADD.FTZ R4, R101, R0 ;  /* 0x0000000065047221 */ /* 0x000fe20000010000 */
        /* <DEDUP_REMOVED lines=32> */
[----:B------:R-:W-:-:S02]  /*85c0*/  IMAD.MOV.U32 R0, RZ, RZ, R102 ;  /* 0x000000ffff007224 */ /* 0x000fc400078e0066 */
[----:B------:R-:W-:Y:S01]  /*85d0*/  IMAD.MOV.U32 R3, RZ, RZ, R93 ;  /* 0x000000ffff037224 */ /* 0x000fe200078e005d */
[----:B-1----:R-:W-:Y:S01]  /*85e0*/  NOP ;  /* 0x0000000000007918 */ /* 0x002fe20000000000 */
[----:B0-----:R-:W-:Y:S05]  /*85f0*/  @P2 BRA `(.L_x_140) ;  /* 0xffffffc800842947 */ /* 0x001fea000383ffff */
.L_x_131:
[----:B------:R-:W-:Y:S06]  /*8600*/  BAR.ARV 0x8, 0x1a0 ;  /* 0x0206800000007b1d */ /* 0x000fec0000002000 */
[----:B------:R-:W-:Y:S05]  /*8610*/  @!P0 BRA `(.L_x_141) ;  /* 0x0000000000048947 */ /* 0x000fea0003800000 */
[----:B------:R-:W-:Y:S01]  /*8620*/  BPT.TRAP 0x1 ;  /* 0x000000040000795c */ /* 0x000fe20000300000 */
.L_x_141:
[----:B------:R-:W-:Y:S01]  /*8630*/  ULEA UR5, UR39, UR40, 0x3 ;  /* 0x0000002827057291 */ /* 0x000fe2000f8e183f */
[----:B------:R-:W-:-:S05]  /*8640*/  IMAD.U32 R0, RZ, RZ, UR38 ;  /* 0x00000026ff007e24 */ /* 0x000fca000f8e00ff */
[----:B------:R-:W-:-:S04]  /*8650*/  SHF.L.U32 R0, R0, 0x1f, RZ ;  /* 0x0000001f00007819 */ /* 0x000fc800000006ff */
[----:B------:R0:W1:Y:S01]  /*8660*/  SYNCS.PHASECHK.TRANS64.TRYWAIT P2, [UR5+0x30850], R0 ;  /* 0x03085000ff0075a7 */ /* 0x0000620008040145 */
[----:B------:R-:W-:Y:S05]  /*8670*/  @!P0 BRA `(.L_x_142) ;  /* 0x0000000000048947 */ /* 0x000fea0003800000 */
[----:B------:R-:W-:Y:S01]  /*8680*/  BPT.TRAP 0x1 ;  /* 0x000000040000795c */ /* 0x000fe20000300000 */
.L_x_142:
[----:B-1----:R-:W-:Y:S05]  /*8690*/  @P2 BRA `(.L_x_143) ;  /* 0x0000000000082947 */ /* 0x002fea0003800000 */
[----:B------:R-:W1:Y:S02]  /*86a0*/  SYNCS.PHASECHK.TRANS64.TRYWAIT P0, [UR5+0x30850], R0 ;  /* 0x03085000ff0075a7 */ /* 0x000e640008000145 */
[----:B-1----:R-:W-:Y:S05]  /*86b0*/  @!P0 BRA `(.L_x_144) ;  /* 0x0000006000c08947 */ /* 0x002fea0003800000 */
.L_x_143:
[----:B------:R-:W-:Y:S01]  /*86c0*/  UIADD3 UR40, UR40, 0x400, URZ ;  /* 0x0000040028287890 */ /* 0x000fe2000fffe03f */
[----:B------:R-:W-:Y:S01]  /*86d0*/  WARPGROUP.ARRIVE ;  /* 0x00000000000079c5 */ /* 0x000fe20000000000 */
[----:B------:R-:W-:Y:S01]  /*86e0*/  UIADD3 UR25, UR25, 0x1e800, URZ ;  /* 0x0001e80019197890 */ /* 0x000fe2000fffe03f */
[----:B01----:R-:W0:Y:S01]  /*86f0*/  SHFL.BFLY PT, R0, R5, 0x2, 0x1f ;  /* 0x0c401f0005007f89 */ /* 0x003e2200000e0000 */
[----:B------:R-:W-:Y:S01]  /*8700*/  USHF.R.U32.HI UR40, URZ, 0x4, UR40 ;  /* 0x000000043f287899 */ /* 0x000fe20008011628 */
[----:B------:R-:W-:Y:S01]  /*8710*/  IMAD.MOV.U32 R21, RZ, RZ, RZ ;  /* 0x000000ffff157224 */ /* 0x000fe200078e00ff */
[----:B------:R-:W-:Y:S01]  /*8720*/  USHF.R.U32.HI UR25, URZ, 0x4, UR25 ;  /* 0x000000043f197899 */ /* 0x000fe20008011619 */
[----:B------:R-:W1:Y:S01]  /*8730*/  SHFL.BFLY PT, R3, R4, 0x2, 0x1f ;  /* 0x0c401f0004037f89 */ /* 0x000e6200000e0000 */
[----:B------:R-:W-:Y:S01]  /*8740*/  ULOP3.LUT UR6, UR40, 0x3fff, URZ, 0xc0, !UPT ;  /* 0x00003fff28067892 */ /* 0x000fe2000f8ec03f */
[----:B------:R-:W-:Y:S01]  /*8750*/  IMAD.U32 R12, RZ, RZ, UR26 ;  /* 0x0000001aff0c7e24 */ /* 0x000fe2000f8e00ff */
[----:B------:R-:W-:-:S02]  /*8760*/  ULOP3.LUT UR4, UR25, 0x3fff, URZ, 0xc0, !UPT ;  /* 0x00003fff19047892 */ /* 0x000fc4000f8ec03f */
[----:B------:R-:W-:Y:S02]  /*8770*/  UIMAD UR6, UR39, 0x600, UR6 ;  /* 0x00000600270678a4 */ /* 0x000fe4000f8e0206 */
[----:B------:R-:W-:Y:S01]  /*8780*/  ULOP3.LUT UR4, UR4, 0x10000, URZ, 0xfc, !UPT ;  /* 0x0001000004047892 */ /* 0x000fe2000f8efc3f */
[----:B------:R-:W-:Y:S01]  /*8790*/  UMOV UR11, 0x40000040 ;  /* 0x40000040000b7882 */ /* 0x000fe20000000000 */
[----:B------:R-:W-:Y:S01]  /*87a0*/  UMOV UR9, 0x40000040 ;  /* 0x4000004000097882 */ /* 0x000fe20000000000 */
[----:B------:R-:W-:Y:S02]  /*87b0*/  UIADD3 UR39, UR39, 0x1, URZ ;  /* 0x0000000127277890 */ /* 0x000fe4000fffe03f */
[----:B------:R-:W-:Y:S02]  /*87c0*/  UMOV UR10, UR6 ;  /* 0x00000006000a7c82 */ /* 0x000fe40008000000 */
[----:B------:R-:W-:Y:S01]  /*87d0*/  UMOV UR8, UR4 ;  /* 0x0000000400087c82 */ /* 0x000fe20008000000 */
[----:B------:R-:W-:Y:S01]  /*87e0*/  UISETP.NE.AND UP0, UPT, UR39, 0x2, UPT ;  /* 0x000000022700788c */ /* 0x000fe2000bf05270 */
[----:B------:R-:W-:Y:S01]  /*87f0*/  HGMMA.64x64x16.F32 R120, gdesc[UR8].tnspB, R120, gsb0 ;  /* 0x40e00000087879f0 */ /* 0x000fe20008000878 */
[----:B------:R-:W-:-:S02]  /*8800*/  UIADD3 UR10, UR6, 0x80, URZ ;  /* 0x00000080060a7890 */ /* 0x000fc4000fffe03f */
[----:B------:R-:W-:Y:S01]  /*8810*/  UIADD3 UR8, UR4, 0x2, URZ ;  /* 0x0000000204087890 */ /* 0x000fe2000fffe03f */
[----:B0-----:R-:W-:Y:S01]  /*8820*/  FADD.FTZ R6, R0, R5 ;  /* 0x0000000500067221 */ /* 0x001fe20000010000 */
[----:B------:R-:W-:Y:S01]  /*8830*/  UMOV UR11, 0x40000040 ;  /* 0x40000040000b7882 */ /* 0x000fe20000000000 */
[----:B------:R-:W-:Y:S01]  /*8840*/  UMOV UR9, 0x40000040 ;  /* 0x4000004000097882 */ /* 0x000fe20000000000 */
[----:B------:R-:W-:Y:S01]  /*8850*/  UIADD3 UR37, UR37, 0x1, URZ ;  /* 0x0000000125257890 */ /* 0x000fe2000fffe03f */
[----:B-1----:R-:W-:Y:S01]  /*8860*/  FADD.FTZ R3, R3, R4 ;  /* 0x0000000403037221 */ /* 0x002fe20000010000 */
[----:B------:R-:W0:Y:S01]  /*8870*/  SHFL.BFLY PT, R7, R6, 0x1, 0x1f ;  /* 0x0c201f0006077f89 */ /* 0x000e2200000e0000 */
[----:B------:R-:W-:Y:S01]  /*8880*/  IMAD.U32 R4, RZ, RZ, UR26 ;  /* 0x0000001aff047e24 */ /* 0x000fe2000f8e00ff */
[----:B------:R-:W-:Y:S02]  /*8890*/  USEL UR39, UR39, URZ, UP0 ;  /* 0x0000003f27277287 */ /* 0x000fe40008000000 */
[----:B------:R-:W1:Y:S01]  /*88a0*/  SHFL.BFLY PT, R0, R3, 0x1, 0x1f ;  /* 0x0c201f0003007f89 */ /* 0x000e6200000e0000 */
[----:B0-----:R-:W-:Y:S01]  /*88b0*/  FADD.FTZ R10, R6, R7 ;  /* 0x00000007060a7221 */ /* 0x001fe20000010000 */
[----:B------:R-:W-:Y:S01]  /*88c0*/  IMAD.U32 R6, RZ, RZ, UR5 ;  /* 0x00000005ff067e24 */ /* 0x000fe2000f8e00ff */
[----:B------:R-:W-:Y:S01]  /*88d0*/  MOV R7, RZ ;  /* 0x000000ff00077202 */ /* 0x000fe20000000f00 */
[----:B-1----:R-:W-:-:S02]  /*88e0*/  FADD.FTZ R9, R3, R0 ;  /* 0x0000000003097221 */ /* 0x002fc40000010000 */
[----:B------:R-:W-:Y:S01]  /*88f0*/  FSETP.NE.FTZ.AND P2, PT, R10, RZ, PT ;  /* 0x000000ff0a00720b */ /* 0x000fe20003f55000 */
[----:B------:R-:W-:Y:S01]  /*8900*/  @!P1 VIADD R6, R6, 0x30860 ;  /* 0x0003086006069836 */ /* 0x000fe20000000000 */
[----:B------:R-:W-:Y:S01]  /*8910*/  MOV R0, 0xff800000 ;  /* 0xff80000000007802 */ /* 0x000fe20000000f00 */
[----:B------:R-:W-:Y:S01]  /*8920*/  IMAD.MOV.U32 R3, RZ, RZ, -0x800000 ;  /* 0xff800000ff037424 */ /* 0x000fe200078e00ff */
[----:B------:R-:W-:Y:S02]  /*8930*/  FSETP.NE.FTZ.AND P0, PT, R9, RZ, PT ;  /* 0x000000ff0900720b */ /* 0x000fe40003f15000 */
[----:B------:R-:W-:-:S07]  /*8940*/  @!P1 PRMT R6, RZ, 0x654, R6 ;  /* 0x00000654ff069816 */ /* 0x000fce0000000006 */
[----:B------:R-:W0:Y:S01]  /*8950*/  @P2 MUFU.LG2 R8, R10 ;  /* 0x0000000a00082308 */ /* 0x000e220000000c00 */
[----:B------:R-:W-:-:S03]  /*8960*/  @P2 FMUL.FTZ R12, R12, 0.69314718246459960938 ;  /* 0x3f3172180c0c2820 */ /* 0x000fc60000410000 */
[----:B------:R-:W-:-:S04]  /*8970*/  @P0 FMUL.FTZ R4, R4, 0.69314718246459960938 ;  /* 0x3f31721804040820 */ /* 0x000fc80000410000 */
[----:B------:R-:W1:Y:S08]  /*8980*/  @P0 MUFU.LG2 R5, R9 ;  /* 0x0000000900050308 */ /* 0x000e700000000c00 */
[----:B------:R0:W2:Y:S08]  /*8990*/  @P0 MUFU.RCP R21, R9 ;  /* 0x0000000900150308 */ /* 0x0000b00000001000 */
[----:B------:R-:W3:Y:S01]  /*89a0*/  @P2 MUFU.RCP R7, R10 ;  /* 0x0000000a00072308 */ /* 0x000ee20000001000 */
[----:B------:R-:W-:-:S02]  /*89b0*/  WARPGROUP.DEPBAR.LE gsb0, 0x0 ;  /* 0x00008000000079c5 */ /* 0x000fc40000010000 */
[----:B------:R-:W-:Y:S01]  /*89c0*/  WARPGROUP.ARRIVE ;  /* 0x00000000000079c5 */ /* 0x000fe20000000000 */
[----:B0-----:R-:W-:Y:S01]  /*89d0*/  @P2 FMUL.FTZ R9, R8, 0.69314718246459960938 ;  /* 0x3f31721808092820 */ /* 0x001fe20000410000 */
[----:B-1----:R-:W-:-:S03]  /*89e0*/  @P0 FMUL.FTZ R5, R5, 0.69314718246459960938 ;  /* 0x3f31721805050820 */ /* 0x002fc60000410000 */
[----:B------:R-:W-:Y:S01]  /*89f0*/  @P2 FFMA.FTZ R0, R12, R102, R9 ;  /* 0x000000660c002223 */ /* 0x000fe20000010009 */
[----:B------:R-:W-:Y:S01]  /*8a00*/  HGMMA.64x64x16.F32 R120, gdesc[UR8].tnspB, R120, gsb0 ;  /* 0x40e00000087879f0 */ /* 0x000fe20008000878 */
[----:B------:R-:W-:Y:S01]  /*8a10*/  UIADD3 UR10, UR6, 0x100, URZ ;  /* 0x00000100060a7890 */ /* 0x000fe2000fffe03f */
[----:B------:R-:W-:Y:S01]  /*8a20*/  @P0 FFMA.FTZ R3, R4, R93, R5 ;  /* 0x0000005d04030223 */ /* 0x000fe20000010005 */
[----:B------:R-:W-:Y:S01]  /*8a30*/  UIADD3 UR8, UR4, 0x4, URZ ;  /* 0x0000000404087890 */ /* 0x000fe2000fffe03f */
[----:B------:R-:W-:Y:S01]  /*8a40*/  PLOP3.LUT P0, PT, PT, PT, PT, 0x8, 0x0 ;  /* 0x000000000000781c */ /* 0x000fe20003f0e170 */
        /* <DEDUP_REMOVED lines=65> */
[----:B------:R-:W-:-:S04]  /*8e60*/  USEL UR4, URZ, 0x1, UP0 ;  /* 0x000000013f047887 */ /* 0x000fc80008000000 */
[----:B------:R-:W-:Y:S01]  /*8e70*/  ULOP3.LUT UR38, UR38, UR4, URZ, 0x3c, !UPT ;  /* 0x0000000426267292 */ /* 0x000fe2000f8e3c3f */
[----:B------:R-:W-:Y:S02]  /*8e80*/  WARPGROUP.DEPBAR.LE gsb0, 0x0 ;  /* 0x00008000000079c5 */ /* 0x000fe40000010000 */
[----:B------:R-:W-:-:S06]  /*8e90*/  WARPGROUP.ARRIVE ;  /* 0x00000000000079c5 */ /* 0x000fcc0000000000 */
[----:B------:R-:W-:Y:S03]  /*8ea0*/  HGMMA.64x64x16.F32 R120, gdesc[UR8].tnspB, R120, gsb0 ;  /* 0x40e00000087879f0 */ /* 0x000fe60008000878 */
[----:B------:R-:W-:Y:S02]  /*8eb0*/  WARPGROUP.DEPBAR.LE gsb0, 0x0 ;  /* 0x00008000000079c5 */ /* 0x000fe40000010000 */
[----:B------:R0:W-:Y:S01]  /*8ec0*/  @!P1 SYNCS.ARRIVE.TRANS64.RED.A1T0 RZ, [R6+URZ], RZ ;  /* 0x000000ff06ff99a7 */ /* 0x0001e2000810043f */
[-C--:B--2---:R-:W-:Y:S01]  /*8ed0*/  FMUL.FTZ R50, R120, R21.reuse ;  /* 0x0000001578327220 */ /* 0x084fe20000410000 */
        /* <DEDUP_REMOVED lines=15> */
[-C--:B---3--:R-:W-:Y:S01]  /*8fd0*/  FMUL.FTZ R48, R122, R7.reuse ;  /* 0x000000077a307220 */ /* 0x088fe20000410000 */
        /* <DEDUP_REMOVED lines=14> */
[----:B0-----:R-:W-:-:S07]  /*90c0*/  FMUL.FTZ R151, R151, R7 ;  /* 0x0000000797977220 */ /* 0x001fce0000410000 */
.L_x_124:
[----:B------:R-:W0:Y:S08]  /*90d0*/  S2UR UR4, SR_CgaCtaId ;  /* 0x00000000000479c3 */ /* 0x000e300000008800 */
[----:B------:R-:W-:Y:S06]  /*90e0*/  BAR.SYNC.DEFER_BLOCKING 0x5, 0x1a0 ;  /* 0x0146800000007b1d */ /* 0x000fec0000010000 */
[----:B------:R-:W-:Y:S01]  /*90f0*/  UMOV UR40, 0x400 ;  /* 0x0000040000287882 */ /* 0x000fe20000000000 */
[----:B------:R-:W-:Y:S01]  /*9100*/  BSSY B0, `(.L_x_145) ;  /* 0x0000194000007945 */ /* 0x000fe20003800000 */
[----:B0-----:R-:W-:-:S09]  /*9110*/  ULEA UR40, UR4, UR40, 0x18 ;  /* 0x0000002804287291 */ /* 0x001fd2000f8ec03f */
[----:B------:R-:W0:Y:S02]  /*9120*/  LDS.128 R24, [UR40+0x308d0] ;  /* 0x0308d028ff187984 */ /* 0x000e240008000c00 */
[----:B0-----:R-:W-:Y:S01]  /*9130*/  R2UR UR5, R26 ;  /* 0x000000001a0572ca */ /* 0x001fe200000e0000 */
[----:B------:R-:W-:Y:S06]  /*9140*/  BAR.ARV 0x4, 0x1a0 ;  /* 0x0106800000007b1d */ /* 0x000fec0000002000 */
[----:B------:R-:W-:Y:S08]  /*9150*/  @P0 BRA `(.L_x_146) ;  /* 0x0000000c00c80947 */ /* 0x000ff00003800000 */
[----:B------:R-:W2:Y:S01]  /*9160*/  LDL R4, [R1+0x1c] ;  /* 0x00001c0001047983 */ /* 0x000ea20000100800 */
[----:B------:R-:W0:Y:S01]  /*9170*/  S2UR UR4, SR_SWINHI ;  /* 0x00000000000479c3 */ /* 0x000e220000002f00 */
[----:B------:R-:W-:Y:S01]  /*9180*/  USHF.L.U32 UR8, UR41, 0x2, URZ ;  /* 0x0000000229087899 */ /* 0x000fe2000800063f */
[----:B------:R-:W-:Y:S01]  /*9190*/  F2FP.F16.F32.PACK_AB R12, R12, R33 ;  /* 0x000000210c0c723e */ /* 0x000fe200000000ff */
[----:B------:R-:W-:Y:S01]  /*91a0*/  USHF.L.U64.HI UR9, UR41, 0x2, UR42 ;  /* 0x0000000229097899 */ /* 0x000fe2000801022a */
[----:B------:R-:W-:Y:S02]  /*91b0*/  F2FP.F16.F32.PACK_AB R13, R13, R34 ;  /* 0x000000220d0d723e */ /* 0x000fe400000000ff */
[----:B------:R-:W-:Y:S02]  /*91c0*/  F2FP.F16.F32.PACK_AB R14, R14, R31 ;  /* 0x0000001f0e0e723e */ /* 0x000fe400000000ff */
[----:B------:R-:W-:Y:S02]  /*91d0*/  F2FP.F16.F32.PACK_AB R15, R15, R32 ;  /* 0x000000200f0f723e */ /* 0x000fe400000000ff */
[----:B------:R-:W-:-:S02]  /*91e0*/  F2FP.F16.F32.PACK_AB R148, R29, R30 ;  /* 0x0000001e1d94723e */ /* 0x000fc400000000ff */
[----:B------:R-:W-:Y:S02]  /*91f0*/  F2FP.F16.F32.PACK_AB R149, R23, R28 ;  /* 0x0000001c1795723e */ /* 0x000fe400000000ff */
[----:B------:R-:W-:Y:S02]  /*9200*/  F2FP.F16.F32.PACK_AB R150, R21, R22 ;  /* 0x000000161596723e */ /* 0x000fe400000000ff */
[----:B------:R-:W-:Y:S01]  /*9210*/  F2FP.F16.F32.PACK_AB R151, R151, R20 ;  /* 0x000000149797723e */ /* 0x000fe200000000ff */
[----:B------:R-:W-:Y:S01]  /*9220*/  UMOV UR6, UR40 ;  /* 0x0000002800067c82 */ /* 0x000fe20008000000 */
[----:B0-----:R-:W-:Y:S01]  /*9230*/  UMOV UR7, UR4 ;  /* 0x0000000400077c82 */ /* 0x001fe20008000000 */
[----:B------:R-:W-:Y:S02]  /*9240*/  IMAD.U32 R18, RZ, RZ, UR6 ;  /* 0x00000006ff127e24 */ /* 0x000fe4000f8e00ff */
[----:B------:R-:W-:Y:S01]  /*9250*/  IMAD.U32 R19, RZ, RZ, UR7 ;  /* 0x00000007ff137e24 */ /* 0x000fe2000f8e00ff */
[----:B------:R-:W-:-:S02]  /*9260*/  ULDC.64 UR6, c[0x0][0xbd8] ;  /* 0x0002f60000067ab9 */ /* 0x000fc40000000a00 */
[----:B------:R-:W-:Y:S02]  /*9270*/  UIADD3 UR4, UP1, UR8, UR6, URZ ;  /* 0x0000000608047290 */ /* 0x000fe4000ff3e03f */
[----:B------:R-:W-:Y:S02]  /*9280*/  UISETP.NE.U32.AND UP0, UPT, UR6, URZ, UPT ;  /* 0x0000003f0600728c */ /* 0x000fe4000bf05070 */
[----:B------:R-:W-:Y:S02]  /*9290*/  UIADD3.X UR6, UR9, UR7, URZ, UP1, !UPT ;  /* 0x0000000709067290 */ /* 0x000fe40008ffe43f */
[----:B------:R-:W-:Y:S01]  /*92a0*/  UISETP.NE.AND.EX UP0, UPT, UR7, URZ, UPT, UP0 ;  /* 0x0000003f0700728c */ /* 0x000fe2000bf05300 */
[----:B------:R-:W0:Y:S01]  /*92b0*/  LDC R24, c[0x0][0xa88] ;  /* 0x0002a200ff187b82 */ /* 0x000e220000000800 */
[----:B------:R-:W-:Y:S02]  /*92c0*/  IMAD.U32 R20, RZ, RZ, UR4 ;  /* 0x00000004ff147e24 */ /* 0x000fe4000f8e00ff */
[----:B------:R-:W-:Y:S01]  /*92d0*/  IMAD.U32 R21, RZ, RZ, UR6 ;  /* 0x00000006ff157e24 */ /* 0x000fe2000f8e00ff */
[----:B------:R-:W-:-:S02]  /*92e0*/  ULDC.64 UR6, c[0x0][0xbe0] ;  /* 0x0002f80000067ab9 */ /* 0x000fc40000000a00 */
[----:B------:R-:W-:-:S04]  /*92f0*/  UISETP.NE.U32.AND UP1, UPT, UR6, URZ, UPT ;  /* 0x0000003f0600728c */ /* 0x000fc8000bf25070 */
[----:B------:R-:W-:-:S11]  /*9300*/  UISETP.NE.AND.EX UP1, UPT, UR7, URZ, UPT, UP1 ;  /* 0x0000003f0700728c */ /* 0x000fd6000bf25310 */
[----:B------:R-:W-:-:S04]  /*9310*/  @UP1 UIADD3 UR6, UP2, UR8, UR6, URZ ;  /* 0x0000000608061290 */ /* 0x000fc8000ff5e03f */
[----:B------:R-:W-:Y:S01]  /*9320*/  @UP1 UIADD3.X UR7, UR9, UR7, URZ, UP2, !UPT ;  /* 0x0000000709071290 */ /* 0x000fe200097fe43f */
[----:B------:R-:W-:Y:S01]  /*9330*/  BAR.SYNC.DEFER_BLOCKING 0x1, 0x180 ;  /* 0x0046000000007b1d */ /* 0x000fe20000010000 */
[----:B--2---:R-:W-:-:S03]  /*9340*/  IMAD.WIDE R4, R4, 0x2, R18 ;  /* 0x0000000204047825 */ /* 0x004fc600078e0212 */
[C---:B------:R-:W-:Y:S02]  /*9350*/  IADD3 R11, P2, R4.reuse, 0x20, RZ ;  /* 0x00000020040b7810 */ /* 0x040fe40007f5e0ff */
[C---:B------:R-:W-:Y:S02]  /*9360*/  IADD3 R51, P0, R4.reuse, 0x60, RZ ;  /* 0x0000006004337810 */ /* 0x040fe40007f1e0ff */
[C---:B------:R-:W-:Y:S02]  /*9370*/  IADD3 R9, P1, R4.reuse, 0x40, RZ ;  /* 0x0000004004097810 */ /* 0x040fe40007f3e0ff */
[----:B------:R-:W-:Y:S02]  /*9380*/  LOP3.LUT R7, R4, 0x380, RZ, 0xc0, !PT ;  /* 0x0000038004077812 */ /* 0x000fe400078ec0ff */
[----:B------:R-:W-:Y:S02]  /*9390*/  LOP3.LUT R10, R11, 0x380, RZ, 0xc0, !PT ;  /* 0x000003800b0a7812 */ /* 0x000fe400078ec0ff */
[----:B------:R-:W-:-:S02]  /*93a0*/  LOP3.LUT R6, R51, 0x380, RZ, 0xc0, !PT ;  /* 0x0000038033067812 */ /* 0x000fc400078ec0ff */
[----:B------:R-:W-:Y:S02]  /*93b0*/  LOP3.LUT R8, R9, 0x380, RZ, 0xc0, !PT ;  /* 0x0000038009087812 */ /* 0x000fe400078ec0ff */
[----:B------:R-:W-:Y:S02]  /*93c0*/  SHF.R.U64 R7, R7, 0x3, RZ ;  /* 0x0000000307077819 */ /* 0x000fe400000012ff */
[----:B------:R-:W-:Y:S02]  /*93d0*/  SHF.R.U64 R10, R10, 0x3, RZ ;  /* 0x000000030a0a7819 */ /* 0x000fe400000012ff */
[----:B------:R-:W-:Y:S02]  /*93e0*/  SHF.R.U64 R6, R6, 0x3, RZ ;  /* 0x0000000306067819 */ /* 0x000fe400000012ff */
[----:B------:R-:W-:Y:S02]  /*93f0*/  SHF.R.U64 R8, R8, 0x3, RZ ;  /* 0x0000000308087819 */ /* 0x000fe400000012ff */
[----:B------:R-:W-:Y:S01]  /*9400*/  LOP3.LUT R4, R7, R4, RZ, 0x3c, !PT ;  /* 0x0000000407047212 */ /* 0x000fe200078e3cff */
[--C-:B------:R-:W-:Y:S01]  /*9410*/  IMAD.X R7, RZ, RZ, R5.reuse, P0 ;  /* 0x000000ffff077224 */ /* 0x100fe200000e0605 */
[----:B------:R-:W-:Y:S01]  /*9420*/  LOP3.LUT R10, R10, R11, RZ, 0x3c, !PT ;  /* 0x0000000b0a0a7212 */ /* 0x000fe200078e3cff */
[----:B------:R-:W-:Y:S01]  /*9430*/  IMAD.X R11, RZ, RZ, R5, P2 ;  /* 0x000000ffff0b7224 */ /* 0x000fe200010e0605 */
[----:B------:R-:W-:-:S02]  /*9440*/  LOP3.LUT R6, R6, R51, RZ, 0x3c, !PT ;  /* 0x0000003306067212 */ /* 0x000fc400078e3cff */
[----:B------:R-:W-:Y:S02]  /*9450*/  LOP3.LUT R8, R8, R9, RZ, 0x3c, !PT ;  /* 0x0000000908087212 */ /* 0x000fe400078e3cff */
[-C--:B------:R-:W-:Y:S02]  /*9460*/  IADD3.X R9, RZ, R5.reuse, RZ, P1, !PT ;  /* 0x00000005ff097210 */ /* 0x080fe40000ffe4ff */
[----:B------:R-:W-:Y:S02]  /*9470*/  MOV R53, R4 ;  /* 0x0000000400357202 */ /* 0x000fe40000000f00 */
[----:B------:R-:W-:Y:S02]  /*9480*/  MOV R26, R6 ;  /* 0x00000006001a7202 */ /* 0x000fe40000000f00 */
[----:B------:R-:W-:Y:S02]  /*9490*/  MOV R51, R8 ;  /* 0x0000000800337202 */ /* 0x000fe40000000f00 */
[----:B------:R-:W-:-:S02]  /*94a0*/  MOV R52, R10 ;  /* 0x0000000a00347202 */ /* 0x000fc40000000f00 */
[----:B------:R-:W-:Y:S02]  /*94b0*/  F2FP.F16.F32.PACK_AB R4, R49, R50 ;  /* 0x000000323104723e */ /* 0x000fe400000000ff */
[----:B------:R-:W-:Y:S02]  /*94c0*/  F2FP.F16.F32.PACK_AB R5, R47, R48 ;  /* 0x000000302f05723e */ /* 0x000fe400000000ff */
[----:B------:R-:W-:Y:S02]  /*94d0*/  F2FP.F16.F32.PACK_AB R6, R45, R46 ;  /* 0x0000002e2d06723e */ /* 0x000fe400000000ff */
[----:B------:R-:W-:Y:S02]  /*94e0*/  F2FP.F16.F32.PACK_AB R7, R43, R44 ;  /* 0x0000002c2b07723e */ /* 0x000fe400000000ff */
[----:B------:R-:W-:Y:S02]  /*94f0*/  F2FP.F16.F32.PACK_AB R8, R41, R42 ;  /* 0x0000002a2908723e */ /* 0x000fe400000000ff */
[----:B------:R-:W-:Y:S01]  /*9500*/  F2FP.F16.F32.PACK_AB R9, R39, R40 ;  /* 0x000000282709723e */ /* 0x000fe200000000ff */
[----:B------:R1:W-:Y:S01]  /*9510*/  STSM.16.M88.4 [R53], R4 ;  /* 0x0000000435007844 */ /* 0x0003e20000000200 */
[----:B------:R-:W-:-:S02]  /*9520*/  F2FP.F16.F32.PACK_AB R10, R37, R38 ;  /* 0x00000026250a723e */ /* 0x000fc400000000ff */
[----:B------:R-:W-:Y:S02]  /*9530*/  F2FP.F16.F32.PACK_AB R11, R35, R36 ;  /* 0x00000024230b723e */ /* 0x000fe400000000ff */
[----:B------:R-:W-:-:S03]  /*9540*/  PLOP3.LUT P0, PT, PT, PT, UP0, 0x80, 0x0 ;  /* 0x000000000000781c */ /* 0x000fc60003f0f008 */
[----:B------:R2:W-:Y:S04]  /*9550*/  STSM.16.M88.4 [R52], R8 ;  /* 0x0000000834007844 */ /* 0x0005e80000000200 */
[----:B------:R2:W-:Y:S04]  /*9560*/  STSM.16.M88.4 [R51], R12 ;  /* 0x0000000c33007844 */ /* 0x0005e80000000200 */
[----:B------:R2:W-:Y:S01]  /*9570*/  STSM.16.M88.4 [R26], R148 ;  /* 0x000000941a007844 */ /* 0x0005e20000000200 */
[----:B------:R-:W-:Y:S01]  /*9580*/  BAR.SYNC.DEFER_BLOCKING 0x1, 0x180 ;  /* 0x0046000000007b1d */ /* 0x000fe20000010000 */
[----:B------:R-:W-:Y:S01]  /*9590*/  PLOP3.LUT P1, PT, PT, PT, UP1, 0x80, 0x0 ;  /* 0x000000000000781c */ /* 0x000fe20003f2f018 */
[----:B-1----:R-:W-:Y:S01]  /*95a0*/  IMAD.U32 R4, RZ, RZ, UR6 ;  /* 0x00000006ff047e24 */ /* 0x002fe2000f8e00ff */
[----:B------:R-:W-:-:S03]  /*95b0*/  MOV R5, UR7 ;  /* 0x0000000700057c02 */ /* 0x000fc60008000f00 */
[----:B------:R-:W3:Y:S01]  /*95c0*/  @P0 LDG.E R22, desc[UR46][R20.64] ;  /* 0x0000002e14160981 */ /* 0x000ee2000c1e1900 */
[----:B------:R-:W-:-:S07]  /*95d0*/  UMOV UR4, URZ ;  /* 0x0000003f00047c82 */ /* 0x000fce0008000000 */
[----:B0-----:R2:W5:Y:S01]  /*95e0*/  @P1 LDG.E R24, desc[UR46][R4.64] ;  /* 0x0000002e04181981 */ /* 0x001562000c1e1900 */
[----:B---3--:R-:W-:Y:S01]  /*95f0*/  @P0 R2UR UR4, R22 ;  /* 0x00000000160402ca */ /* 0x008fe200000e0000 */
[----:B--2---:R-:W-:-:S14]  /*9600*/  @P1 BRA `(.L_x_147) ;  /* 0x0000000000101947 */ /* 0x004fdc0003800000 */
[----:B------:R-:W-:Y:S05]  /*9610*/  @!P0 BRA `(.L_x_147) ;  /* 0x00000000000c8947 */ /* 0x000fea0003800000 */
[----:B------:R-:W2:Y:S04]  /*9620*/  LDG.E R5, desc[UR46][R20.64] ;  /* 0x0000002e14057981 */ /* 0x000ea8000c1e1900 */
[----:B-----5:R-:W2:Y:S02]  /*9630*/  LDG.E R24, desc[UR46][R20.64+0x4] ;  /* 0x0000042e14187981 */ /* 0x020ea4000c1e1900 */
[----:B--2---:R-:W-:-:S07]  /*9640*/  IMAD.IADD R24, R24, 0x1, -R5 ;  /* 0x0000000118187824 */ /* 0x004fce00078e0a05 */
.L_x_147:
[----:B------:R-:W2:Y:S04]  /*9650*/  LDL R5, [R1+0x18] ;  /* 0x0000180001057983 */ /* 0x000ea80000100800 */
[----:B------:R-:W3:Y:S01]  /*9660*/  LDL R32, [R1+0x8] ;  /* 0x0000080001207983 */ /* 0x000ee20000100800 */
[----:B------:R-:W-:Y:S01]  /*9670*/  USHF.R.S32.HI UR11, URZ, 0x1f, UR43 ;  /* 0x0000001f3f0b7899 */ /* 0x000fe2000801142b */
[----:B------:R-:W-:Y:S02]  /*9680*/  ULDC.64 UR12, c[0x0][0xb70] ;  /* 0x0002dc00000c7ab9 */ /* 0x000fe40000000a00 */
[----:B------:R-:W2:Y:S01]  /*9690*/  LDL.LU R26, [R1+0xc] ;  /* 0x00000c00011a7983 */ /* 0x000ea20000300800 */
[----:B------:R-:W-:Y:S02]  /*96a0*/  USHF.R.S32.HI UR9, URZ, 0x1f, UR4 ;  /* 0x0000001f3f097899 */ /* 0x000fe40008011404 */
[----:B------:R-:W-:Y:S01]  /*96b0*/  UIMAD UR10, UR11, UR12, URZ ;  /* 0x0000000c0b0a72a4 */ /* 0x000fe2000f8e023f */
[----:B------:R-:W0:Y:S01]  /*96c0*/  S2R R4, SR_TID.X ;  /* 0x0000000000047919 */ /* 0x000e220000002100 */
[----:B------:R-:W-:Y:S01]  /*96d0*/  UMOV UR8, UR4 ;  /* 0x0000000400087c82 */ /* 0x000fe20008000000 */
[----:B------:R-:W-:-:S02]  /*96e0*/  USEL UR42, UR42, URZ, !UP0 ;  /* 0x0000003f2a2a7287 */ /* 0x000fc4000c000000 */
[----:B------:R-:W-:Y:S02]  /*96f0*/  UIMAD.WIDE.U32 UR6, UR43, UR12, UR8 ;  /* 0x0000000c2b0672a5 */ /* 0x000fe4000f8e0008 */
[----:B------:R-:W-:Y:S02]  /*9700*/  UIMAD UR10, UR43, UR13, UR10 ;  /* 0x0000000d2b0a72a4 */ /* 0x000fe4000f8e020a */
[----:B------:R-:W-:Y:S01]  /*9710*/  USEL UR41, UR41, URZ, !UP0 ;  /* 0x0000003f29297287 */ /* 0x000fe2000c000000 */
[----:B------:R-:W-:Y:S01]  /*9720*/  ULDC.64 UR12, c[0x0][0xb78] ;  /* 0x0002de00000c7ab9 */ /* 0x000fe20000000a00 */
[----:B------:R-:W-:Y:S02]  /*9730*/  UIADD3 UR7, UR7, UR10, URZ ;  /* 0x0000000a07077290 */ /* 0x000fe4000fffe03f */
[----:B------:R-:W-:Y:S02]  /*9740*/  UIMAD UR8, UR42, UR12, URZ ;  /* 0x0000000c2a0872a4 */ /* 0x000fe4000f8e023f */
[----:B------:R-:W-:-:S02]  /*9750*/  UIMAD.WIDE.U32 UR6, UR41, UR12, UR6 ;  /* 0x0000000c290672a5 */ /* 0x000fc4000f8e0006 */
[----:B------:R-:W-:-:S03]  /*9760*/  UIMAD UR8, UR41, UR13, UR8 ;  /* 0x0000000d290872a4 */ /* 0x000fc6000f8e0208 */
[----:B------:R-:W-:-:S03]  /*9770*/  ULDC.64 UR12, c[0x0][0xaa0] ;  /* 0x0002a800000c7ab9 */ /* 0x000fc60000000a00 */
[----:B------:R-:W-:Y:S01]  /*9780*/  MOV R7, UR8 ;  /* 0x0000000800077c02 */ /* 0x000fe20008000f00 */
[----:B0-----:R-:W-:-:S05]  /*9790*/  VIADD R6, R4, 0xffffff80 ;  /* 0xffffff8004067836 */ /* 0x001fca0000000000 */
[----:B------:R-:W-:-:S04]  /*97a0*/  SHF.R.S32.HI R8, RZ, 0x1f, R6 ;  /* 0x0000001fff087819 */ /* 0x000fc80000011406 */
[----:B------:R-:W-:-:S04]  /*97b0*/  LEA.HI R8, R8, R6, RZ, 0x7 ;  /* 0x0000000608087211 */ /* 0x000fc800078f38ff */
[----:B------:R-:W-:-:S05]  /*97c0*/  LOP3.LUT R8, R8, 0xffffff80, RZ, 0xc0, !PT ;  /* 0xffffff8008087812 */ /* 0x000fca00078ec0ff */
[----:B------:R-:W-:-:S05]  /*97d0*/  IMAD.IADD R8, R6, 0x1, -R8 ;  /* 0x0000000106087824 */ /* 0x000fca00078e0a08 */
[----:B------:R-:W-:Y:S02]  /*97e0*/  LOP3.LUT P0, RZ, R8, 0x3, RZ, 0xc0, !PT ;  /* 0x0000000308ff7812 */ /* 0x000fe4000780c0ff */
[----:B------:R-:W-:Y:S02]  /*97f0*/  MOV R33, UR12 ;  /* 0x0000000c00217c02 */ /* 0x000fe40008000f00 */
[----:B------:R-:W-:Y:S01]  /*9800*/  SHF.R.S32.HI R157, RZ, 0x1f, R156 ;  /* 0x0000001fff9d7819 */ /* 0x000fe2000001149c */
[----:B------:R-:W-:Y:S01]  /*9810*/  BSSY B1, `(.L_x_148) ;  /* 0x0000057000017945 */ /* 0x000fe20003800000 */
[----:B--2---:R-:W-:Y:S02]  /*9820*/  IMAD R9, R26, 0xc0, R5 ;  /* 0x000000c01a097824 */ /* 0x004fe400078e0205 */
[----:B---3--:R-:W-:-:S03]  /*9830*/  IMAD R5, R156, 0x40, R32 ;  /* 0x000000409c057824 */ /* 0x008fc600078e0220 */
[----:B------:R-:W-:Y:S01]  /*9840*/  SHF.R.S32.HI R4, RZ, 0x1f, R9 ;  /* 0x0000001fff047819 */ /* 0x000fe20000011409 */
[----:B------:R-:W-:Y:S01]  /*9850*/  IMAD.WIDE R18, R5, 0x2, R18 ;  /* 0x0000000205127825 */ /* 0x000fe200078e0212 */
[----:B------:R-:W-:-:S03]  /*9860*/  IADD3 R6, P1, R9, UR6, RZ ;  /* 0x0000000609067c10 */ /* 0x000fc6000ff3e0ff */
[C---:B------:R-:W-:Y:S01]  /*9870*/  VIADD R5, R9.reuse, 0x8 ;  /* 0x0000000809057836 */ /* 0x040fe20000000000 */
[----:B------:R-:W-:Y:S01]  /*9880*/  IADD3.X R7, R4, UR7, R7, P1, !PT ;  /* 0x0000000704077c10 */ /* 0x000fe20008ffe407 */
[----:B------:R-:W-:Y:S01]  /*9890*/  ULDC.64 UR6, c[0x0][0xb40] ;  /* 0x0002d00000067ab9 */ /* 0x000fe20000000a00 */
[----:B------:R-:W-:Y:S02]  /*98a0*/  IADD3 R11, P3, R18, 0x3000, RZ ;  /* 0x00003000120b7810 */ /* 0x000fe40007f7e0ff */
[C---:B------:R-:W-:Y:S02]  /*98b0*/  LEA R30, P2, R6.reuse, UR6, 0x2 ;  /* 0x00000006061e7c11 */ /* 0x040fe4000f8410ff */
[-C--:B-----5:R-:W-:Y:S01]  /*98c0*/  ISETP.GE.OR P1, PT, R9, R24.reuse, P0 ;  /* 0x000000180900720c */ /* 0x0a0fe20000726670 */
[----:B------:R-:W-:Y:S01]  /*98d0*/  UIMAD UR6, UR9, UR12, URZ ;  /* 0x0000000c090672a4 */ /* 0x000fe2000f8e023f */
[----:B------:R-:W-:Y:S01]  /*98e0*/  LEA.HI.X R31, R6, UR7, R7, 0x2, P2 ;  /* 0x00000007061f7c11 */ /* 0x000fe200090f1407 */
[----:B------:R-:W-:Y:S01]  /*98f0*/  IMAD.MOV.U32 R28, RZ, RZ, R32 ;  /* 0x000000ffff1c7224 */ /* 0x000fe200078e0020 */
[C---:B------:R-:W-:Y:S01]  /*9900*/  IADD3 R15, P2, R18.reuse, 0x1800, RZ ;  /* 0x00001800120f7810 */ /* 0x040fe20007f5e0ff */
[----:B------:R-:W-:Y:S01]  /*9910*/  IMAD.X R9, RZ, RZ, R19, P3 ;  /* 0x000000ffff097224 */ /* 0x000fe200018e0613 */
[----:B------:R-:W-:Y:S01]  /*9920*/  IADD3 R7, P4, R18, 0x4800, RZ ;  /* 0x0000480012077810 */ /* 0x000fe20007f9e0ff */
[----:B------:R-:W-:Y:S01]  /*9930*/  ULDC.64 UR8, c[0x0][0xae8] ;  /* 0x0002ba0000087ab9 */ /* 0x000fe20000000a00 */
[----:B------:R-:W-:-:S02]  /*9940*/  ISETP.GE.OR P0, PT, R5, R24, P0 ;  /* 0x000000180500720c */ /* 0x000fc40000706670 */
[----:B------:R-:W-:Y:S01]  /*9950*/  SHF.R.S32.HI R29, RZ, 0x1f, R32 ;  /* 0x0000001fff1d7819 */ /* 0x000fe20000011420 */
[----:B------:R-:W-:Y:S01]  /*9960*/  UIMAD UR6, UR4, UR13, UR6 ;  /* 0x0000000d040672a4 */ /* 0x000fe2000f8e0206 */
[----:B------:R-:W-:Y:S01]  /*9970*/  LOP3.LUT R5, R18, 0x380, RZ, 0xc0, !PT ;  /* 0x0000038012057812 */ /* 0x000fe200078ec0ff */
[----:B------:R-:W-:Y:S01]  /*9980*/  IMAD.X R13, RZ, RZ, R19, P2 ;  /* 0x000000ffff0d7224 */ /* 0x000fe200010e0613 */
[----:B------:R-:W-:Y:S01]  /*9990*/  LOP3.LUT R8, R15, 0x380, RZ, 0xc0, !PT ;  /* 0x000003800f087812 */ /* 0x000fe200078ec0ff */
[----:B------:R-:W-:Y:S01]  /*99a0*/  @!P1 STG.E desc[UR46][R30.64], R3 ;  /* 0x000000031e009986 */ /* 0x000fe2000c10192e */
[----:B------:R-:W-:Y:S02]  /*99b0*/  LOP3.LUT R6, R11, 0x380, RZ, 0xc0, !PT ;  /* 0x000003800b067812 */ /* 0x000fe400078ec0ff */
[----:B------:R-:W-:Y:S02]  /*99c0*/  LOP3.LUT R4, R7, 0x380, RZ, 0xc0, !PT ;  /* 0x0000038007047812 */ /* 0x000fe400078ec0ff */
[----:B------:R-:W-:Y:S01]  /*99d0*/  SHF.R.U64 R5, R5, 0x3, RZ ;  /* 0x0000000305057819 */ /* 0x000fe200000012ff */
[----:B------:R0:W-:Y:S01]  /*99e0*/  @!P0 STG.E desc[UR46][R30.64+0x20], R0 ;  /* 0x000020001e008986 */ /* 0x0001e2000c10192e */
[----:B------:R-:W-:-:S02]  /*99f0*/  SHF.R.U64 R8, R8, 0x3, RZ ;  /* 0x0000000308087819 */ /* 0x000fc400000012ff */
[----:B------:R-:W-:Y:S02]  /*9a00*/  SHF.R.U64 R6, R6, 0x3, RZ ;  /* 0x0000000306067819 */ /* 0x000fe400000012ff */
[----:B------:R-:W-:Y:S01]  /*9a10*/  SHF.R.U64 R4, R4, 0x3, RZ ;  /* 0x0000000304047819 */ /* 0x000fe200000012ff */
[----:B------:R-:W-:Y:S01]  /*9a20*/  IMAD.WIDE.U32 R28, R33, UR4, R28 ;  /* 0x00000004211c7c25 */ /* 0x000fe2000f8e001c */
[----:B------:R-:W-:Y:S02]  /*9a30*/  LOP3.LUT R18, R5, R18, RZ, 0x3c, !PT ;  /* 0x0000001205127212 */ /* 0x000fe400078e3cff */
[----:B------:R-:W-:Y:S01]  /*9a40*/  LOP3.LUT R12, R8, R15, RZ, 0x3c, !PT ;  /* 0x0000000f080c7212 */ /* 0x000fe200078e3cff */
[----:B------:R-:W-:Y:S01]  /*9a50*/  IMAD.X R5, RZ, RZ, R19, P4 ;  /* 0x000000ffff057224 */ /* 0x000fe200020e0613 */
[----:B------:R-:W-:Y:S02]  /*9a60*/  LOP3.LUT R8, R6, R11, RZ, 0x3c, !PT ;  /* 0x0000000b06087212 */ /* 0x000fe400078e3cff */
[----:B------:R-:W-:Y:S01]  /*9a70*/  LOP3.LUT R4, R4, R7, RZ, 0x3c, !PT ;  /* 0x0000000704047212 */ /* 0x000fe200078e3cff */
[----:B------:R-:W-:Y:S01]  /*9a80*/  VIADD R29, R29, UR6 ;  /* 0x000000061d1d7c36 */ /* 0x000fe20008000000 */
[----:B------:R-:W-:Y:S01]  /*9a90*/  ULDC.64 UR6, c[0x0][0xae0] ;  /* 0x0002b80000067ab9 */ /* 0x000fe20000000a00 */
[----:B------:R1:W5:Y:S01]  /*9aa0*/  LD.E.128 R20, desc[UR46][R18.64] ;  /* 0x0000002e12147980 */ /* 0x000362000c101d00 */
[----:B------:R-:W-:-:S03]  /*9ab0*/  UIMAD UR4, UR11, UR6, URZ ;  /* 0x000000060b0472a4 */ /* 0x000fc6000f8e023f */
[----:B------:R-:W5:Y:S04]  /*9ac0*/  LD.E.128 R12, desc[UR46][R12.64] ;  /* 0x0000002e0c0c7980 */ /* 0x000f68000c101d00 */
[----:B------:R-:W5:Y:S04]  /*9ad0*/  LD.E.128 R8, desc[UR46][R8.64] ;  /* 0x0000002e08087980 */ /* 0x000f68000c101d00 */
[----:B------:R-:W5:Y:S01]  /*9ae0*/  LD.E.128 R4, desc[UR46][R4.64] ;  /* 0x0000002e04047980 */ /* 0x000f62000c101d00 */
[----:B-1----:R-:W-:Y:S01]  /*9af0*/  IMAD.U32 R19, RZ, RZ, UR6 ;  /* 0x00000006ff137e24 */ /* 0x002fe2000f8e00ff */
[----:B------:R-:W-:Y:S01]  /*9b00*/  UIMAD UR6, UR43, UR7, UR4 ;  /* 0x000000072b0672a4 */ /* 0x000fe2000f8e0204 */
[----:B0-----:R-:W-:Y:S01]  /*9b10*/  IMAD R31, R26, -0xc0, R24 ;  /* 0xffffff401a1f7824 */ /* 0x001fe200078e0218 */
[----:B------:R-:W-:Y:S01]  /*9b20*/  @!PT LDS RZ, [RZ] ;  /* 0x00000000fffff984 */ /* 0x000fe20000000800 */
[----:B------:R-:W-:Y:S01]  /*9b30*/  @!PT LDS RZ, [RZ] ;  /* 0x00000000fffff984 */ /* 0x000fe20000000800 */
[----:B------:R-:W-:Y:S01]  /*9b40*/  @!PT LDS RZ, [RZ] ;  /* 0x00000000fffff984 */ /* 0x000fe20000000800 */
[----:B------:R-:W-:Y:S01]  /*9b50*/  @!PT LDS RZ, [RZ] ;  /* 0x00000000fffff984 */ /* 0x000fe20000000800 */
[----:B------:R0:W-:Y:S06]  /*9b60*/  MEMBAR.ALL.CTA ;  /* 0x0000000000007992 */ /* 0x0001ec0000008000 */
[----:B0-----:R-:W0:Y:S01]  /*9b70*/  FENCE.VIEW.ASYNC.S ;  /* 0x00000000000073c6 */ /* 0x001e220000000000 */
[----:B------:R-:W-:Y:S01]  /*9b80*/  ULDC UR4, c[0x0][0xa8c] ;  /* 0x0002a30000047ab9 */ /* 0x000fe20000000800 */
[----:B------:R-:W-:Y:S01]  /*9b90*/  VIADD R0, R156, 0x30 ;  /* 0x000000309c007836 */ /* 0x000fe20000000000 */
[----:B------:R-:W-:Y:S01]  /*9ba0*/  ISETP.GE.AND P0, PT, R32, UR4, PT ;  /* 0x0000000420007c0c */ /* 0x000fe2000bf06270 */
[C---:B------:R-:W-:Y:S01]  /*9bb0*/  VIADD R24, R156.reuse, 0x90 ;  /* 0x000000909c187836 */ /* 0x040fe20000000000 */
[----:B------:R-:W-:Y:S01]  /*9bc0*/  IADD3 R3, R156, 0x60, RZ ;  /* 0x000000609c037810 */ /* 0x000fe20007ffe0ff */
[----:B------:R-:W-:Y:S01]  /*9bd0*/  IMAD.WIDE.U32 R18, R19, UR43, R28 ;  /* 0x0000002b13127c25 */ /* 0x000fe2000f8e001c */
[-C--:B------:R-:W-:Y:S01]  /*9be0*/  ISETP.GE.OR P3, PT, R0, R31.reuse, P0 ;  /* 0x0000001f0000720c */ /* 0x080fe20000766670 */
[----:B------:R-:W-:Y:S01]  /*9bf0*/  UIADD3 UR4, UR40, 0x30820, URZ ;  /* 0x0003082028047890 */ /* 0x000fe2000fffe03f */
[-C--:B------:R-:W-:Y:S01]  /*9c00*/  ISETP.GE.OR P1, PT, R3, R31.reuse, P0 ;  /* 0x0000001f0300720c */ /* 0x080fe20000726670 */
[----:B------:R-:W-:Y:S01]  /*9c10*/  VIADD R19, R19, UR6 ;  /* 0x0000000613137c36 */ /* 0x000fe20008000000 */
[-C--:B------:R-:W-:Y:S01]  /*9c20*/  ISETP.GE.OR P2, PT, R24, R31.reuse, P0 ;  /* 0x0000001f1800720c */ /* 0x080fe20000746670 */
[----:B------:R-:W-:Y:S01]  /*9c30*/  UIMAD UR6, UR42, UR8, URZ ;  /* 0x000000082a0672a4 */ /* 0x000fe2000f8e023f */
[----:B------:R-:W-:Y:S01]  /*9c40*/  ISETP.GE.OR P0, PT, R156, R31, P0 ;  /* 0x0000001f9c00720c */ /* 0x000fe20000706670 */
[----:B------:R-:W-:Y:S01]  /*9c50*/  UPRMT UR4, URZ, 0x654, UR4 ;  /* 0x000006543f047896 */ /* 0x000fe20008000004 */
[----:B------:R-:W-:Y:S01]  /*9c60*/  IMAD.U32 R33, RZ, RZ, UR8 ;  /* 0x00000008ff217e24 */ /* 0x000fe2000f8e00ff */
[----:B------:R-:W-:Y:S01]  /*9c70*/  UIMAD UR6, UR41, UR9, UR6 ;  /* 0x00000009290672a4 */ /* 0x000fe2000f8e0206 */
[----:B------:R-:W-:-:S04]  /*9c80*/  IMAD.WIDE R30, R26, 0xc0, R156 ;  /* 0x000000c01a1e7825 */ /* 0x000fc800078e029c */
[----:B------:R-:W-:Y:S02]  /*9c90*/  IMAD.WIDE.U32 R32, R33, UR41, R18 ;  /* 0x0000002921207c25 */ /* 0x000fe4000f8e0012 */
[----:B0-----:R-:W-:Y:S02]  /*9ca0*/  SYNCS.ARRIVE.TRANS64.RED.A1T0 RZ, [UR4], RZ ;  /* 0x000000ffffff79a7 */ /* 0x001fe40008100404 */
[----:B------:R-:W-:Y:S01]  /*9cb0*/  VIADD R35, R33, UR6 ;  /* 0x0000000621237c36 */ /* 0x000fe20008000000 */
[----:B------:R-:W-:Y:S06]  /*9cc0*/  @P0 BRA `(.L_x_149) ;  /* 0x00000000002c0947 */ /* 0x000fec0003800000 */
[----:B------:R-:W-:Y:S01]  /*9cd0*/  ULDC.64 UR6, c[0x0][0xad8] ;  /* 0x0002b60000067ab9 */ /* 0x000fe20000000a00 */
[----:B------:R-:W-:Y:S01]  /*9ce0*/  MOV R18, R32 ;  /* 0x0000002000127202 */ /* 0x000fe20000000f00 */
[----:B------:R-:W-:Y:S02]  /*9cf0*/  IMAD R3, R31, UR6, RZ ;  /* 0x000000061f037c24 */ /* 0x000fe4000f8e02ff */
[----:B------:R-:W-:Y:S02]  /*9d00*/  IMAD.MOV.U32 R19, RZ, RZ, R35 ;  /* 0x000000ffff137224 */ /* 0x000fe400078e0023 */
[C---:B------:R-:W-:Y:S02]  /*9d10*/  IMAD R3, R30.reuse, UR7, R3 ;  /* 0x000000071e037c24 */ /* 0x040fe4000f8e0203 */
[----:B------:R-:W-:Y:S01]  /*9d20*/  IMAD.WIDE.U32 R18, R30, UR6, R18 ;  /* 0x000000061e127c25 */ /* 0x000fe2000f8e0012 */
[----:B------:R-:W-:-:S03]  /*9d30*/  ULDC.64 UR6, c[0x0][0xa80] ;  /* 0x0002a00000067ab9 */ /* 0x000fc60000000a00 */
[----:B------:R-:W-:Y:S01]  /*9d40*/  IMAD.IADD R3, R19, 0x1, R3 ;  /* 0x0000000113037824 */ /* 0x000fe200078e0203 */
[----:B------:R-:W-:-:S04]  /*9d50*/  LEA R28, P0, R18, UR6, 0x1 ;  /* 0x00000006121c7c11 */ /* 0x000fc8000f8008ff */
[----:B------:R-:W-:-:S05]  /*9d60*/  LEA.HI.X R29, R18, UR7, R3, 0x1, P0 ;  /* 0x00000007121d7c11 */ /* 0x000fca00080f0c03 */
[----:B-----5:R0:W-:Y:S04]  /*9d70*/  STG.E.128 desc[UR46][R28.64], R20 ;  /* 0x000000141c007986 */ /* 0x0201e8000c101d2e */
.L_x_149:
[----:B------:R-:W-:Y:S05]  /*9d80*/  BSYNC B1 ;  /* 0x0000000000017941 */ /* 0x000fea0003800000 */
.L_x_148:
[----:B------:R-:W-:Y:S04]  /*9d90*/  BSSY B1, `(.L_x_150) ;  /* 0x000000f000017945 */ /* 0x000fe80003800000 */
[----:B------:R-:W-:Y:S05]  /*9da0*/  @P3 BRA `(.L_x_151) ;  /* 0x0000000000343947 */ /* 0x000fea0003800000 */
[----:B------:R-:W-:Y:S01]  /*9db0*/  IADD3 R3, P0, R30, 0x30, RZ ;  /* 0x000000301e037810 */ /* 0x000fe20007f1e0ff */
[----:B------:R-:W-:Y:S01]  /*9dc0*/  ULDC.64 UR6, c[0x0][0xad8] ;  /* 0x0002b60000067ab9 */ /* 0x000fe20000000a00 */
[----:B------:R-:W-:Y:S01]  /*9dd0*/  MOV R19, R35 ;  /* 0x0000002300137202 */ /* 0x000fe20000000f00 */
[----:B------:R-:W-:Y:S02]  /*9de0*/  IMAD.MOV.U32 R18, RZ, RZ, R32 ;  /* 0x000000ffff127224 */ /* 0x000fe400078e0020 */
[----:B------:R-:W-:Y:S02]  /*9df0*/  IMAD.X R0, RZ, RZ, R31, P0 ;  /* 0x000000ffff007224 */ /* 0x000fe400000e061f */
[----:B------:R-:W-:-:S04]  /*9e00*/  IMAD.WIDE.U32 R18, R3, UR6, R18 ;  /* 0x0000000603127c25 */ /* 0x000fc8000f8e0012 */
[----:B------:R-:W-:-:S04]  /*9e10*/  IMAD R0, R0, UR6, RZ ;  /* 0x0000000600007c24 */ /* 0x000fc8000f8e02ff */
[----:B------:R-:W-:Y:S01]  /*9e20*/  IMAD R3, R3, UR7, R0 ;  /* 0x0000000703037c24 */ /* 0x000fe2000f8e0200 */
[----:B------:R-:W-:Y:S02]  /*9e30*/  ULDC.64 UR6, c[0x0][0xa80] ;  /* 0x0002a00000067ab9 */ /* 0x000fe40000000a00 */
[----:B0----5:R-:W-:Y:S01]  /*9e40*/  LEA R20, P0, R18, UR6, 0x1 ;  /* 0x0000000612147c11 */ /* 0x021fe2000f8008ff */
[----:B------:R-:W-:-:S05]  /*9e50*/  IMAD.IADD R3, R19, 0x1, R3 ;  /* 0x0000000113037824 */ /* 0x000fca00078e0203 */
[----:B------:R-:W-:-:S05]  /*9e60*/  LEA.HI.X R21, R18, UR7, R3, 0x1, P0 ;  /* 0x0000000712157c11 */ /* 0x000fca00080f0c03 */
[----:B------:R1:W-:Y:S02]  /*9e70*/  STG.E.128 desc[UR46][R20.64], R12 ;  /* 0x0000000c14007986 */ /* 0x0003e4000c101d2e */
.L_x_151:
[----:B------:R-:W-:Y:S05]  /*9e80*/  BSYNC B1 ;  /* 0x0000000000017941 */ /* 0x000fea0003800000 */
.L_x_150:
[----:B------:R-:W-:Y:S04]  /*9e90*/  BSSY B1, `(.L_x_152) ;  /* 0x000000f000017945 */ /* 0x000fe80003800000 */
[----:B------:R-:W-:Y:S05]  /*9ea0*/  @P1 BRA `(.L_x_153) ;  /* 0x0000000000341947 */ /* 0x000fea0003800000 */
[----:B------:R-:W-:Y:S01]  /*9eb0*/  IADD3 R3, P0, R30, 0x60, RZ ;  /* 0x000000601e037810 */ /* 0x000fe20007f1e0ff */
[----:B------:R-:W-:Y:S01]  /*9ec0*/  ULDC.64 UR6, c[0x0][0xad8] ;  /* 0x0002b60000067ab9 */ /* 0x000fe20000000a00 */
[----:B-1---5:R-:W-:Y:S02]  /*9ed0*/  IMAD.MOV.U32 R12, RZ, RZ, R32 ;  /* 0x000000ffff0c7224 */ /* 0x022fe400078e0020 */
[----:B------:R-:W-:Y:S02]  /*9ee0*/  IMAD.MOV.U32 R13, RZ, RZ, R35 ;  /* 0x000000ffff0d7224 */ /* 0x000fe400078e0023 */
[----:B------:R-:W-:Y:S02]  /*9ef0*/  IMAD.X R0, RZ, RZ, R31, P0 ;  /* 0x000000ffff007224 */ /* 0x000fe400000e061f */
[----:B------:R-:W-:-:S04]  /*9f00*/  IMAD.WIDE.U32 R12, R3, UR6, R12 ;  /* 0x00000006030c7c25 */ /* 0x000fc8000f8e000c */
[----:B------:R-:W-:-:S04]  /*9f10*/  IMAD R0, R0, UR6, RZ ;  /* 0x0000000600007c24 */ /* 0x000fc8000f8e02ff */
[----:B------:R-:W-:Y:S01]  /*9f20*/  IMAD R3, R3, UR7, R0 ;  /* 0x0000000703037c24 */ /* 0x000fe2000f8e0200 */
[----:B------:R-:W-:Y:S02]  /*9f30*/  ULDC.64 UR6, c[0x0][0xa80] ;  /* 0x0002a00000067ab9 */ /* 0x000fe40000000a00 */
[----:B------:R-:W-:Y:S02]  /*9f40*/  LEA R14, P0, R12, UR6, 0x1 ;  /* 0x000000060c0e7c11 */ /* 0x000fe4000f8008ff */
[----:B------:R-:W-:-:S04]  /*9f50*/  IADD3 R3, R13, R3, RZ ;  /* 0x000000030d037210 */ /* 0x000fc80007ffe0ff */
[----:B------:R-:W-:-:S05]  /*9f60*/  LEA.HI.X R15, R12, UR7, R3, 0x1, P0 ;  /* 0x000000070c0f7c11 */ /* 0x000fca00080f0c03 */
[----:B------:R2:W-:Y:S02]  /*9f70*/  STG.E.128 desc[UR46][R14.64], R8 ;  /* 0x000000080e007986 */ /* 0x0005e4000c101d2e */
.L_x_153:
[----:B------:R-:W-:Y:S05]  /*9f80*/  BSYNC B1 ;  /* 0x0000000000017941 */ /* 0x000fea0003800000 */
.L_x_152:
[----:B------:R-:W-:Y:S05]  /*9f90*/  @P2 BRA `(.L_x_154) ;  /* 0x0000000800a82947 */ /* 0x000fea0003800000 */
[----:B------:R-:W-:Y:S01]  /*9fa0*/  IADD3 R3, P0, R30, 0x90, RZ ;  /* 0x000000901e037810 */ /* 0x000fe20007f1e0ff */
[----:B------:R-:W-:Y:S01]  /*9fb0*/  ULDC.64 UR6, c[0x0][0xad8] ;  /* 0x0002b60000067ab9 */ /* 0x000fe20000000a00 */
[----:B--2--5:R-:W-:Y:S02]  /*9fc0*/  IMAD.MOV.U32 R8, RZ, RZ, R32 ;  /* 0x000000ffff087224 */ /* 0x024fe400078e0020 */
[----:B------:R-:W-:Y:S02]  /*9fd0*/  IMAD.MOV.U32 R9, RZ, RZ, R35 ;  /* 0x000000ffff097224 */ /* 0x000fe400078e0023 */
[----:B------:R-:W-:Y:S02]  /*9fe0*/  IMAD.X R30, RZ, RZ, R31, P0 ;  /* 0x000000ffff1e7224 */ /* 0x000fe400000e061f */
[----:B------:R-:W-:-:S04]  /*9ff0*/  IMAD.WIDE.U32 R8, R3, UR6, R8 ;  /* 0x0000000603087c25 */ /* 0x000fc8000f8e0008 */
[----:B------:R-:W-:-:S04]  /*a000*/  IMAD R30, R30, UR6, RZ ;  /* 0x000000061e1e7c24 */ /* 0x000fc8000f8e02ff */
[----:B------:R-:W-:Y:S01]  /*a010*/  IMAD R3, R3, UR7, R30 ;  /* 0x0000000703037c24 */ /* 0x000fe2000f8e021e */
[----:B------:R-:W-:Y:S02]  /*a020*/  ULDC.64 UR6, c[0x0][0xa80] ;  /* 0x0002a00000067ab9 */ /* 0x000fe40000000a00 */
[----:B------:R-:W-:Y:S01]  /*a030*/  LEA R10, P0, R8, UR6, 0x1 ;  /* 0x00000006080a7c11 */ /* 0x000fe2000f8008ff */
[----:B------:R-:W-:-:S05]  /*a040*/  IMAD.IADD R3, R9, 0x1, R3 ;  /* 0x0000000109037824 */ /* 0x000fca00078e0203 */
[----:B------:R-:W-:-:S05]  /*a050*/  LEA.HI.X R11, R8, UR7, R3, 0x1, P0 ;  /* 0x00000007080b7c11 */ /* 0x000fca00080f0c03 */
[----:B------:R3:W-:Y:S01]  /*a060*/  STG.E.128 desc[UR46][R10.64], R4 ;  /* 0x000000040a007986 */ /* 0x0007e2000c101d2e */
[----:B------:R-:W-:Y:S05]  /*a070*/  BRA `(.L_x_154) ;  /* 0x0000000800707947 */ /* 0x000fea0003800000 */
.L_x_146:
[----:B------:R-:W-:Y:S01]  /*a080*/  USHF.L.U32 UR8, UR41, 0x2, URZ ;  /* 0x0000000229087899 */ /* 0x000fe2000800063f */
[----:B------:R-:W-:Y:S01]  /*a090*/  ULDC.64 UR6, c[0x0][0xbd8] ;  /* 0x0002f60000067ab9 */ /* 0x000fe20000000a00 */
[----:B------:R-:W-:Y:S01]  /*a0a0*/  USHF.L.U64.HI UR9, UR41, 0x2, UR42 ;  /* 0x0000000229097899 */ /* 0x000fe2000801022a */
[----:B------:R-:W-:Y:S01]  /*a0b0*/  IMAD.MOV.U32 R3, RZ, RZ, RZ ;  /* 0x000000ffff037224 */ /* 0x000fe200078e00ff */
[----:B------:R-:W-:Y:S02]  /*a0c0*/  UIADD3 UR4, UP1, UR8, UR6, URZ ;  /* 0x0000000608047290 */ /* 0x000fe4000ff3e03f */
[----:B------:R-:W-:Y:S01]  /*a0d0*/  UISETP.NE.U32.AND UP0, UPT, UR6, URZ, UPT ;  /* 0x0000003f0600728c */ /* 0x000fe2000bf05070 */
[----:B------:R-:W0:Y:S01]  /*a0e0*/  S2R R6, SR_TID.X ;  /* 0x0000000000067919 */ /* 0x000e220000002100 */
[----:B------:R-:W-:Y:S02]  /*a0f0*/  UIADD3.X UR6, UR9, UR7, URZ, UP1, !UPT ;  /* 0x0000000709067290 */ /* 0x000fe40008ffe43f */
[----:B------:R-:W-:Y:S01]  /*a100*/  UISETP.NE.AND.EX UP0, UPT, UR7, URZ, UPT, UP0 ;  /* 0x0000003f0700728c */ /* 0x000fe2000bf05300 */
[----:B------:R-:W1:Y:S01]  /*a110*/  LDC R0, c[0x0][0xa88] ;  /* 0x0002a200ff007b82 */ /* 0x000e620000000800 */
[----:B------:R-:W-:-:S02]  /*a120*/  MOV R4, UR4 ;  /* 0x0000000400047c02 */ /* 0x000fc40008000f00 */
[----:B------:R-:W-:Y:S01]  /*a130*/  IMAD.U32 R5, RZ, RZ, UR6 ;  /* 0x00000006ff057e24 */ /* 0x000fe2000f8e00ff */
[----:B------:R-:W-:Y:S01]  /*a140*/  ULDC.64 UR6, c[0x0][0xbe0] ;  /* 0x0002f80000067ab9 */ /* 0x000fe20000000a00 */
[----:B------:R-:W-:Y:S01]  /*a150*/  PLOP3.LUT P1, PT, PT, PT, UP0, 0x80, 0x0 ;  /* 0x000000000000781c */ /* 0x000fe20003f2f008 */
[----:B------:R-:W-:-:S04]  /*a160*/  UISETP.NE.U32.AND UP1, UPT, UR6, URZ, UPT ;  /* 0x0000003f0600728c */ /* 0x000fc8000bf25070 */
[----:B------:R-:W-:-:S06]  /*a170*/  UISETP.NE.AND.EX UP1, UPT, UR7, URZ, UPT, UP1 ;  /* 0x0000003f0700728c */ /* 0x000fcc000bf25310 */
[----:B------:R-:W-:Y:S02]  /*a180*/  PLOP3.LUT P2, PT, PT, PT, UP1, 0x80, 0x0 ;  /* 0x000000000000781c */ /* 0x000fe40003f4f018 */
[----:B------:R2:W5:Y:S03]  /*a190*/  @P1 LDG.E R3, desc[UR46][R4.64] ;  /* 0x0000002e04031981 */ /* 0x000566000c1e1900 */
[----:B------:R-:W-:-:S04]  /*a1a0*/  @UP1 UIADD3 UR6, UP2, UR8, UR6, URZ ;  /* 0x0000000608061290 */ /* 0x000fc8000ff5e03f */
[----:B------:R-:W-:Y:S01]  /*a1b0*/  @UP1 UIADD3.X UR7, UR9, UR7, URZ, UP2, !UPT ;  /* 0x0000000709071290 */ /* 0x000fe200097fe43f */
[----:B0-----:R-:W-:Y:S02]  /*a1c0*/  VIADD R8, R6, 0xffffff80 ;  /* 0xffffff8006087836 */ /* 0x001fe40000000000 */
[----:B------:R-:W-:-:S03]  /*a1d0*/  IMAD.U32 R6, RZ, RZ, UR6 ;  /* 0x00000006ff067e24 */ /* 0x000fc6000f8e00ff */
[----:B------:R-:W-:-:S05]  /*a1e0*/  MOV R7, UR7 ;  /* 0x0000000700077c02 */ /* 0x000fca0008000f00 */
[----:B-1----:R2:W5:Y:S01]  /*a1f0*/  @P2 LDG.E R0, desc[UR46][R6.64] ;  /* 0x0000002e06002981 */ /* 0x002562000c1e1900 */
[----:B------:R-:W-:Y:S01]  /*a200*/  ISETP.GT.AND P0, PT, R8, 0xbf, PT ;  /* 0x000000bf0800780c */ /* 0x000fe20003f04270 */
[----:B------:R-:W-:-:S12]  /*a210*/  @P2 BRA `(.L_x_155) ;  /* 0x0000000000102947 */ /* 0x000fd80003800000 */
[----:B------:R-:W-:Y:S05]  /*a220*/  @!P1 BRA `(.L_x_155) ;  /* 0x00000000000c9947 */ /* 0x000fea0003800000 */
[----:B--2---:R-:W2:Y:S04]  /*a230*/  LDG.E R7, desc[UR46][R4.64] ;  /* 0x0000002e04077981 */ /* 0x004ea8000c1e1900 */
[----:B-----5:R-:W2:Y:S02]  /*a240*/  LDG.E R0, desc[UR46][R4.64+0x4] ;  /* 0x0000042e04007981 */ /* 0x020ea4000c1e1900 */
[----:B--2---:R-:W-:-:S07]  /*a250*/  IMAD.IADD R0, R0, 0x1, -R7 ;  /* 0x0000000100007824 */ /* 0x004fce00078e0a07 */
.L_x_155:
[----:B------:R-:W3:Y:S04]  /*a260*/  LDL R11, [R1+0x8] ;  /* 0x00000800010b7983 */ /* 0x000ee80000100800 */
[----:B------:R0:W5:Y:S01]  /*a270*/  LDL R10, [R1+0xc] ;  /* 0x00000c00010a7983 */ /* 0x0001620000100800 */
[----:B------:R-:W-:Y:S01]  /*a280*/  USHF.R.S32.HI UR7, URZ, 0x1f, UR43 ;  /* 0x0000001f3f077899 */ /* 0x000fe2000801142b */
[----:B------:R-:W-:Y:S01]  /*a290*/  BSSY B1, `(.L_x_156) ;  /* 0x000001e000017945 */ /* 0x000fe20003800000 */
[----:B------:R-:W-:Y:S01]  /*a2a0*/  USEL UR41, UR41, URZ, !UP0 ;  /* 0x0000003f29297287 */ /* 0x000fe2000c000000 */
[----:B-----5:R-:W-:Y:S01]  /*a2b0*/  SHF.R.S32.HI R8, RZ, 0x1f, R3 ;  /* 0x0000001fff087819 */ /* 0x020fe20000011403 */
[----:B------:R-:W-:Y:S01]  /*a2c0*/  USEL UR42, UR42, URZ, !UP0 ;  /* 0x0000003f2a2a7287 */ /* 0x000fe2000c000000 */
[----:B---3--:R-:W-:Y:S01]  /*a2d0*/  SHF.R.S32.HI R9, RZ, 0x1f, R11 ;  /* 0x0000001fff097819 */ /* 0x008fe2000001140b */
[----:B0-----:R-:W-:Y:S10]  /*a2e0*/  @P0 BRA `(.L_x_157) ;  /* 0x0000000000600947 */ /* 0x001ff40003800000 */
[----:B--2---:R-:W0:Y:S02]  /*a2f0*/  S2R R4, SR_TID.X ;  /* 0x0000000000047919 */ /* 0x004e240000002100 */
[----:B0-----:R-:W-:-:S04]  /*a300*/  IMAD R4, R10, 0xc0, R4 ;  /* 0x000000c00a047824 */ /* 0x001fc800078e0204 */
[----:B------:R-:W-:-:S05]  /*a310*/  VIADD R5, R4, 0xffffff80 ;  /* 0xffffff8004057836 */ /* 0x000fca0000000000 */
[----:B------:R-:W-:-:S13]  /*a320*/  ISETP.GE.AND P0, PT, R5, R0, PT ;  /* 0x000000000500720c */ /* 0x000fda0003f06270 */
[----:B------:R-:W-:Y:S05]  /*a330*/  @P0 BRA `(.L_x_157) ;  /* 0x00000000004c0947 */ /* 0x000fea0003800000 */
[C---:B------:R-:W-:Y:S01]  /*a340*/  IADD3 R4, P0, R5.reuse, R3, RZ ;  /* 0x0000000305047210 */ /* 0x040fe20007f1e0ff */
[----:B------:R-:W-:Y:S02]  /*a350*/  ULDC.64 UR8, c[0x0][0xb70] ;  /* 0x0002dc0000087ab9 */ /* 0x000fe40000000a00 */
[----:B------:R-:W-:Y:S01]  /*a360*/  UIMAD UR4, UR7, UR8, URZ ;  /* 0x00000008070472a4 */ /* 0x000fe2000f8e023f */
[----:B------:R-:W-:Y:S01]  /*a370*/  LEA.HI.X.SX32 R5, R5, R8, 0x1, P0 ;  /* 0x0000000805057211 */ /* 0x000fe200000f0eff */
[----:B------:R-:W-:Y:S02]  /*a380*/  IMAD.U32 R7, RZ, RZ, UR8 ;  /* 0x00000008ff077e24 */ /* 0x000fe4000f8e00ff */
[----:B------:R-:W-:Y:S02]  /*a390*/  UIMAD UR4, UR43, UR9, UR4 ;  /* 0x000000092b0472a4 */ /* 0x000fe4000f8e0204 */
[----:B------:R-:W-:Y:S01]  /*a3a0*/  IMAD.WIDE.U32 R4, R7, UR43, R4 ;  /* 0x0000002b07047c25 */ /* 0x000fe2000f8e0004 */
[----:B------:R-:W-:-:S02]  /*a3b0*/  ULDC.64 UR8, c[0x0][0xb78] ;  /* 0x0002de0000087ab9 */ /* 0x000fc40000000a00 */
[----:B------:R-:W-:Y:S02]  /*a3c0*/  UIMAD UR6, UR42, UR8, URZ ;  /* 0x000000082a0672a4 */ /* 0x000fe4000f8e023f */
[----:B------:R-:W-:Y:S01]  /*a3d0*/  MOV R7, UR8 ;  /* 0x0000000800077c02 */ /* 0x000fe20008000f00 */
[----:B------:R-:W-:Y:S01]  /*a3e0*/  VIADD R5, R5, UR4 ;  /* 0x0000000405057c36 */ /* 0x000fe20008000000 */
[----:B------:R-:W-:-:S03]  /*a3f0*/  UIMAD UR6, UR41, UR9, UR6 ;  /* 0x00000009290672a4 */ /* 0x000fc6000f8e0206 */
[----:B------:R-:W-:Y:S01]  /*a400*/  IMAD.WIDE.U32 R4, R7, UR41, R4 ;  /* 0x0000002907047c25 */ /* 0x000fe2000f8e0004 */
[----:B------:R-:W-:-:S03]  /*a410*/  ULDC.64 UR8, c[0x0][0xb40] ;  /* 0x0002d00000087ab9 */ /* 0x000fc60000000a00 */
[----:B------:R-:W-:Y:S01]  /*a420*/  VIADD R5, R5, UR6 ;  /* 0x0000000605057c36 */ /* 0x000fe20008000000 */
[----:B------:R-:W-:-:S04]  /*a430*/  LEA R6, P0, R4, UR8, 0x2 ;  /* 0x0000000804067c11 */ /* 0x000fc8000f8010ff */
[----:B------:R-:W-:Y:S01]  /*a440*/  LEA.HI.X R7, R4, UR9, R5, 0x2, P0 ;  /* 0x0000000904077c11 */ /* 0x000fe200080f1405 */
[----:B------:R-:W-:-:S05]  /*a450*/  IMAD.MOV.U32 R5, RZ, RZ, -0x800000 ;  /* 0xff800000ff057424 */ /* 0x000fca00078e00ff */
[----:B------:R0:W-:Y:S03]  /*a460*/  STG.E desc[UR46][R6.64], R5 ;  /* 0x0000000506007986 */ /* 0x0001e6000c10192e */
.L_x_157:
[----:B------:R-:W-:Y:S05]  /*a470*/  BSYNC B1 ;  /* 0x0000000000017941 */ /* 0x000fea0003800000 */
.L_x_156:
[----:B------:R-:W-:Y:S01]  /*a480*/  ULDC.64 UR8, c[0x0][0xaa0] ;  /* 0x0002a80000087ab9 */ /* 0x000fe20000000a00 */
[----:B--2---:R-:W-:Y:S01]  /*a490*/  IMAD.MOV.U32 R4, RZ, RZ, R11 ;  /* 0x000000ffff047224 */ /* 0x004fe200078e000b */
[----:B------:R-:W-:Y:S01]  /*a4a0*/  ULDC UR6, c[0x0][0xa8c] ;  /* 0x0002a30000067ab9 */ /* 0x000fe20000000800 */
[----:B0-----:R-:W-:Y:S01]  /*a4b0*/  IMAD.MOV.U32 R5, RZ, RZ, R9 ;  /* 0x000000ffff057224 */ /* 0x001fe200078e0009 */
[----:B------:R-:W-:Y:S01]  /*a4c0*/  ISETP.GE.AND P0, PT, R11, UR6, PT ;  /* 0x000000060b007c0c */ /* 0x000fe2000bf06270 */
[----:B------:R-:W-:Y:S01]  /*a4d0*/  IMAD R6, R8, UR8, RZ ;  /* 0x0000000808067c24 */ /* 0x000fe2000f8e02ff */
[----:B------:R-:W-:Y:S01]  /*a4e0*/  SHF.R.S32.HI R9, RZ, 0x1f, R156 ;  /* 0x0000001fff097819 */ /* 0x000fe2000001149c */
[C---:B------:R-:W-:Y:S01]  /*a4f0*/  IMAD.WIDE.U32 R4, R3.reuse, UR8, R4 ;  /* 0x0000000803047c25 */ /* 0x040fe2000f8e0004 */
[----:B------:R-:W-:Y:S03]  /*a500*/  BSSY B1, `(.L_x_158) ;  /* 0x0000025000017945 */ /* 0x000fe60003800000 */
[----:B------:R-:W-:Y:S01]  /*a510*/  IMAD R3, R3, UR9, R6 ;  /* 0x0000000903037c24 */ /* 0x000fe2000f8e0206 */
[----:B------:R-:W-:Y:S01]  /*a520*/  ULDC.64 UR8, c[0x0][0xae0] ;  /* 0x0002b80000087ab9 */ /* 0x000fe20000000a00 */
[----:B------:R-:W-:Y:S01]  /*a530*/  VIADD R6, R156, 0x30 ;  /* 0x000000309c067836 */ /* 0x000fe20000000000 */
[----:B------:R-:W-:-:S02]  /*a540*/  UIMAD UR4, UR7, UR8, URZ ;  /* 0x00000008070472a4 */ /* 0x000fc4000f8e023f */
[----:B------:R-:W-:Y:S01]  /*a550*/  IMAD.U32 R7, RZ, RZ, UR8 ;  /* 0x00000008ff077e24 */ /* 0x000fe2000f8e00ff */
[----:B------:R-:W-:Y:S01]  /*a560*/  IADD3 R5, R5, R3, RZ ;  /* 0x0000000305057210 */ /* 0x000fe20007ffe0ff */
[----:B------:R-:W-:Y:S01]  /*a570*/  IMAD R3, R10, -0xc0, R0 ;  /* 0xffffff400a037824 */ /* 0x000fe200078e0200 */
[----:B------:R-:W-:Y:S01]  /*a580*/  UIMAD UR4, UR43, UR9, UR4 ;  /* 0x000000092b0472a4 */ /* 0x000fe2000f8e0204 */
[----:B------:R-:W-:Y:S01]  /*a590*/  VIADD R0, R156, 0x60 ;  /* 0x000000609c007836 */ /* 0x000fe20000000000 */
[----:B------:R-:W-:Y:S01]  /*a5a0*/  ULDC.64 UR6, c[0x0][0xae8] ;  /* 0x0002ba0000067ab9 */ /* 0x000fe20000000a00 */
[----:B------:R-:W-:Y:S01]  /*a5b0*/  IMAD.WIDE.U32 R4, R7, UR43, R4 ;  /* 0x0000002b07047c25 */ /* 0x000fe2000f8e0004 */
[-C--:B------:R-:W-:Y:S02]  /*a5c0*/  ISETP.GE.OR P3, PT, R6, R3.reuse, P0 ;  /* 0x000000030600720c */ /* 0x080fe40000766670 */
[----:B------:R-:W-:Y:S01]  /*a5d0*/  ISETP.GE.OR P1, PT, R0, R3, P0 ;  /* 0x000000030000720c */ /* 0x000fe20000726670 */
[----:B------:R-:W-:Y:S01]  /*a5e0*/  VIADD R6, R156, 0x90 ;  /* 0x000000909c067836 */ /* 0x000fe20000000000 */
[----:B------:R-:W-:Y:S01]  /*a5f0*/  IADD3 R5, R5, UR4, RZ ;  /* 0x0000000405057c10 */ /* 0x000fe2000fffe0ff */
[----:B------:R-:W-:-:S02]  /*a600*/  UIMAD UR4, UR42, UR6, URZ ;  /* 0x000000062a0472a4 */ /* 0x000fc4000f8e023f */
[----:B------:R-:W-:Y:S01]  /*a610*/  IMAD.U32 R7, RZ, RZ, UR6 ;  /* 0x00000006ff077e24 */ /* 0x000fe2000f8e00ff */
[-C--:B------:R-:W-:Y:S01]  /*a620*/  ISETP.GE.OR P2, PT, R6, R3.reuse, P0 ;  /* 0x000000030600720c */ /* 0x080fe20000746670 */
[----:B------:R-:W-:Y:S01]  /*a630*/  UIMAD UR4, UR41, UR7, UR4 ;  /* 0x00000007290472a4 */ /* 0x000fe2000f8e0204 */
[----:B------:R-:W-:Y:S01]  /*a640*/  ISETP.GE.OR P0, PT, R156, R3, P0 ;  /* 0x000000039c00720c */ /* 0x000fe20000706670 */
[----:B------:R-:W-:-:S04]  /*a650*/  IMAD.WIDE.U32 R6, R7, UR41, R4 ;  /* 0x0000002907067c25 */ /* 0x000fc8000f8e0004 */
[----:B------:R-:W-:Y:S02]  /*a660*/  IMAD.MOV.U32 R8, RZ, RZ, R156 ;  /* 0x000000ffff087224 */ /* 0x000fe400078e009c */
[----:B------:R-:W-:Y:S02]  /*a670*/  VIADD R11, R7, UR4 ;  /* 0x00000004070b7c36 */ /* 0x000fe40008000000 */
[----:B------:R-:W-:-:S04]  /*a680*/  IMAD.WIDE R8, R10, 0xc0, R8 ;  /* 0x000000c00a087825 */ /* 0x000fc800078e0208 */
[----:B------:R-:W-:Y:S05]  /*a690*/  @P0 BRA `(.L_x_159) ;  /* 0x00000000002c0947 */ /* 0x000fea0003800000 */
        /* <DEDUP_REMOVED lines=10> */
[----:B------:R0:W-:Y:S04]  /*a740*/  STG.E.128 desc[UR46][R12.64], RZ ;  /* 0x000000ff0c007986 */ /* 0x0001e8000c101d2e */
.L_x_159:
[----:B------:R-:W-:Y:S05]  /*a750*/  BSYNC B1 ;  /* 0x0000000000017941 */ /* 0x000fea0003800000 */
.L_x_158:
[----:B------:R-:W-:Y:S04]  /*a760*/  BSSY B1, `(.L_x_160) ;  /* 0x000000f000017945 */ /* 0x000fe80003800000 */
[----:B------:R-:W-:Y:S05]  /*a770*/  @P3 BRA `(.L_x_161) ;  /* 0x0000000000343947 */ /* 0x000fea0003800000 */
[----:B------:R-:W-:Y:S01]  /*a780*/  IADD3 R3, P0, R8, 0x30, RZ ;  /* 0x0000003008037810 */ /* 0x000fe20007f1e0ff */
[----:B------:R-:W-:Y:S01]  /*a790*/  ULDC.64 UR6, c[0x0][0xad8] ;  /* 0x0002b60000067ab9 */ /* 0x000fe20000000a00 */
[----:B------:R-:W-:Y:S02]  /*a7a0*/  IMAD.MOV.U32 R4, RZ, RZ, R6 ;  /* 0x000000ffff047224 */ /* 0x000fe400078e0006 */
[----:B------:R-:W-:Y:S02]  /*a7b0*/  IMAD.MOV.U32 R5, RZ, RZ, R11 ;  /* 0x000000ffff057224 */ /* 0x000fe400078e000b */
[----:B------:R-:W-:Y:S02]  /*a7c0*/  IMAD.X R0, RZ, RZ, R9, P0 ;  /* 0x000000ffff007224 */ /* 0x000fe400000e0609 */
[----:B------:R-:W-:-:S04]  /*a7d0*/  IMAD.WIDE.U32 R4, R3, UR6, R4 ;  /* 0x0000000603047c25 */ /* 0x000fc8000f8e0004 */
[----:B------:R-:W-:-:S04]  /*a7e0*/  IMAD R0, R0, UR6, RZ ;  /* 0x0000000600007c24 */ /* 0x000fc8000f8e02ff */
[----:B------:R-:W-:Y:S01]  /*a7f0*/  IMAD R3, R3, UR7, R0 ;  /* 0x0000000703037c24 */ /* 0x000fe2000f8e0200 */
[----:B------:R-:W-:Y:S02]  /*a800*/  ULDC.64 UR6, c[0x0][0xa80] ;  /* 0x0002a00000067ab9 */ /* 0x000fe40000000a00 */
[----:B0-----:R-:W-:Y:S02]  /*a810*/  LEA R12, P0, R4, UR6, 0x1 ;  /* 0x00000006040c7c11 */ /* 0x001fe4000f8008ff */
[----:B------:R-:W-:-:S04]  /*a820*/  IADD3 R3, R5, R3, RZ ;  /* 0x0000000305037210 */ /* 0x000fc80007ffe0ff */
[----:B------:R-:W-:-:S05]  /*a830*/  LEA.HI.X R13, R4, UR7, R3, 0x1, P0 ;  /* 0x00000007040d7c11 */ /* 0x000fca00080f0c03 */
[----:B------:R1:W-:Y:S02]  /*a840*/  STG.E.128 desc[UR46][R12.64], RZ ;  /* 0x000000ff0c007986 */ /* 0x0003e4000c101d2e */
.L_x_161:
[----:B------:R-:W-:Y:S05]  /*a850*/  BSYNC B1 ;  /* 0x0000000000017941 */ /* 0x000fea0003800000 */
.L_x_160:
        /* <DEDUP_REMOVED lines=11> */
[----:B01----:R-:W-:Y:S01]  /*a910*/  LEA R12, P0, R4, UR6, 0x1 ;  /* 0x00000006040c7c11 */ /* 0x003fe2000f8008ff */
[----:B------:R-:W-:-:S05]  /*a920*/  IMAD.IADD R3, R5, 0x1, R3 ;  /* 0x0000000105037824 */ /* 0x000fca00078e0203 */
[----:B------:R-:W-:-:S05]  /*a930*/  LEA.HI.X R13, R4, UR7, R3, 0x1, P0 ;  /* 0x00000007040d7c11 */ /* 0x000fca00080f0c03 */
[----:B------:R2:W-:Y:S02]  /*a940*/  STG.E.128 desc[UR46][R12.64], RZ ;  /* 0x000000ff0c007986 */ /* 0x0005e4000c101d2e */
.L_x_163:
[----:B------:R-:W-:Y:S05]  /*a950*/  BSYNC B1 ;  /* 0x0000000000017941 */ /* 0x000fea0003800000 */
.L_x_162:
[----:B------:R-:W-:Y:S05]  /*a960*/  @P2 BRA `(.L_x_154) ;  /* 0x0000000000342947 */ /* 0x000fea0003800000 */
[----:B------:R-:W-:Y:S01]  /*a970*/  IADD3 R3, P0, R8, 0x90, RZ ;  /* 0x0000009008037810 */ /* 0x000fe20007f1e0ff */
[----:B------:R-:W-:Y:S01]  /*a980*/  ULDC.64 UR6, c[0x0][0xad8] ;  /* 0x0002b60000067ab9 */ /* 0x000fe20000000a00 */
[----:B------:R-:W-:Y:S02]  /*a990*/  IMAD.MOV.U32 R4, RZ, RZ, R6 ;  /* 0x000000ffff047224 */ /* 0x000fe400078e0006 */
[----:B------:R-:W-:Y:S01]  /*a9a0*/  IADD3.X R8, RZ, R9, RZ, P0, !PT ;  /* 0x00000009ff087210 */ /* 0x000fe200007fe4ff */
[----:B------:R-:W-:-:S04]  /*a9b0*/  IMAD.MOV.U32 R5, RZ, RZ, R11 ;  /* 0x000000ffff057224 */ /* 0x000fc800078e000b */
[----:B------:R-:W-:Y:S02]  /*a9c0*/  IMAD R8, R8, UR6, RZ ;  /* 0x0000000608087c24 */ /* 0x000fe4000f8e02ff */
[----:B------:R-:W-:-:S04]  /*a9d0*/  IMAD.WIDE.U32 R4, R3, UR6, R4 ;  /* 0x0000000603047c25 */ /* 0x000fc8000f8e0004 */
[----:B------:R-:W-:Y:S01]  /*a9e0*/  IMAD R3, R3, UR7, R8 ;  /* 0x0000000703037c24 */ /* 0x000fe2000f8e0208 */
[----:B------:R-:W-:Y:S02]  /*a9f0*/  ULDC.64 UR6, c[0x0][0xa80] ;  /* 0x0002a00000067ab9 */ /* 0x000fe40000000a00 */
[----:B------:R-:W-:Y:S01]  /*aa00*/  LEA R6, P0, R4, UR6, 0x1 ;  /* 0x0000000604067c11 */ /* 0x000fe2000f8008ff */
[----:B------:R-:W-:-:S05]  /*aa10*/  IMAD.IADD R3, R5, 0x1, R3 ;  /* 0x0000000105037824 */ /* 0x000fca00078e0203 */
[----:B------:R-:W-:-:S05]  /*aa20*/  LEA.HI.X R7, R4, UR7, R3, 0x1, P0 ;  /* 0x0000000704077c11 */ /* 0x000fca00080f0c03 */
[----:B------:R4:W-:Y:S02]  /*aa30*/  STG.E.128 desc[UR46][R6.64], RZ ;  /* 0x000000ff06007986 */ /* 0x0009e4000c101d2e */
.L_x_154:
[----:B------:R-:W-:Y:S05]  /*aa40*/  BSYNC B0 ;  /* 0x0000000000007941 */ /* 0x000fea0003800000 */
.L_x_145:
[----:B------:R-:W-:Y:S02]  /*aa50*/  ULDC UR4, c[0x0][0xc14] ;  /* 0x0003050000047ab9 */ /* 0x000fe40000000800 */
[----:B------:R-:W-:-:S13]  /*aa60*/  ISETP.GE.AND P0, PT, R27, UR4, PT ;  /* 0x000000041b007c0c */ /* 0x000fda000bf06270 */
[----:B------:R-:W-:Y:S05]  /*aa70*/  @!P0 BRA `(.L_x_164) ;  /* 0xffffff6400408947 */ /* 0x000fea000383ffff */
[----:B------:R-:W-:Y:S05]  /*aa80*/  EXIT ;  /* 0x000000000000794d */ /* 0x000fea0003800000 */
.L_x_121:
[----:B------:R-:W-:-:S08]  /*aa90*/  NOP ;  /* 0x0000000000007918 */ /* 0x000fd00000000000 */
[----:B------:R-:W0:-:S00]  /*aaa0*/  USETMAXREG.DEALLOC.CTAPOOL 0x20 ;  /* 0x00000020000079c8 */ /* 0x000e0000080e0500 */
[----:B0-----:R-:W-:-:S06]  /*aab0*/  LOP3.LUT R0, R0, 0x3, RZ, 0xc0, !PT ;  /* 0x0000000300007812 */ /* 0x001fcc00078ec0ff */
[----:B------:R-:W0:Y:S02]  /*aac0*/  SHFL.IDX PT, R0, R0, RZ, 0x1f ;  /* 0x00001fff00007589 */ /* 0x000e2400000e0000 */
[----:B0-----:R-:W-:-:S13]  /*aad0*/  ISETP.NE.AND P0, PT, R0, RZ, PT ;  /* 0x000000ff0000720c */ /* 0x001fda0003f05270 */
[----:B------:R-:W-:Y:S05]  /*aae0*/  @P0 EXIT ;  /* 0x000000000000094d */ /* 0x000fea0003800000 */
[----:B------:R-:W0:Y:S01]  /*aaf0*/  S2R R2, SR_TID.X ;  /* 0x0000000000027919 */ /* 0x000e220000002100 */
[----:B------:R-:W-:Y:S01]  /*ab00*/  LOP3.LUT R6, R6, 0xffffffdf, RZ, 0xc0, !PT ;  /* 0xffffffdf06067812 */ /* 0x000fe200078ec0ff */
[----:B------:R-:W-:Y:S01]  /*ab10*/  ULDC UR5, c[0x0][0xc14] ;  /* 0x0003050000057ab9 */ /* 0x000fe20000000800 */
[----:B------:R-:W-:Y:S01]  /*ab20*/  IMAD.MOV.U32 R0, RZ, RZ, RZ ;  /* 0x000000ffff007224 */ /* 0x000fe200078e00ff */
[----:B------:R-:W1:Y:S01]  /*ab30*/  S2UR UR6, SR_CTAID.X ;  /* 0x00000000000679c3 */ /* 0x000e620000002500 */
[----:B------:R-:W-:Y:S01]  /*ab40*/  ULDC UR4, c[0x0][0xc10] ;  /* 0x0003040000047ab9 */ /* 0x000fe20000000800 */
[----:B0-----:R-:W-:-:S04]  /*ab50*/  LOP3.LUT R27, R2, 0x1f, RZ, 0xc0, !PT ;  /* 0x0000001f021b7812 */ /* 0x001fc800078ec0ff */
[----:B------:R-:W-:-:S13]  /*ab60*/  ISETP.NE.AND P0, PT, R27, 0x1f, PT ;  /* 0x0000001f1b00780c */ /* 0x000fda0003f05270 */
[----:B------:R-:W-:Y:S02]  /*ab70*/  @P0 LOP3.LUT R6, R6, 0x20, RZ, 0xfc, !PT ;  /* 0x0000002006060812 */ /* 0x000fe400078efcff */
[----:B------:R-:W-:-:S13]  /*ab80*/  ISETP.GE.OR P0, PT, R27, UR5, !P0 ;  /* 0x000000051b007c0c */ /* 0x000fda000c706670 */
[----:B------:R-:W0:Y:S02]  /*ab90*/  @!P0 LDC.64 R2, c[0x0][0xc58] ;  /* 0x00031600ff028b82 */ /* 0x000e240000000a00 */
[----:B0-----:R-:W-:-:S05]  /*aba0*/  @!P0 IMAD.WIDE.U32 R2, R27, 0x4, R2 ;  /* 0x000000041b028825 */ /* 0x001fca00078e0002 */
[----:B------:R-:W2:Y:S01]  /*abb0*/  @!P0 LDG.E R0, desc[UR46][R2.64] ;  /* 0x0000002e02008981 */ /* 0x000ea2000c1e1900 */
[C---:B------:R-:W-:Y:S02]  /*abc0*/  ISETP.NE.AND P1, PT, R27.reuse, RZ, PT ;  /* 0x000000ff1b00720c */ /* 0x040fe40003f25270 */
[----:B------:R-:W-:Y:S02]  /*abd0*/  ISETP.GE.U32.AND P0, PT, R27, 0x2, PT ;  /* 0x000000021b00780c */ /* 0x000fe40003f06070 */
[----:B------:R-:W-:Y:S02]  /*abe0*/  LOP3.LUT R6, R6, 0xfffffffe, RZ, 0xc0, !PT ;  /* 0xfffffffe06067812 */ /* 0x000fe400078ec0ff */
[----:B------:R-:W-:-:S07]  /*abf0*/  MOV R16, RZ ;  /* 0x000000ff00107202 */ /* 0x000fce0000000f00 */
[----:B------:R-:W-:-:S04]  /*ac00*/  @P1 LOP3.LUT R6, R6, 0x1, RZ, 0xfc, !PT ;  /* 0x0000000106061812 */ /* 0x000fc800078efcff */
[----:B------:R-:W-:-:S04]  /*ac10*/  LOP3.LUT R6, R6, 0xffffffef, RZ, 0xc0, !PT ;  /* 0xffffffef06067812 */ /* 0x000fc800078ec0ff */
[----:B------:R-:W-:-:S04]  /*ac20*/  @P0 LOP3.LUT R6, R6, 0x10, RZ, 0xfc, !PT ;  /* 0x0000001006060812 */ /* 0x000fc800078efcff */
[----:B------:R-:W-:Y:S01]  /*ac30*/  LOP3.LUT R6, R6, 0xfffffff7, RZ, 0xc0, !PT ;  /* 0xfffffff706067812 */ /* 0x000fe200078ec0ff */
[----:B--2---:R-:W0:Y:S02]  /*ac40*/  SHFL.UP PT, R4, R0, 0x1, RZ ;  /* 0x0420000000047989 */ /* 0x004e2400000e00ff */
[----:B0-----:R-:W-:-:S04]  /*ac50*/  SEL R5, R4, RZ, P1 ;  /* 0x000000ff04057207 */ /* 0x001fc80000800000 */
[----:B------:R-:W-:-:S05]  /*ac60*/  IADD3 R5, R0, R5, RZ ;  /* 0x0000000500057210 */ /* 0x000fca0007ffe0ff */
[----:B------:R-:W0:Y:S02]  /*ac70*/  SHFL.UP PT, R4, R5, 0x2, RZ ;  /* 0x0440000005047989 */ /* 0x000e2400000e00ff */
[----:B0-----:R-:W-:Y:S02]  /*ac80*/  SEL R4, R4, RZ, P0 ;  /* 0x000000ff04047207 */ /* 0x001fe40000000000 */
[----:B------:R-:W-:-:S03]  /*ac90*/  ISETP.GE.U32.AND P0, PT, R27, 0x4, PT ;  /* 0x000000041b00780c */ /* 0x000fc60003f06070 */
[----:B------:R-:W-:-:S05]  /*aca0*/  IMAD.IADD R4, R5, 0x1, R4 ;  /* 0x0000000105047824 */ /* 0x000fca00078e0204 */
[----:B------:R-:W0:Y:S05]  /*acb0*/  SHFL.UP PT, R7, R4, 0x4, RZ ;  /* 0x0480000004077989 */ /* 0x000e2a00000e00ff */
[----:B------:R-:W-:-:S04]  /*acc0*/  @P0 LOP3.LUT R6, R6, 0x8, RZ, 0xfc, !PT ;  /* 0x0000000806060812 */ /* 0x000fc800078efcff */
[----:B------:R-:W-:Y:S02]  /*acd0*/  LOP3.LUT R6, R6, 0xfffffffb, RZ, 0xc0, !PT ;  /* 0xfffffffb06067812 */ /* 0x000fe400078ec0ff */
[----:B0-----:R-:W-:Y:S02]  /*ace0*/  SEL R7, R7, RZ, P0 ;  /* 0x000000ff07077207 */ /* 0x001fe40000000000 */
[----:B------:R-:W-:-:S03]  /*acf0*/  ISETP.GE.U32.AND P0, PT, R27, 0x8, PT ;  /* 0x000000081b00780c */ /* 0x000fc60003f06070 */
[----:B------:R-:W-:Y:S02]  /*ad00*/  IMAD.IADD R7, R4, 0x1, R7 ;  /* 0x0000000104077824 */ /* 0x000fe400078e0207 */
[----:B------:R-:W-:-:S03]  /*ad10*/  IMAD.MOV.U32 R4, RZ, RZ, RZ ;  /* 0x000000ffff047224 */ /* 0x000fc600078e00ff */
[----:B------:R-:W0:Y:S05]  /*ad20*/  SHFL.UP PT, R2, R7, 0x8, RZ ;  /* 0x0500000007027989 */ /* 0x000e2a00000e00ff */
[----:B------:R-:W-:-:S04]  /*ad30*/  @P0 LOP3.LUT R6, R6, 0x4, RZ, 0xfc, !PT ;  /* 0x0000000406060812 */ /* 0x000fc800078efcff */
[----:B------:R-:W-:Y:S02]  /*ad40*/  LOP3.LUT R6, R6, 0xfffffffd, RZ, 0xc0, !PT ;  /* 0xfffffffd06067812 */ /* 0x000fe400078ec0ff */
[----:B0-----:R-:W-:Y:S02]  /*ad50*/  SEL R2, R2, RZ, P0 ;  /* 0x000000ff02027207 */ /* 0x001fe40000000000 */
[----:B------:R-:W-:-:S03]  /*ad60*/  ISETP.GE.U32.AND P0, PT, R27, 0x10, PT ;  /* 0x000000101b00780c */ /* 0x000fc60003f06070 */
[----:B------:R-:W-:-:S05]  /*ad70*/  IMAD.IADD R2, R7, 0x1, R2 ;  /* 0x0000000107027824 */ /* 0x000fca00078e0202 */
[----:B------:R-:W0:Y:S05]  /*ad80*/  SHFL.UP PT, R3, R2, 0x10, RZ ;  /* 0x0600000002037989 */ /* 0x000e2a00000e00ff */
[----:B------:R-:W-:Y:S02]  /*ad90*/  @P0 LOP3.LUT R6, R6, 0x2, RZ, 0xfc, !PT ;  /* 0x0000000206060812 */ /* 0x000fe400078efcff */
[----:B0-----:R-:W-:-:S05]  /*ada0*/  SEL R3, R3, RZ, P0 ;  /* 0x000000ff03037207 */ /* 0x001fca0000000000 */
[----:B------:R-:W-:-:S05]  /*adb0*/  IMAD.IADD R8, R2, 0x1, R3 ;  /* 0x0000000102087824 */ /* 0x000fca00078e0203 */
[----:B------:R-:W0:Y:S02]  /*adc0*/  SHFL.IDX PT, R5, R8, 0x1f, 0x1f ;  /* 0x03e01f0008057f89 */ /* 0x000e2400000e0000 */
[----:B0-----:R-:W-:-:S04]  /*add0*/  IMAD R5, R5, UR4, RZ ;  /* 0x0000000405057c24 */ /* 0x001fc8000f8e02ff */
[----:B------:R-:W-:Y:S01]  /*ade0*/  IMAD.MOV.U32 R2, RZ, RZ, R5 ;  /* 0x000000ffff027224 */ /* 0x000fe200078e0005 */
[----:B-1----:R-:W-:-:S13]  /*adf0*/  ISETP.GT.AND P0, PT, R5, UR6, PT ;  /* 0x0000000605007c0c */ /* 0x002fda000bf04270 */
[----:B------:R-:W-:Y:S05]  /*ae00*/  @P0 BRA `(.L_x_165) ;  /* 0x0000000000b00947 */ /* 0x000fea0003800000 */
[----:B------:R-:W-:Y:S01]  /*ae10*/  IMAD.MOV.U32 R5, RZ, RZ, R2 ;  /* 0x000000ffff057224 */ /* 0x000fe200078e0002 */
[----:B------:R-:W-:Y:S01]  /*ae20*/  ULDC UR5, c[0x0][0xc14] ;  /* 0x0003050000057ab9 */ /* 0x000fe20000000800 */
[----:B------:R-:W-:Y:S01]  /*ae30*/  IMAD.MOV.U32 R4, RZ, RZ, RZ ;  /* 0x000000ffff047224 */ /* 0x000fe200078e00ff */
[----:B------:R-:W-:Y:S01]  /*ae40*/  ULDC UR7, c[0x0][0xc14] ;  /* 0x0003050000077ab9 */ /* 0x000fe20000000800 */
[----:B------:R-:W-:-:S05]  /*ae50*/  ULDC UR4, c[0x0][0xc10] ;  /* 0x0003040000047ab9 */ /* 0x000fca0000000800 */
.L_x_169:
[----:B------:R-:W-:Y:S01]  /*ae60*/  IADD3 R4, R4, 0x1f, RZ ;  /* 0x0000001f04047810 */ /* 0x000fe20007ffe0ff */
[----:B------:R-:W-:-:S03]  /*ae70*/  IMAD.U32 R19, RZ, RZ, UR7 ;  /* 0x00000007ff137e24 */ /* 0x000fc6000f8e00ff */
[----:B------:R-:W-:-:S13]  /*ae80*/  ISETP.GE.AND P0, PT, R4, UR5, PT ;  /* 0x0000000504007c0c */ /* 0x000fda000bf06270 */
[----:B------:R-:W-:Y:S05]  /*ae90*/  @P0 BRA `(.L_x_166) ;  /* 0x0000000400380947 */ /* 0x000fea0003800000 */
[C---:B------:R-:W-:Y:S01]  /*aea0*/  IMAD.IADD R7, R27.reuse, 0x1, R4 ;  /* 0x000000011b077824 */ /* 0x040fe200078e0204 */
[----:B------:R-:W-:Y:S01]  /*aeb0*/  ISETP.NE.AND P1, PT, R27, 0x1f, PT ;  /* 0x0000001f1b00780c */ /* 0x000fe20003f25270 */
[----:B------:R-:W-:Y:S01]  /*aec0*/  BSSY B0, `(.L_x_167) ;  /* 0x0000007000007945 */ /* 0x000fe20003800000 */
[----:B------:R-:W-:Y:S02]  /*aed0*/  IMAD.MOV.U32 R0, RZ, RZ, RZ ;  /* 0x000000ffff007224 */ /* 0x000fe400078e00ff */
[----:B------:R-:W-:-:S13]  /*aee0*/  ISETP.GE.OR P0, PT, R7, UR5, !P1 ;  /* 0x0000000507007c0c */ /* 0x000fda000cf06670 */
[----:B------:R-:W-:Y:S05]  /*aef0*/  @P0 BRA `(.L_x_168) ;  /* 0x00000000000c0947 */ /* 0x000fea0003800000 */
[----:B------:R-:W0:Y:S02]  /*af00*/  LDC.64 R2, c[0x0][0xc58] ;  /* 0x00031600ff027b82 */ /* 0x000e240000000a00 */
[----:B0-----:R-:W-:-:S05]  /*af10*/  IMAD.WIDE R2, R7, 0x4, R2 ;  /* 0x0000000407027825 */ /* 0x001fca00078e0202 */
[----:B------:R0:W5:Y:S02]  /*af20*/  LDG.E R0, desc[UR46][R2.64] ;  /* 0x0000002e02007981 */ /* 0x000164000c1e1900 */
.L_x_168:
[----:B------:R-:W-:Y:S05]  /*af30*/  BSYNC B0 ;  /* 0x0000000000007941 */ /* 0x000fea0003800000 */
.L_x_167:
[----:B0----5:R-:W0:Y:S01]  /*af40*/  SHFL.UP PT, R2, R0, 0x1, RZ ;  /* 0x0420000000027989 */ /* 0x021e2200000e00ff */
[C---:B------:R-:W-:Y:S02]  /*af50*/  ISETP.NE.AND P0, PT, R27.reuse, RZ, PT ;  /* 0x000000ff1b00720c */ /* 0x040fe40003f05270 */
[C---:B------:R-:W-:Y:S02]  /*af60*/  ISETP.GE.U32.AND P1, PT, R27.reuse, 0x2, PT ;  /* 0x000000021b00780c */ /* 0x040fe40003f26070 */
[----:B0-----:R-:W-:Y:S02]  /*af70*/  SEL R3, R2, RZ, P0 ;  /* 0x000000ff02037207 */ /* 0x001fe40000000000 */
[----:B------:R-:W-:-:S03]  /*af80*/  ISETP.GE.U32.AND P0, PT, R27, 0x4, PT ;  /* 0x000000041b00780c */ /* 0x000fc60003f06070 */
[----:B------:R-:W-:-:S05]  /*af90*/  IMAD.IADD R3, R0, 0x1, R3 ;  /* 0x0000000100037824 */ /* 0x000fca00078e0203 */
[----:B------:R-:W0:Y:S02]  /*afa0*/  SHFL.UP PT, R2, R3, 0x2, RZ ;  /* 0x0440000003027989 */ /* 0x000e2400000e00ff */
[----:B0-----:R-:W-:Y:S02]  /*afb0*/  SEL R2, R2, RZ, P1 ;  /* 0x000000ff02027207 */ /* 0x001fe40000800000 */
[----:B------:R-:W-:Y:S02]  /*afc0*/  ISETP.GE.U32.AND P1, PT, R27, 0x8, PT ;  /* 0x000000081b00780c */ /* 0x000fe40003f26070 */
[----:B------:R-:W-:-:S05]  /*afd0*/  IADD3 R2, R3, R2, RZ ;  /* 0x0000000203027210 */ /* 0x000fca0007ffe0ff */
[----:B------:R-:W0:Y:S02]  /*afe0*/  SHFL.UP PT, R7, R2, 0x4, RZ ;  /* 0x0480000002077989 */ /* 0x000e2400000e00ff */
[----:B0-----:R-:W-:Y:S02]  /*aff0*/  SEL R7, R7, RZ, P0 ;  /* 0x000000ff07077207 */ /* 0x001fe40000000000 */
[----:B------:R-:W-:-:S03]  /*b000*/  ISETP.GE.U32.AND P0, PT, R27, 0x10, PT ;  /* 0x000000101b00780c */ /* 0x000fc60003f06070 */
[----:B------:R-:W-:-:S05]  /*b010*/  IMAD.IADD R7, R2, 0x1, R7 ;  /* 0x0000000102077824 */ /* 0x000fca00078e0207 */
[----:B------:R-:W0:Y:S02]  /*b020*/  SHFL.UP PT, R8, R7, 0x8, RZ ;  /* 0x0500000007087989 */ /* 0x000e2400000e00ff */
[----:B0-----:R-:W-:-:S05]  /*b030*/  SEL R8, R8, RZ, P1 ;  /* 0x000000ff08087207 */ /* 0x001fca0000800000 */
[----:B------:R-:W-:-:S05]  /*b040*/  IMAD.IADD R8, R7, 0x1, R8 ;  /* 0x0000000107087824 */ /* 0x000fca00078e0208 */
[----:B------:R-:W0:Y:S02]  /*b050*/  SHFL.UP PT, R9, R8, 0x10, RZ ;  /* 0x0600000008097989 */ /* 0x000e2400000e00ff */
[----:B0-----:R-:W-:-:S05]  /*b060*/  SEL R9, R9, RZ, P0 ;  /* 0x000000ff09097207 */ /* 0x001fca0000000000 */
[----:B------:R-:W-:-:S05]  /*b070*/  IMAD.IADD R8, R8, 0x1, R9 ;  /* 0x0000000108087824 */ /* 0x000fca00078e0209 */
[----:B------:R-:W0:Y:S02]  /*b080*/  SHFL.IDX PT, R3, R8, 0x1f, 0x1f ;  /* 0x03e01f0008037f89 */ /* 0x000e2400000e0000 */
[----:B0-----:R-:W-:-:S04]  /*b090*/  IMAD R2, R3, UR4, RZ ;  /* 0x0000000403027c24 */ /* 0x001fc8000f8e02ff */
[----:B------:R-:W-:-:S05]  /*b0a0*/  IMAD.IADD R5, R2, 0x1, R5 ;  /* 0x0000000102057824 */ /* 0x000fca00078e0205 */
[----:B------:R-:W-:-:S13]  /*b0b0*/  ISETP.GT.AND P0, PT, R5, UR6, PT ;  /* 0x0000000605007c0c */ /* 0x000fda000bf04270 */
[----:B------:R-:W-:Y:S05]  /*b0c0*/  @!P0 BRA `(.L_x_169) ;  /* 0xfffffffc00648947 */ /* 0x000fea000383ffff */
.L_x_165:
[----:B------:R-:W-:-:S05]  /*b0d0*/  IADD3 R11, -R2, R5, RZ ;  /* 0x00000005020b7210 */ /* 0x000fca0007ffe1ff */
[----:B------:R-:W-:-:S05]  /*b0e0*/  IMAD R2, R8, UR4, R11 ;  /* 0x0000000408027c24 */ /* 0x000fca000f8e020b */
[----:B------:R-:W-:-:S13]  /*b0f0*/  ISETP.GT.AND P0, PT, R2, UR6, PT ;  /* 0x0000000602007c0c */ /* 0x000fda000bf04270 */
[----:B------:R-:W-:-:S04]  /*b100*/  VOTE.ANY R7, PT, !P0 ;  /* 0x0000000000077806 */ /* 0x000fc800040e0100 */
[----:B------:R-:W0:Y:S01]  /*b110*/  POPC R19, R7 ;  /* 0x0000000700137309 */ /* 0x000e220000000000 */
[----:B------:R-:W-:Y:S01]  /*b120*/  ISETP.NE.AND P0, PT, R7, RZ, PT ;  /* 0x000000ff0700720c */ /* 0x000fe20003f05270 */
[----:B0-----:R-:W0:Y:S02]  /*b130*/  SHFL.IDX PT, R0, R0, R19, 0x1f ;  /* 0x00001f1300007589 */ /* 0x001e2400000e0000 */
[----:B0-----:R-:W-:-:S04]  /*b140*/  IABS R5, R0 ;  /* 0x0000000000057213 */ /* 0x001fc80000000000 */
[----:B------:R-:W0:Y:S08]  /*b150*/  I2F.RP R9, R5 ;  /* 0x0000000500097306 */ /* 0x000e300000209400 */
[----:B0-----:R-:W0:Y:S02]  /*b160*/  MUFU.RCP R9, R9 ;  /* 0x0000000900097308 */ /* 0x001e240000001000 */
[----:B0-----:R-:W-:-:S06]  /*b170*/  VIADD R2, R9, 0xffffffe ;  /* 0x0ffffffe09027836 */ /* 0x001fcc0000000000 */
[----:B------:R0:W1:Y:S01]  /*b180*/  F2I.FTZ.U32.TRUNC.NTZ R3, R2 ;  /* 0x0000000200037305 */ /* 0x000062000021f000 */
[----:B------:R-:W-:Y:S05]  /*b190*/  @!P0 BRA `(.L_x_170) ;  /* 0x0000000000088947 */ /* 0x000fea0003800000 */
[----:B------:R-:W-:-:S05]  /*b1a0*/  VIADD R7, R19, 0xffffffff ;  /* 0xffffffff13077836 */ /* 0x000fca0000000000 */
[----:B------:R2:W3:Y:S02]  /*b1b0*/  SHFL.IDX PT, R16, R8, R7, 0x1f ;  /* 0x00001f0708107589 */ /* 0x0004e400000e0000 */
.L_x_170:
[----:B---3--:R-:W-:Y:S01]  /*b1c0*/  IMAD R16, R16, UR4, R11 ;  /* 0x0000000410107c24 */ /* 0x008fe2000f8e020b */
[----:B------:R-:W-:Y:S01]  /*b1d0*/  IABS R10, R0 ;  /* 0x00000000000a7213 */ /* 0x000fe20000000000 */
[----:B01----:R-:W-:Y:S02]  /*b1e0*/  IMAD.MOV R2, RZ, RZ, -R3 ;  /* 0x000000ffff027224 */ /* 0x003fe400078e0a03 */
[----:B------:R-:W-:Y:S01]  /*b1f0*/  IMAD.IADD R19, R19, 0x1, R4 ;  /* 0x0000000113137824 */ /* 0x000fe200078e0204 */
[----:B------:R-:W-:Y:S01]  /*b200*/  IADD3 R9, -R16, UR6, RZ ;  /* 0x0000000610097c10 */ /* 0x000fe2000fffe1ff */
[----:B--2---:R-:W-:Y:S01]  /*b210*/  IMAD R7, R2, R5, RZ ;  /* 0x0000000502077224 */ /* 0x004fe200078e02ff */
[----:B------:R-:W-:Y:S01]  /*b220*/  MOV R2, RZ ;  /* 0x000000ff00027202 */ /* 0x000fe20000000f00 */
[----:B------:R-:W-:Y:S01]  /*b230*/  IMAD.MOV R10, RZ, RZ, -R10 ;  /* 0x000000ffff0a7224 */ /* 0x000fe200078e0a0a */
[----:B------:R-:W-:-:S03]  /*b240*/  IABS R8, R9 ;  /* 0x0000000900087213 */ /* 0x000fc60000000000 */
[----:B------:R-:W-:-:S04]  /*b250*/  IMAD.HI.U32 R2, R3, R7, R2 ;  /* 0x0000000703027227 */ /* 0x000fc800078e0002 */
[----:B------:R-:W-:Y:S02]  /*b260*/  IMAD.MOV.U32 R3, RZ, RZ, R8 ;  /* 0x000000ffff037224 */ /* 0x000fe400078e0008 */
[----:B------:R-:W-:Y:S02]  /*b270*/  IMAD.MOV.U32 R8, RZ, RZ, R10 ;  /* 0x000000ffff087224 */ /* 0x000fe400078e000a */
[----:B------:R-:W-:-:S04]  /*b280*/  IMAD.HI.U32 R2, R2, R3, RZ ;  /* 0x0000000302027227 */ /* 0x000fc800078e00ff */
[----:B------:R-:W-:Y:S01]  /*b290*/  IMAD R8, R2, R8, R3 ;  /* 0x0000000802087224 */ /* 0x000fe200078e0203 */
[----:B------:R-:W-:-:S04]  /*b2a0*/  LOP3.LUT R3, R9, R0, RZ, 0x3c, !PT ;  /* 0x0000000009037212 */ /* 0x000fc800078e3cff */
[----:B------:R-:W-:-:S13]  /*b2b0*/  ISETP.GT.U32.AND P0, PT, R5, R8, PT ;  /* 0x000000080500720c */ /* 0x000fda0003f04070 */
[----:B------:R-:W-:Y:S02]  /*b2c0*/  @!P0 IMAD.IADD R8, R8, 0x1, -R5 ;  /* 0x0000000108088824 */ /* 0x000fe400078e0a05 */
[----:B------:R-:W-:-:S03]  /*b2d0*/  @!P0 VIADD R2, R2, 0x1 ;  /* 0x0000000102028836 */ /* 0x000fc60000000000 */
[----:B------:R-:W-:-:S13]  /*b2e0*/  ISETP.GE.U32.AND P0, PT, R8, R5, PT ;  /* 0x000000050800720c */ /* 0x000fda0003f06070 */
[----:B------:R-:W-:Y:S02]  /*b2f0*/  @P0 IADD3 R2, R2, 0x1, RZ ;  /* 0x0000000102020810 */ /* 0x000fe40007ffe0ff */
[----:B------:R-:W-:-:S13]  /*b300*/  ISETP.GE.AND P0, PT, R3, RZ, PT ;  /* 0x000000ff0300720c */ /* 0x000fda0003f06270 */
[----:B------:R-:W-:Y:S01]  /*b310*/  @!P0 IMAD.MOV R2, RZ, RZ, -R2 ;  /* 0x000000ffff028224 */ /* 0x000fe200078e0a02 */
[----:B------:R-:W-:-:S13]  /*b320*/  ISETP.NE.AND P0, PT, R0, RZ, PT ;  /* 0x000000ff0000720c */ /* 0x000fda0003f05270 */
[----:B------:R-:W-:-:S05]  /*b330*/  @!P0 LOP3.LUT R2, RZ, R0, RZ, 0x33, !PT ;  /* 0x00000000ff028212 */ /* 0x000fca00078e33ff */
[--C-:B------:R-:W-:Y:S02]  /*b340*/  IMAD.MOV R17, RZ, RZ, -R2.reuse ;  /* 0x000000ffff117224 */ /* 0x100fe400078e0a02 */
[----:B------:R-:W-:Y:S02]  /*b350*/  IMAD.MOV.U32 R18, RZ, RZ, R2 ;  /* 0x000000ffff127224 */ /* 0x000fe400078e0002 */
[----:B------:R-:W-:Y:S01]  /*b360*/  IMAD R17, R0, R17, R9 ;  /* 0x0000001100117224 */ /* 0x000fe200078e0209 */
[----:B------:R-:W-:Y:S06]  /*b370*/  BRA `(.L_x_171) ;  /* 0x00000000000c7947 */ /* 0x000fec0003800000 */
.L_x_166:
[----:B------:R-:W-:Y:S01]  /*b380*/  MOV R17, RZ ;  /* 0x000000ff00117202 */ /* 0x000fe20000000f00 */
[----:B------:R-:W-:Y:S02]  /*b390*/  IMAD.U32 R16, RZ, RZ, UR6 ;  /* 0x00000006ff107e24 */ /* 0x000fe4000f8e00ff */
[----:B------:R-:W-:-:S07]  /*b3a0*/  IMAD.MOV.U32 R18, RZ, RZ, RZ ;  /* 0x000000ffff127224 */ /* 0x000fce00078e00ff */
.L_x_171:
[----:B------:R-:W-:Y:S01]  /*b3b0*/  ISETP.NE.AND P0, PT, R27, RZ, PT ;  /* 0x000000ff1b00720c */ /* 0x000fe20003f05270 */
[----:B------:R0:W-:Y:S01]  /*b3c0*/  STL [R1+0xc], RZ ;  /* 0x00000cff01007387 */ /* 0x0001e20000100800 */
[----:B------:R-:W-:Y:S02]  /*b3d0*/  IMAD.MOV.U32 R24, RZ, RZ, 0x1 ;  /* 0x00000001ff187424 */ /* 0x000fe400078e00ff */
[----:B------:R-:W-:-:S09]  /*b3e0*/  IMAD.MOV.U32 R22, RZ, RZ, RZ ;  /* 0x000000ffff167224 */ /* 0x000fd200078e00ff */
[----:B------:R-:W1:Y:S01]  /*b3f0*/  @!P0 S2R R3, SR_CgaCtaId ;  /* 0x0000000000038919 */ /* 0x000e620000008800 */
[----:B------:R-:W-:-:S04]  /*b400*/  @!P0 MOV R0, 0x400 ;  /* 0x0000040000008802 */ /* 0x000fc80000000f00 */
[----:B-1----:R-:W-:-:S05]  /*b410*/  @!P0 LEA R0, R3, R0, 0x18 ;  /* 0x0000000003008211 */ /* 0x002fca00078ec0ff */
[----:B------:R0:W-:Y:S01]  /*b420*/  @!P0 STS.128 [R0+0x308d0], R16 ;  /* 0x0308d01000008388 */ /* 0x0001e20000000c00 */
[----:B------:R-:W-:Y:S06]  /*b430*/  BAR.ARV 0x5, 0x1a0 ;  /* 0x0146800000007b1d */ /* 0x000fec0000002000 */
[----:B------:R-:W-:-:S13]  /*b440*/  ISETP.GE.AND P0, PT, R19, UR5, PT ;  /* 0x0000000513007c0c */ /* 0x000fda000bf06270 */
[----:B------:R-:W-:Y:S05]  /*b450*/  @P0 BRA `(.L_x_172) ;  /* 0x0000003000140947 */ /* 0x000fea0003800000 */
[----:B------:R1:W-:Y:S01]  /*b460*/  STL [R1+0xc], RZ ;  /* 0x00000cff01007387 */ /* 0x0003e20000100800 */
[----:B------:R-:W-:Y:S01]  /*b470*/  MOV R24, 0x1 ;  /* 0x0000000100187802 */ /* 0x000fe20000000f00 */
[----:B------:R-:W-:Y:S01]  /*b480*/  IMAD.MOV.U32 R22, RZ, RZ, RZ ;  /* 0x000000ffff167224 */ /* 0x000fe200078e00ff */
[----:B------:R-:W-:Y:S01]  /*b490*/  ULDC UR37, c[0x0][0xc] ;  /* 0x0000030000257ab9 */ /* 0x000fe20000000800 */
[----:B------:R-:W-:-:S05]  /*b4a0*/  ULDC.64 UR38, c[0x0][0x198] ;  /* 0x0000660000267ab9 */ /* 0x000fca0000000a00 */
.L_x_235:
[----:B--2---:R-:W2:Y:S02]  /*b4b0*/  LDC.64 R28, c[0x0][0xc60] ;  /* 0x00031800ff1c7b82 */ /* 0x004ea40000000a00 */
[----:B--2---:R-:W-:-:S06]  /*b4c0*/  IMAD.WIDE R28, R19, 0x4, R28 ;  /* 0x00000004131c7825 */ /* 0x004fcc00078e021c */
[----:B------:R-:W2:Y:S01]  /*b4d0*/  LDG.E R28, desc[UR46][R28.64] ;  /* 0x0000002e1c1c7981 */ /* 0x000ea2000c1e1900 */
[----:B------:R-:W-:Y:S05]  /*b4e0*/  YIELD ;  /* 0x0000000000007946 */ /* 0x000fea0003800000 */
[----:B------:R-:W-:Y:S01]  /*b4f0*/  ULDC.64 UR4, c[0x0][0xa28] ;  /* 0x00028a0000047ab9 */ /* 0x000fe20000000a00 */
[----:B------:R-:W-:Y:S01]  /*b500*/  IMAD.MOV.U32 R23, RZ, RZ, RZ ;  /* 0x000000ffff177224 */ /* 0x000fe200078e00ff */
[----:B------:R-:W-:-:S04]  /*b510*/  ISETP.NE.U32.AND P0, PT, RZ, UR4, PT ;  /* 0x00000004ff007c0c */ /* 0x000fc8000bf05070 */
[----:B------:R-:W-:Y:S01]  /*b520*/  ISETP.NE.AND.EX P0, PT, RZ, UR5, PT, P0 ;  /* 0x00000005ff007c0c */ /* 0x000fe2000bf05300 */
[----:B0-----:R-:W-:Y:S01]  /*b530*/  IMAD.MOV.U32 R0, RZ, RZ, RZ ;  /* 0x000000ffff007224 */ /* 0x001fe200078e00ff */
[----:B--2---:R-:W-:-:S11]  /*b540*/  SHF.R.S32.HI R5, RZ, 0x1f, R28 ;  /* 0x0000001fff057819 */ /* 0x004fd6000001141c */
[----:B------:R-:W-:-:S04]  /*b550*/  @P0 LEA R2, P1, R28, UR4, 0x2 ;  /* 0x000000041c020c11 */ /* 0x000fc8000f8210ff */
[----:B------:R-:W-:Y:S01]  /*b560*/  @P0 LEA.HI.X R3, R28, UR5, R5, 0x2, P1 ;  /* 0x000000051c030c11 */ /* 0x000fe200088f1405 */
[----:B------:R-:W-:-:S04]  /*b570*/  ULDC.64 UR4, c[0x0][0xa00] ;  /* 0x0002800000047ab9 */ /* 0x000fc80000000a00 */
[----:B------:R0:W5:Y:S01]  /*b580*/  @P0 LDG.E R23, desc[UR46][R2.64] ;  /* 0x0000002e02170981 */ /* 0x000162000c1e1900 */
[----:B------:R-:W-:-:S04]  /*b590*/  ISETP.NE.U32.AND P0, PT, RZ, UR4, PT ;  /* 0x00000004ff007c0c */ /* 0x000fc8000bf05070 */
[----:B------:R-:W-:-:S13]  /*b5a0*/  ISETP.NE.AND.EX P0, PT, RZ, UR5, PT, P0 ;  /* 0x00000005ff007c0c */ /* 0x000fda000bf05300 */
[----:B0-----:R-:W-:-:S04]  /*b5b0*/  @P0 LEA R2, P1, R28, UR4, 0x2 ;  /* 0x000000041c020c11 */ /* 0x001fc8000f8210ff */
[----:B------:R-:W-:Y:S01]  /*b5c0*/  @P0 LEA.HI.X R3, R28, UR5, R5, 0x2, P1 ;  /* 0x000000051c030c11 */ /* 0x000fe200088f1405 */
[----:B------:R-:W-:-:S04]  /*b5d0*/  ULDC.64 UR4, c[0x0][0xa20] ;  /* 0x0002880000047ab9 */ /* 0x000fc80000000a00 */
[----:B------:R-:W2:Y:S01]  /*b5e0*/  @P0 LDG.E R0, desc[UR46][R2.64] ;  /* 0x0000002e02000981 */ /* 0x000ea2000c1e1900 */
[----:B------:R-:W-:Y:S01]  /*b5f0*/  ISETP.NE.U32.AND P0, PT, RZ, UR4, PT ;  /* 0x00000004ff007c0c */ /* 0x000fe2000bf05070 */
[----:B------:R-:W-:-:S03]  /*b600*/  IMAD.SHL.U32 R6, R28, 0x4, RZ ;  /* 0x000000041c067824 */ /* 0x000fc600078e00ff */
[----:B------:R-:W-:-:S13]  /*b610*/  ISETP.NE.AND.EX P0, PT, RZ, UR5, PT, P0 ;  /* 0x00000005ff007c0c */ /* 0x000fda000bf05300 */
[----:B------:R-:W-:Y:S01]  /*b620*/  @P0 IADD3 R4, P1, R6, UR4, RZ ;  /* 0x0000000406040c10 */ /* 0x000fe2000ff3e0ff */
[----:B--2---:R0:W-:Y:S04]  /*b630*/  STL [R1+0x10], R0 ;  /* 0x0000100001007387 */ /* 0x0041e80000100800 */
[----:B------:R2:W-:Y:S01]  /*b640*/  STL [R1], R6 ;  /* 0x0000000601007387 */ /* 0x0005e20000100800 */
[----:B0-----:R-:W-:-:S04]  /*b650*/  SHF.L.U64.HI R0, R28, 0x2, R5 ;  /* 0x000000021c007819 */ /* 0x001fc80000010205 */
[----:B------:R-:W-:Y:S01]  /*b660*/  @P0 IADD3.X R5, R0, UR5, RZ, P1, !PT ;  /* 0x0000000500050c10 */ /* 0x000fe20008ffe4ff */
[----:B------:R-:W-:Y:S01]  /*b670*/  ULDC.64 UR4, c[0x0][0xa08] ;  /* 0x0002820000047ab9 */ /* 0x000fe20000000a00 */
[----:B------:R0:W-:Y:S01]  /*b680*/  STL [R1+0x4], R0 ;  /* 0x0000040001007387 */ /* 0x0001e20000100800 */
[----:B------:R-:W-:Y:S02]  /*b690*/  IADD3 R2, P1, R6, UR4, RZ ;  /* 0x0000000406027c10 */ /* 0x000fe4000ff3e0ff */
[----:B--2---:R-:W-:Y:S02]  /*b6a0*/  MOV R6, RZ ;  /* 0x000000ff00067202 */ /* 0x004fe40000000f00 */
[----:B------:R-:W-:Y:S02]  /*b6b0*/  IADD3.X R3, R0, UR5, RZ, P1, !PT ;  /* 0x0000000500037c10 */ /* 0x000fe40008ffe4ff */
[----:B------:R-:W-:-:S04]  /*b6c0*/  ISETP.NE.U32.AND P1, PT, RZ, UR4, PT ;  /* 0x00000004ff007c0c */ /* 0x000fc8000bf25070 */
[----:B------:R-:W-:Y:S01]  /*b6d0*/  ISETP.NE.AND.EX P1, PT, RZ, UR5, PT, P1 ;  /* 0x00000005ff007c0c */ /* 0x000fe2000bf25310 */
[----:B------:R-:W-:Y:S02]  /*b6e0*/  ULDC.64 UR4, c[0x0][0x3f8] ;  /* 0x0000fe0000047ab9 */ /* 0x000fe40000000a00 */
[----:B------:R-:W-:-:S03]  /*b6f0*/  UISETP.NE.U32.AND UP0, UPT, UR4, URZ, UPT ;  /* 0x0000003f0400728c */ /* 0x000fc6000bf05070 */
[----:B------:R-:W-:Y:S01]  /*b700*/  ULDC UR4, c[0x0][0x404] ;  /* 0x0001010000047ab9 */ /* 0x000fe20000000800 */
[----:B------:R-:W-:-:S03]  /*b710*/  UISETP.NE.AND.EX UP0, UPT, UR5, URZ, UPT, UP0 ;  /* 0x0000003f0500728c */ /* 0x000fc6000bf05300 */
[----:B------:R-:W-:Y:S01]  /*b720*/  ULDC UR5, c[0x0][0x2e0] ;  /* 0x0000b80000057ab9 */ /* 0x000fe20000000800 */
[----:B------:R-:W-:Y:S02]  /*b730*/  USEL UR4, UR4, 0x1, UP0 ;  /* 0x0000000104047887 */ /* 0x000fe40008000000 */
[----:B------:R2:W5:Y:S02]  /*b740*/  @P1 LDG.E R6, desc[UR46][R2.64] ;  /* 0x0000002e02061981 */ /* 0x000564000c1e1900 */
[----:B------:R-:W-:-:S06]  /*b750*/  UIMAD UR4, UR4, UR5, URZ ;  /* 0x00000005040472a4 */ /* 0x000fcc000f8e023f */
[----:B0-----:R-:W-:-:S06]  /*b760*/  IMAD.U32 R0, RZ, RZ, UR4 ;  /* 0x00000004ff007e24 */ /* 0x001fcc000f8e00ff */
[----:B------:R2:W5:Y:S01]  /*b770*/  @P0 LDG.E R0, desc[UR46][R4.64] ;  /* 0x0000002e04000981 */ /* 0x000562000c1e1900 */
[----:B------:R-:W-:Y:S05]  /*b780*/  @P0 BRA `(.L_x_173) ;  /* 0x0000000000100947 */ /* 0x000fea0003800000 */
[----:B------:R-:W-:Y:S05]  /*b790*/  @!P1 BRA `(.L_x_173) ;  /* 0x00000000000c9947 */ /* 0x000fea0003800000 */
[----:B--2---:R-:W2:Y:S04]  /*b7a0*/  LDG.E R5, desc[UR46][R2.64] ;  /* 0x0000002e02057981 */ /* 0x004ea8000c1e1900 */
[----:B-----5:R-:W2:Y:S02]  /*b7b0*/  LDG.E R0, desc[UR46][R2.64+0x4] ;  /* 0x0000042e02007981 */ /* 0x020ea4000c1e1900 */
[----:B--2---:R-:W-:-:S07]  /*b7c0*/  IMAD.IADD R0, R0, 0x1, -R5 ;  /* 0x0000000100007824 */ /* 0x004fce00078e0a05 */
.L_x_173:
[----:B--2--5:R-:W-:Y:S01]  /*b7d0*/  IMAD.IADD R2, R0, 0x1, -R23 ;  /* 0x0000000100027824 */ /* 0x024fe200078e0a17 */
[----:B------:R-:W-:Y:S01]  /*b7e0*/  BSSY B6, `(.L_x_174) ;  /* 0x0000235000067945 */ /* 0x000fe20003800000 */
[----:B------:R-:W-:Y:S02]  /*b7f0*/  IADD3 R23, R6, R23, RZ ;  /* 0x0000001706177210 */ /* 0x000fe40007ffe0ff */
[C---:B------:R-:W-:Y:S01]  /*b800*/  VIADD R0, R2.reuse, 0xbf ;  /* 0x000000bf02007836 */ /* 0x040fe20000000000 */
[----:B------:R0:W-:Y:S01]  /*b810*/  STL [R1+0x8], R2 ;  /* 0x0000080201007387 */ /* 0x0001e20000100800 */
[----:B------:R-:W-:Y:S02]  /*b820*/  ISETP.GT.AND P0, PT, R2, RZ, PT ;  /* 0x000000ff0200720c */ /* 0x000fe40003f04270 */
[----:B------:R-:W-:-:S05]  /*b830*/  IMAD.HI R0, R0, 0x2aaaaaab, RZ ;  /* 0x2aaaaaab00007827 */ /* 0x000fca00078e02ff */
[----:B------:R-:W-:-:S04]  /*b840*/  SHF.R.U32.HI R29, RZ, 0x1f, R0 ;  /* 0x0000001fff1d7819 */ /* 0x000fc80000011600 */
[----:B------:R-:W-:Y:S02]  /*b850*/  LEA.HI.SX32 R29, R0, R29, 0x1b ;  /* 0x0000001d001d7211 */ /* 0x000fe400078fdaff */
[----:B0-----:R-:W-:Y:S05]  /*b860*/  @P0 BRA `(.L_x_175) ;  /* 0x00000000003c0947 */ /* 0x001fea0003800000 */
[----:B------:R-:W-:-:S13]  /*b870*/  ISETP.NE.AND P1, PT, R27, RZ, PT ;  /* 0x000000ff1b00720c */ /* 0x000fda0003f25270 */
[----:B------:R-:W-:Y:S05]  /*b880*/  @P1 BRA `(.L_x_176) ;  /* 0x0000002000a81947 */ /* 0x000fea0003800000 */
[----:B------:R-:W0:Y:S01]  /*b890*/  S2R R7, SR_LANEID ;  /* 0x0000000000077919 */ /* 0x000e220000000000 */
[----:B------:R-:W-:Y:S01]  /*b8a0*/  VOTEU.ANY UR4, UPT, PT ;  /* 0x0000000000047886 */ /* 0x000fe200038e0100 */
[----:B------:R-:W2:Y:S01]  /*b8b0*/  LDC.64 R2, c[0x0][0xc38] ;  /* 0x00030e00ff027b82 */ /* 0x000ea20000000a00 */
[----:B------:R-:W0:Y:S08]  /*b8c0*/  FLO.U32 R0, UR4 ;  /* 0x0000000400007d00 */ /* 0x000e3000080e0000 */
[----:B------:R-:W2:Y:S01]  /*b8d0*/  POPC R5, UR4 ;  /* 0x0000000400057d09 */ /* 0x000ea20008000000 */
[----:B0-----:R-:W-:-:S13]  /*b8e0*/  ISETP.EQ.U32.AND P0, PT, R0, R7, PT ;  /* 0x000000070000720c */ /* 0x001fda0003f02070 */
[----:B--2---:R-:W2:Y:S01]  /*b8f0*/  @P0 ATOMG.E.ADD.STRONG.GPU PT, R3, desc[UR46][R2.64], R5 ;  /* 0x00000005020309a8 */ /* 0x004ea200081ee1ee */
[----:B------:R-:W0:Y:S02]  /*b900*/  S2R R4, SR_LTMASK ;  /* 0x0000000000047919 */ /* 0x000e240000003900 */
[----:B0-----:R-:W-:-:S04]  /*b910*/  LOP3.LUT R4, R4, UR4, RZ, 0xc0, !PT ;  /* 0x0000000404047c12 */ /* 0x001fc8000f8ec0ff */
[----:B------:R-:W0:Y:S01]  /*b920*/  POPC R7, R4 ;  /* 0x0000000400077309 */ /* 0x000e220000000000 */
[----:B--2---:R-:W0:Y:S02]  /*b930*/  SHFL.IDX PT, R0, R3, R0, 0x1f ;  /* 0x00001f0003007589 */ /* 0x004e2400000e0000 */
[----:B0-----:R-:W-:Y:S01]  /*b940*/  IADD3 R16, R0, UR37, R7 ;  /* 0x0000002500107c10 */ /* 0x001fe2000fffe007 */
[----:B------:R-:W-:Y:S06]  /*b950*/  BRA `(.L_x_176) ;  /* 0x0000002000747947 */ /* 0x000fec0003800000 */
.L_x_175:
[----:B------:R-:W0:Y:S01]  /*b960*/  S2R R3, SR_CgaCtaId ;  /* 0x0000000000037919 */ /* 0x000e220000008800 */
[----:B------:R-:W-:-:S04]  /*b970*/  MOV R26, 0x400 ;  /* 0x00000400001a7802 */ /* 0x000fc80000000f00 */
[----:B0-----:R-:W-:-:S05]  /*b980*/  LEA R26, R3, R26, 0x18 ;  /* 0x0000001a031a7211 */ /* 0x001fca00078ec0ff */
[----:B------:R-:W-:-:S05]  /*b990*/  VIADD R0, R26, 0x12400 ;  /* 0x000124001a007836 */ /* 0x000fca0000000000 */
[----:B------:R-:W-:-:S13]  /*b9a0*/  LOP3.LUT P0, RZ, R0, 0x3ff, RZ, 0xc0, !PT ;  /* 0x000003ff00ff7812 */ /* 0x000fda000780c0ff */
[----:B------:R-:W-:Y:S05]  /*b9b0*/  @!P0 BRA `(.L_x_177) ;  /* 0x0000000000408947 */ /* 0x000fea0003800000 */
[----:B------:R-:W-:Y:S01]  /*b9c0*/  MOV R2, 0x0 ;  /* 0x0000000000027802 */ /* 0x000fe20000000f00 */
[----:B------:R-:W-:Y:S01]  /*b9d0*/  ULDC.64 UR6, c[0x4][0xa8] ;  /* 0x01002a0000067ab9 */ /* 0x000fe20000000a00 */
[----:B------:R-:W-:Y:S01]  /*b9e0*/  ULDC.64 UR8, c[0x4][0xb0] ;  /* 0x01002c0000087ab9 */ /* 0x000fe20000000a00 */
[----:B------:R-:W-:Y:S01]  /*b9f0*/  ULDC.64 UR4, c[0x4][0x30] ;  /* 0x01000c0000047ab9 */ /* 0x000fe20000000a00 */
[----:B------:R-:W-:Y:S01]  /*ba00*/  IMAD.U32 R4, RZ, RZ, UR6 ;  /* 0x00000006ff047e24 */ /* 0x000fe2000f8e00ff */
[----:B------:R-:W-:Y:S01]  /*ba10*/  MOV R7, UR9 ;  /* 0x0000000900077c02 */ /* 0x000fe20008000f00 */
[----:B------:R-:W0:Y:S01]  /*ba20*/  LDC.64 R2, c[0x4][R2] ;  /* 0x0100000002027b82 */ /* 0x000e220000000a00 */
[----:B------:R-:W-:Y:S01]  /*ba30*/  IMAD.U32 R5, RZ, RZ, UR7 ;  /* 0x00000007ff057e24 */ /* 0x000fe2000f8e00ff */
[----:B------:R-:W-:Y:S01]  /*ba40*/  MOV R12, 0x1 ;  /* 0x00000001000c7802 */ /* 0x000fe20000000f00 */
[----:B------:R-:W-:Y:S02]  /*ba50*/  IMAD.U32 R6, RZ, RZ, UR8 ;  /* 0x00000008ff067e24 */ /* 0x000fe4000f8e00ff */
[----:B------:R-:W-:-:S02]  /*ba60*/  IMAD.U32 R10, RZ, RZ, UR4 ;  /* 0x00000004ff0a7e24 */ /* 0x000fc4000f8e00ff */
[----:B------:R-:W-:Y:S02]  /*ba70*/  IMAD.U32 R11, RZ, RZ, UR5 ;  /* 0x00000005ff0b7e24 */ /* 0x000fe4000f8e00ff */
[----:B------:R-:W-:Y:S02]  /*ba80*/  IMAD.MOV.U32 R8, RZ, RZ, 0x70 ;  /* 0x00000070ff087424 */ /* 0x000fe400078e00ff */
[----:B------:R-:W-:-:S07]  /*ba90*/  IMAD.MOV.U32 R13, RZ, RZ, RZ ;  /* 0x000000ffff0d7224 */ /* 0x000fce00078e00ff */
[----:B------:R-:W-:-:S07]  /*baa0*/  LEPC R20, `(.L_x_177) ;  /* 0x000000001014794e */ /* 0x000fce0000000000 */
[----:B01----:R-:W-:Y:S05]  /*bab0*/  CALL.ABS.NOINC R2 ;  /* 0x0000000002007343 */ /* 0x003fea0003c00000 */
.L_x_177:
        /* <DEDUP_REMOVED lines=8> */
[----:B------:R-:W-:Y:S01]  /*bb40*/  IMAD.U32 R4, RZ, RZ, UR6 ;  /* 0x00000006ff047e24 */ /* 0x000fe2000f8e00ff */
[----:B------:R-:W-:Y:S01]  /*bb50*/  MOV R5, UR7 ;  /* 0x0000000700057c02 */ /* 0x000fe20008000f00 */
[----:B------:R-:W-:Y:S01]  /*bb60*/  IMAD.U32 R6, RZ, RZ, UR8 ;  /* 0x00000008ff067e24 */ /* 0x000fe2000f8e00ff */
[----:B------:R-:W-:Y:S01]  /*bb70*/  MOV R11, UR5 ;  /* 0x00000005000b7c02 */ /* 0x000fe20008000f00 */
[----:B------:R-:W-:Y:S02]  /*bb80*/  IMAD.U32 R7, RZ, RZ, UR9 ;  /* 0x00000009ff077e24 */ /* 0x000fe4000f8e00ff */
[----:B------:R-:W-:-:S02]  /*bb90*/  IMAD.U32 R10, RZ, RZ, UR4 ;  /* 0x00000004ff0a7e24 */ /* 0x000fc4000f8e00ff */
[----:B------:R-:W-:Y:S02]  /*bba0*/  IMAD.MOV.U32 R8, RZ, RZ, 0x70 ;  /* 0x00000070ff087424 */ /* 0x000fe400078e00ff */
[----:B------:R-:W-:Y:S02]  /*bbb0*/  IMAD.MOV.U32 R12, RZ, RZ, 0x1 ;  /* 0x00000001ff0c7424 */ /* 0x000fe400078e00ff */
[----:B0-----:R-:W-:-:S07]  /*bbc0*/  IMAD.MOV.U32 R13, RZ, RZ, RZ ;  /* 0x000000ffff0d7224 */ /* 0x001fce00078e00ff */
[----:B------:R-:W-:-:S07]  /*bbd0*/  LEPC R20, `(.L_x_179) ;  /* 0x000000001014794e */ /* 0x000fce0000000000 */
[----:B-12---:R-:W-:Y:S05]  /*bbe0*/  CALL.ABS.NOINC R2 ;  /* 0x0000000002007343 */ /* 0x006fea0003c00000 */
.L_x_179:
[----:B------:R-:W-:Y:S01]  /*bbf0*/  MOV R2, 0x0 ;  /* 0x0000000000027802 */ /* 0x000fe20000000f00 */
[----:B------:R-:W-:Y:S01]  /*bc00*/  ULDC.64 UR6, c[0x4][0xa8] ;  /* 0x01002a0000067ab9 */ /* 0x000fe20000000a00 */
[----:B------:R-:W-:Y:S01]  /*bc10*/  ULDC.64 UR8, c[0x4][0xb0] ;  /* 0x01002c0000087ab9 */ /* 0x000fe20000000a00 */
[----:B------:R-:W-:Y:S01]  /*bc20*/  ULDC.64 UR4, c[0x4][0x40] ;  /* 0x0100100000047ab9 */ /* 0x000fe20000000a00 */
[----:B------:R-:W-:Y:S01]  /*bc30*/  MOV R4, UR6 ;  /* 0x0000000600047c02 */ /* 0x000fe20008000f00 */
[----:B------:R-:W-:Y:S01]  /*bc40*/  IMAD.U32 R5, RZ, RZ, UR7 ;  /* 0x00000007ff057e24 */ /* 0x000fe2000f8e00ff */
[----:B------:R-:W0:Y:S01]  /*bc50*/  LDC.64 R2, c[0x4][R2] ;  /* 0x0100000002027b82 */ /* 0x000e220000000a00 */
[----:B------:R-:W-:Y:S01]  /*bc60*/  IMAD.U32 R6, RZ, RZ, UR8 ;  /* 0x00000008ff067e24 */ /* 0x000fe2000f8e00ff */
[----:B------:R-:W-:Y:S01]  /*bc70*/  MOV R10, UR4 ;  /* 0x00000004000a7c02 */ /* 0x000fe20008000f00 */
[----:B------:R-:W-:Y:S01]  /*bc80*/  IMAD.U32 R7, RZ, RZ, UR9 ;  /* 0x00000009ff077e24 */ /* 0x000fe2000f8e00ff */
[----:B------:R-:W-:Y:S01]  /*bc90*/  MOV R13, RZ ;  /* 0x000000ff000d7202 */ /* 0x000fe20000000f00 */
[----:B------:R-:W-:-:S02]  /*bca0*/  IMAD.U32 R11, RZ, RZ, UR5 ;  /* 0x00000005ff0b7e24 */ /* 0x000fc4000f8e00ff */
[----:B------:R-:W-:Y:S02]  /*bcb0*/  IMAD.MOV.U32 R8, RZ, RZ, 0x70 ;  /* 0x00000070ff087424 */ /* 0x000fe400078e00ff */
[----:B------:R-:W-:-:S07]  /*bcc0*/  IMAD.MOV.U32 R12, RZ, RZ, 0x1 ;  /* 0x00000001ff0c7424 */ /* 0x000fce00078e00ff */
[----:B------:R-:W-:-:S07]  /*bcd0*/  LEPC R20, `(.L_x_178) ;  /* 0x000000001014794e */ /* 0x000fce0000000000 */
[----:B0-----:R-:W-:Y:S05]  /*bce0*/  CALL.ABS.NOINC R2 ;  /* 0x0000000002007343 */ /* 0x001fea0003c00000 */
.L_x_178:
[----:B------:R-:W2:Y:S01]  /*bcf0*/  LDL.LU R2, [R1] ;  /* 0x0000000001027983 */ /* 0x000ea20000300800 */
[----:B------:R-:W-:Y:S01]  /*bd00*/  ULDC.64 UR4, c[0x0][0x9f8] ;  /* 0x00027e0000047ab9 */ /* 0x000fe20000000a00 */
[----:B------:R-:W0:Y:S02]  /*bd10*/  LDC R0, c[0x0][0x428] ;  /* 0x00010a00ff007b82 */ /* 0x000e240000000800 */
[----:B------:R-:W3:Y:S04]  /*bd20*/  LDL.LU R21, [R1+0x4] ;  /* 0x0000040001157983 */ /* 0x000ee80000300800 */
[----:B------:R-:W4:Y:S01]  /*bd30*/  LDL.LU R20, [R1+0x10] ;  /* 0x0000100001147983 */ /* 0x000f220000300800 */
[----:B------:R-:W-:Y:S01]  /*bd40*/  ISETP.NE.U32.AND P0, PT, RZ, UR4, PT ;  /* 0x00000004ff007c0c */ /* 0x000fe2000bf05070 */
[----:B------:R-:W-:-:S03]  /*bd50*/  IMAD.MOV.U32 R6, RZ, RZ, R28 ;  /* 0x000000ffff067224 */ /* 0x000fc600078e001c */
[----:B------:R-:W-:Y:S02]  /*bd60*/  ISETP.NE.AND.EX P0, PT, RZ, UR5, PT, P0 ;  /* 0x00000005ff007c0c */ /* 0x000fe4000bf05300 */
[----:B------:R-:W-:-:S13]  /*bd70*/  ISETP.NE.AND P6, PT, R27, RZ, PT ;  /* 0x000000ff1b00720c */ /* 0x000fda0003fc5270 */
[----:B------:R-:W-:-:S05]  /*bd80*/  VOTEU.ALL UP1, P6 ;  /* 0x00000000003f7886 */ /* 0x000fca0003020000 */
[----:B------:R-:W-:-:S04]  /*bd90*/  @!UP1 UIADD3 UR8, UP0, UR38, 0x270, URZ ;  /* 0x0000027026089890 */ /* 0x000fc8000ff1e03f */
[----:B------:R-:W-:-:S03]  /*bda0*/  @!UP1 UIADD3.X UR9, URZ, UR39, URZ, UP0, !UPT ;  /* 0x000000273f099290 */ /* 0x000fc600087fe43f */
[----:B------:R-:W-:Y:S01]  /*bdb0*/  VOTEU.ALL UP0, P6 ;  /* 0x00000000003f7886 */ /* 0x000fe20003000000 */
[----:B--2---:R-:W-:-:S04]  /*bdc0*/  @P0 IADD3 R2, P1, R2, UR4, RZ ;  /* 0x0000000402020c10 */ /* 0x004fc8000ff3e0ff */
[----:B---3--:R-:W-:Y:S01]  /*bdd0*/  @P0 IADD3.X R3, R21, UR5, RZ, P1, !PT ;  /* 0x0000000515030c10 */ /* 0x008fe20008ffe4ff */
[----:B------:R-:W-:-:S04]  /*bde0*/  ULDC.64 UR4, c[0x0][0xa00] ;  /* 0x0002800000047ab9 */ /* 0x000fc80000000a00 */
[----:B------:R2:W5:Y:S01]  /*bdf0*/  @P0 LDG.E R6, desc[UR46][R2.64] ;  /* 0x0000002e02060981 */ /* 0x000562000c1e1900 */
[----:B0-----:R-:W-:Y:S01]  /*be00*/  ISETP.NE.AND P0, PT, R0, 0x1, PT ;  /* 0x000000010000780c */ /* 0x001fe20003f05270 */
[----:B------:R-:W-:Y:S01]  /*be10*/  IMAD.MOV.U32 R0, RZ, RZ, R18 ;  /* 0x000000ffff007224 */ /* 0x000fe200078e0012 */
[----:B------:R-:W-:Y:S01]  /*be20*/  PLOP3.LUT P1, PT, P6, PT, PT, 0x8, 0x0 ;  /* 0x000000000000781c */ /* 0x000fe2000372e170 */
[----:B----4-:R-:W-:-:S10]  /*be30*/  IMAD R17, R17, 0xc0, R20 ;  /* 0x000000c011117824 */ /* 0x010fd400078e0214 */
[----:B------:R-:W0:Y:S08]  /*be40*/  @P0 LDC R5, c[0x0][0x42c] ;  /* 0x00010b00ff050b82 */ /* 0x000e300000000800 */
[----:B------:R-:W3:Y:S01]  /*be50*/  @P0 LDC R7, c[0x0][0x430] ;  /* 0x00010c00ff070b82 */ /* 0x000ee20000000800 */
[----:B0-----:R-:W-:-:S05]  /*be60*/  @P0 IMAD.HI.U32 R4, R18, R5, RZ ;  /* 0x0000000512040227 */ /* 0x001fca00078e00ff */
[----:B---3--:R-:W-:Y:S02]  /*be70*/  @P0 SHF.R.U32.HI R0, RZ, R7, R4 ;  /* 0x00000007ff000219 */ /* 0x008fe40000011604 */
[----:B------:R-:W-:-:S04]  /*be80*/  ISETP.NE.U32.AND P0, PT, RZ, UR4, PT ;  /* 0x00000004ff007c0c */ /* 0x000fc8000bf05070 */
[----:B------:R-:W-:-:S04]  /*be90*/  ISETP.NE.AND.EX P0, PT, RZ, UR5, PT, P0 ;  /* 0x00000005ff007c0c */ /* 0x000fc8000bf05300 */
[----:B--2---:R-:W-:-:S09]  /*bea0*/  SEL R9, R28, RZ, !P0 ;  /* 0x000000ff1c097207 */ /* 0x004fd20004000000 */
.L_x_180:
        /* <DEDUP_REMOVED lines=9> */
[----:B0-----:R-:W-:Y:S05]  /*bf40*/  @P1 BRA.U.ANY `(.L_x_180) ;  /* 0xfffffffd00d81947 */ /* 0x001fea000393ffff */
[----:B------:R-:W0:Y:S01]  /*bf50*/  LDC.64 R2, c[0x0][0x3f8] ;  /* 0x0000fe00ff027b82 */ /* 0x000e220000000a00 */
[----:B------:R-:W-:Y:S02]  /*bf60*/  ULDC.64 UR4, c[0x0][0xa08] ;  /* 0x0002820000047ab9 */ /* 0x000fe40000000a00 */
[----:B0-----:R-:W-:Y:S01]  /*bf70*/  LOP3.LUT P0, RZ, R2, UR4, RZ, 0xfc, !PT ;  /* 0x0000000402ff7c12 */ /* 0x001fe2000f80fcff */
[----:B------:R-:W-:-:S03]  /*bf80*/  UMOV UR4, 0xffffffff ;  /* 0xffffffff00047882 */ /* 0x000fc60000000000 */
[----:B------:R-:W-:-:S04]  /*bf90*/  LOP3.LUT P0, RZ, R3, UR5, RZ, 0xfc, P0 ;  /* 0x0000000503ff7c12 */ /* 0x000fc8000800fcff */
[----:B-----5:R-:W-:Y:S01]  /*bfa0*/  SEL R7, R6, RZ, !P0 ;  /* 0x000000ff06077207 */ /* 0x020fe20004000000 */
[----:B------:R-:W-:Y:S08]  /*bfb0*/  BRA.DIV UR4, `(.L_x_181) ;  /* 0x0000002a04987947 */ /* 0x000ff0000b800000 */
.L_x_251:
[----:B------:R-:W-:Y:S01]  /*bfc0*/  UMOV UR4, 0xffffffff ;  /* 0xffffffff00047882 */ /* 0x000fe20000000000 */
[----:B------:R-:W-:Y:S01]  /*bfd0*/  SHF.R.S32.HI R8, RZ, 0x1f, R6 ;  /* 0x0000001fff087819 */ /* 0x000fe20000011406 */
[----:B------:R-:W-:Y:S01]  /*bfe0*/  VIADD R10, R29, 0xffffffff ;  /* 0xffffffff1d0a7836 */ /* 0x000fe20000000000 */
[----:B------:R-:W-:Y:S06]  /*bff0*/  BRA.DIV UR4, `(.L_x_182) ;  /* 0x0000002a04bc7947 */ /* 0x000fec000b800000 */
[----:B------:R-:W-:-:S13]  /*c000*/  ELECT P6, URZ, PT ;  /* 0x00000000003f782f */ /* 0x000fda00038c0000 */
.L_x_254:
[----:B------:R-:W-:Y:S05]  /*c010*/  @!P6 BRA `(.L_x_183) ;  /* 0x0000000000d0e947 */ /* 0x000fea0003800000 */
[----:B------:R-:W-:Y:S02]  /*c020*/  ISETP.NE.U32.AND P0, PT, R2, RZ, PT ;  /* 0x000000ff0200720c */ /* 0x000fe40003f05070 */
[----:B------:R-:W-:Y:S02]  /*c030*/  MOV R25, R10 ;  /* 0x0000000a00197202 */ /* 0x000fe40000000f00 */
[----:B------:R-:W-:-:S13]  /*c040*/  ISETP.NE.AND.EX P0, PT, R3, RZ, PT, P0 ;  /* 0x000000ff0300720c */ /* 0x000fda0003f05300 */
[----:B------:R-:W-:Y:S05]  /*c050*/  @!P0 BRA `(.L_x_184) ;  /* 0x0000000000488947 */ /* 0x000fea0003800000 */
[----:B------:R-:W0:Y:S01]  /*c060*/  LDC R25, c[0x0][0x41c] ;  /* 0x00010700ff197b82 */ /* 0x000e220000000800 */
[----:B------:R-:W-:Y:S01]  /*c070*/  IMAD.MOV.U32 R7, RZ, RZ, R10 ;  /* 0x000000ffff077224 */ /* 0x000fe200078e000a */
[----:B------:R-:W-:Y:S02]  /*c080*/  ULDC.64 UR4, c[0x0][0x408] ;  /* 0x0001020000047ab9 */ /* 0x000fe40000000a00 */
[----:B------:R-:W-:-:S04]  /*c090*/  IMAD R11, R8, UR4, RZ ;  /* 0x00000004080b7c24 */ /* 0x000fc8000f8e02ff */
[----:B------:R-:W-:Y:S01]  /*c0a0*/  IMAD R11, R6, UR5, R11 ;  /* 0x00000005060b7c24 */ /* 0x000fe2000f8e020b */
[----:B0-----:R-:W-:-:S13]  /*c0b0*/  ISETP.NE.AND P0, PT, R25, 0x1, PT ;  /* 0x000000011900780c */ /* 0x001fda0003f05270 */
[----:B------:R-:W0:Y:S02]  /*c0c0*/  @P0 LDC.64 R4, c[0x0][0x420] ;  /* 0x00010800ff040b82 */ /* 0x000e240000000a00 */
[----:B0-----:R-:W-:-:S05]  /*c0d0*/  @P0 IMAD.HI.U32 R4, R10, R4, RZ ;  /* 0x000000040a040227 */ /* 0x001fca00078e00ff */
[----:B------:R-:W-:-:S04]  /*c0e0*/  @P0 SHF.R.U32.HI R7, RZ, R5, R4 ;  /* 0x00000005ff070219 */ /* 0x000fc80000011604 */
[--C-:B------:R-:W-:Y:S01]  /*c0f0*/  SHF.R.S32.HI R5, RZ, 0x1f, R7.reuse ;  /* 0x0000001fff057819 */ /* 0x100fe20000011407 */
[----:B------:R-:W-:-:S04]  /*c100*/  IMAD.MOV.U32 R4, RZ, RZ, R7 ;  /* 0x000000ffff047224 */ /* 0x000fc800078e0007 */
[----:B------:R-:W-:-:S04]  /*c110*/  IMAD.WIDE.U32 R4, R6, UR4, R4 ;  /* 0x0000000406047c25 */ /* 0x000fc8000f8e0004 */
[----:B------:R-:W-:Y:S01]  /*c120*/  IMAD.IADD R5, R5, 0x1, R11 ;  /* 0x0000000105057824 */ /* 0x000fe200078e020b */
[----:B------:R-:W-:-:S04]  /*c130*/  LEA R12, P0, R4, R2, 0x2 ;  /* 0x00000002040c7211 */ /* 0x000fc800078010ff */
[----:B------:R-:W-:Y:S02]  /*c140*/  LEA.HI.X R13, R4, R3, R5, 0x2, P0 ;  /* 0x00000003040d7211 */ /* 0x000fe400000f1405 */
[----:B------:R-:W-:-:S03]  /*c150*/  IADD3 R4, -R7, RZ, RZ ;  /* 0x000000ff07047210 */ /* 0x000fc60007ffe1ff */
[----:B------:R0:W5:Y:S02]  /*c160*/  LDG.E R7, desc[UR46][R12.64] ;  /* 0x0000002e0c077981 */ /* 0x000164000c1e1900 */
[----:B------:R-:W-:-:S07]  /*c170*/  IMAD R25, R25, R4, R10 ;  /* 0x0000000419197224 */ /* 0x000fce00078e020a */
.L_x_184:
[----:B------:R-:W-:Y:S01]  /*c180*/  IMAD R5, R22, 0x8, R26 ;  /* 0x0000000816057824 */ /* 0x000fe200078e021a */
[----:B------:R-:W-:-:S04]  /*c190*/  SHF.L.U32 R4, R24, 0x1f, RZ ;  /* 0x0000001f18047819 */ /* 0x000fc800000006ff */
[----:B------:R-:W2:Y:S02]  /*c1a0*/  SYNCS.PHASECHK.TRANS64.TRYWAIT P0, [R5+URZ+0x30840], R4 ;  /* 0x03084004050075a7 */ /* 0x000ea4000800017f */
[----:B--2---:R-:W-:Y:S05]  /*c1b0*/  @!P0 BRA `(.L_x_185) ;  /* 0x00000028006c8947 */ /* 0x004fea0003800000 */
.L_x_255:
[----:B------:R-:W3:Y:S02]  /*c1c0*/  S2R R11, SR_TID.X ;  /* 0x00000000000b7919 */ /* 0x000ee40000002100 */
[----:B---3--:R-:W-:-:S04]  /*c1d0*/  LOP3.LUT R11, R11, 0x7f, RZ, 0xc0, !PT ;  /* 0x0000007f0b0b7812 */ /* 0x008fc800078ec0ff */
[----:B------:R-:W-:-:S13]  /*c1e0*/  ISETP.NE.AND P0, PT, R11, RZ, PT ;  /* 0x000000ff0b00720c */ /* 0x000fda0003f05270 */
[----:B------:R-:W-:Y:S05]  /*c1f0*/  @P0 BRA `(.L_x_186) ;  /* 0x0000000000140947 */ /* 0x000fea0003800000 */
[----:B------:R-:W-:Y:S01]  /*c200*/  ISETP.NE.AND P1, PT, R27, RZ, PT ;  /* 0x000000ff1b00720c */ /* 0x000fe20003f25270 */
[----:B--2---:R-:W-:-:S04]  /*c210*/  IMAD.MOV.U32 R4, RZ, RZ, 0x6000 ;  /* 0x00006000ff047424 */ /* 0x004fc800078e00ff */
[----:B------:R3:W-:Y:S08]  /*c220*/  SYNCS.ARRIVE.TRANS64 RZ, [R5+URZ+0x30830], R4 ;  /* 0x0308300405ff79a7 */ /* 0x0007f0000800003f */
[----:B------:R-:W-:Y:S05]  /*c230*/  @!P1 BRA `(.L_x_186) ;  /* 0x0000000000049947 */ /* 0x000fea0003800000 */
[----:B------:R-:W-:Y:S01]  /*c240*/  BPT.TRAP 0x1 ;  /* 0x000000040000795c */ /* 0x000fe20000300000 */
.L_x_186:
        /* <DEDUP_REMOVED lines=8> */
[----:B------:R-:W-:Y:S01]  /*c2d0*/  UMOV UR10, URZ ;  /* 0x0000003f000a7c82 */ /* 0x000fe20008000000 */
[----:B------:R-:W-:Y:S02]  /*c2e0*/  R2UR UR12, R0 ;  /* 0x00000000000c72ca */ /* 0x000fe400000e0000 */
[----:B-----5:R-:W-:-:S03]  /*c2f0*/  R2UR UR13, R7 ;  /* 0x00000000070d72ca */ /* 0x020fc600000e0000 */
[----:B------:R-:W-:-:S04]  /*c300*/  UIADD3 UR9, UR9, 0x30830, URZ ;  /* 0x0003083009097890 */ /* 0x000fc8000fffe03f */
[----:B------:R-:W-:Y:S02]  /*c310*/  UIMAD UR11, UR11, 0xc0, UR4 ;  /* 0x000000c00b0b78a4 */ /* 0x000fe4000f8e0204 */
[----:B------:R-:W-:Y:S01]  /*c320*/  UIADD3 UR8, UR8, 0x12400, URZ ;  /* 0x0001240008087890 */ /* 0x000fe2000fffe03f */
[----:B------:R-:W-:-:S08]  /*c330*/  UMOV UR4, 0x0 ;  /* 0x0000000000047882 */ /* 0x000fd00000000000 */
[----:B------:R2:W-:Y:S02]  /*c340*/  UTMALDG.4D [UR8], [UR6], desc[UR4] ;  /* 0x00000408060075b4 */ /* 0x0005e40008019000 */
[----:B--2---:R-:W-:Y:S01]  /*c350*/  NOP ;  /* 0x0000000000007918 */ /* 0x004fe20000000000 */
.L_x_183:
[----:B------:R-:W2:Y:S01]  /*c360*/  LDL.LU R11, [R1+0xc] ;  /* 0x00000c00010b7983 */ /* 0x000ea20000300800 */
[----:B------:R-:W-:Y:S05]  /*c370*/  WARPSYNC.ALL ;  /* 0x0000000000007948 */ /* 0x000fea0003800000 */
[----:B------:R-:W-:Y:S02]  /*c380*/  R2UR UR9, R26 ;  /* 0x000000001a0972ca */ /* 0x000fe400000e0000 */
[----:B------:R-:W-:-:S13]  /*c390*/  ELECT P0, URZ, PT ;  /* 0x00000000003f782f */ /* 0x000fda0003800000 */
[----:B------:R-:W-:Y:S01]  /*c3a0*/  @P0 R2UR UR13, R9 ;  /* 0x00000000090d02ca */ /* 0x000fe200000e0000 */
[----:B------:R-:W-:Y:S01]  /*c3b0*/  UIADD3 UR4, UP0, UR38, 0x270, URZ ;  /* 0x0000027026047890 */ /* 0x000fe2000ff1e03f */
[----:B------:R-:W-:Y:S01]  /*c3c0*/  @P0 R2UR UR12, R18 ;  /* 0x00000000120c02ca */ /* 0x000fe200000e0000 */
[----:B------:R-:W-:Y:S01]  /*c3d0*/  UMOV UR6, 0x0 ;  /* 0x0000000000067882 */ /* 0x000fe20000000000 */
[----:B------:R-:W-:Y:S01]  /*c3e0*/  @P0 R2UR UR11, R17 ;  /* 0x00000000110b02ca */ /* 0x000fe200000e0000 */
[----:B------:R-:W-:Y:S01]  /*c3f0*/  UIADD3.X UR5, URZ, UR39, URZ, UP0, !UPT ;  /* 0x000000273f057290 */ /* 0x000fe200087fe43f */
[----:B------:R-:W-:Y:S01]  /*c400*/  BSSY B0, `(.L_x_187) ;  /* 0x0000011000007945 */ /* 0x000fe20003800000 */
[----:B------:R-:W-:Y:S01]  /*c410*/  UMOV UR7, 0x12f00000 ;  /* 0x12f0000000077882 */ /* 0x000fe20000000000 */
[----:B------:R-:W-:Y:S01]  /*c420*/  UMOV UR10, URZ ;  /* 0x0000003f000a7c82 */ /* 0x000fe20008000000 */
[----:B------:R-:W-:Y:S01]  /*c430*/  UIADD3 UR8, UR9, 0xc400, URZ ;  /* 0x0000c40009087890 */ /* 0x000fe2000fffe03f */
[----:B------:R-:W-:Y:S01]  /*c440*/  @P0 IMAD.MOV.U32 R5, RZ, RZ, 0x6000 ;  /* 0x00006000ff050424 */ /* 0x000fe200078e00ff */
[----:B------:R-:W-:Y:S01]  /*c450*/  BAR.SYNC.DEFER_BLOCKING 0x8, 0x1a0 ;  /* 0x0206800000007b1d */ /* 0x000fe20000010000 */
[----:B------:R-:W-:-:S05]  /*c460*/  UIADD3 UR9, UR9, 0x30800, URZ ;  /* 0x0003080009097890 */ /* 0x000fca000fffe03f */
[----:B------:R3:W-:Y:S04]  /*c470*/  @P0 SYNCS.ARRIVE.TRANS64 RZ, [R26+URZ+0x30800], R5 ;  /* 0x030800051aff09a7 */ /* 0x0007e8000800003f */
[----:B------:R4:W-:Y:S01]  /*c480*/  UTMALDG.4D [UR8], [UR4], desc[UR6] ;  /* 0x00000608040075b4 */ /* 0x0009e20008019000 */
[----:B--2---:R-:W-:-:S04]  /*c490*/  IADD3 R11, R11, 0x1, RZ ;  /* 0x000000010b0b7810 */ /* 0x004fc80007ffe0ff */
[----:B------:R-:W-:Y:S01]  /*c4a0*/  LEA.HI R4, R11, R11, RZ, 0x1 ;  /* 0x0000000b0b047211 */ /* 0x000fe200078f08ff */
[----:B------:R4:W-:Y:S03]  /*c4b0*/  STL [R1+0xc], R11 ;  /* 0x00000c0b01007387 */ /* 0x0009e60000100800 */
[----:B------:R-:W-:-:S05]  /*c4c0*/  LOP3.LUT R4, R4, 0xfffffffe, RZ, 0xc0, !PT ;  /* 0xfffffffe04047812 */ /* 0x000fca00078ec0ff */
[----:B------:R-:W-:-:S05]  /*c4d0*/  IMAD.IADD R4, R11, 0x1, -R4 ;  /* 0x000000010b047824 */ /* 0x000fca00078e0a04 */
[----:B---3--:R-:W-:-:S04]  /*c4e0*/  SHF.L.U32 R5, R4, 0x1f, RZ ;  /* 0x0000001f04057819 */ /* 0x008fc800000006ff */
[----:B------:R-:W2:Y:S02]  /*c4f0*/  SYNCS.PHASECHK.TRANS64.TRYWAIT P0, [R26+URZ+0x30820], R5 ;  /* 0x030820051a0075a7 */ /* 0x000ea4000800017f */
[----:B--2-4-:R-:W-:Y:S05]  /*c500*/  @!P0 BRA `(.L_x_188) ;  /* 0x0000002400ac8947 */ /* 0x014fea0003800000 */
.L_x_256:
[----:B------:R-:W-:Y:S05]  /*c510*/  BSYNC B0 ;  /* 0x0000000000007941 */ /* 0x000fea0003800000 */
.L_x_187:
[----:B------:R-:W3:Y:S01]  /*c520*/  LDL.LU R4, [R1+0x8] ;  /* 0x0000080001047983 */ /* 0x000ee20000300800 */
[----:B------:R-:W-:Y:S01]  /*c530*/  BSSY B0, `(.L_x_189) ;  /* 0x0000129000007945 */ /* 0x000fe20003800000 */
[----:B---3--:R-:W-:-:S13]  /*c540*/  ISETP.GE.AND P0, PT, R4, 0xc1, PT ;  /* 0x000000c10400780c */ /* 0x008fda0003f06270 */
[----:B------:R-:W-:Y:S05]  /*c550*/  @!P0 BRA `(.L_x_190) ;  /* 0x0000001000988947 */ /* 0x000fea0003800000 */
[----:B------:R-:W-:Y:S01]  /*c560*/  IMAD.MOV R11, RZ, RZ, -R29 ;  /* 0x000000ffff0b7224 */ /* 0x000fe200078e0a1d */
[----:B------:R-:W-:Y:S01]  /*c570*/  BSSY B1, `(.L_x_191) ;  /* 0x0000066000017945 */ /* 0x000fe20003800000 */
[----:B------:R-:W-:Y:S02]  /*c580*/  IMAD.MOV.U32 R4, RZ, RZ, 0x1 ;  /* 0x00000001ff047424 */ /* 0x000fe400078e00ff */
[----:B------:R-:W-:-:S03]  /*c590*/  VIADD R9, R29, 0xfffffffe ;  /* 0xfffffffe1d097836 */ /* 0x000fc60000000000 */
[----:B------:R-:W-:-:S04]  /*c5a0*/  VIADDMNMX R11, R11, R4, 0xffffffff, !PT ;  /* 0xffffffff0b0b7446 */ /* 0x000fc80007800104 */
[----:B------:R-:W-:-:S04]  /*c5b0*/  IADD3 R4, R29, R11, RZ ;  /* 0x0000000b1d047210 */ /* 0x000fc80007ffe0ff */
[----:B------:R-:W-:-:S04]  /*c5c0*/  LOP3.LUT R4, R4, 0x1, RZ, 0xc0, !PT ;  /* 0x0000000104047812 */ /* 0x000fc800078ec0ff */
[----:B------:R-:W-:-:S13]  /*c5d0*/  ISETP.NE.U32.AND P0, PT, R4, 0x1, PT ;  /* 0x000000010400780c */ /* 0x000fda0003f05070 */
[----:B------:R-:W-:Y:S05]  /*c5e0*/  @P0 BRA `(.L_x_192) ;  /* 0x0000000400780947 */ /* 0x000fea0003800000 */
[----:B0-----:R-:W-:Y:S01]  /*c5f0*/  VIADD R12, R22, 0x1 ;  /* 0x00000001160c7836 */ /* 0x001fe20000000000 */
[----:B------:R-:W-:Y:S04]  /*c600*/  BSSY B2, `(.L_x_193) ;  /* 0x0000059000027945 */ /* 0x000fe80003800000 */
[----:B------:R-:W-:-:S04]  /*c610*/  ISETP.NE.AND P0, PT, R12, 0x2, PT ;  /* 0x000000020c00780c */ /* 0x000fc80003f05270 */
[----:B------:R-:W-:Y:S02]  /*c620*/  SEL R13, RZ, 0x1, P0 ;  /* 0x00000001ff0d7807 */ /* 0x000fe40000000000 */
[----:B------:R-:W-:Y:S02]  /*c630*/  SEL R12, R12, RZ, P0 ;  /* 0x000000ff0c0c7207 */ /* 0x000fe40000000000 */
[----:B------:R-:W-:Y:S01]  /*c640*/  LOP3.LUT R13, R24, R13, RZ, 0x3c, !PT ;  /* 0x0000000d180d7212 */ /* 0x000fe200078e3cff */
[----:B------:R-:W-:Y:S06]  /*c650*/  @!P6 BRA `(.L_x_194) ;  /* 0x00000004004ce947 */ /* 0x000fec0003800000 */
[----:B------:R-:W-:Y:S01]  /*c660*/  ISETP.NE.U32.AND P0, PT, R2, RZ, PT ;  /* 0x000000ff0200720c */ /* 0x000fe20003f05070 */
[----:B------:R-:W-:-:S03]  /*c670*/  IMAD.MOV.U32 R4, RZ, RZ, R7 ;  /* 0x000000ffff047224 */ /* 0x000fc600078e0007 */
[----:B------:R-:W-:-:S13]  /*c680*/  ISETP.NE.AND.EX P0, PT, R3, RZ, PT, P0 ;  /* 0x000000ff0300720c */ /* 0x000fda0003f05300 */
[----:B------:R-:W-:Y:S05]  /*c690*/  @!P0 BRA `(.L_x_195) ;  /* 0x0000000000488947 */ /* 0x000fea0003800000 */
[----:B------:R-:W0:Y:S01]  /*c6a0*/  LDC R15, c[0x0][0x41c] ;  /* 0x00010700ff0f7b82 */ /* 0x000e220000000800 */
[----:B------:R-:W-:Y:S01]  /*c6b0*/  MOV R14, R9 ;  /* 0x00000009000e7202 */ /* 0x000fe20000000f00 */
[----:B------:R-:W-:Y:S02]  /*c6c0*/  ULDC.64 UR4, c[0x0][0x408] ;  /* 0x0001020000047ab9 */ /* 0x000fe40000000a00 */
[----:B------:R-:W-:-:S04]  /*c6d0*/  IMAD R17, R8, UR4, RZ ;  /* 0x0000000408117c24 */ /* 0x000fc8000f8e02ff */
[----:B------:R-:W-:Y:S01]  /*c6e0*/  IMAD R17, R6, UR5, R17 ;  /* 0x0000000506117c24 */ /* 0x000fe2000f8e0211 */
[----:B0-----:R-:W-:-:S13]  /*c6f0*/  ISETP.NE.AND P0, PT, R15, 0x1, PT ;  /* 0x000000010f00780c */ /* 0x001fda0003f05270 */
[----:B--2---:R-:W0:Y:S02]  /*c700*/  @P0 LDC.64 R4, c[0x0][0x420] ;  /* 0x00010800ff040b82 */ /* 0x004e240000000a00 */
[----:B0-----:R-:W-:-:S05]  /*c710*/  @P0 IMAD.HI.U32 R4, R9, R4, RZ ;  /* 0x0000000409040227 */ /* 0x001fca00078e00ff */
[----:B------:R-:W-:-:S04]  /*c720*/  @P0 SHF.R.U32.HI R14, RZ, R5, R4 ;  /* 0x00000005ff0e0219 */ /* 0x000fc80000011604 */
[--C-:B------:R-:W-:Y:S01]  /*c730*/  SHF.R.S32.HI R5, RZ, 0x1f, R14.reuse ;  /* 0x0000001fff057819 */ /* 0x100fe2000001140e */
[----:B------:R-:W-:-:S04]  /*c740*/  IMAD.MOV.U32 R4, RZ, RZ, R14 ;  /* 0x000000ffff047224 */ /* 0x000fc800078e000e */
[----:B------:R-:W-:-:S04]  /*c750*/  IMAD.WIDE.U32 R4, R6, UR4, R4 ;  /* 0x0000000406047c25 */ /* 0x000fc8000f8e0004 */
[----:B------:R-:W-:Y:S01]  /*c760*/  IMAD.IADD R17, R17, 0x1, R5 ;  /* 0x0000000111117824 */ /* 0x000fe200078e0205 */
[----:B------:R-:W-:-:S04]  /*c770*/  LEA R2, P0, R4, R2, 0x2 ;  /* 0x0000000204027211 */ /* 0x000fc800078010ff */
[----:B------:R-:W-:Y:S01]  /*c780*/  LEA.HI.X R3, R4, R3, R17, 0x2, P0 ;  /* 0x0000000304037211 */ /* 0x000fe200000f1411 */
[----:B------:R-:W-:-:S04]  /*c790*/  IMAD.MOV R4, RZ, RZ, -R14 ;  /* 0x000000ffff047224 */ /* 0x000fc800078e0a0e */
[----:B------:R-:W-:Y:S02]  /*c7a0*/  IMAD R9, R15, R4, R9 ;  /* 0x000000040f097224 */ /* 0x000fe400078e0209 */
[----:B------:R0:W5:Y:S05]  /*c7b0*/  LDG.E R4, desc[UR46][R2.64] ;  /* 0x0000002e02047981 */ /* 0x00016a000c1e1900 */
.L_x_195:
[----:B0-----:R-:W-:Y:S02]  /*c7c0*/  LEA R3, R12, R26, 0x3 ;  /* 0x0000001a0c037211 */ /* 0x001fe400078e18ff */
[----:B------:R-:W-:-:S04]  /*c7d0*/  SHF.L.U32 R2, R13, 0x1f, RZ ;  /* 0x0000001f0d027819 */ /* 0x000fc800000006ff */
[----:B------:R-:W0:Y:S02]  /*c7e0*/  SYNCS.PHASECHK.TRANS64.TRYWAIT P0, [R3+URZ+0x30840], R2 ;  /* 0x03084002030075a7 */ /* 0x000e24000800017f */
[----:B0-----:R-:W-:Y:S05]  /*c7f0*/  @!P0 BRA `(.L_x_196) ;  /* 0x0000002400048947 */ /* 0x001fea0003800000 */
.L_x_257:
[----:B--2---:R-:W2:Y:S02]  /*c800*/  S2R R5, SR_TID.X ;  /* 0x0000000000057919 */ /* 0x004ea40000002100 */
[----:B--2---:R-:W-:-:S04]  /*c810*/  LOP3.LUT R5, R5, 0x7f, RZ, 0xc0, !PT ;  /* 0x0000007f05057812 */ /* 0x004fc800078ec0ff */
[----:B------:R-:W-:-:S13]  /*c820*/  ISETP.NE.AND P1, PT, R5, RZ, PT ;  /* 0x000000ff0500720c */ /* 0x000fda0003f25270 */
[----:B------:R-:W-:Y:S05]  /*c830*/  @P1 BRA `(.L_x_197) ;  /* 0x0000000000141947 */ /* 0x000fea0003800000 */
[----:B------:R-:W-:Y:S01]  /*c840*/  ISETP.NE.AND P0, PT, R27, RZ, PT ;  /* 0x000000ff1b00720c */ /* 0x000fe20003f05270 */
[----:B0-----:R-:W-:-:S04]  /*c850*/  IMAD.MOV.U32 R2, RZ, RZ, 0x6000 ;  /* 0x00006000ff027424 */ /* 0x001fc800078e00ff */
[----:B------:R2:W-:Y:S08]  /*c860*/  SYNCS.ARRIVE.TRANS64 RZ, [R3+URZ+0x30830], R2 ;  /* 0x0308300203ff79a7 */ /* 0x0005f0000800003f */
[----:B------:R-:W-:Y:S05]  /*c870*/  @!P0 BRA `(.L_x_197) ;  /* 0x0000000000048947 */ /* 0x000fea0003800000 */
[----:B------:R-:W-:Y:S01]  /*c880*/  BPT.TRAP 0x1 ;  /* 0x000000040000795c */ /* 0x000fe20000300000 */
.L_x_197:
[----:B0-2---:R-:W-:Y:S01]  /*c890*/  IMAD R2, R12, 0x6000, R26 ;  /* 0x000060000c027824 */ /* 0x005fe200078e021a */
        /* <DEDUP_REMOVED lines=8> */
[----:B------:R-:W-:Y:S01]  /*c920*/  R2UR UR12, R0 ;  /* 0x00000000000c72ca */ /* 0x000fe200000e0000 */
[----:B------:R-:W-:Y:S01]  /*c930*/  UMOV UR5, 0x14f00000 ;  /* 0x14f0000000057882 */ /* 0x000fe20000000000 */
[----:B-----5:R-:W-:Y:S01]  /*c940*/  R2UR UR13, R4 ;  /* 0x00000000040d72ca */ /* 0x020fe200000e0000 */
[----:B------:R-:W-:Y:S01]  /*c950*/  UMOV UR10, URZ ;  /* 0x0000003f000a7c82 */ /* 0x000fe20008000000 */
[----:B------:R-:W-:Y:S01]  /*c960*/  SHF.L.U32 R5, R24, 0x1f, RZ ;  /* 0x0000001f18057819 */ /* 0x000fe200000006ff */
[----:B------:R-:W-:-:S04]  /*c970*/  UIADD3 UR9, UR9, 0x30830, URZ ;  /* 0x0003083009097890 */ /* 0x000fc8000fffe03f */
[----:B------:R-:W-:Y:S02]  /*c980*/  UIMAD UR11, UR11, 0xc0, UR4 ;  /* 0x000000c00b0b78a4 */ /* 0x000fe4000f8e0204 */
[----:B------:R-:W-:Y:S01]  /*c990*/  UIADD3 UR8, UR8, 0x12400, URZ ;  /* 0x0001240008087890 */ /* 0x000fe2000fffe03f */
[----:B------:R-:W-:-:S08]  /*c9a0*/  UMOV UR4, 0x0 ;  /* 0x0000000000047882 */ /* 0x000fd00000000000 */
[----:B------:R0:W-:Y:S01]  /*c9b0*/  UTMALDG.4D [UR8], [UR6], desc[UR4] ;  /* 0x00000408060075b4 */ /* 0x0001e20008019000 */
[----:B------:R-:W2:Y:S02]  /*c9c0*/  SYNCS.PHASECHK.TRANS64.TRYWAIT P0, [R2+URZ+0x60], R5 ;  /* 0x00006005020075a7 */ /* 0x000ea4000800017f */
[----:B0-2---:R-:W-:Y:S05]  /*c9d0*/  @!P0 BRA `(.L_x_198) ;  /* 0x0000002000a08947 */ /* 0x005fea0003800000 */
.L_x_258:
[----:B------:R-:W-:Y:S05]  /*c9e0*/  @P1 BRA `(.L_x_199) ;  /* 0x0000000000181947 */ /* 0x000fea0003800000 */
[----:B------:R-:W-:Y:S01]  /*c9f0*/  ISETP.NE.AND P0, PT, R27, RZ, PT ;  /* 0x000000ff1b00720c */ /* 0x000fe20003f05270 */
[----:B------:R-:W-:Y:S01]  /*ca00*/  IMAD.MOV.U32 R3, RZ, RZ, 0x6000 ;  /* 0x00006000ff037424 */ /* 0x000fe200078e00ff */
[----:B0-----:R-:W-:-:S04]  /*ca10*/  LEA R2, R22, R26, 0x3 ;  /* 0x0000001a16027211 */ /* 0x001fc800078e18ff */
[----:B------:R2:W-:Y:S07]  /*ca20*/  SYNCS.ARRIVE.TRANS64 RZ, [R2+URZ+0x30850], R3 ;  /* 0x0308500302ff79a7 */ /* 0x0005ee000800003f */
[----:B------:R-:W-:Y:S05]  /*ca30*/  @!P0 BRA `(.L_x_199) ;  /* 0x0000000000048947 */ /* 0x000fea0003800000 */
[----:B------:R-:W-:Y:S01]  /*ca40*/  BPT.TRAP 0x1 ;  /* 0x000000040000795c */ /* 0x000fe20000300000 */
.L_x_199:
[C-C-:B0-2---:R-:W-:Y:S01]  /*ca50*/  IMAD R2, R22.reuse, 0x8, R26.reuse ;  /* 0x0000000816027824 */ /* 0x145fe200078e021a */
[----:B------:R-:W-:Y:S01]  /*ca60*/  R2UR UR11, R25 ;  /* 0x00000000190b72ca */ /* 0x000fe200000e0000 */
        /* <DEDUP_REMOVED lines=9> */
[----:B------:R-:W-:Y:S01]  /*cb00*/  R2UR UR12, R0 ;  /* 0x00000000000c72ca */ /* 0x000fe200000e0000 */
[----:B------:R-:W-:Y:S01]  /*cb10*/  IMAD.MOV.U32 R7, RZ, RZ, R4 ;  /* 0x000000ffff077224 */ /* 0x000fe200078e0004 */
[----:B------:R-:W-:-:S03]  /*cb20*/  MOV R25, R9 ;  /* 0x0000000900197202 */ /* 0x000fc60000000f00 */
[----:B------:R-:W-:Y:S02]  /*cb30*/  UIMAD UR11, UR11, 0xc0, UR4 ;  /* 0x000000c00b0b78a4 */ /* 0x000fe4000f8e0204 */
[----:B------:R-:W-:Y:S02]  /*cb40*/  UIADD3 UR9, UR9, 0x30850, URZ ;  /* 0x0003085009097890 */ /* 0x000fe4000fffe03f */
[----:B------:R-:W-:Y:S01]  /*cb50*/  UIADD3 UR8, UR8, 0x400, URZ ;  /* 0x0000040008087890 */ /* 0x000fe2000fffe03f */
[----:B------:R-:W-:-:S08]  /*cb60*/  UMOV UR4, 0x0 ;  /* 0x0000000000047882 */ /* 0x000fd00000000000 */
[----:B------:R0:W-:Y:S02]  /*cb70*/  UTMALDG.4D [UR8], [UR6], desc[UR4] ;  /* 0x00000408060075b4 */ /* 0x0001e40008019000 */
[----:B0-----:R-:W-:Y:S01]  /*cb80*/  NOP ;  /* 0x0000000000007918 */ /* 0x001fe20000000000 */
.L_x_194:
[----:B------:R-:W-:Y:S05]  /*cb90*/  BSYNC B2 ;  /* 0x0000000000027941 */ /* 0x000fea0003800000 */
.L_x_193:
[----:B------:R-:W-:Y:S02]  /*cba0*/  VIADD R9, R29, 0xfffffffd ;  /* 0xfffffffd1d097836 */ /* 0x000fe40000000000 */
[----:B------:R-:W-:Y:S02]  /*cbb0*/  IMAD.MOV.U32 R22, RZ, RZ, R12 ;  /* 0x000000ffff167224 */ /* 0x000fe400078e000c */
[----:B------:R-:W-:-:S07]  /*cbc0*/  IMAD.MOV.U32 R24, RZ, RZ, R13 ;  /* 0x000000ffff187224 */ /* 0x000fce00078e000d */
.L_x_192:
[----:B------:R-:W-:Y:S05]  /*cbd0*/  BSYNC B1 ;  /* 0x0000000000017941 */ /* 0x000fea0003800000 */
.L_x_191:
[----:B------:R-:W-:-:S04]  /*cbe0*/  IADD3 R11, -R11, RZ, RZ ;  /* 0x000000ff0b0b7210 */ /* 0x000fc80007ffe1ff */
[----:B------:R-:W-:-:S13]  /*cbf0*/  ISETP.NE.AND P0, PT, R10, R11, PT ;  /* 0x0000000b0a00720c */ /* 0x000fda0003f05270 */
[----:B------:R-:W-:Y:S05]  /*cc00*/  @!P0 BRA `(.L_x_190) ;  /* 0x0000000800ec8947 */ /* 0x000fea0003800000 */
[----:B------:R-:W-:-:S07]  /*cc10*/  IMAD.MOV.U32 R4, RZ, RZ, R7 ;  /* 0x000000ffff047224 */ /* 0x000fce00078e0007 */
.L_x_214:
[----:B------:R-:W-:Y:S01]  /*cc20*/  VIADD R10, R22, 0x1 ;  /* 0x00000001160a7836 */ /* 0x000fe20000000000 */
[----:B------:R-:W-:Y:S05]  /*cc30*/  YIELD ;  /* 0x0000000000007946 */ /* 0x000fea0003800000 */
[----:B------:R-:W-:Y:S01]  /*cc40*/  ISETP.NE.AND P0, PT, R10, 0x2, PT ;  /* 0x000000020a00780c */ /* 0x000fe20003f05270 */
[----:B------:R-:W-:Y:S03]  /*cc50*/  BSSY B1, `(.L_x_200) ;  /* 0x0000057000017945 */ /* 0x000fe60003800000 */
[----:B------:R-:W-:-:S02]  /*cc60*/  SEL R11, RZ, 0x1, P0 ;  /* 0x00000001ff0b7807 */ /* 0x000fc40000000000 */
[----:B------:R-:W-:Y:S02]  /*cc70*/  SEL R10, R10, RZ, P0 ;  /* 0x000000ff0a0a7207 */ /* 0x000fe40000000000 */
[----:B------:R-:W-:Y:S01]  /*cc80*/  LOP3.LUT R11, R24, R11, RZ, 0x3c, !PT ;  /* 0x0000000b180b7212 */ /* 0x000fe200078e3cff */
[----:B------:R-:W-:Y:S06]  /*cc90*/  @!P6 BRA `(.L_x_201) ;  /* 0x000000040048e947 */ /* 0x000fec0003800000 */
[----:B------:R-:W-:Y:S01]  /*cca0*/  ULDC.64 UR4, c[0x0][0x3f8] ;  /* 0x0000fe0000047ab9 */ /* 0x000fe20000000a00 */
[----:B0-----:R-:W-:Y:S01]  /*ccb0*/  IMAD.MOV.U32 R12, RZ, RZ, R9 ;  /* 0x000000ffff0c7224 */ /* 0x001fe200078e0009 */
[----:B------:R-:W-:-:S04]  /*ccc0*/  ISETP.NE.U32.AND P0, PT, RZ, UR4, PT ;  /* 0x00000004ff007c0c */ /* 0x000fc8000bf05070 */
[----:B------:R-:W-:-:S13]  /*ccd0*/  ISETP.NE.AND.EX P0, PT, RZ, UR5, PT, P0 ;  /* 0x00000005ff007c0c */ /* 0x000fda000bf05300 */
[----:B------:R-:W-:Y:S05]  /*cce0*/  @!P0 BRA `(.L_x_202) ;  /* 0x0000000000488947 */ /* 0x000fea0003800000 */
[----:B------:R-:W0:Y:S01]  /*ccf0*/  LDC R12, c[0x0][0x41c] ;  /* 0x00010700ff0c7b82 */ /* 0x000e220000000800 */
[----:B------:R-:W-:Y:S01]  /*cd00*/  MOV R13, R9 ;  /* 0x00000009000d7202 */ /* 0x000fe20000000f00 */
[----:B------:R-:W-:Y:S02]  /*cd10*/  ULDC.64 UR6, c[0x0][0x408] ;  /* 0x0001020000067ab9 */ /* 0x000fe40000000a00 */
[----:B--2---:R-:W-:-:S04]  /*cd20*/  IMAD R5, R8, UR6, RZ ;  /* 0x0000000608057c24 */ /* 0x004fc8000f8e02ff */
        /* <DEDUP_REMOVED lines=9> */
[----:B------:R-:W-:-:S04]  /*cdc0*/  LEA R4, P0, R2, UR4, 0x2 ;  /* 0x0000000402047c11 */ /* 0x000fc8000f8010ff */
[----:B------:R-:W-:-:S05]  /*cdd0*/  LEA.HI.X R5, R2, UR5, R3, 0x2, P0 ;  /* 0x0000000502057c11 */ /* 0x000fca00080f1403 */
[----:B------:R0:W5:Y:S01]  /*cde0*/  LDG.E R4, desc[UR46][R4.64] ;  /* 0x0000002e04047981 */ /* 0x000162000c1e1900 */
[----:B------:R-:W-:-:S04]  /*cdf0*/  IMAD.MOV R2, RZ, RZ, -R13 ;  /* 0x000000ffff027224 */ /* 0x000fc800078e0a0d */
[----:B------:R-:W-:-:S07]  /*ce00*/  IMAD R12, R12, R2, R9 ;  /* 0x000000020c0c7224 */ /* 0x000fce00078e0209 */
.L_x_202:
[----:B------:R-:W-:Y:S02]  /*ce10*/  LEA R3, R10, R26, 0x3 ;  /* 0x0000001a0a037211 */ /* 0x000fe400078e18ff */
[----:B------:R-:W-:-:S04]  /*ce20*/  SHF.L.U32 R2, R11, 0x1f, RZ ;  /* 0x0000001f0b027819 */ /* 0x000fc800000006ff */
[----:B------:R-:W3:Y:S02]  /*ce30*/  SYNCS.PHASECHK.TRANS64.TRYWAIT P0, [R3+URZ+0x30840], R2 ;  /* 0x03084002030075a7 */ /* 0x000ee4000800017f */
[----:B---3--:R-:W-:Y:S05]  /*ce40*/  @!P0 BRA `(.L_x_203) ;  /* 0x0000001c00988947 */ /* 0x008fea0003800000 */
.L_x_259:
[----:B0-2---:R-:W0:Y:S02]  /*ce50*/  S2R R5, SR_TID.X ;  /* 0x0000000000057919 */ /* 0x005e240000002100 */
[----:B0-----:R-:W-:-:S04]  /*ce60*/  LOP3.LUT R5, R5, 0x7f, RZ, 0xc0, !PT ;  /* 0x0000007f05057812 */ /* 0x001fc800078ec0ff */
[----:B------:R-:W-:-:S13]  /*ce70*/  ISETP.NE.AND P0, PT, R5, RZ, PT ;  /* 0x000000ff0500720c */ /* 0x000fda0003f05270 */
[----:B------:R-:W-:Y:S05]  /*ce80*/  @P0 BRA `(.L_x_204) ;  /* 0x0000000000140947 */ /* 0x000fea0003800000 */
[----:B------:R-:W-:Y:S01]  /*ce90*/  ISETP.NE.AND P1, PT, R27, RZ, PT ;  /* 0x000000ff1b00720c */ /* 0x000fe20003f25270 */
[----:B---3--:R-:W-:-:S04]  /*cea0*/  IMAD.MOV.U32 R2, RZ, RZ, 0x6000 ;  /* 0x00006000ff027424 */ /* 0x008fc800078e00ff */
[----:B------:R0:W-:Y:S08]  /*ceb0*/  SYNCS.ARRIVE.TRANS64 RZ, [R3+URZ+0x30830], R2 ;  /* 0x0308300203ff79a7 */ /* 0x0001f0000800003f */
[----:B------:R-:W-:Y:S05]  /*cec0*/  @!P1 BRA `(.L_x_204) ;  /* 0x0000000000049947 */ /* 0x000fea0003800000 */
[----:B------:R-:W-:Y:S01]  /*ced0*/  BPT.TRAP 0x1 ;  /* 0x000000040000795c */ /* 0x000fe20000300000 */
.L_x_204:
[----:B0--3--:R-:W-:Y:S01]  /*cee0*/  IMAD R2, R10, 0x6000, R26 ;  /* 0x000060000a027824 */ /* 0x009fe200078e021a */
        /* <DEDUP_REMOVED lines=20> */
.L_x_260:
[----:B------:R-:W-:Y:S05]  /*d030*/  @P0 BRA `(.L_x_206) ;  /* 0x0000000000140947 */ /* 0x000fea0003800000 */
[----:B------:R-:W-:Y:S02]  /*d040*/  ISETP.NE.AND P1, PT, R27, RZ, PT ;  /* 0x000000ff1b00720c */ /* 0x000fe40003f25270 */
[----:B------:R-:W-:-:S04]  /*d050*/  MOV R2, 0x6000 ;  /* 0x0000600000027802 */ /* 0x000fc80000000f00 */
[----:B------:R2:W-:Y:S07]  /*d060*/  SYNCS.ARRIVE.TRANS64 RZ, [R3+URZ+0x50], R2 ;  /* 0x0000500203ff79a7 */ /* 0x0005ee000800003f */
[----:B------:R-:W-:Y:S05]  /*d070*/  @!P1 BRA `(.L_x_206) ;  /* 0x0000000000049947 */ /* 0x000fea0003800000 */
[----:B------:R-:W-:Y:S01]  /*d080*/  BPT.TRAP 0x1 ;  /* 0x000000040000795c */ /* 0x000fe20000300000 */
.L_x_206:
        /* <DEDUP_REMOVED lines=11> */
[----:B------:R-:W-:Y:S01]  /*d140*/  R2UR UR12, R0 ;  /* 0x00000000000c72ca */ /* 0x000fe200000e0000 */
[----:B------:R-:W-:-:S04]  /*d150*/  IMAD.MOV.U32 R7, RZ, RZ, R4 ;  /* 0x000000ffff077224 */ /* 0x000fc800078e0004 */
[----:B------:R-:W-:Y:S02]  /*d160*/  UIADD3 UR9, UR9, 0x50, URZ ;  /* 0x0000005009097890 */ /* 0x000fe4000fffe03f */
[----:B------:R-:W-:Y:S02]  /*d170*/  UIADD3 UR8, UR8, 0x400, URZ ;  /* 0x0000040008087890 */ /* 0x000fe4000fffe03f */
[----:B------:R-:W-:-:S03]  /*d180*/  UIMAD UR11, UR11, 0xc0, UR4 ;  /* 0x000000c00b0b78a4 */ /* 0x000fc6000f8e0204 */
[----:B------:R-:W-:-:S06]  /*d190*/  UMOV UR4, 0x0 ;  /* 0x0000000000047882 */ /* 0x000fcc0000000000 */
[----:B------:R3:W-:Y:S02]  /*d1a0*/  UTMALDG.4D [UR8], [UR6], desc[UR4] ;  /* 0x00000408060075b4 */ /* 0x0007e40008019000 */
[----:B---3--:R-:W-:Y:S01]  /*d1b0*/  NOP ;  /* 0x0000000000007918 */ /* 0x008fe20000000000 */
.L_x_201:
[----:B------:R-:W-:Y:S05]  /*d1c0*/  BSYNC B1 ;  /* 0x0000000000017941 */ /* 0x000fea0003800000 */
.L_x_200:
[----:B------:R-:W-:Y:S01]  /*d1d0*/  VIADD R22, R10, 0x1 ;  /* 0x000000010a167836 */ /* 0x000fe20000000000 */
[----:B------:R-:W-:Y:S04]  /*d1e0*/  BSSY B1, `(.L_x_207) ;  /* 0x0000059000017945 */ /* 0x000fe80003800000 */
[----:B------:R-:W-:-:S04]  /*d1f0*/  ISETP.NE.AND P0, PT, R22, 0x2, PT ;  /* 0x000000021600780c */ /* 0x000fc80003f05270 */
[----:B0-----:R-:W-:Y:S02]  /*d200*/  SEL R24, RZ, 0x1, P0 ;  /* 0x00000001ff187807 */ /* 0x001fe40000000000 */
[----:B------:R-:W-:Y:S02]  /*d210*/  SEL R22, R22, RZ, P0 ;  /* 0x000000ff16167207 */ /* 0x000fe40000000000 */
[----:B------:R-:W-:Y:S01]  /*d220*/  LOP3.LUT R24, R11, R24, RZ, 0x3c, !PT ;  /* 0x000000180b187212 */ /* 0x000fe200078e3cff */
[----:B------:R-:W-:Y:S06]  /*d230*/  @!P6 BRA `(.L_x_208) ;  /* 0x00000004004ce947 */ /* 0x000fec0003800000 */
[----:B------:R-:W-:Y:S01]  /*d240*/  ULDC.64 UR4, c[0x0][0x3f8] ;  /* 0x0000fe0000047ab9 */ /* 0x000fe20000000a00 */
[----:B------:R-:W-:Y:S02]  /*d250*/  IADD3 R13, R9, -0x1, RZ ;  /* 0xffffffff090d7810 */ /* 0x000fe40007ffe0ff */
[----:B------:R-:W-:-:S04]  /*d260*/  ISETP.NE.U32.AND P0, PT, RZ, UR4, PT ;  /* 0x00000004ff007c0c */ /* 0x000fc8000bf05070 */
[----:B------:R-:W-:-:S13]  /*d270*/  ISETP.NE.AND.EX P0, PT, RZ, UR5, PT, P0 ;  /* 0x00000005ff007c0c */ /* 0x000fda000bf05300 */
[----:B------:R-:W-:Y:S05]  /*d280*/  @!P0 BRA `(.L_x_209) ;  /* 0x0000000000488947 */ /* 0x000fea0003800000 */
[----:B------:R-:W0:Y:S01]  /*d290*/  LDC R12, c[0x0][0x41c] ;  /* 0x00010700ff0c7b82 */ /* 0x000e220000000800 */
[----:B------:R-:W-:Y:S01]  /*d2a0*/  IMAD.MOV.U32 R15, RZ, RZ, R13 ;  /* 0x000000ffff0f7224 */ /* 0x000fe200078e000d */
        /* <DEDUP_REMOVED lines=14> */
[----:B------:R-:W-:-:S05]  /*d390*/  IADD3 R2, -R15, RZ, RZ ;  /* 0x000000ff0f027210 */ /* 0x000fca0007ffe1ff */
[----:B------:R-:W-:-:S07]  /*d3a0*/  IMAD R13, R12, R2, R13 ;  /* 0x000000020c0d7224 */ /* 0x000fce00078e020d */
.L_x_209:
[----:B--2---:R-:W-:Y:S01]  /*d3b0*/  IMAD R2, R22, 0x8, R26 ;  /* 0x0000000816027824 */ /* 0x004fe200078e021a */
[----:B------:R-:W-:-:S04]  /*d3c0*/  SHF.L.U32 R3, R24, 0x1f, RZ ;  /* 0x0000001f18037819 */ /* 0x000fc800000006ff */
[----:B------:R-:W2:Y:S02]  /*d3d0*/  SYNCS.PHASECHK.TRANS64.TRYWAIT P0, [R2+URZ+0x30840], R3 ;  /* 0x03084003020075a7 */ /* 0x000ea4000800017f */
[----:B--2---:R-:W-:Y:S05]  /*d3e0*/  @!P0 BRA `(.L_x_210) ;  /* 0x0000001800588947 */ /* 0x004fea0003800000 */
.L_x_261:
[----:B0-----:R-:W0:Y:S02]  /*d3f0*/  S2R R5, SR_TID.X ;  /* 0x0000000000057919 */ /* 0x001e240000002100 */
[----:B0-----:R-:W-:-:S04]  /*d400*/  LOP3.LUT R5, R5, 0x7f, RZ, 0xc0, !PT ;  /* 0x0000007f05057812 */ /* 0x001fc800078ec0ff */
[----:B------:R-:W-:-:S13]  /*d410*/  ISETP.NE.AND P0, PT, R5, RZ, PT ;  /* 0x000000ff0500720c */ /* 0x000fda0003f05270 */
[----:B------:R-:W-:Y:S05]  /*d420*/  @P0 BRA `(.L_x_211) ;  /* 0x0000000000140947 */ /* 0x000fea0003800000 */
[----:B------:R-:W-:Y:S01]  /*d430*/  ISETP.NE.AND P1, PT, R27, RZ, PT ;  /* 0x000000ff1b00720c */ /* 0x000fe20003f25270 */
[----:B--2---:R-:W-:-:S04]  /*d440*/  IMAD.MOV.U32 R3, RZ, RZ, 0x6000 ;  /* 0x00006000ff037424 */ /* 0x004fc800078e00ff */
[----:B------:R0:W-:Y:S08]  /*d450*/  SYNCS.ARRIVE.TRANS64 RZ, [R2+URZ+0x30830], R3 ;  /* 0x0308300302ff79a7 */ /* 0x0001f0000800003f */
[----:B------:R-:W-:Y:S05]  /*d460*/  @!P1 BRA `(.L_x_211) ;  /* 0x0000000000049947 */ /* 0x000fea0003800000 */
[----:B------:R-:W-:Y:S01]  /*d470*/  BPT.TRAP 0x1 ;  /* 0x000000040000795c */ /* 0x000fe20000300000 */
.L_x_211:
[----:B0-2---:R-:W-:Y:S01]  /*d480*/  IMAD R2, R22, 0x6000, R26 ;  /* 0x0000600016027824 */ /* 0x005fe200078e021a */
[----:B------:R-:W-:Y:S01]  /*d490*/  R2UR UR11, R13 ;  /* 0x000000000d0b72ca */ /* 0x000fe200000e0000 */
[----:B------:R-:W-:Y:S01]  /*d4a0*/  VIADD R3, R26, 0x30800 ;  /* 0x000308001a037836 */ /* 0x000fe20000000000 */
[----:B------:R-:W-:Y:S01]  /*d4b0*/  R2UR UR4, R23 ;  /* 0x00000000170472ca */ /* 0x000fe200000e0000 */
[----:B------:R-:W-:Y:S01]  /*d4c0*/  UIADD3 UR6, UP0, UR38, 0x370, URZ ;  /* 0x0000037026067890 */ /* 0x000fe2000ff1e03f */
[----:B------:R-:W-:Y:S01]  /*d4d0*/  R2UR UR8, R2 ;  /* 0x00000000020872ca */ /* 0x000fe200000e0000 */
[----:B------:R-:W-:Y:S01]  /*d4e0*/  UMOV UR5, 0x14f00000 ;  /* 0x14f0000000057882 */ /* 0x000fe20000000000 */
[----:B------:R-:W-:Y:S01]  /*d4f0*/  LEA R2, R22, R3, 0x3 ;  /* 0x0000000316027211 */ /* 0x000fe200078e18ff */
[----:B------:R-:W-:Y:S01]  /*d500*/  UIADD3.X UR7, URZ, UR39, URZ, UP0, !UPT ;  /* 0x000000273f077290 */ /* 0x000fe200087fe43f */
[----:B------:R-:W-:Y:S01]  /*d510*/  R2UR UR12, R0 ;  /* 0x00000000000c72ca */ /* 0x000fe200000e0000 */
[----:B------:R-:W-:Y:S01]  /*d520*/  UMOV UR10, URZ ;  /* 0x0000003f000a7c82 */ /* 0x000fe20008000000 */
[----:B------:R-:W-:Y:S01]  /*d530*/  R2UR UR9, R2 ;  /* 0x00000000020972ca */ /* 0x000fe200000e0000 */
[----:B------:R-:W-:Y:S01]  /*d540*/  IMAD R2, R10, 0x8, R3 ;  /* 0x000000080a027824 */ /* 0x000fe200078e0203 */
[----:B-----5:R-:W-:-:S02]  /*d550*/  R2UR UR13, R4 ;  /* 0x00000000040d72ca */ /* 0x020fc400000e0000 */
[----:B------:R-:W-:Y:S01]  /*d560*/  SHF.L.U32 R11, R11, 0x1f, RZ ;  /* 0x0000001f0b0b7819 */ /* 0x000fe200000006ff */
[----:B------:R-:W-:Y:S02]  /*d570*/  UIMAD UR11, UR11, 0xc0, UR4 ;  /* 0x000000c00b0b78a4 */ /* 0x000fe4000f8e0204 */
[----:B------:R-:W-:Y:S01]  /*d580*/  UIADD3 UR8, UR8, 0x12400, URZ ;  /* 0x0001240008087890 */ /* 0x000fe2000fffe03f */
[----:B------:R-:W-:-:S05]  /*d590*/  UMOV UR4, 0x0 ;  /* 0x0000000000047882 */ /* 0x000fca0000000000 */
[----:B------:R-:W-:-:S09]  /*d5a0*/  UIADD3 UR9, UR9, 0x30, URZ ;  /* 0x0000003009097890 */ /* 0x000fd2000fffe03f */
[----:B------:R0:W-:Y:S01]  /*d5b0*/  UTMALDG.4D [UR8], [UR6], desc[UR4] ;  /* 0x00000408060075b4 */ /* 0x0001e20008019000 */
[----:B------:R-:W2:Y:S02]  /*d5c0*/  SYNCS.PHASECHK.TRANS64.TRYWAIT P1, [R2+URZ+0x60], R11 ;  /* 0x0000600b020075a7 */ /* 0x000ea4000802017f */
[----:B0-2---:R-:W-:Y:S05]  /*d5d0*/  @!P1 BRA `(.L_x_212) ;  /* 0x0000001400f09947 */ /* 0x005fea0003800000 */
.L_x_262:
[----:B------:R-:W-:Y:S05]  /*d5e0*/  @P0 BRA `(.L_x_213) ;  /* 0x0000000000140947 */ /* 0x000fea0003800000 */
[----:B------:R-:W-:Y:S01]  /*d5f0*/  ISETP.NE.AND P1, PT, R27, RZ, PT ;  /* 0x000000ff1b00720c */ /* 0x000fe20003f25270 */
[----:B------:R-:W-:-:S04]  /*d600*/  IMAD.MOV.U32 R3, RZ, RZ, 0x6000 ;  /* 0x00006000ff037424 */ /* 0x000fc800078e00ff */
[----:B------:R2:W-:Y:S08]  /*d610*/  SYNCS.ARRIVE.TRANS64 RZ, [R2+URZ+0x50], R3 ;  /* 0x0000500302ff79a7 */ /* 0x0005f0000800003f */
[----:B------:R-:W-:Y:S05]  /*d620*/  @!P1 BRA `(.L_x_213) ;  /* 0x0000000000049947 */ /* 0x000fea0003800000 */
[----:B------:R-:W-:Y:S01]  /*d630*/  BPT.TRAP 0x1 ;  /* 0x000000040000795c */ /* 0x000fe20000300000 */
.L_x_213:
        /* <DEDUP_REMOVED lines=11> */
[----:B------:R-:W-:-:S02]  /*d6f0*/  R2UR UR12, R0 ;  /* 0x00000000000c72ca */ /* 0x000fc400000e0000 */
[----:B------:R-:W-:-:S03]  /*d700*/  MOV R7, R4 ;  /* 0x0000000400077202 */ /* 0x000fc60000000f00 */
[----:B------:R-:W-:Y:S02]  /*d710*/  UIADD3 UR9, UR9, 0x50, URZ ;  /* 0x0000005009097890 */ /* 0x000fe4000fffe03f */
[----:B------:R-:W-:Y:S02]  /*d720*/  UIADD3 UR8, UR8, 0x400, URZ ;  /* 0x0000040008087890 */ /* 0x000fe4000fffe03f */
[----:B------:R-:W-:-:S03]  /*d730*/  UIMAD UR11, UR11, 0xc0, UR4 ;  /* 0x000000c00b0b78a4 */ /* 0x000fc6000f8e0204 */
[----:B------:R-:W-:-:S06]  /*d740*/  UMOV UR4, 0x0 ;  /* 0x0000000000047882 */ /* 0x000fcc0000000000 */
[----:B------:R3:W-:Y:S02]  /*d750*/  UTMALDG.4D [UR8], [UR6], desc[UR4] ;  /* 0x00000408060075b4 */ /* 0x0007e40008019000 */
[----:B---3--:R-:W-:Y:S01]  /*d760*/  NOP ;  /* 0x0000000000007918 */ /* 0x008fe20000000000 */
.L_x_208:
[----:B------:R-:W-:Y:S05]  /*d770*/  BSYNC B1 ;  /* 0x0000000000017941 */ /* 0x000fea0003800000 */
.L_x_207:
[C---:B------:R-:W-:Y:S01]  /*d780*/  ISETP.GT.AND P0, PT, R9.reuse, 0x1, PT ;  /* 0x000000010900780c */ /* 0x040fe20003f04270 */
[----:B0-2---:R-:W-:-:S04]  /*d790*/  VIADD R2, R9, 0xfffffffe ;  /* 0xfffffffe09027836 */ /* 0x005fc80000000000 */
[----:B------:R-:W-:-:S08]  /*d7a0*/  IMAD.MOV.U32 R9, RZ, RZ, R2 ;  /* 0x000000ffff097224 */ /* 0x000fd000078e0002 */
[----:B------:R-:W-:Y:S05]  /*d7b0*/  @P0 BRA `(.L_x_214) ;  /* 0xfffffff400180947 */ /* 0x000fea000383ffff */
.L_x_190:
[----:B------:R-:W-:Y:S05]  /*d7c0*/  BSYNC B0 ;  /* 0x0000000000007941 */ /* 0x000fea0003800000 */
.L_x_189:
[----:B------:R-:W-:Y:S01]  /*d7d0*/  ISETP.NE.AND P0, PT, R27, RZ, PT ;  /* 0x000000ff1b00720c */ /* 0x000fe20003f05270 */
[----:B------:R-:W-:-:S12]  /*d7e0*/  BSSY B0, `(.L_x_215) ;  /* 0x000000e000007945 */ /* 0x000fd80003800000 */
[----:B------:R-:W-:Y:S05]  /*d7f0*/  @P0 BRA `(.L_x_216) ;  /* 0x0000000000300947 */ /* 0x000fea0003800000 */
[----:B------:R-:W3:Y:S01]  /*d800*/  S2R R9, SR_LANEID ;  /* 0x0000000000097919 */ /* 0x000ee20000000000 */
[----:B------:R-:W-:Y:S01]  /*d810*/  VOTEU.ANY UR4, UPT, PT ;  /* 0x0000000000047886 */ /* 0x000fe200038e0100 */
[----:B------:R-:W4:Y:S01]  /*d820*/  LDC.64 R2, c[0x0][0xc38] ;  /* 0x00030e00ff027b82 */ /* 0x000f220000000a00 */
[----:B------:R-:W3:Y:S08]  /*d830*/  FLO.U32 R4, UR4 ;  /* 0x0000000400047d00 */ /* 0x000ef000080e0000 */
[----:B--2---:R-:W4:Y:S01]  /*d840*/  POPC R5, UR4 ;  /* 0x0000000400057d09 */ /* 0x004f220008000000 */
[----:B---3--:R-:W-:-:S13]  /*d850*/  ISETP.EQ.U32.AND P0, PT, R4, R9, PT ;  /* 0x000000090400720c */ /* 0x008fda0003f02070 */
[----:B----4-:R-:W2:Y:S01]  /*d860*/  @P0 ATOMG.E.ADD.STRONG.GPU PT, R3, desc[UR46][R2.64], R5 ;  /* 0x00000005020309a8 */ /* 0x010ea200081ee1ee */
[----:B------:R-:W3:Y:S02]  /*d870*/  S2R R6, SR_LTMASK ;  /* 0x0000000000067919 */ /* 0x000ee40000003900 */
[----:B---3--:R-:W-:-:S04]  /*d880*/  LOP3.LUT R6, R6, UR4, RZ, 0xc0, !PT ;  /* 0x0000000406067c12 */ /* 0x008fc8000f8ec0ff */
[----:B------:R-:W3:Y:S01]  /*d890*/  POPC R9, R6 ;  /* 0x0000000600097309 */ /* 0x000ee20000000000 */
[----:B--2---:R-:W3:Y:S02]  /*d8a0*/  SHFL.IDX PT, R4, R3, R4, 0x1f ;  /* 0x00001f0403047589 */ /* 0x004ee400000e0000 */
[----:B---3--:R-:W-:-:S07]  /*d8b0*/  IADD3 R16, R4, UR37, R9 ;  /* 0x0000002504107c10 */ /* 0x008fce000fffe009 */
.L_x_216:
[----:B------:R-:W-:Y:S05]  /*d8c0*/  BSYNC B0 ;  /* 0x0000000000007941 */ /* 0x000fea0003800000 */
.L_x_215:
[----:B------:R-:W-:Y:S04]  /*d8d0*/  BSSY B0, `(.L_x_217) ;  /* 0x0000020000007945 */ /* 0x000fe80003800000 */
[----:B------:R-:W-:Y:S05]  /*d8e0*/  @!P6 BRA `(.L_x_218) ;  /* 0x000000000078e947 */ /* 0x000fea0003800000 */
[----:B------:R-:W-:Y:S01]  /*d8f0*/  IMAD R3, R22, 0x8, R26 ;  /* 0x0000000816037824 */ /* 0x000fe200078e021a */
[----:B------:R-:W-:-:S04]  /*d900*/  SHF.L.U32 R2, R24, 0x1f, RZ ;  /* 0x0000001f18027819 */ /* 0x000fc800000006ff */
[----:B------:R-:W3:Y:S02]  /*d910*/  SYNCS.PHASECHK.TRANS64.TRYWAIT P0, [R3+URZ+0x30860], R2 ;  /* 0x03086002030075a7 */ /* 0x000ee4000800017f */
[----:B---3--:R-:W-:Y:S05]  /*d920*/  @!P0 BRA `(.L_x_219) ;  /* 0x0000001400308947 */ /* 0x008fea0003800000 */
.L_x_263:
[----:B------:R-:W4:Y:S02]  /*d930*/  S2R R4, SR_TID.X ;  /* 0x0000000000047919 */ /* 0x000f240000002100 */
[----:B----4-:R-:W-:-:S04]  /*d940*/  LOP3.LUT R4, R4, 0x7f, RZ, 0xc0, !PT ;  /* 0x0000007f04047812 */ /* 0x010fc800078ec0ff */
[----:B------:R-:W-:-:S13]  /*d950*/  ISETP.NE.AND P0, PT, R4, RZ, PT ;  /* 0x000000ff0400720c */ /* 0x000fda0003f05270 */
[----:B------:R-:W-:Y:S05]  /*d960*/  @P0 BRA `(.L_x_220) ;  /* 0x0000000000140947 */ /* 0x000fea0003800000 */
[----:B------:R-:W-:Y:S02]  /*d970*/  ISETP.NE.AND P1, PT, R27, RZ, PT ;  /* 0x000000ff1b00720c */ /* 0x000fe40003f25270 */
[----:B---3--:R-:W-:-:S04]  /*d980*/  MOV R2, 0x6000 ;  /* 0x0000600000027802 */ /* 0x008fc80000000f00 */
[----:B------:R4:W-:Y:S07]  /*d990*/  SYNCS.ARRIVE.TRANS64 RZ, [R3+URZ+0x30850], R2 ;  /* 0x0308500203ff79a7 */ /* 0x0009ee000800003f */
[----:B------:R-:W-:Y:S05]  /*d9a0*/  @!P1 BRA `(.L_x_220) ;  /* 0x0000000000049947 */ /* 0x000fea0003800000 */
[----:B------:R-:W-:Y:S01]  /*d9b0*/  BPT.TRAP 0x1 ;  /* 0x000000040000795c */ /* 0x000fe20000300000 */
.L_x_220:
        /* <DEDUP_REMOVED lines=10> */
[----:B------:R-:W-:-:S05]  /*da60*/  R2UR UR13, R7 ;  /* 0x00000000070d72ca */ /* 0x000fca00000e0000 */
[----:B------:R-:W-:Y:S02]  /*da70*/  UIMAD UR11, UR11, 0xc0, UR4 ;  /* 0x000000c00b0b78a4 */ /* 0x000fe4000f8e0204 */
[----:B------:R-:W-:Y:S02]  /*da80*/  UIADD3 UR9, UR9, 0x30850, URZ ;  /* 0x0003085009097890 */ /* 0x000fe4000fffe03f */
[----:B------:R-:W-:Y:S01]  /*da90*/  UIADD3 UR8, UR8, 0x400, URZ ;  /* 0x0000040008087890 */ /* 0x000fe2000fffe03f */
[----:B------:R-:W-:-:S08]  /*daa0*/  UMOV UR4, 0x0 ;  /* 0x0000000000047882 */ /* 0x000fd00000000000 */
[----:B------:R2:W-:Y:S02]  /*dab0*/  UTMALDG.4D [UR8], [UR6], desc[UR4] ;  /* 0x00000408060075b4 */ /* 0x0005e40008019000 */
[----:B--2---:R-:W-:Y:S01]  /*dac0*/  NOP ;  /* 0x0000000000007918 */ /* 0x004fe20000000000 */
.L_x_218:
[----:B------:R-:W-:Y:S05]  /*dad0*/  BSYNC B0 ;  /* 0x0000000000007941 */ /* 0x000fea0003800000 */
.L_x_217:
[----:B------:R-:W-:-:S05]  /*dae0*/  VIADD R22, R22, 0x1 ;  /* 0x0000000116167836 */ /* 0x000fca0000000000 */
[----:B------:R-:W-:-:S04]  /*daf0*/  ISETP.NE.AND P0, PT, R22, 0x2, PT ;  /* 0x000000021600780c */ /* 0x000fc80003f05270 */
[----:B---34-:R-:W-:Y:S02]  /*db00*/  SEL R3, RZ, 0x1, P0 ;  /* 0x00000001ff037807 */ /* 0x018fe40000000000 */
[----:B------:R-:W-:Y:S02]  /*db10*/  SEL R22, R22, RZ, P0 ;  /* 0x000000ff16167207 */ /* 0x000fe40000000000 */
[----:B------:R-:W-:-:S07]  /*db20*/  LOP3.LUT R24, R24, R3, RZ, 0x3c, !PT ;  /* 0x0000000318187212 */ /* 0x000fce00078e3cff */
.L_x_176:
[----:B------:R-:W-:Y:S05]  /*db30*/  BSYNC B6 ;  /* 0x0000000000067941 */ /* 0x000fea0003800000 */
.L_x_174:
[----:B------:R-:W-:-:S03]  /*db40*/  UMOV UR4, 0xffffffff ;  /* 0xffffffff00047882 */ /* 0x000fc60000000000 */
[----:B------:R-:W-:Y:S05]  /*db50*/  BRA.DIV UR4, `(.L_x_221) ;  /* 0x0000001204b87947 */ /* 0x000fea000b800000 */
[----:B--2---:R2:W3:Y:S04]  /*db60*/  SHFL.IDX PT, R5, R16, RZ, 0x1f ;  /* 0x00001fff10057589 */ /* 0x0044e800000e0000 */
[----:B------:R2:W4:Y:S02]  /*db70*/  SHFL.IDX PT, R0, R16, 0x1, 0x1f ;  /* 0x00201f0010007f89 */ /* 0x00052400000e0000 */
.L_x_267:
[----:B------:R-:W-:Y:S01]  /*db80*/  ULDC UR4, c[0x0][0xc14] ;  /* 0x0003050000047ab9 */ /* 0x000fe20000000800 */
[C---:B------:R-:W-:Y:S01]  /*db90*/  IMAD.IADD R7, R27.reuse, 0x1, R19 ;  /* 0x000000011b077824 */ /* 0x040fe200078e0213 */
[----:B------:R-:W-:Y:S01]  /*dba0*/  ISETP.NE.AND P0, PT, R27, 0x1f, PT ;  /* 0x0000001f1b00780c */ /* 0x000fe20003f05270 */
[----:B------:R-:W-:Y:S01]  /*dbb0*/  IMAD.U32 R4, RZ, RZ, UR4 ;  /* 0x00000004ff047e24 */ /* 0x000fe2000f8e00ff */
[----:B------:R-:W-:Y:S01]  /*dbc0*/  BSSY B0, `(.L_x_222) ;  /* 0x0000007000007945 */ /* 0x000fe20003800000 */
[----:B------:R-:W-:-:S03]  /*dbd0*/  MOV R2, RZ ;  /* 0x000000ff00027202 */ /* 0x000fc60000000f00 */
[----:B------:R-:W-:-:S13]  /*dbe0*/  ISETP.GE.OR P0, PT, R7, R4, !P0 ;  /* 0x000000040700720c */ /* 0x000fda0004706670 */
[----:B------:R-:W-:Y:S05]  /*dbf0*/  @P0 BRA `(.L_x_223) ;  /* 0x00000000000c0947 */ /* 0x000fea0003800000 */
[----:B------:R-:W0:Y:S02]  /*dc00*/  LDC.64 R2, c[0x0][0xc58] ;  /* 0x00031600ff027b82 */ /* 0x000e240000000a00 */
[----:B0-----:R-:W-:-:S06]  /*dc10*/  IMAD.WIDE R2, R7, 0x4, R2 ;  /* 0x0000000407027825 */ /* 0x001fcc00078e0202 */
[----:B------:R0:W5:Y:S02]  /*dc20*/  LDG.E R2, desc[UR46][R2.64] ;  /* 0x0000002e02027981 */ /* 0x000164000c1e1900 */
.L_x_223:
[----:B------:R-:W-:Y:S05]  /*dc30*/  BSYNC B0 ;  /* 0x0000000000007941 */ /* 0x000fea0003800000 */
.L_x_222:
[----:B------:R-:W-:-:S03]  /*dc40*/  UMOV UR4, 0xffffffff ;  /* 0xffffffff00047882 */ /* 0x000fc60000000000 */
[----:B------:R-:W-:Y:S05]  /*dc50*/  BRA.DIV UR4, `(.L_x_224) ;  /* 0x0000001204c47947 */ /* 0x000fea000b800000 */
[----:B-----5:R-:W0:Y:S01]  /*dc60*/  SHFL.UP PT, R14, R2, 0x1, RZ ;  /* 0x04200000020e7989 */ /* 0x020e2200000e00ff */
[C---:B------:R-:W-:Y:S02]  /*dc70*/  ISETP.NE.AND P0, PT, R27.reuse, RZ, PT ;  /* 0x000000ff1b00720c */ /* 0x040fe40003f05270 */
[C---:B------:R-:W-:Y:S02]  /*dc80*/  ISETP.GE.U32.AND P1, PT, R27.reuse, 0x2, PT ;  /* 0x000000021b00780c */ /* 0x040fe40003f26070 */
[----:B0-----:R-:W-:Y:S02]  /*dc90*/  SEL R13, R14, RZ, P0 ;  /* 0x000000ff0e0d7207 */ /* 0x001fe40000000000 */
[----:B------:R-:W-:-:S03]  /*dca0*/  ISETP.GE.U32.AND P0, PT, R27, 0x4, PT ;  /* 0x000000041b00780c */ /* 0x000fc60003f06070 */
[----:B------:R-:W-:-:S05]  /*dcb0*/  IMAD.IADD R13, R2, 0x1, R13 ;  /* 0x00000001020d7824 */ /* 0x000fca00078e020d */
[----:B------:R-:W0:Y:S02]  /*dcc0*/  SHFL.UP PT, R14, R13, 0x2, RZ ;  /* 0x044000000d0e7989 */ /* 0x000e2400000e00ff */
        /* <DEDUP_REMOVED lines=8> */
[----:B0-----:R-:W-:-:S04]  /*dd50*/  SEL R7, R14, RZ, P1 ;  /* 0x000000ff0e077207 */ /* 0x001fc80000800000 */
[----:B------:R-:W-:-:S05]  /*dd60*/  IADD3 R7, R6, R7, RZ ;  /* 0x0000000706077210 */ /* 0x000fca0007ffe0ff */
[----:B------:R-:W0:Y:S02]  /*dd70*/  SHFL.UP PT, R14, R7, 0x10, RZ ;  /* 0x06000000070e7989 */ /* 0x000e2400000e00ff */
[----:B0-----:R-:W-:-:S05]  /*dd80*/  SEL R8, R14, RZ, P0 ;  /* 0x000000ff0e087207 */ /* 0x001fca0000000000 */
[----:B------:R-:W-:-:S05]  /*dd90*/  IMAD.IADD R8, R7, 0x1, R8 ;  /* 0x0000000107087824 */ /* 0x000fca00078e0208 */
[----:B------:R0:W0:Y:S02]  /*dda0*/  SHFL.IDX PT, R14, R8, 0x1f, 0x1f ;  /* 0x03e01f00080e7f89 */ /* 0x00002400000e0000 */
.L_x_275:
[----:B------:R-:W-:Y:S02]  /*ddb0*/  ULDC UR4, c[0x0][0xc10] ;  /* 0x0003040000047ab9 */ /* 0x000fe40000000800 */
[----:B------:R-:W-:-:S04]  /*ddc0*/  IMAD.U32 R7, RZ, RZ, UR4 ;  /* 0x00000004ff077e24 */ /* 0x000fc8000f8e00ff */
[----:B0-----:R-:W-:-:S04]  /*ddd0*/  IMAD R3, R14, R7, RZ ;  /* 0x000000070e037224 */ /* 0x001fc800078e02ff */
[----:B----4-:R-:W-:-:S05]  /*dde0*/  IMAD.IADD R6, R0, 0x1, R3 ;  /* 0x0000000100067824 */ /* 0x010fca00078e0203 */
[----:B---3--:R-:W-:-:S13]  /*ddf0*/  ISETP.GT.AND P0, PT, R6, R5, PT ;  /* 0x000000050600720c */ /* 0x008fda0003f04270 */
[----:B------:R-:W-:Y:S05]  /*de00*/  @P0 BRA `(.L_x_225) ;  /* 0x0000000000ac0947 */ /* 0x000fea0003800000 */
[----:B------:R-:W0:Y:S02]  /*de10*/  LDC R4, c[0x0][0xc14] ;  /* 0x00030500ff047b82 */ /* 0x000e240000000800 */
.L_x_230:
[----:B------:R-:W-:-:S04]  /*de20*/  IADD3 R19, R19, 0x1f, RZ ;  /* 0x0000001f13137810 */ /* 0x000fc80007ffe0ff */
[----:B0-----:R-:W-:-:S13]  /*de30*/  ISETP.GE.AND P0, PT, R19, R4, PT ;  /* 0x000000041300720c */ /* 0x001fda0003f06270 */
[----:B------:R-:W-:Y:S05]  /*de40*/  @P0 BRA `(.L_x_226) ;  /* 0x0000000400540947 */ /* 0x000fea0003800000 */
[C---:B------:R-:W-:Y:S01]  /*de50*/  IMAD.IADD R7, R27.reuse, 0x1, R19 ;  /* 0x000000011b077824 */ /* 0x040fe200078e0213 */
[----:B------:R-:W-:Y:S01]  /*de60*/  ISETP.NE.AND P1, PT, R27, 0x1f, PT ;  /* 0x0000001f1b00780c */ /* 0x000fe20003f25270 */
[----:B------:R-:W-:Y:S01]  /*de70*/  BSSY B0, `(.L_x_227) ;  /* 0x0000007000007945 */ /* 0x000fe20003800000 */
[----:B------:R-:W-:Y:S02]  /*de80*/  IMAD.MOV.U32 R2, RZ, RZ, RZ ;  /* 0x000000ffff027224 */ /* 0x000fe400078e00ff */
[----:B------:R-:W-:-:S13]  /*de90*/  ISETP.GE.OR P0, PT, R7, R4, !P1 ;  /* 0x000000040700720c */ /* 0x000fda0004f06670 */
[----:B------:R-:W-:Y:S05]  /*dea0*/  @P0 BRA `(.L_x_228) ;  /* 0x00000000000c0947 */ /* 0x000fea0003800000 */
[----:B------:R-:W0:Y:S02]  /*deb0*/  LDC.64 R2, c[0x0][0xc58] ;  /* 0x00031600ff027b82 */ /* 0x000e240000000a00 */
[----:B0-----:R-:W-:-:S06]  /*dec0*/  IMAD.WIDE R2, R7, 0x4, R2 ;  /* 0x0000000407027825 */ /* 0x001fcc00078e0202 */
[----:B------:R0:W5:Y:S02]  /*ded0*/  LDG.E R2, desc[UR46][R2.64] ;  /* 0x0000002e02027981 */ /* 0x000164000c1e1900 */
.L_x_228:
[----:B------:R-:W-:Y:S05]  /*dee0*/  BSYNC B0 ;  /* 0x0000000000007941 */ /* 0x000fea0003800000 */
.L_x_227:
[----:B------:R-:W-:-:S03]  /*def0*/  UMOV UR4, 0xffffffff ;  /* 0xffffffff00047882 */ /* 0x000fc60000000000 */
[----:B------:R-:W-:Y:S05]  /*df00*/  BRA.DIV UR4, `(.L_x_229) ;  /* 0x0000001204e87947 */ /* 0x000fea000b800000 */
[----:B-----5:R-:W3:Y:S01]  /*df10*/  SHFL.UP PT, R14, R2, 0x1, RZ ;  /* 0x04200000020e7989 */ /* 0x020ee200000e00ff */
[C---:B------:R-:W-:Y:S02]  /*df20*/  ISETP.NE.AND P0, PT, R27.reuse, RZ, PT ;  /* 0x000000ff1b00720c */ /* 0x040fe40003f05270 */
[C---:B------:R-:W-:Y:S02]  /*df30*/  ISETP.GE.U32.AND P1, PT, R27.reuse, 0x2, PT ;  /* 0x000000021b00780c */ /* 0x040fe40003f26070 */
[----:B---3--:R-:W-:Y:S02]  /*df40*/  SEL R13, R14, RZ, P0 ;  /* 0x000000ff0e0d7207 */ /* 0x008fe40000000000 */
[----:B------:R-:W-:-:S03]  /*df50*/  ISETP.GE.U32.AND P0, PT, R27, 0x4, PT ;  /* 0x000000041b00780c */ /* 0x000fc60003f06070 */
[----:B------:R-:W-:-:S05]  /*df60*/  IMAD.IADD R13, R2, 0x1, R13 ;  /* 0x00000001020d7824 */ /* 0x000fca00078e020d */
[----:B------:R-:W3:Y:S02]  /*df70*/  SHFL.UP PT, R14, R13, 0x2, RZ ;  /* 0x044000000d0e7989 */ /* 0x000ee400000e00ff */
[----:B---3--:R-:W-:Y:S02]  /*df80*/  SEL R0, R14, RZ, P1 ;  /* 0x000000ff0e007207 */ /* 0x008fe40000800000 */
        /* <DEDUP_REMOVED lines=12> */
[----:B------:R0:W3:Y:S02]  /*e050*/  SHFL.IDX PT, R14, R8, 0x1f, 0x1f ;  /* 0x03e01f00080e7f89 */ /* 0x0000e400000e0000 */
.L_x_283:
[----:B------:R-:W-:Y:S02]  /*e060*/  ULDC UR4, c[0x0][0xc10] ;  /* 0x0003040000047ab9 */ /* 0x000fe40000000800 */
[----:B------:R-:W-:-:S05]  /*e070*/  MOV R7, UR4 ;  /* 0x0000000400077c02 */ /* 0x000fca0008000f00 */
[----:B---3--:R-:W-:-:S04]  /*e080*/  IMAD R3, R14, R7, RZ ;  /* 0x000000070e037224 */ /* 0x008fc800078e02ff */
[----:B------:R-:W-:-:S05]  /*e090*/  IMAD.IADD R6, R3, 0x1, R6 ;  /* 0x0000000103067824 */ /* 0x000fca00078e0206 */
[----:B------:R-:W-:-:S13]  /*e0a0*/  ISETP.GT.AND P0, PT, R6, R5, PT ;  /* 0x000000050600720c */ /* 0x000fda0003f04270 */
[----:B------:R-:W-:Y:S05]  /*e0b0*/  @!P0 BRA `(.L_x_230) ;  /* 0xfffffffc00588947 */ /* 0x000fea000383ffff */
.L_x_225:
[----:B------:R-:W-:Y:S01]  /*e0c0*/  IMAD.IADD R6, R6, 0x1, -R3 ;  /* 0x0000000106067824 */ /* 0x000fe200078e0a03 */
[----:B------:R-:W-:-:S03]  /*e0d0*/  UMOV UR4, 0xffffffff ;  /* 0xffffffff00047882 */ /* 0x000fc60000000000 */
[----:B------:R-:W-:-:S05]  /*e0e0*/  IMAD R0, R8, R7, R6 ;  /* 0x0000000708007224 */ /* 0x000fca00078e0206 */
[----:B------:R-:W-:Y:S01]  /*e0f0*/  ISETP.GT.AND P6, PT, R0, R5, PT ;  /* 0x000000050000720c */ /* 0x000fe20003fc4270 */
[----:B------:R-:W-:-:S12]  /*e100*/  BRA.DIV UR4, `(.L_x_231) ;  /* 0x0000001604387947 */ /* 0x000fd8000b800000 */
[----:B------:R-:W-:-:S04]  /*e110*/  VOTE.ANY R3, PT, !P6 ;  /* 0x0000000000037806 */ /* 0x000fc800070e0100 */
[----:B------:R-:W3:Y:S02]  /*e120*/  POPC R0, R3 ;  /* 0x0000000300007309 */ /* 0x000ee40000000000 */
[----:B---3--:R3:W4:Y:S02]  /*e130*/  SHFL.IDX PT, R17, R2, R0, 0x1f ;  /* 0x00001f0002117589 */ /* 0x00872400000e0000 */
.L_x_287:
[----:B------:R-:W-:Y:S01]  /*e140*/  ISETP.NE.AND P0, PT, R3, RZ, PT ;  /* 0x000000ff0300720c */ /* 0x000fe20003f05270 */
[----:B------:R-:W-:-:S12]  /*e150*/  IMAD.MOV.U32 R14, RZ, RZ, RZ ;  /* 0x000000ffff0e7224 */ /* 0x000fd800078e00ff */
[----:B------:R-:W-:Y:S05]  /*e160*/  @!P0 BRA `(.L_x_232) ;  /* 0x0000000000108947 */ /* 0x000fea0003800000 */
[----:B------:R-:W-:Y:S01]  /*e170*/  UMOV UR4, 0xffffffff ;  /* 0xffffffff00047882 */ /* 0x000fe20000000000 */
[----:B------:R-:W-:Y:S02]  /*e180*/  IADD3 R12, R0, -0x1, RZ ;  /* 0xffffffff000c7810 */ /* 0x000fe40007ffe0ff */
[----:B------:R-:W-:Y:S05]  /*e190*/  BRA.DIV UR4, `(.L_x_233) ;  /* 0x00000016045c7947 */ /* 0x000fea000b800000 */
[----:B------:R0:W0:Y:S02]  /*e1a0*/  SHFL.IDX PT, R14, R8, R12, 0x1f ;  /* 0x00001f0c080e7589 */ /* 0x00002400000e0000 */
.L_x_232:
[----:B0---4-:R-:W-:Y:S01]  /*e1b0*/  IABS R8, R17 ;  /* 0x0000001100087213 */ /* 0x011fe20000000000 */
[----:B--2---:R-:W-:Y:S02]  /*e1c0*/  IMAD R16, R14, R7, R6 ;  /* 0x000000070e107224 */ /* 0x004fe400078e0206 */
[----:B------:R-:W-:Y:S01]  /*e1d0*/  IMAD.IADD R19, R0, 0x1, R19 ;  /* 0x0000000100137824 */ /* 0x000fe200078e0213 */
[----:B------:R-:W0:Y:S02]  /*e1e0*/  I2F.RP R9, R8 ;  /* 0x0000000800097306 */ /* 0x000e240000209400 */
[----:B------:R-:W-:Y:S02]  /*e1f0*/  IADD3 R6, R5, -R16, RZ ;  /* 0x8000001005067210 */ /* 0x000fe40007ffe0ff */
[----:B------:R-:W-:-:S05]  /*e200*/  IABS R5, R17 ;  /* 0x0000001100057213 */ /* 0x000fca0000000000 */
[----:B------:R-:W-:Y:S01]  /*e210*/  IMAD.MOV R5, RZ, RZ, -R5 ;  /* 0x000000ffff057224 */ /* 0x000fe200078e0a05 */
[----:B0-----:R-:W3:Y:S02]  /*e220*/  MUFU.RCP R9, R9 ;  /* 0x0000000900097308 */ /* 0x001ee40000001000 */
[----:B---3--:R-:W-:-:S06]  /*e230*/  VIADD R2, R9, 0xffffffe ;  /* 0x0ffffffe09027836 */ /* 0x008fcc0000000000 */
[----:B------:R0:W2:Y:S02]  /*e240*/  F2I.FTZ.U32.TRUNC.NTZ R3, R2 ;  /* 0x0000000200037305 */ /* 0x0000a4000021f000 */
[----:B0-----:R-:W-:Y:S02]  /*e250*/  IMAD.MOV.U32 R2, RZ, RZ, RZ ;  /* 0x000000ffff027224 */ /* 0x001fe400078e00ff */
[----:B--2---:R-:W-:-:S04]  /*e260*/  IMAD.MOV R11, RZ, RZ, -R3 ;  /* 0x000000ffff0b7224 */ /* 0x004fc800078e0a03 */
[----:B------:R-:W-:-:S04]  /*e270*/  IMAD R7, R11, R8, RZ ;  /* 0x000000080b077224 */ /* 0x000fc800078e02ff */
[----:B------:R-:W-:Y:S01]  /*e280*/  IMAD.HI.U32 R3, R3, R7, R2 ;  /* 0x0000000703037227 */ /* 0x000fe200078e0002 */
[----:B------:R-:W-:-:S05]  /*e290*/  IABS R2, R6 ;  /* 0x0000000600027213 */ /* 0x000fca0000000000 */
        /* <DEDUP_REMOVED lines=11> */
[----:B------:R-:W-:-:S04]  /*e350*/  @!P0 LOP3.LUT R3, RZ, R17, RZ, 0x33, !PT ;  /* 0x00000011ff038212 */ /* 0x000fc800078e33ff */
[----:B------:R-:W-:Y:S01]  /*e360*/  MOV R18, R3 ;  /* 0x0000000300127202 */ /* 0x000fe20000000f00 */
[----:B------:R-:W-:-:S04]  /*e370*/  IMAD.MOV R2, RZ, RZ, -R3 ;  /* 0x000000ffff027224 */ /* 0x000fc800078e0a03 */
[----:B------:R-:W-:Y:S01]  /*e380*/  IMAD R17, R17, R2, R6 ;  /* 0x0000000211117224 */ /* 0x000fe200078e0206 */
[----:B------:R-:W-:Y:S06]  /*e390*/  BRA `(.L_x_234) ;  /* 0x00000000001c7947 */ /* 0x000fec0003800000 */
.L_x_226:
[----:B------:R-:W-:Y:S01]  /*e3a0*/  UMOV UR4, URZ ;  /* 0x0000003f00047c82 */ /* 0x000fe20008000000 */
[----:B------:R-:W-:Y:S01]  /*e3b0*/  UMOV UR5, URZ ;  /* 0x0000003f00057c82 */ /* 0x000fe20008000000 */
[----:B------:R-:W-:Y:S01]  /*e3c0*/  ULDC UR6, c[0x0][0xc14] ;  /* 0x0003050000067ab9 */ /* 0x000fe20000000800 */
[----:B--2---:R-:W-:Y:S01]  /*e3d0*/  IMAD.MOV.U32 R16, RZ, RZ, R5 ;  /* 0x000000ffff107224 */ /* 0x004fe200078e0005 */
[----:B------:R-:W-:Y:S01]  /*e3e0*/  MOV R19, UR6 ;  /* 0x0000000600137c02 */ /* 0x000fe20008000f00 */
[----:B------:R-:W-:Y:S02]  /*e3f0*/  IMAD.U32 R17, RZ, RZ, UR4 ;  /* 0x00000004ff117e24 */ /* 0x000fe4000f8e00ff */
[----:B------:R-:W-:-:S07]  /*e400*/  IMAD.U32 R18, RZ, RZ, UR5 ;  /* 0x00000005ff127e24 */ /* 0x000fce000f8e00ff */
.L_x_234:
[----:B------:R-:W-:Y:S01]  /*e410*/  ISETP.NE.AND P0, PT, R27, RZ, PT ;  /* 0x000000ff1b00720c */ /* 0x000fe20003f05270 */
[----:B------:R-:W-:Y:S05]  /*e420*/  WARPSYNC.ALL ;  /* 0x0000000000007948 */ /* 0x000fea0003800000 */
[----:B------:R-:W-:Y:S07]  /*e430*/  BAR.SYNC.DEFER_BLOCKING 0x4, 0x1a0 ;  /* 0x0106800000007b1d */ /* 0x000fee0000010000 */
[----:B------:R-:W-:Y:S01]  /*e440*/  @!P0 MOV R0, 0x400 ;  /* 0x0000040000008802 */ /* 0x000fe20000000f00 */
[----:B------:R-:W0:Y:S03]  /*e450*/  @!P0 S2R R3, SR_CgaCtaId ;  /* 0x0000000000038919 */ /* 0x000e260000008800 */
[----:B0-----:R-:W-:-:S05]  /*e460*/  @!P0 LEA R0, R3, R0, 0x18 ;  /* 0x0000000003008211 */ /* 0x001fca00078ec0ff */
[----:B------:R2:W-:Y:S01]  /*e470*/  @!P0 STS.128 [R0+0x308d0], R16 ;  /* 0x0308d01000008388 */ /* 0x0005e20000000c00 */
[----:B------:R-:W-:Y:S06]  /*e480*/  BAR.ARV 0x5, 0x1a0 ;  /* 0x0146800000007b1d */ /* 0x000fec0000002000 */
[----:B------:R-:W-:-:S13]  /*e490*/  ISETP.GE.AND P0, PT, R19, R4, PT ;  /* 0x000000041300720c */ /* 0x000fda0003f06270 */
[----:B------:R-:W-:Y:S05]  /*e4a0*/  @!P0 BRA `(.L_x_235) ;  /* 0xffffffd000008947 */ /* 0x000fea000383ffff */
.L_x_172:
[----:B0-2---:R-:W2:Y:S01]  /*e4b0*/  LDL.LU R0, [R1+0xc] ;  /* 0x00000c0001007983 */ /* 0x005ea20000300800 */
[----:B------:R-:W-:Y:S01]  /*e4c0*/  BSSY B0, `(.L_x_236) ;  /* 0x000000b000007945 */ /* 0x000fe20003800000 */
[----:B------:R-:W0:Y:S01]  /*e4d0*/  S2R R5, SR_CgaCtaId ;  /* 0x0000000000057919 */ /* 0x000e220000008800 */
[----:B--2---:R-:W-:-:S05]  /*e4e0*/  VIADD R0, R0, 0x1 ;  /* 0x0000000100007836 */ /* 0x004fca0000000000 */
[----:B------:R-:W-:-:S04]  /*e4f0*/  LEA.HI R2, R0, R0, RZ, 0x1 ;  /* 0x0000000000027211 */ /* 0x000fc800078f08ff */
[----:B------:R-:W-:Y:S02]  /*e500*/  LOP3.LUT R3, R2, 0xfffffffe, RZ, 0xc0, !PT ;  /* 0xfffffffe02037812 */ /* 0x000fe400078ec0ff */
[----:B------:R-:W-:-:S03]  /*e510*/  MOV R2, 0x400 ;  /* 0x0000040000027802 */ /* 0x000fc60000000f00 */
[----:B------:R-:W-:Y:S01]  /*e520*/  IMAD.IADD R0, R0, 0x1, -R3 ;  /* 0x0000000100007824 */ /* 0x000fe200078e0a03 */
[----:B0-----:R-:W-:-:S04]  /*e530*/  LEA R9, R5, R2, 0x18 ;  /* 0x0000000205097211 */ /* 0x001fc800078ec0ff */
[----:B------:R-:W-:-:S04]  /*e540*/  SHF.L.U32 R0, R0, 0x1f, RZ ;  /* 0x0000001f00007819 */ /* 0x000fc800000006ff */
[----:B------:R-:W0:Y:S02]  /*e550*/  SYNCS.PHASECHK.TRANS64.TRYWAIT P0, [R9+URZ+0x30820], R0 ;  /* 0x03082000090075a7 */ /* 0x000e24000800017f */
[----:B0-----:R-:W-:Y:S05]  /*e560*/  @!P0 BRA `(.L_x_237) ;  /* 0x00000010008c8947 */ /* 0x001fea0003800000 */
.L_x_290:
[----:B------:R-:W-:Y:S05]  /*e570*/  BSYNC B0 ;  /* 0x0000000000007941 */ /* 0x000fea0003800000 */
.L_x_236:
[----:B------:R-:W-:-:S03]  /*e580*/  UMOV UR4, 0xffffffff ;  /* 0xffffffff00047882 */ /* 0x000fc60000000000 */
[----:B------:R-:W-:Y:S05]  /*e590*/  BRA.DIV UR4, `(.L_x_238) ;  /* 0x0000001204947947 */ /* 0x000fea000b800000 */
[----:B0-----:R-:W0:Y:S02]  /*e5a0*/  S2R R0, SR_TID.X ;  /* 0x0000000000007919 */ /* 0x001e240000002100 */
[----:B0-----:R-:W-:-:S04]  /*e5b0*/  SHF.R.U32.HI R0, RZ, 0x5, R0 ;  /* 0x00000005ff007819 */ /* 0x001fc80000011600 */
[----:B------:R-:W-:-:S05]  /*e5c0*/  LOP3.LUT R0, R0, 0x3, RZ, 0xc0, !PT ;  /* 0x0000000300007812 */ /* 0x000fca00078ec0ff */
[----:B------:R0:W2:Y:S02]  /*e5d0*/  SHFL.IDX PT, R14, R0, RZ, 0x1f ;  /* 0x00001fff000e7589 */ /* 0x0000a400000e0000 */
.L_x_293:
[----:B--2---:R-:W-:Y:S01]  /*e5e0*/  ISETP.NE.AND P0, PT, R14, RZ, PT ;  /* 0x000000ff0e00720c */ /* 0x004fe20003f05270 */
[----:B------:R-:W-:-:S12]  /*e5f0*/  BSSY B0, `(.L_x_239) ;  /* 0x0000024000007945 */ /* 0x000fd80003800000 */
[----:B------:R-:W-:Y:S05]  /*e600*/  @P0 BRA `(.L_x_240) ;  /* 0x0000000000880947 */ /* 0x000fea0003800000 */
[----:B------:R-:W-:-:S03]  /*e610*/  UMOV UR4, 0xffffffff ;  /* 0xffffffff00047882 */ /* 0x000fc60000000000 */
[----:B------:R-:W-:Y:S05]  /*e620*/  BRA.DIV UR4, `(.L_x_241) ;  /* 0x0000001204a47947 */ /* 0x000fea000b800000 */
[----:B------:R-:W-:-:S13]  /*e630*/  ELECT P6, URZ, PT ;  /* 0x00000000003f782f */ /* 0x000fda00038c0000 */
.L_x_296:
[----:B------:R-:W-:Y:S05]  /*e640*/  @!P6 BRA `(.L_x_240) ;  /* 0x000000000078e947 */ /* 0x000fea0003800000 */
[----:B------:R-:W-:-:S06]  /*e650*/  ULOP3.LUT UR4, UR36, 0x2, URZ, 0xfc, !UPT ;  /* 0x0000000224047892 */ /* 0x000fcc000f8efc3f */
[----:B0-----:R-:W-:-:S05]  /*e660*/  IMAD.U32 R0, RZ, RZ, UR4 ;  /* 0x00000004ff007e24 */ /* 0x001fca000f8e00ff */
[----:B------:R-:W-:-:S13]  /*e670*/  ISETP.NE.AND P2, PT, R0, 0x3, PT ;  /* 0x000000030000780c */ /* 0x000fda0003f45270 */
[----:B------:R-:W-:Y:S05]  /*e680*/  @!P2 BRA `(.L_x_242) ;  /* 0x000000000004a947 */ /* 0x000fea0003800000 */
[----:B------:R-:W-:Y:S01]  /*e690*/  BPT.TRAP 0x1 ;  /* 0x000000040000795c */ /* 0x000fe20000300000 */
.L_x_242:
[----:B------:R-:W-:Y:S01]  /*e6a0*/  IADD3 R3, R9, 0x30840, RZ ;  /* 0x0003084009037810 */ /* 0x000fe20007ffe0ff */
[----:B------:R-:W-:Y:S01]  /*e6b0*/  VIADD R0, R22, 0x1 ;  /* 0x0000000116007836 */ /* 0x000fe20000000000 */
[----:B------:R-:W-:-:S03]  /*e6c0*/  SHF.L.U32 R2, R24, 0x1f, RZ ;  /* 0x0000001f18027819 */ /* 0x000fc600000006ff */
[----:B------:R-:W-:Y:S01]  /*e6d0*/  IMAD R7, R22, 0x8, R3 ;  /* 0x0000000816077824 */ /* 0x000fe200078e0203 */
[----:B------:R-:W-:-:S03]  /*e6e0*/  ISETP.NE.AND P1, PT, R0, 0x2, PT ;  /* 0x000000020000780c */ /* 0x000fc60003f25270 */
[----:B------:R-:W0:Y:S01]  /*e6f0*/  SYNCS.PHASECHK.TRANS64.TRYWAIT P0, [R7+URZ], R2 ;  /* 0x00000002070075a7 */ /* 0x000e22000800017f */
[----:B------:R-:W-:Y:S02]  /*e700*/  SEL R5, RZ, 0x1, P1 ;  /* 0x00000001ff057807 */ /* 0x000fe40000800000 */
[----:B------:R-:W-:Y:S02]  /*e710*/  SEL R4, R0, RZ, P1 ;  /* 0x000000ff00047207 */ /* 0x000fe40000800000 */
[----:B------:R-:W-:-:S03]  /*e720*/  LOP3.LUT R0, R24, R5, RZ, 0x3c, !PT ;  /* 0x0000000518007212 */ /* 0x000fc600078e3cff */
[----:B------:R-:W-:Y:S01]  /*e730*/  IMAD R3, R4, 0x8, R3 ;  /* 0x0000000804037824 */ /* 0x000fe200078e0203 */
[----:B------:R-:W-:Y:S01]  /*e740*/  SHF.L.U32 R0, R0, 0x1f, RZ ;  /* 0x0000001f00007819 */ /* 0x000fe200000006ff */
[----:B0-----:R-:W-:Y:S06]  /*e750*/  @!P0 BRA `(.L_x_243) ;  /* 0x0000001000788947 */ /* 0x001fec0003800000 */
.L_x_297:
[----:B------:R-:W2:Y:S02]  /*e760*/  SYNCS.PHASECHK.TRANS64.TRYWAIT P0, [R3+URZ], R0 ;  /* 0x00000000030075a7 */ /* 0x000ea4000800017f */
[----:B--2---:R-:W-:Y:S05]  /*e770*/  @!P0 BRA `(.L_x_244) ;  /* 0x0000001000848947 */ /* 0x004fea0003800000 */
.L_x_298:
[----:B------:R-:W-:Y:S05]  /*e780*/  @!P2 BRA `(.L_x_245) ;  /* 0x000000000004a947 */ /* 0x000fea0003800000 */
[----:B------:R-:W-:Y:S01]  /*e790*/  BPT.TRAP 0x1 ;  /* 0x000000040000795c */ /* 0x000fe20000300000 */
.L_x_245:
[----:B--2---:R-:W-:-:S05]  /*e7a0*/  IADD3 R3, R9, 0x30860, RZ ;  /* 0x0003086009037810 */ /* 0x004fca0007ffe0ff */
[----:B------:R-:W-:-:S04]  /*e7b0*/  IMAD R5, R22, 0x8, R3 ;  /* 0x0000000816057824 */ /* 0x000fc800078e0203 */
[----:B------:R-:W2:Y:S02]  /*e7c0*/  SYNCS.PHASECHK.TRANS64.TRYWAIT P0, [R5+URZ], R2 ;  /* 0x00000002050075a7 */ /* 0x000ea4000800017f */
[----:B--2---:R-:W-:Y:S05]  /*e7d0*/  @!P0 BRA `(.L_x_246) ;  /* 0x0000001000808947 */ /* 0x004fea0003800000 */
.L_x_299:
[----:B------:R-:W-:-:S07]  /*e7e0*/  IMAD R3, R4, 0x8, R3 ;  /* 0x0000000804037824 */ /* 0x000fce00078e0203 */
.L_x_247:
[----:B---3--:R3:W4:Y:S02]  /*e7f0*/  SYNCS.PHASECHK.TRANS64.TRYWAIT P0, [R3+URZ], R0 ;  /* 0x00000000030075a7 */ /* 0x008724000800017f */
[----:B----4-:R-:W-:Y:S05]  /*e800*/  @!P0 NANOSLEEP.SYNCS 0x989680 ;  /* 0x009896800000895d */ /* 0x010fea0003900000 */
[----:B------:R-:W4:Y:S02]  /*e810*/  @!P0 SYNCS.PHASECHK.TRANS64 P0, [R3+URZ], R0 ;  /* 0x00000000030085a7 */ /* 0x000f24000800007f */
[----:B----4-:R-:W-:Y:S05]  /*e820*/  @!P0 BRA `(.L_x_247) ;  /* 0xfffffffc00f08947 */ /* 0x010fea000383ffff */
.L_x_240:
[----:B------:R-:W-:Y:S05]  /*e830*/  BSYNC B0 ;  /* 0x0000000000007941 */ /* 0x000fea0003800000 */
.L_x_239:
[----:B------:R-:W-:Y:S05]  /*e840*/  EXIT ;  /* 0x000000000000794d */ /* 0x000fea0003800000 */
.L_x_126:
[----:B0-----:R-:W-:-:S04]  /*e850*/  IMAD.U32 R3, RZ, RZ, UR40 ;  /* 0x00000028ff037e24 */ /* 0x001fc8000f8e00ff */
[----:B------:R0:W1:Y:S03]  /*e860*/  SYNCS.PHASECHK.TRANS64.TRYWAIT P1, [R3+URZ+0x30800], R0 ;  /* 0x03080000030075a7 */ /* 0x000066000802017f */
[----:B-1----:R-:W-:Y:S05]  /*e870*/  @!P1 NANOSLEEP.SYNCS 0x989680 ;  /* 0x009896800000995d */ /* 0x002fea0003900000 */
[----:B------:R-:W1:Y:S02]  /*e880*/  @!P1 SYNCS.PHASECHK.TRANS64 P1, [R3+URZ+0x30800], R0 ;  /* 0x03080000030095a7 */ /* 0x000e64000802007f */
[----:B-1----:R-:W-:Y:S05]  /*e890*/  @!P1 BRA `(.L_x_126) ;  /* 0xfffffffc00ec9947 */ /* 0x002fea000383ffff */
[----:B------:R-:W-:Y:S05]  /*e8a0*/  BRA `(.L_x_248) ;  /* 0xffffff2c008c7947 */ /* 0x000fea000383ffff */
.L_x_130:
[----:B-1----:R1:W2:Y:S02]  /*e8b0*/  SYNCS.PHASECHK.TRANS64.TRYWAIT P2, [R0+URZ+0x30830], R3 ;  /* 0x03083003000075a7 */ /* 0x0022a4000804017f */
[----:B--2---:R-:W-:Y:S05]  /*e8c0*/  @!P2 NANOSLEEP.SYNCS 0x989680 ;  /* 0x009896800000a95d */ /* 0x004fea0003900000 */
[----:B------:R-:W2:Y:S02]  /*e8d0*/  @!P2 SYNCS.PHASECHK.TRANS64 P2, [R0+URZ+0x30830], R3 ;  /* 0x030830030000a5a7 */ /* 0x000ea4000804007f */
[----:B--2---:R-:W-:Y:S05]  /*e8e0*/  @!P2 BRA `(.L_x_130) ;  /* 0xfffffffc00f0a947 */ /* 0x004fea000383ffff */
[----:B------:R-:W-:Y:S05]  /*e8f0*/  BRA `(.L_x_129) ;  /* 0xffffff2c00b47947 */ /* 0x000fea000383ffff */
.L_x_135:
[----:B-1----:R-:W-:-:S04]  /*e900*/  MOV R7, UR6 ;  /* 0x0000000600077c02 */ /* 0x002fc80008000f00 */
[----:B------:R1:W2:Y:S03]  /*e910*/  SYNCS.PHASECHK.TRANS64.TRYWAIT P2, [R7+URZ+0x30830], R6 ;  /* 0x03083006070075a7 */ /* 0x0002a6000804017f */
[----:B--2---:R-:W-:Y:S05]  /*e920*/  @!P2 NANOSLEEP.SYNCS 0x989680 ;  /* 0x009896800000a95d */ /* 0x004fea0003900000 */
[----:B------:R-:W2:Y:S02]  /*e930*/  @!P2 SYNCS.PHASECHK.TRANS64 P2, [R7+URZ+0x30830], R6 ;  /* 0x030830060700a5a7 */ /* 0x000ea4000804007f */
[----:B--2---:R-:W-:Y:S05]  /*e940*/  @!P2 BRA `(.L_x_135) ;  /* 0xfffffffc00eca947 */ /* 0x004fea000383ffff */
[----:B------:R-:W-:Y:S05]  /*e950*/  BRA `(.L_x_132) ;  /* 0xffffff6400f47947 */ /* 0x000fea000383ffff */
.L_x_139:
[----:B-1----:R-:W-:-:S04]  /*e960*/  IMAD.U32 R7, RZ, RZ, UR6 ;  /* 0x00000006ff077e24 */ /* 0x002fc8000f8e00ff */
[----:B------:R1:W2:Y:S03]  /*e970*/  SYNCS.PHASECHK.TRANS64.TRYWAIT P2, [R7+URZ+0x30850], R6 ;  /* 0x03085006070075a7 */ /* 0x0002a6000804017f */
[----:B--2---:R-:W-:Y:S05]  /*e980*/  @!P2 NANOSLEEP.SYNCS 0x989680 ;  /* 0x009896800000a95d */ /* 0x004fea0003900000 */
[----:B------:R-:W2:Y:S02]  /*e990*/  @!P2 SYNCS.PHASECHK.TRANS64 P2, [R7+URZ+0x30850], R6 ;  /* 0x030850060700a5a7 */ /* 0x000ea4000804007f */
[----:B--2---:R-:W-:Y:S05]  /*e9a0*/  @!P2 BRA `(.L_x_139) ;  /* 0xfffffffc00eca947 */ /* 0x004fea000383ffff */
[----:B------:R-:W-:Y:S05]  /*e9b0*/  BRA `(.L_x_136) ;  /* 0xffffff68006c7947 */ /* 0x000fea000383ffff */
.L_x_144:
[----:B-1----:R-:W-:-:S04]  /*e9c0*/  IMAD.U32 R3, RZ, RZ, UR5 ;  /* 0x00000005ff037e24 */ /* 0x002fc8000f8e00ff */
[----:B------:R1:W2:Y:S03]  /*e9d0*/  SYNCS.PHASECHK.TRANS64.TRYWAIT P0, [R3+URZ+0x30850], R0 ;  /* 0x03085000030075a7 */ /* 0x0002a6000800017f */
[----:B--2---:R-:W-:Y:S05]  /*e9e0*/  @!P0 NANOSLEEP.SYNCS 0x989680 ;  /* 0x009896800000895d */ /* 0x004fea0003900000 */
[----:B------:R-:W2:Y:S02]  /*e9f0*/  @!P0 SYNCS.PHASECHK.TRANS64 P0, [R3+URZ+0x30850], R0 ;  /* 0x03085000030085a7 */ /* 0x000ea4000800007f */
[----:B--2---:R-:W-:Y:S05]  /*ea00*/  @!P0 BRA `(.L_x_144) ;  /* 0xfffffffc00ec8947 */ /* 0x004fea000383ffff */
[----:B------:R-:W-:Y:S05]  /*ea10*/  BRA `(.L_x_143) ;  /* 0xffffff9c00287947 */ /* 0x000fea000383ffff */
.L_x_181:
[----:B------:R-:W0:Y:S01]  /*ea20*/  S2R R4, SR_TID.X ;  /* 0x0000000000047919 */ /* 0x000e220000002100 */
[----:B------:R-:W-:Y:S01]  /*ea30*/  BSSY B0, `(.L_x_249) ;  /* 0x000000a000007945 */ /* 0x000fe20003800000 */
[----:B------:R-:W-:Y:S01]  /*ea40*/  MOV R12, RZ ;  /* 0x000000ff000c7202 */ /* 0x000fe20000000f00 */
[----:B------:R-:W-:Y:S02]  /*ea50*/  IMAD.MOV.U32 R11, RZ, RZ, 0x1f ;  /* 0x0000001fff0b7424 */ /* 0x000fe400078e00ff */
[----:B------:R-:W-:Y:S01]  /*ea60*/  IMAD.MOV.U32 R15, RZ, RZ, -0x1 ;  /* 0xffffffffff0f7424 */ /* 0x000fe200078e00ff */
[----:B0-----:R-:W-:-:S04]  /*ea70*/  SHF.R.U32.HI R4, RZ, 0x5, R4 ;  /* 0x00000005ff047819 */ /* 0x001fc80000011604 */
[----:B------:R-:W-:-:S05]  /*ea80*/  LOP3.LUT R4, R4, 0x3, RZ, 0xc0, !PT ;  /* 0x0000000304047812 */ /* 0x000fca00078ec0ff */
[----:B------:R-:W-:-:S07]  /*ea90*/  IMAD.MOV.U32 R13, RZ, RZ, R4 ;  /* 0x000000ffff0d7224 */ /* 0x000fce00078e0004 */
[----:B-1----:R-:W-:Y:S05]  /*eaa0*/  WARPSYNC.COLLECTIVE R15, `(.L_x_250) ;  /* 0x000000000f087348 */ /* 0x002fea0003c00000 */
[----:B------:R0:W2:Y:S02]  /*eab0*/  SHFL.IDX P6, R14, R13, R12, R11 ;  /* 0x0000000c0d0e7389 */ /* 0x0000a400000c000b */
[----:B012---:R-:W-:Y:S01]  /*eac0*/  ENDCOLLECTIVE ;  /* 0x000000000000791b */ /* 0x007fe20003800000 */
.L_x_250:
[----:B------:R-:W-:Y:S05]  /*ead0*/  BSYNC B0 ;  /* 0x0000000000007941 */ /* 0x000fea0003800000 */
.L_x_249:
[----:B------:R-:W-:Y:S05]  /*eae0*/  BRA `(.L_x_251) ;  /* 0xffffffd400347947 */ /* 0x000fea000383ffff */
.L_x_182:
[----:B------:R-:W-:Y:S01]  /*eaf0*/  BSSY B0, `(.L_x_252) ;  /* 0x0000006000007945 */ /* 0x000fe20003800000 */
[----:B------:R-:W-:-:S07]  /*eb00*/  IMAD.MOV.U32 R15, RZ, RZ, -0x1 ;  /* 0xffffffffff0f7424 */ /* 0x000fce00078e00ff */
[----:B-1----:R-:W-:Y:S05]  /*eb10*/  WARPSYNC.COLLECTIVE R15, `(.L_x_253) ;  /* 0x000000000f0c7348 */ /* 0x002fea0003c00000 */
[----:B------:R-:W-:Y:S02]  /*eb20*/  ELECT P6, UR62, PT ;  /* 0x00000000003e782f */ /* 0x000fe400038c0000 */
[----:B------:R-:W-:Y:S01]  /*eb30*/  MOV R14, UR62 ;  /* 0x0000003e000e7c02 */ /* 0x000fe20008000f00 */
[----:B-1----:R-:W-:Y:S10]  /*eb40*/  ENDCOLLECTIVE ;  /* 0x000000000000791b */ /* 0x002ff40003800000 */
.L_x_253:
[----:B------:R-:W-:Y:S05]  /*eb50*/  BSYNC B0 ;  /* 0x0000000000007941 */ /* 0x000fea0003800000 */
.L_x_252:
[----:B------:R-:W-:Y:S05]  /*eb60*/  BRA `(.L_x_254) ;  /* 0xffffffd400287947 */ /* 0x000fea000383ffff */
.L_x_185:
[----:B--2---:R2:W3:Y:S02]  /*eb70*/  SYNCS.PHASECHK.TRANS64.TRYWAIT P0, [R5+URZ+0x30840], R4 ;  /* 0x03084004050075a7 */ /* 0x0044e4000800017f */
[----:B---3--:R-:W-:Y:S05]  /*eb80*/  @!P0 NANOSLEEP.SYNCS 0x989680 ;  /* 0x009896800000895d */ /* 0x008fea0003900000 */
[----:B------:R-:W3:Y:S02]  /*eb90*/  @!P0 SYNCS.PHASECHK.TRANS64 P0, [R5+URZ+0x30840], R4 ;  /* 0x03084004050085a7 */ /* 0x000ee4000800007f */
[----:B---3--:R-:W-:Y:S05]  /*eba0*/  @!P0 BRA `(.L_x_185) ;  /* 0xfffffffc00f08947 */ /* 0x008fea000383ffff */
[----:B------:R-:W-:Y:S05]  /*ebb0*/  BRA `(.L_x_255) ;  /* 0xffffffd400807947 */ /* 0x000fea000383ffff */
.L_x_188:
[----:B--2---:R2:W3:Y:S02]  /*ebc0*/  SYNCS.PHASECHK.TRANS64.TRYWAIT P0, [R26+URZ+0x30820], R5 ;  /* 0x030820051a0075a7 */ /* 0x0044e4000800017f */
[----:B---3--:R-:W-:Y:S05]  /*ebd0*/  @!P0 NANOSLEEP.SYNCS 0x989680 ;  /* 0x009896800000895d */ /* 0x008fea0003900000 */
[----:B------:R-:W3:Y:S02]  /*ebe0*/  @!P0 SYNCS.PHASECHK.TRANS64 P0, [R26+URZ+0x30820], R5 ;  /* 0x030820051a0085a7 */ /* 0x000ee4000800007f */
[----:B---3--:R-:W-:Y:S05]  /*ebf0*/  @!P0 BRA `(.L_x_188) ;  /* 0xfffffffc00f08947 */ /* 0x008fea000383ffff */
[----:B------:R-:W-:Y:S05]  /*ec00*/  BRA `(.L_x_256) ;  /* 0xffffffd800407947 */ /* 0x000fea000383ffff */
.L_x_196:
[----:B0-----:R0:W3:Y:S02]  /*ec10*/  SYNCS.PHASECHK.TRANS64.TRYWAIT P0, [R3+URZ+0x30840], R2 ;  /* 0x03084002030075a7 */ /* 0x0010e4000800017f */
[----:B---3--:R-:W-:Y:S05]  /*ec20*/  @!P0 NANOSLEEP.SYNCS 0x989680 ;  /* 0x009896800000895d */ /* 0x008fea0003900000 */
[----:B------:R-:W3:Y:S02]  /*ec30*/  @!P0 SYNCS.PHASECHK.TRANS64 P0, [R3+URZ+0x30840], R2 ;  /* 0x03084002030085a7 */ /* 0x000ee4000800007f */
[----:B---3--:R-:W-:Y:S05]  /*ec40*/  @!P0 BRA `(.L_x_196) ;  /* 0xfffffffc00f08947 */ /* 0x008fea000383ffff */
[----:B------:R-:W-:Y:S05]  /*ec50*/  BRA `(.L_x_257) ;  /* 0xffffffd800e87947 */ /* 0x000fea000383ffff */
.L_x_198:
[----:B0-----:R0:W2:Y:S02]  /*ec60*/  SYNCS.PHASECHK.TRANS64.TRYWAIT P0, [R2+URZ+0x60], R5 ;  /* 0x00006005020075a7 */ /* 0x0010a4000800017f */
[----:B--2---:R-:W-:Y:S05]  /*ec70*/  @!P0 NANOSLEEP.SYNCS 0x989680 ;  /* 0x009896800000895d */ /* 0x004fea0003900000 */
[----:B------:R-:W2:Y:S02]  /*ec80*/  @!P0 SYNCS.PHASECHK.TRANS64 P0, [R2+URZ+0x60], R5 ;  /* 0x00006005020085a7 */ /* 0x000ea4000800007f */
[----:B--2---:R-:W-:Y:S05]  /*ec90*/  @!P0 BRA `(.L_x_198) ;  /* 0xfffffffc00f08947 */ /* 0x004fea000383ffff */
[----:B------:R-:W-:Y:S05]  /*eca0*/  BRA `(.L_x_258) ;  /* 0xffffffdc004c7947 */ /* 0x000fea000383ffff */
.L_x_203:
[----:B---3--:R3:W4:Y:S02]  /*ecb0*/  SYNCS.PHASECHK.TRANS64.TRYWAIT P0, [R3+URZ+0x30840], R2 ;  /* 0x03084002030075a7 */ /* 0x008724000800017f */
[----:B----4-:R-:W-:Y:S05]  /*ecc0*/  @!P0 NANOSLEEP.SYNCS 0x989680 ;  /* 0x009896800000895d */ /* 0x010fea0003900000 */
[----:B------:R-:W4:Y:S02]  /*ecd0*/  @!P0 SYNCS.PHASECHK.TRANS64 P0, [R3+URZ+0x30840], R2 ;  /* 0x03084002030085a7 */ /* 0x000f24000800007f */
[----:B----4-:R-:W-:Y:S05]  /*ece0*/  @!P0 BRA `(.L_x_203) ;  /* 0xfffffffc00f08947 */ /* 0x010fea000383ffff */
[----:B------:R-:W-:Y:S05]  /*ecf0*/  BRA `(.L_x_259) ;  /* 0xffffffe000547947 */ /* 0x000fea000383ffff */
.L_x_205:
[----:B0-----:R0:W2:Y:S02]  /*ed00*/  SYNCS.PHASECHK.TRANS64.TRYWAIT P1, [R3+URZ+0x60], R24 ;  /* 0x00006018030075a7 */ /* 0x0010a4000802017f */
[----:B--2---:R-:W-:Y:S05]  /*ed10*/  @!P1 NANOSLEEP.SYNCS 0x989680 ;  /* 0x009896800000995d */ /* 0x004fea0003900000 */
[----:B------:R-:W2:Y:S02]  /*ed20*/  @!P1 SYNCS.PHASECHK.TRANS64 P1, [R3+URZ+0x60], R24 ;  /* 0x00006018030095a7 */ /* 0x000ea4000802007f */
[----:B--2---:R-:W-:Y:S05]  /*ed30*/  @!P1 BRA `(.L_x_205) ;  /* 0xfffffffc00f09947 */ /* 0x004fea000383ffff */
[----:B------:R-:W-:Y:S05]  /*ed40*/  BRA `(.L_x_260) ;  /* 0xffffffe000b87947 */ /* 0x000fea000383ffff */
.L_x_210:
[----:B--2---:R2:W3:Y:S02]  /*ed50*/  SYNCS.PHASECHK.TRANS64.TRYWAIT P0, [R2+URZ+0x30840], R3 ;  /* 0x03084003020075a7 */ /* 0x0044e4000800017f */
[----:B---3--:R-:W-:Y:S05]  /*ed60*/  @!P0 NANOSLEEP.SYNCS 0x989680 ;  /* 0x009896800000895d */ /* 0x008fea0003900000 */
[----:B------:R-:W3:Y:S02]  /*ed70*/  @!P0 SYNCS.PHASECHK.TRANS64 P0, [R2+URZ+0x30840], R3 ;  /* 0x03084003020085a7 */ /* 0x000ee4000800007f */
[----:B---3--:R-:W-:Y:S05]  /*ed80*/  @!P0 BRA `(.L_x_210) ;  /* 0xfffffffc00f08947 */ /* 0x008fea000383ffff */
[----:B------:R-:W-:Y:S05]  /*ed90*/  BRA `(.L_x_261) ;  /* 0xffffffe400947947 */ /* 0x000fea000383ffff */
.L_x_212:
[----:B0-----:R0:W2:Y:S02]  /*eda0*/  SYNCS.PHASECHK.TRANS64.TRYWAIT P1, [R2+URZ+0x60], R11 ;  /* 0x0000600b020075a7 */ /* 0x0010a4000802017f */
[----:B--2---:R-:W-:Y:S05]  /*edb0*/  @!P1 NANOSLEEP.SYNCS 0x989680 ;  /* 0x009896800000995d */ /* 0x004fea0003900000 */
[----:B------:R-:W2:Y:S02]  /*edc0*/  @!P1 SYNCS.PHASECHK.TRANS64 P1, [R2+URZ+0x60], R11 ;  /* 0x0000600b020095a7 */ /* 0x000ea4000802007f */
[----:B--2---:R-:W-:Y:S05]  /*edd0*/  @!P1 BRA `(.L_x_212) ;  /* 0xfffffffc00f09947 */ /* 0x004fea000383ffff */
[----:B------:R-:W-:Y:S05]  /*ede0*/  BRA `(.L_x_262) ;  /* 0xffffffe400fc7947 */ /* 0x000fea000383ffff */
.L_x_219:
[----:B---3--:R3:W4:Y:S02]  /*edf0*/  SYNCS.PHASECHK.TRANS64.TRYWAIT P0, [R3+URZ+0x30860], R2 ;  /* 0x03086002030075a7 */ /* 0x008724000800017f */
[----:B----4-:R-:W-:Y:S05]  /*ee00*/  @!P0 NANOSLEEP.SYNCS 0x989680 ;  /* 0x009896800000895d */ /* 0x010fea0003900000 */
[----:B------:R-:W4:Y:S02]  /*ee10*/  @!P0 SYNCS.PHASECHK.TRANS64 P0, [R3+URZ+0x30860], R2 ;  /* 0x03086002030085a7 */ /* 0x000f24000800007f */
[----:B----4-:R-:W-:Y:S05]  /*ee20*/  @!P0 BRA `(.L_x_219) ;  /* 0xfffffffc00f08947 */ /* 0x010fea000383ffff */
[----:B------:R-:W-:Y:S05]  /*ee30*/  BRA `(.L_x_263) ;  /* 0xffffffe800bc7947 */ /* 0x000fea000383ffff */
.L_x_221:
[----:B------:R-:W-:Y:S01]  /*ee40*/  BSSY B0, `(.L_x_264) ;  /* 0x0000008000007945 */ /* 0x000fe20003800000 */
[----:B0-----:R-:W-:Y:S01]  /*ee50*/  MOV R13, R16 ;  /* 0x00000010000d7202 */ /* 0x001fe20000000f00 */
[----:B------:R-:W-:Y:S02]  /*ee60*/  IMAD.MOV.U32 R12, RZ, RZ, RZ ;  /* 0x000000ffff0c7224 */ /* 0x000fe400078e00ff */
[----:B------:R-:W-:Y:S02]  /*ee70*/  IMAD.MOV.U32 R11, RZ, RZ, 0x1f ;  /* 0x0000001fff0b7424 */ /* 0x000fe400078e00ff */
[----:B------:R-:W-:-:S07]  /*ee80*/  IMAD.MOV.U32 R15, RZ, RZ, -0x1 ;  /* 0xffffffffff0f7424 */ /* 0x000fce00078e00ff */
[----:B-12---:R-:W-:Y:S05]  /*ee90*/  WARPSYNC.COLLECTIVE R15, `(.L_x_265) ;  /* 0x000000000f087348 */ /* 0x006fea0003c00000 */
[----:B------:R0:W3:Y:S02]  /*eea0*/  SHFL.IDX P6, R14, R13, R12, R11 ;  /* 0x0000000c0d0e7389 */ /* 0x0000e400000c000b */
[----:B0123--:R-:W-:Y:S01]  /*eeb0*/  ENDCOLLECTIVE ;  /* 0x000000000000791b */ /* 0x00ffe20003800000 */
.L_x_265:
[----:B------:R-:W-:Y:S05]  /*eec0*/  BSYNC B0 ;  /* 0x0000000000007941 */ /* 0x000fea0003800000 */
.L_x_264:
[----:B------:R-:W-:Y:S01]  /*eed0*/  IMAD.MOV.U32 R13, RZ, RZ, R16 ;  /* 0x000000ffff0d7224 */ /* 0x000fe200078e0010 */
[----:B------:R-:W-:Y:S01]  /*eee0*/  MOV R15, 0xffffffff ;  /* 0xffffffff000f7802 */ /* 0x000fe20000000f00 */
[----:B------:R-:W-:Y:S01]  /*eef0*/  IMAD.MOV.U32 R12, RZ, RZ, 0x1 ;  /* 0x00000001ff0c7424 */ /* 0x000fe200078e00ff */
[----:B------:R-:W-:Y:S01]  /*ef00*/  MOV R5, R14 ;  /* 0x0000000e00057202 */ /* 0x000fe20000000f00 */
[----:B------:R-:W-:-:S07]  /*ef10*/  IMAD.MOV.U32 R11, RZ, RZ, 0x1f ;  /* 0x0000001fff0b7424 */ /* 0x000fce00078e00ff */
[----:B------:R-:W-:Y:S05]  /*ef20*/  WARPSYNC.COLLECTIVE R15, `(.L_x_266) ;  /* 0x000000000f087348 */ /* 0x000fea0003c00000 */
[----:B------:R0:W1:Y:S02]  /*ef30*/  SHFL.IDX P6, R14, R13, R12, R11 ;  /* 0x0000000c0d0e7389 */ /* 0x00006400000c000b */
[----:B01----:R-:W-:Y:S01]  /*ef40*/  ENDCOLLECTIVE ;  /* 0x000000000000791b */ /* 0x003fe20003800000 */
.L_x_266:
[----:B------:R-:W-:Y:S01]  /*ef50*/  IMAD.MOV.U32 R0, RZ, RZ, R14 ;  /* 0x000000ffff007224 */ /* 0x000fe200078e000e */
[----:B------:R-:W-:Y:S06]  /*ef60*/  BRA `(.L_x_267) ;  /* 0xffffffec00047947 */ /* 0x000fec000383ffff */
.L_x_224:
[----:B------:R-:W-:Y:S01]  /*ef70*/  BSSY B0, `(.L_x_268) ;  /* 0x0000008000007945 */ /* 0x000fe20003800000 */
[----:B0----5:R-:W-:Y:S01]  /*ef80*/  IMAD.MOV.U32 R13, RZ, RZ, R2 ;  /* 0x000000ffff0d7224 */ /* 0x021fe200078e0002 */
[----:B------:R-:W-:Y:S01]  /*ef90*/  MOV R11, RZ ;  /* 0x000000ff000b7202 */ /* 0x000fe20000000f00 */
[----:B------:R-:W-:Y:S02]  /*efa0*/  IMAD.MOV.U32 R12, RZ, RZ, 0x1 ;  /* 0x00000001ff0c7424 */ /* 0x000fe400078e00ff */
[----:B------:R-:W-:-:S07]  /*efb0*/  IMAD.MOV.U32 R15, RZ, RZ, -0x1 ;  /* 0xffffffffff0f7424 */ /* 0x000fce00078e00ff */
[----:B-1234-:R-:W-:Y:S05]  /*efc0*/  WARPSYNC.COLLECTIVE R15, `(.L_x_269) ;  /* 0x000000000f087348 */ /* 0x01efea0003c00000 */
[----:B------:R0:W0:Y:S02]  /*efd0*/  SHFL.UP P6, R14, R13, R12, R11 ;  /* 0x0400000c0d0e7389 */ /* 0x00002400000c000b */
[----:B01234-:R-:W-:Y:S01]  /*efe0*/  ENDCOLLECTIVE ;  /* 0x000000000000791b */ /* 0x01ffe20003800000 */
.L_x_269:
[----:B------:R-:W-:Y:S05]  /*eff0*/  BSYNC B0 ;  /* 0x0000000000007941 */ /* 0x000fea0003800000 */
.L_x_268:
[C---:B------:R-:W-:Y:S01]  /*f000*/  ISETP.NE.AND P0, PT, R27.reuse, RZ, PT ;  /* 0x000000ff1b00720c */ /* 0x040fe20003f05270 */
[----:B------:R-:W-:Y:S01]  /*f010*/  IMAD.MOV.U32 R12, RZ, RZ, 0x2 ;  /* 0x00000002ff0c7424 */ /* 0x000fe200078e00ff */
[----:B------:R-:W-:Y:S01]  /*f020*/  MOV R11, RZ ;  /* 0x000000ff000b7202 */ /* 0x000fe20000000f00 */
[----:B------:R-:W-:Y:S01]  /*f030*/  IMAD.MOV.U32 R15, RZ, RZ, -0x1 ;  /* 0xffffffffff0f7424 */ /* 0x000fe200078e00ff */
[----:B------:R-:W-:Y:S02]  /*f040*/  SEL R13, R14, RZ, P0 ;  /* 0x000000ff0e0d7207 */ /* 0x000fe40000000000 */
[----:B------:R-:W-:-:S03]  /*f050*/  ISETP.GE.U32.AND P0, PT, R27, 0x2, PT ;  /* 0x000000021b00780c */ /* 0x000fc60003f06070 */
[----:B------:R-:W-:-:S10]  /*f060*/  IMAD.IADD R13, R2, 0x1, R13 ;  /* 0x00000001020d7824 */ /* 0x000fd400078e020d */
[----:B------:R-:W-:Y:S05]  /*f070*/  WARPSYNC.COLLECTIVE R15, `(.L_x_270) ;  /* 0x000000000f087348 */ /* 0x000fea0003c00000 */
[----:B------:R0:W1:Y:S02]  /*f080*/  SHFL.UP P6, R14, R13, R12, R11 ;  /* 0x0400000c0d0e7389 */ /* 0x00006400000c000b */
[----:B01----:R-:W-:Y:S01]  /*f090*/  ENDCOLLECTIVE ;  /* 0x000000000000791b */ /* 0x003fe20003800000 */
.L_x_270:
[----:B------:R-:W-:Y:S02]  /*f0a0*/  MOV R12, 0x4 ;  /* 0x00000004000c7802 */ /* 0x000fe40000000f00 */
[----:B------:R-:W-:Y:S02]  /*f0b0*/  SEL R14, R14, RZ, P0 ;  /* 0x000000ff0e0e7207 */ /* 0x000fe40000000000 */
[----:B------:R-:W-:-:S03]  /*f0c0*/  ISETP.GE.U32.AND P0, PT, R27, 0x4, PT ;  /* 0x000000041b00780c */ /* 0x000fc60003f06070 */
[----:B------:R-:W-:-:S04]  /*f0d0*/  IMAD.IADD R3, R13, 0x1, R14 ;  /* 0x000000010d037824 */ /* 0x000fc800078e020e */
[----:B------:R-:W-:-:S07]  /*f0e0*/  IMAD.MOV.U32 R13, RZ, RZ, R3 ;  /* 0x000000ffff0d7224 */ /* 0x000fce00078e0003 */
[----:B------:R-:W-:Y:S05]  /*f0f0*/  WARPSYNC.COLLECTIVE R15, `(.L_x_271) ;  /* 0x000000000f087348 */ /* 0x000fea0003c00000 */
[----:B------:R0:W1:Y:S02]  /*f100*/  SHFL.UP P6, R14, R13, R12, R11 ;  /* 0x0400000c0d0e7389 */ /* 0x00006400000c000b */
[----:B01----:R-:W-:Y:S01]  /*f110*/  ENDCOLLECTIVE ;  /* 0x000000000000791b */ /* 0x003fe20003800000 */
.L_x_271:
[----:B------:R-:W-:Y:S01]  /*f120*/  IMAD.MOV.U32 R12, RZ, RZ, 0x8 ;  /* 0x00000008ff0c7424 */ /* 0x000fe200078e00ff */
[----:B------:R-:W-:Y:S02]  /*f130*/  SEL R6, R14, RZ, P0 ;  /* 0x000000ff0e067207 */ /* 0x000fe40000000000 */
[----:B------:R-:W-:-:S03]  /*f140*/  ISETP.GE.U32.AND P0, PT, R27, 0x8, PT ;  /* 0x000000081b00780c */ /* 0x000fc60003f06070 */
[----:B------:R-:W-:-:S04]  /*f150*/  IMAD.IADD R6, R3, 0x1, R6 ;  /* 0x0000000103067824 */ /* 0x000fc800078e0206 */
[----:B------:R-:W-:-:S07]  /*f160*/  IMAD.MOV.U32 R13, RZ, RZ, R6 ;  /* 0x000000ffff0d7224 */ /* 0x000fce00078e0006 */
[----:B------:R-:W-:Y:S05]  /*f170*/  WARPSYNC.COLLECTIVE R15, `(.L_x_272) ;  /* 0x000000000f087348 */ /* 0x000fea0003c00000 */
[----:B------:R0:W1:Y:S02]  /*f180*/  SHFL.UP P6, R14, R13, R12, R11 ;  /* 0x0400000c0d0e7389 */ /* 0x00006400000c000b */
[----:B01----:R-:W-:Y:S01]  /*f190*/  ENDCOLLECTIVE ;  /* 0x000000000000791b */ /* 0x003fe20003800000 */
.L_x_272:
[----:B------:R-:W-:Y:S01]  /*f1a0*/  IMAD.MOV.U32 R12, RZ, RZ, 0x10 ;  /* 0x00000010ff0c7424 */ /* 0x000fe200078e00ff */
[----:B------:R-:W-:Y:S02]  /*f1b0*/  SEL R7, R14, RZ, P0 ;  /* 0x000000ff0e077207 */ /* 0x000fe40000000000 */
[----:B------:R-:W-:Y:S02]  /*f1c0*/  ISETP.GE.U32.AND P0, PT, R27, 0x10, PT ;  /* 0x000000101b00780c */ /* 0x000fe40003f06070 */
[----:B------:R-:W-:-:S05]  /*f1d0*/  IADD3 R7, R6, R7, RZ ;  /* 0x0000000706077210 */ /* 0x000fca0007ffe0ff */
[----:B------:R-:W-:-:S07]  /*f1e0*/  IMAD.MOV.U32 R13, RZ, RZ, R7 ;  /* 0x000000ffff0d7224 */ /* 0x000fce00078e0007 */
[----:B------:R-:W-:Y:S05]  /*f1f0*/  WARPSYNC.COLLECTIVE R15, `(.L_x_273) ;  /* 0x000000000f087348 */ /* 0x000fea0003c00000 */
[----:B------:R0:W1:Y:S02]  /*f200*/  SHFL.UP P6, R14, R13, R12, R11 ;  /* 0x0400000c0d0e7389 */ /* 0x00006400000c000b */
[----:B01----:R-:W-:Y:S01]  /*f210*/  ENDCOLLECTIVE ;  /* 0x000000000000791b */ /* 0x003fe20003800000 */
.L_x_273:
[----:B------:R-:W-:Y:S02]  /*f220*/  IMAD.MOV.U32 R12, RZ, RZ, 0x1f ;  /* 0x0000001fff0c7424 */ /* 0x000fe400078e00ff */
[----:B------:R-:W-:Y:S01]  /*f230*/  IMAD.MOV.U32 R11, RZ, RZ, 0x1f ;  /* 0x0000001fff0b7424 */ /* 0x000fe200078e00ff */
[----:B------:R-:W-:-:S05]  /*f240*/  SEL R8, R14, RZ, P0 ;  /* 0x000000ff0e087207 */ /* 0x000fca0000000000 */
[----:B------:R-:W-:-:S05]  /*f250*/  IMAD.IADD R8, R7, 0x1, R8 ;  /* 0x0000000107087824 */ /* 0x000fca00078e0208 */
[----:B------:R-:W-:-:S07]  /*f260*/  MOV R13, R8 ;  /* 0x00000008000d7202 */ /* 0x000fce0000000f00 */
[----:B------:R-:W-:Y:S05]  /*f270*/  WARPSYNC.COLLECTIVE R15, `(.L_x_274) ;  /* 0x000000000f087348 */ /* 0x000fea0003c00000 */
[----:B------:R0:W1:Y:S02]  /*f280*/  SHFL.IDX P6, R14, R13, R12, R11 ;  /* 0x0000000c0d0e7389 */ /* 0x00006400000c000b */
[----:B01----:R-:W-:Y:S01]  /*f290*/  ENDCOLLECTIVE ;  /* 0x000000000000791b */ /* 0x003fe20003800000 */
.L_x_274:
[----:B------:R-:W-:Y:S05]  /*f2a0*/  BRA `(.L_x_275) ;  /* 0xffffffe800c07947 */ /* 0x000fea000383ffff */
.L_x_229:
[----:B------:R-:W-:Y:S01]  /*f2b0*/  BSSY B0, `(.L_x_276) ;  /* 0x0000008000007945 */ /* 0x000fe20003800000 */
[----:B-----5:R-:W-:Y:S01]  /*f2c0*/  IMAD.MOV.U32 R13, RZ, RZ, R2 ;  /* 0x000000ffff0d7224 */ /* 0x020fe200078e0002 */
[----:B------:R-:W-:Y:S01]  /*f2d0*/  MOV R12, 0x1 ;  /* 0x00000001000c7802 */ /* 0x000fe20000000f00 */
[----:B------:R-:W-:Y:S02]  /*f2e0*/  IMAD.MOV.U32 R11, RZ, RZ, RZ ;  /* 0x000000ffff0b7224 */ /* 0x000fe400078e00ff */
[----:B------:R-:W-:-:S07]  /*f2f0*/  IMAD.MOV.U32 R15, RZ, RZ, -0x1 ;  /* 0xffffffffff0f7424 */ /* 0x000fce00078e00ff */
[----:B012---:R-:W-:Y:S05]  /*f300*/  WARPSYNC.COLLECTIVE R15, `(.L_x_277) ;  /* 0x000000000f087348 */ /* 0x007fea0003c00000 */
[----:B------:R3:W4:Y:S02]  /*f310*/  SHFL.UP P6, R14, R13, R12, R11 ;  /* 0x0400000c0d0e7389 */ /* 0x00072400000c000b */
[----:B01234-:R-:W-:Y:S01]  /*f320*/  ENDCOLLECTIVE ;  /* 0x000000000000791b */ /* 0x01ffe20003800000 */
.L_x_277:
[----:B------:R-:W-:Y:S05]  /*f330*/  BSYNC B0 ;  /* 0x0000000000007941 */ /* 0x000fea0003800000 */
.L_x_276:
[C---:B------:R-:W-:Y:S01]  /*f340*/  ISETP.NE.AND P0, PT, R27.reuse, RZ, PT ;  /* 0x000000ff1b00720c */ /* 0x040fe20003f05270 */
[----:B------:R-:W-:Y:S01]  /*f350*/  IMAD.MOV.U32 R11, RZ, RZ, RZ ;  /* 0x000000ffff0b7224 */ /* 0x000fe200078e00ff */
[----:B------:R-:W-:Y:S01]  /*f360*/  MOV R12, 0x2 ;  /* 0x00000002000c7802 */ /* 0x000fe20000000f00 */
[----:B------:R-:W-:Y:S01]  /*f370*/  IMAD.MOV.U32 R15, RZ, RZ, -0x1 ;  /* 0xffffffffff0f7424 */ /* 0x000fe200078e00ff */
[----:B------:R-:W-:Y:S02]  /*f380*/  SEL R13, R14, RZ, P0 ;  /* 0x000000ff0e0d7207 */ /* 0x000fe40000000000 */
[----:B------:R-:W-:-:S03]  /*f390*/  ISETP.GE.U32.AND P0, PT, R27, 0x2, PT ;  /* 0x000000021b00780c */ /* 0x000fc60003f06070 */
[----:B------:R-:W-:-:S10]  /*f3a0*/  IMAD.IADD R13, R2, 0x1, R13 ;  /* 0x00000001020d7824 */ /* 0x000fd400078e020d */
[----:B------:R-:W-:Y:S05]  /*f3b0*/  WARPSYNC.COLLECTIVE R15, `(.L_x_278) ;  /* 0x000000000f087348 */ /* 0x000fea0003c00000 */
[----:B------:R0:W1:Y:S02]  /*f3c0*/  SHFL.UP P6, R14, R13, R12, R11 ;  /* 0x0400000c0d0e7389 */ /* 0x00006400000c000b */
[----:B01----:R-:W-:Y:S01]  /*f3d0*/  ENDCOLLECTIVE ;  /* 0x000000000000791b */ /* 0x003fe20003800000 */
.L_x_278:
[----:B------:R-:W-:Y:S01]  /*f3e0*/  IMAD.MOV.U32 R12, RZ, RZ, 0x4 ;  /* 0x00000004ff0c7424 */ /* 0x000fe200078e00ff */
[----:B------:R-:W-:Y:S02]  /*f3f0*/  SEL R0, R14, RZ, P0 ;  /* 0x000000ff0e007207 */ /* 0x000fe40000000000 */
[----:B------:R-:W-:-:S03]  /*f400*/  ISETP.GE.U32.AND P0, PT, R27, 0x4, PT ;  /* 0x000000041b00780c */ /* 0x000fc60003f06070 */
[----:B------:R-:W-:-:S05]  /*f410*/  IMAD.IADD R0, R13, 0x1, R0 ;  /* 0x000000010d007824 */ /* 0x000fca00078e0200 */
[----:B------:R-:W-:-:S07]  /*f420*/  MOV R13, R0 ;  /* 0x00000000000d7202 */ /* 0x000fce0000000f00 */
[----:B------:R-:W-:Y:S05]  /*f430*/  WARPSYNC.COLLECTIVE R15, `(.L_x_279) ;  /* 0x000000000f087348 */ /* 0x000fea0003c00000 */
[----:B------:R0:W1:Y:S02]  /*f440*/  SHFL.UP P6, R14, R13, R12, R11 ;  /* 0x0400000c0d0e7389 */ /* 0x00006400000c000b */
[----:B01----:R-:W-:Y:S01]  /*f450*/  ENDCOLLECTIVE ;  /* 0x000000000000791b */ /* 0x003fe20003800000 */
.L_x_279:
        /* <DEDUP_REMOVED lines=8> */
.L_x_280:
        /* <DEDUP_REMOVED lines=8> */
.L_x_281:
[----:B------:R-:W-:Y:S02]  /*f560*/  IMAD.MOV.U32 R12, RZ, RZ, 0x1f ;  /* 0x0000001fff0c7424 */ /* 0x000fe400078e00ff */
[----:B------:R-:W-:Y:S01]  /*f570*/  IMAD.MOV.U32 R11, RZ, RZ, 0x1f ;  /* 0x0000001fff0b7424 */ /* 0x000fe200078e00ff */
[----:B------:R-:W-:-:S04]  /*f580*/  SEL R8, R14, RZ, P0 ;  /* 0x000000ff0e087207 */ /* 0x000fc80000000000 */
[----:B------:R-:W-:-:S05]  /*f590*/  IADD3 R8, R7, R8, RZ ;  /* 0x0000000807087210 */ /* 0x000fca0007ffe0ff */
[----:B------:R-:W-:-:S07]  /*f5a0*/  IMAD.MOV.U32 R13, RZ, RZ, R8 ;  /* 0x000000ffff0d7224 */ /* 0x000fce00078e0008 */
[----:B------:R-:W-:Y:S05]  /*f5b0*/  WARPSYNC.COLLECTIVE R15, `(.L_x_282) ;  /* 0x000000000f087348 */ /* 0x000fea0003c00000 */
[----:B------:R0:W1:Y:S02]  /*f5c0*/  SHFL.IDX P6, R14, R13, R12, R11 ;  /* 0x0000000c0d0e7389 */ /* 0x00006400000c000b */
[----:B01----:R-:W-:Y:S01]  /*f5d0*/  ENDCOLLECTIVE ;  /* 0x000000000000791b */ /* 0x003fe20003800000 */
.L_x_282:
[----:B------:R-:W-:Y:S05]  /*f5e0*/  BRA `(.L_x_283) ;  /* 0xffffffe8009c7947 */ /* 0x000fea000383ffff */
.L_x_231:
[----:B------:R-:W-:Y:S01]  /*f5f0*/  BSSY B0, `(.L_x_284) ;  /* 0x0000006000007945 */ /* 0x000fe20003800000 */
[----:B------:R-:W-:Y:S02]  /*f600*/  PLOP3.LUT P6, PT, P6, PT, PT, 0x8, 0x0 ;  /* 0x000000000000781c */ /* 0x000fe400037ce170 */
[----:B------:R-:W-:-:S11]  /*f610*/  MOV R15, 0xffffffff ;  /* 0xffffffff000f7802 */ /* 0x000fd60000000f00 */
[----:B012---:R-:W-:Y:S05]  /*f620*/  WARPSYNC.COLLECTIVE R15, `(.L_x_285) ;  /* 0x000000000f087348 */ /* 0x007fea0003c00000 */
[----:B------:R-:W-:Y:S01]  /*f630*/  VOTE.ANY R14, PT, P6 ;  /* 0x00000000000e7806 */ /* 0x000fe200030e0100 */
[----:B012---:R-:W-:Y:S06]  /*f640*/  ENDCOLLECTIVE ;  /* 0x000000000000791b */ /* 0x007fec0003800000 */
.L_x_285:
[----:B------:R-:W-:Y:S05]  /*f650*/  BSYNC B0 ;  /* 0x0000000000007941 */ /* 0x000fea0003800000 */
.L_x_284:
[----:B------:R-:W-:Y:S01]  /*f660*/  IMAD.MOV.U32 R3, RZ, RZ, R14 ;  /* 0x000000ffff037224 */ /* 0x000fe200078e000e */
[----:B------:R-:W-:Y:S01]  /*f670*/  MOV R11, 0x1f ;  /* 0x0000001f000b7802 */ /* 0x000fe20000000f00 */
[----:B------:R-:W-:Y:S02]  /*f680*/  IMAD.MOV.U32 R13, RZ, RZ, R2 ;  /* 0x000000ffff0d7224 */ /* 0x000fe400078e0002 */
[----:B------:R-:W0:Y:S01]  /*f690*/  POPC R0, R3 ;  /* 0x0000000300007309 */ /* 0x000e220000000000 */
[----:B------:R-:W-:Y:S02]  /*f6a0*/  IMAD.MOV.U32 R15, RZ, RZ, -0x1 ;  /* 0xffffffffff0f7424 */ /* 0x000fe400078e00ff */
[----:B0-----:R-:W-:-:S07]  /*f6b0*/  IMAD.MOV.U32 R12, RZ, RZ, R0 ;  /* 0x000000ffff0c7224 */ /* 0x001fce00078e0000 */
[----:B------:R-:W-:Y:S05]  /*f6c0*/  WARPSYNC.COLLECTIVE R15, `(.L_x_286) ;  /* 0x000000000f087348 */ /* 0x000fea0003c00000 */
[----:B------:R0:W1:Y:S02]  /*f6d0*/  SHFL.IDX P6, R14, R13, R12, R11 ;  /* 0x0000000c0d0e7389 */ /* 0x00006400000c000b */
[----:B01----:R-:W-:Y:S01]  /*f6e0*/  ENDCOLLECTIVE ;  /* 0x000000000000791b */ /* 0x003fe20003800000 */
.L_x_286:
[----:B------:R-:W-:Y:S01]  /*f6f0*/  IMAD.MOV.U32 R17, RZ, RZ, R14 ;  /* 0x000000ffff117224 */ /* 0x000fe200078e000e */
[----:B------:R-:W-:Y:S06]  /*f700*/  BRA `(.L_x_287) ;  /* 0xffffffe8008c7947 */ /* 0x000fec000383ffff */
.L_x_233:
[----:B------:R-:W-:Y:S01]  /*f710*/  BSSY B0, `(.L_x_288) ;  /* 0x0000007000007945 */ /* 0x000fe20003800000 */
[----:B------:R-:W-:Y:S01]  /*f720*/  IMAD.MOV.U32 R13, RZ, RZ, R8 ;  /* 0x000000ffff0d7224 */ /* 0x000fe200078e0008 */
[----:B------:R-:W-:Y:S01]  /*f730*/  MOV R11, 0x1f ;  /* 0x0000001f000b7802 */ /* 0x000fe20000000f00 */
[----:B------:R-:W-:-:S07]  /*f740*/  IMAD.MOV.U32 R15, RZ, RZ, -0x1 ;  /* 0xffffffffff0f7424 */ /* 0x000fce00078e00ff */
[----:B01234-:R-:W-:Y:S05]  /*f750*/  WARPSYNC.COLLECTIVE R15, `(.L_x_289) ;  /* 0x000000000f087348 */ /* 0x01ffea0003c00000 */
[----:B------:R0:W0:Y:S02]  /*f760*/  SHFL.IDX P6, R14, R13, R12, R11 ;  /* 0x0000000c0d0e7389 */ /* 0x00002400000c000b */
[----:B01234-:R-:W-:Y:S01]  /*f770*/  ENDCOLLECTIVE ;  /* 0x000000000000791b */ /* 0x01ffe20003800000 */
.L_x_289:
[----:B------:R-:W-:Y:S05]  /*f780*/  BSYNC B0 ;  /* 0x0000000000007941 */ /* 0x000fea0003800000 */
.L_x_288:
[----:B------:R-:W-:Y:S05]  /*f790*/  BRA `(.L_x_232) ;  /* 0xffffffe800847947 */ /* 0x000fea000383ffff */
.L_x_237:
[----:B0-----:R0:W2:Y:S02]  /*f7a0*/  SYNCS.PHASECHK.TRANS64.TRYWAIT P0, [R9+URZ+0x30820], R0 ;  /* 0x03082000090075a7 */ /* 0x0010a4000800017f */
[----:B--2---:R-:W-:Y:S05]  /*f7b0*/  @!P0 NANOSLEEP.SYNCS 0x989680 ;  /* 0x009896800000895d */ /* 0x004fea0003900000 */
[----:B------:R-:W2:Y:S02]  /*f7c0*/  @!P0 SYNCS.PHASECHK.TRANS64 P0, [R9+URZ+0x30820], R0 ;  /* 0x03082000090085a7 */ /* 0x000ea4000800007f */
[----:B--2---:R-:W-:Y:S05]  /*f7d0*/  @!P0 BRA `(.L_x_237) ;  /* 0xfffffffc00f08947 */ /* 0x004fea000383ffff */
[----:B------:R-:W-:Y:S05]  /*f7e0*/  BRA `(.L_x_290) ;  /* 0xffffffec00607947 */ /* 0x000fea000383ffff */
.L_x_238:
[----:B------:R-:W2:Y:S01]  /*f7f0*/  S2R R2, SR_TID.X ;  /* 0x0000000000027919 */ /* 0x000ea20000002100 */
[----:B------:R-:W-:Y:S01]  /*f800*/  BSSY B0, `(.L_x_291) ;  /* 0x000000a000007945 */ /* 0x000fe20003800000 */
[----:B------:R-:W-:Y:S01]  /*f810*/  IMAD.MOV.U32 R12, RZ, RZ, RZ ;  /* 0x000000ffff0c7224 */ /* 0x000fe200078e00ff */
[----:B------:R-:W-:Y:S01]  /*f820*/  MOV R11, 0x1f ;  /* 0x0000001f000b7802 */ /* 0x000fe20000000f00 */
[----:B------:R-:W-:Y:S01]  /*f830*/  IMAD.MOV.U32 R15, RZ, RZ, -0x1 ;  /* 0xffffffffff0f7424 */ /* 0x000fe200078e00ff */
[----:B--2---:R-:W-:-:S04]  /*f840*/  SHF.R.U32.HI R2, RZ, 0x5, R2 ;  /* 0x00000005ff027819 */ /* 0x004fc80000011602 */
[----:B------:R-:W-:-:S05]  /*f850*/  LOP3.LUT R2, R2, 0x3, RZ, 0xc0, !PT ;  /* 0x0000000302027812 */ /* 0x000fca00078ec0ff */
[----:B------:R-:W-:-:S07]  /*f860*/  IMAD.MOV.U32 R13, RZ, RZ, R2 ;  /* 0x000000ffff0d7224 */ /* 0x000fce00078e0002 */
[----:B01----:R-:W-:Y:S05]  /*f870*/  WARPSYNC.COLLECTIVE R15, `(.L_x_292) ;  /* 0x000000000f087348 */ /* 0x003fea0003c00000 */
[----:B------:R2:W3:Y:S02]  /*f880*/  SHFL.IDX P6, R14, R13, R12, R11 ;  /* 0x0000000c0d0e7389 */ /* 0x0004e400000c000b */
[----:B0123--:R-:W-:Y:S01]  /*f890*/  ENDCOLLECTIVE ;  /* 0x000000000000791b */ /* 0x00ffe20003800000 */
.L_x_292:
[----:B------:R-:W-:Y:S05]  /*f8a0*/  BSYNC B0 ;  /* 0x0000000000007941 */ /* 0x000fea0003800000 */
.L_x_291:
[----:B------:R-:W-:Y:S05]  /*f8b0*/  BRA `(.L_x_293) ;  /* 0xffffffec00487947 */ /* 0x000fea000383ffff */
.L_x_241:
[----:B------:R-:W-:Y:S01]  /*f8c0*/  BSSY B1, `(.L_x_294) ;  /* 0x0000006000017945 */ /* 0x000fe20003800000 */
[----:B------:R-:W-:-:S07]  /*f8d0*/  IMAD.MOV.U32 R15, RZ, RZ, -0x1 ;  /* 0xffffffffff0f7424 */ /* 0x000fce00078e00ff */
[----:B01----:R-:W-:Y:S05]  /*f8e0*/  WARPSYNC.COLLECTIVE R15, `(.L_x_295) ;  /* 0x000000000f0c7348 */ /* 0x003fea0003c00000 */
[----:B------:R-:W-:Y:S02]  /*f8f0*/  ELECT P6, UR62, PT ;  /* 0x00000000003e782f */ /* 0x000fe400038c0000 */
[----:B------:R-:W-:Y:S01]  /*f900*/  MOV R14, UR62 ;  /* 0x0000003e000e7c02 */ /* 0x000fe20008000f00 */
[----:B01----:R-:W-:Y:S10]  /*f910*/  ENDCOLLECTIVE ;  /* 0x000000000000791b */ /* 0x003ff40003800000 */
.L_x_295:
[----:B------:R-:W-:Y:S05]  /*f920*/  BSYNC B1 ;  /* 0x0000000000017941 */ /* 0x000fea0003800000 */
.L_x_294:
[----:B------:R-:W-:Y:S05]  /*f930*/  BRA `(.L_x_296) ;  /* 0xffffffec00407947 */ /* 0x000fea000383ffff */
.L_x_243:
[----:B0-----:R0:W2:Y:S02]  /*f940*/  SYNCS.PHASECHK.TRANS64.TRYWAIT P0, [R7+URZ], R2 ;  /* 0x00000002070075a7 */ /* 0x0010a4000800017f */
[----:B--2---:R-:W-:Y:S05]  /*f950*/  @!P0 NANOSLEEP.SYNCS 0x989680 ;  /* 0x009896800000895d */ /* 0x004fea0003900000 */
[----:B------:R-:W2:Y:S02]  /*f960*/  @!P0 SYNCS.PHASECHK.TRANS64 P0, [R7+URZ], R2 ;  /* 0x00000002070085a7 */ /* 0x000ea4000800007f */
[----:B--2---:R-:W-:Y:S05]  /*f970*/  @!P0 BRA `(.L_x_243) ;  /* 0xfffffffc00f08947 */ /* 0x004fea000383ffff */
[----:B------:R-:W-:Y:S05]  /*f980*/  BRA `(.L_x_297) ;  /* 0xffffffec00747947 */ /* 0x000fea000383ffff */
.L_x_244:
[----:B--2---:R2:W3:Y:S02]  /*f990*/  SYNCS.PHASECHK.TRANS64.TRYWAIT P0, [R3+URZ], R0 ;  /* 0x00000000030075a7 */ /* 0x0044e4000800017f */
[----:B---3--:R-:W-:Y:S05]  /*f9a0*/  @!P0 NANOSLEEP.SYNCS 0x989680 ;  /* 0x009896800000895d */ /* 0x008fea0003900000 */
[----:B------:R-:W3:Y:S02]  /*f9b0*/  @!P0 SYNCS.PHASECHK.TRANS64 P0, [R3+URZ], R0 ;  /* 0x00000000030085a7 */ /* 0x000ee4000800007f */
[----:B---3--:R-:W-:Y:S05]  /*f9c0*/  @!P0 BRA `(.L_x_244) ;  /* 0xfffffffc00f08947 */ /* 0x008fea000383ffff */
[----:B------:R-:W-:Y:S05]  /*f9d0*/  BRA `(.L_x_298) ;  /* 0xffffffec00687947 */ /* 0x000fea000383ffff */
.L_x_246:
[----:B--2---:R2:W3:Y:S02]  /*f9e0*/  SYNCS.PHASECHK.TRANS64.TRYWAIT P0, [R5+URZ], R2 ;  /* 0x00000002050075a7 */ /* 0x0044e4000800017f */
[----:B---3--:R-:W-:Y:S05]  /*f9f0*/  @!P0 NANOSLEEP.SYNCS 0x989680 ;  /* 0x009896800000895d */ /* 0x008fea0003900000 */
[----:B------:R-:W3:Y:S02]  /*fa00*/  @!P0 SYNCS.PHASECHK.TRANS64 P0, [R5+URZ], R2 ;  /* 0x00000002050085a7 */ /* 0x000ee4000800007f */
[----:B---3--:R-:W-:Y:S05]  /*fa10*/  @!P0 BRA `(.L_x_246) ;  /* 0xfffffffc00f08947 */ /* 0x008fea000383ffff */
[----:B------:R-:W-:Y:S05]  /*fa20*/  BRA `(.L_x_299) ;  /* 0xffffffec006c7947 */ /* 0x000fea000383ffff */
.L_x_300:
        /* <DEDUP_REMOVED lines=13> */
.L_x_2276:


//--------------------- .text._ZN7cutlass13device_kernelIN5flash11enable_sm90INS1_16FlashAttnFwdSm90INS1_25CollectiveMainloopFwdSm90ILi2EN4cute5tupleIJNS5_1CILi1EEES8_S8_EEENS6_IJNS7_ILi192EEESA_NS7_ILi64EEEEEELi64ENS_6half_tEfNS_4arch4Sm90ELb0ELb0ELb1ELb1ELb0ELb1ELb0ELb0ELb1ELb0ELb0ELb0EEENS1_21CollectiveEpilogueFwdINS6_IJSA_SB_SA_EEES9_SD_SF_Li384ELb1ELb0ELb0ELb0EEENS1_36VarlenDynamicPersistentTileSchedulerILi192ELi192ELi384ELi32ELb0ELb0ELb1ELb0ELb1ELb1EEEEEEEEEvNT_6ParamsE --------------------------
	.section	.text._ZN7cutlass13device_kernelIN5flash11enable_sm90INS1_16FlashAttnFwdSm90INS1_25CollectiveMainloopFwdSm90ILi2EN4cute5tupleIJNS5_1CILi1EEES8_S8_EEENS6_IJNS7_ILi192EEESA_NS7_ILi64EEEEEELi64ENS_6half_tEfNS_4arch4Sm90ELb0ELb0ELb1ELb1ELb0ELb1ELb0ELb0ELb1ELb0ELb0ELb0EEENS1_21CollectiveEpilogueFwdINS6_IJSA_SB_SA_EEES9_SD_SF_Li384ELb1ELb0ELb0ELb0EEENS1_36VarlenDynamicPersistentTileSchedulerILi192ELi192ELi384ELi32ELb0ELb0ELb1ELb0ELb1ELb1EEEEEEEEEvNT_6ParamsE,"ax",@progbits
	.align	128
.text._ZN7cutlass13device_kernelIN5flash11enable_sm90INS1_16FlashAttnFwdSm90INS1_25CollectiveMainloopFwdSm90ILi2EN4cute5tupleIJNS5_1CILi1EEES8_S8_EEENS6_IJNS7_ILi192EEESA_NS7_ILi64EEEEEELi64ENS_6half_tEfNS_4arch4Sm90ELb0ELb0ELb1ELb1ELb0ELb1ELb0ELb0ELb1ELb0ELb0ELb0EEENS1_21CollectiveEpilogueFwdINS6_IJSA_SB_SA_EEES9_SD_SF_Li384ELb1ELb0ELb0ELb0EEENS1_36VarlenDynamicPersistentTileSchedulerILi192ELi192ELi384ELi32ELb0ELb0ELb1ELb0ELb1ELb1EEEEEEEEEvNT_6ParamsE:
        .type           _ZN7cutlass13device_kernelIN5flash11enable_sm90INS1_16FlashAttnFwdSm90INS1_25CollectiveMainloopFwdSm90ILi2EN4cute5tupleIJNS5_1CILi1EEES8_S8_EEENS6_IJNS7_ILi192EEESA_NS7_ILi64EEEEEELi64ENS_6half_tEfNS_4arch4Sm90ELb0ELb0ELb1ELb1ELb0ELb1ELb0ELb0ELb1ELb0ELb0ELb0EEENS1_21CollectiveEpilogueFwdINS6_IJSA_SB_SA_EEES9_SD_SF_Li384ELb1ELb0ELb0ELb0EEENS1_36VarlenDynamicPersistentTileSchedulerILi192ELi192ELi384ELi32ELb0ELb0ELb1ELb0ELb1ELb1EEEEEEEEEvNT_6ParamsE,@function
        .size           _ZN7cutlass13device_kernelIN5flash11enable_sm90INS1_16FlashAttnFwdSm90INS1_25CollectiveMainloopFwdSm90ILi2EN4cute5tupleIJNS5_1CILi1EEES8_S8_EEENS6_IJNS7_ILi192EEESA_NS7_ILi64EEEEEELi64ENS_6half_tEfNS_4arch4Sm90ELb0ELb0ELb1ELb1ELb0ELb1ELb0ELb0ELb1ELb0ELb0ELb0EEENS1_21CollectiveEpilogueFwdINS6_IJSA_SB_SA_EEES9_SD_SF_Li384ELb1ELb0ELb0ELb0EEENS1_36VarlenDynamicPersistentTileSchedulerILi192ELi192ELi384ELi32ELb0ELb0ELb1ELb0ELb1ELb1EEEEEEEEEvNT_6ParamsE,(.L_x_2277 - _ZN7cutlass13device_kernelIN5flash11enable_sm90INS1_16FlashAttnFwdSm90INS1_25CollectiveMainloopFwdSm90ILi2EN4cute5tupleIJNS5_1CILi1EEES8_S8_EEENS6_IJNS7_ILi192EEESA_NS7_ILi64EEEEEELi64ENS_6half_tEfNS_4arch4Sm90ELb0ELb0ELb1ELb1ELb0ELb1ELb0ELb0ELb1ELb0ELb0ELb0EEENS1_21CollectiveEpilogueFwdINS6_IJSA_SB_SA_EEES9_SD_SF_Li384ELb1ELb0ELb0ELb0EEENS1_36VarlenDynamicPersistentTileSchedulerILi192ELi192ELi384ELi32ELb0ELb0ELb1ELb0ELb1ELb1EEEEEEEEEvNT_6ParamsE)
        .other          _ZN7cutlass13device_kernelIN5flash11enable_sm90INS1_16FlashAttnFwdSm90INS1_25CollectiveMainloopFwdSm90ILi2EN4cute5tupleIJNS5_1CILi1EEES8_S8_EEENS6_IJNS7_ILi192EEESA_NS7_ILi64EEEEEELi64ENS_6half_tEfNS_4arch4Sm90ELb0ELb0ELb1ELb1ELb0ELb1ELb0ELb0ELb1ELb0ELb0ELb0EEENS1_21CollectiveEpilogueFwdINS6_IJSA_SB_SA_EEES9_SD_SF_Li384ELb1ELb0ELb0ELb0EEENS1_36VarlenDynamicPersistentTileSchedulerILi192ELi192ELi384ELi32ELb0ELb0ELb1ELb0ELb1ELb1EEEEEEEEEvNT_6ParamsE,@"STO_CUDA_ENTRY STV_DEFAULT"
_ZN7cutlass13device_kernelIN5flash11enable_sm90INS1_16FlashAttnFwdSm90INS1_25CollectiveMainloopFwdSm90ILi2EN4cute5tupleIJNS5_1CILi1EEES8_S8_EEENS6_IJNS7_ILi192EEESA_NS7_ILi64EEEEEELi64ENS_6half_tEfNS_4arch4Sm90ELb0ELb0ELb1ELb1ELb0ELb1ELb0ELb0ELb1ELb0ELb0ELb0EEENS1_21CollectiveEpilogueFwdINS6_IJSA_SB_SA_EEES9_SD_SF_Li384ELb1ELb0ELb0ELb0EEENS1_36VarlenDynamicPersistentTileSchedulerILi192ELi192ELi384ELi32ELb0ELb0ELb1ELb0ELb1ELb1EEEEEEEEEvNT_6ParamsE:
[----:B------:R-:W0:Y:S02]  /*0000*/  LDC R1, c[0x0][0x28] ;  /* 0x00000a00ff017b82 */ /* 0x000e240000000800 */
[----:B0-----:R-:W-:Y:S01]  /*0010*/  VIADD R1, R1, 0xffffff70 ;  /* 0xffffff7001017836 */ /* 0x001fe20000000000 */
[----:B------:R-:W0:Y:S01]  /*0020*/  S2R R3, SR_TID.X ;  /* 0x0000000000037919 */ /* 0x000e220000002100 */
[----:B------:R-:W-:Y:S01]  /*0030*/  ELECT P0, URZ, PT ;  /* 0x00000000003f782f */ /* 0x000fe20003800000 */
[----:B------:R-:W-:Y:S01]  /*0040*/  BSSY B0, `(.L_x_301) ;  /* 0x0000016000007945 */ /* 0x000fe20003800000 */
[----:B0-----:R-:W-:-:S05]  /*0050*/  SHF.R.U32.HI R0, RZ, 0x5, R3 ;  /* 0x00000005ff007819 */ /* 0x001fca0000011603 */
[----:B------:R-:W0:Y:S02]  /*0060*/  SHFL.IDX PT, R2, R0, RZ, 0x1f ;  /* 0x00001fff00027589 */ /* 0x000e2400000e0000 */
[----:B0-----:R-:W-:-:S13]  /*0070*/  ISETP.EQ.AND P0, PT, R2, RZ, P0 ;  /* 0x000000ff0200720c */ /* 0x001fda0000702270 */
[----:B------:R-:W-:Y:S05]  /*0080*/  @!P0 BRA `(.L_x_302) ;  /* 0x0000000000448947 */ /* 0x000fea0003800000 */
[----:B------:R-:W-:Y:S02]  /*0090*/  ULDC.64 UR4, c[0x0][0x198] ;  /* 0x0000660000047ab9 */ /* 0x000fe40000000a00 */
[----:B------:R-:W-:Y:S02]  /*00a0*/  UIADD3 UR6, UP0, UR4, 0x270, URZ ;  /* 0x0000027004067890 */ /* 0x000fe4000ff1e03f */
[----:B------:R-:W-:Y:S02]  /*00b0*/  UIADD3 UR8, UP1, UR4, 0x370, URZ ;  /* 0x0000037004087890 */ /* 0x000fe4000ff3e03f */
[----:B------:R-:W-:Y:S02]  /*00c0*/  UIADD3 UR10, UP2, UR4, 0x470, URZ ;  /* 0x00000470040a7890 */ /* 0x000fe4000ff5e03f */
[----:B------:R-:W-:Y:S02]  /*00d0*/  UIADD3 UR12, UP3, UR4, 0x570, URZ ;  /* 0x00000570040c7890 */ /* 0x000fe4000ff7e03f */
[----:B------:R-:W-:-:S02]  /*00e0*/  UIADD3 UR4, UP4, UR4, 0x670, URZ ;  /* 0x0000067004047890 */ /* 0x000fc4000ff9e03f */
[----:B------:R-:W-:Y:S02]  /*00f0*/  UIADD3.X UR7, URZ, UR5, URZ, UP0, !UPT ;  /* 0x000000053f077290 */ /* 0x000fe400087fe43f */
[----:B------:R-:W-:Y:S02]  /*0100*/  UIADD3.X UR9, URZ, UR5, URZ, UP1, !UPT ;  /* 0x000000053f097290 */ /* 0x000fe40008ffe43f */
[----:B------:R-:W-:Y:S02]  /*0110*/  UIADD3.X UR11, URZ, UR5, URZ, UP2, !UPT ;  /* 0x000000053f0b7290 */ /* 0x000fe400097fe43f */
[----:B------:R-:W-:Y:S02]  /*0120*/  UIADD3.X UR13, URZ, UR5, URZ, UP3, !UPT ;  /* 0x000000053f0d7290 */ /* 0x000fe40009ffe43f */
[----:B------:R-:W-:Y:S01]  /*0130*/  UIADD3.X UR5, URZ, UR5, URZ, UP4, !UPT ;  /* 0x000000053f057290 */ /* 0x000fe2000a7fe43f */
[----:B------:R0:W-:Y:S02]  /*0140*/  UTMACCTL.PF [UR6] ;  /* 0x00000000060079b9 */ /* 0x0001e40008040000 */
[----:B------:R0:W-:Y:S02]  /*0150*/  UTMACCTL.PF [UR8] ;  /* 0x00000000080079b9 */ /* 0x0001e40008040000 */
[----:B------:R0:W-:Y:S02]  /*0160*/  UTMACCTL.PF [UR10] ;  /* 0x000000000a0079b9 */ /* 0x0001e40008040000 */
[----:B------:R0:W-:Y:S02]  /*0170*/  UTMACCTL.PF [UR12] ;  /* 0x000000000c0079b9 */ /* 0x0001e40008040000 */
[----:B------:R0:W-:Y:S02]  /*0180*/  UTMACCTL.PF [UR4] ;  /* 0x00000000040079b9 */ /* 0x0001e40008040000 */
[----:B0-----:R-:W-:Y:S01]  /*0190*/  NOP ;  /* 0x0000000000007918 */ /* 0x001fe20000000000 */
.L_x_302:
[----:B------:R-:W-:Y:S05]  /*01a0*/  BSYNC B0 ;  /* 0x0000000000007941 */ /* 0x000fea0003800000 */
.L_x_301:
[----:B------:R-:W-:Y:S01]  /*01b0*/  VOTEU.ANY UP0, P0 ;  /* 0x00000000003f7886 */ /* 0x000fe20000000100 */
[----:B------:R-:W0:Y:S01]  /*01c0*/  SHFL.IDX PT, R2, R0, RZ, 0x1f ;  /* 0x00001fff00027589 */ /* 0x000e2200000e0000 */
[----:B------:R-:W-:Y:S01]  /*01d0*/  UMOV UR4, 0x1 ;  /* 0x0000000100047882 */ /* 0x000fe20000000000 */
[----:B------:R-:W-:Y:S01]  /*01e0*/  UMOV UR7, 0x180 ;  /* 0x0000018000077882 */ /* 0x000fe20000000000 */
[----:B------:R-:W-:Y:S01]  /*01f0*/  SHF.R.U32.HI R3, RZ, 0x7, R3 ;  /* 0x00000007ff037819 */ /* 0x000fe20000011603 */
[----:B------:R-:W1:Y:S01]  /*0200*/  @UP0 S2UR UR8, SR_CgaCtaId ;  /* 0x00000000000809c3 */ /* 0x000e620000008800 */
[----:B------:R-:W-:Y:S01]  /*0210*/  @UP0 UMOV UR6, 0x400 ;  /* 0x0000040000060882 */ /* 0x000fe20000000000 */
[----:B------:R-:W-:-:S04]  /*0220*/  @UP0 UIADD3 UR4, -UR4, 0x100000, URZ ;  /* 0x0010000004040890 */ /* 0x000fc8000fffe13f */
[----:B------:R-:W-:Y:S02]  /*0230*/  @UP0 USHF.L.U32 UR5, UR4, 0xb, URZ ;  /* 0x0000000b04050899 */ /* 0x000fe4000800063f */
[----:B------:R-:W-:Y:S01]  /*0240*/  @UP0 USHF.L.U32 UR4, UR4, 0x1, URZ ;  /* 0x0000000104040899 */ /* 0x000fe2000800063f */
[----:B------:R-:W-:Y:S01]  /*0250*/  VOTEU.ANY UP1, P0 ;  /* 0x00000000003f7886 */ /* 0x000fe20000020100 */
[----:B0-----:R-:W-:Y:S02]  /*0260*/  ISETP.NE.AND P1, PT, R2, RZ, PT ;  /* 0x000000ff0200720c */ /* 0x001fe40003f25270 */
[----:B------:R0:W2:Y:S01]  /*0270*/  SHFL.IDX PT, R2, R3, RZ, 0x1f ;  /* 0x00001fff03027589 */ /* 0x0000a200000e0000 */
[----:B-1----:R-:W-:Y:S02]  /*0280*/  @UP0 ULEA UR8, UR8, UR6, 0x18 ;  /* 0x0000000608080291 */ /* 0x002fe4000f8ec03f */
[----:B------:R-:W-:-:S04]  /*0290*/  @UP0 UIADD3 UR6, -UR7, 0x100000, URZ ;  /* 0x0010000007060890 */ /* 0x000fc8000fffe13f */
[----:B------:R-:W-:Y:S02]  /*02a0*/  @UP0 USHF.L.U32 UR7, UR6, 0xb, URZ ;  /* 0x0000000b06070899 */ /* 0x000fe4000800063f */
[----:B------:R-:W-:Y:S01]  /*02b0*/  @UP0 USHF.L.U32 UR6, UR6, 0x1, URZ ;  /* 0x0000000106060899 */ /* 0x000fe2000800063f */
[----:B------:R-:W-:Y:S01]  /*02c0*/  VOTEU.ANY UP0, P0 ;  /* 0x00000000003f7886 */ /* 0x000fe20000000100 */
[----:B------:R-:W1:Y:S04]  /*02d0*/  FENCE.VIEW.ASYNC.S ;  /* 0x00000000000073c6 */ /* 0x000e680000000000 */
[----:B-1----:R0:W1:Y:S06]  /*02e0*/  @UP0 SYNCS.EXCH.64 URZ, [UR8+0x30800], UR4 ;  /* 0x03080004083f05b2 */ /* 0x00206c0008000100 */
[----:B------:R0:W3:Y:S02]  /*02f0*/  @UP1 SYNCS.EXCH.64 URZ, [UR8+0x30820], UR6 ;  /* 0x03082006083f15b2 */ /* 0x0000e40008000100 */
[----:B0-----:R-:W-:Y:S05]  /*0300*/  @P1 BRA `(.L_x_303) ;  /* 0x0000000000481947 */ /* 0x001fea0003800000 */
[----:B------:R-:W0:Y:S01]  /*0310*/  S2UR UR5, SR_CgaCtaId ;  /* 0x00000000000579c3 */ /* 0x000e220000008800 */
        /* <DEDUP_REMOVED lines=15> */
[----:B------:R0:W0:Y:S01]  /*0410*/  SYNCS.EXCH.64 URZ, [UR8+0x30848], UR4 ;  /* 0x03084804083f75b2 */ /* 0x0000220008000100 */
[----:B------:R-:W-:Y:S01]  /*0420*/  NOP ;  /* 0x0000000000007918 */ /* 0x000fe20000000000 */
.L_x_303:
[----:B------:R-:W5:Y:S01]  /*0430*/  SHFL.IDX PT, R3, R0, RZ, 0x1f ;  /* 0x00001fff00037589 */ /* 0x000f6200000e0000 */
[----:B------:R-:W-:Y:S01]  /*0440*/  NOP ;  /* 0x0000000000007918 */ /* 0x000fe20000000000 */
[----:B-----5:R-:W-:-:S13]  /*0450*/  ISETP.NE.AND P0, PT, R3, RZ, PT ;  /* 0x000000ff0300720c */ /* 0x020fda0003f05270 */
        /* <DEDUP_REMOVED lines=17> */
[----:B------:R0:W0:Y:S01]  /*0570*/  SYNCS.EXCH.64 URZ, [UR8+0x30868], UR6 ;  /* 0x03086806083f75b2 */ /* 0x0000220008000100 */
[----:B------:R-:W-:Y:S01]  /*0580*/  NOP ;  /* 0x0000000000007918 */ /* 0x000fe20000000000 */
.L_x_304:
[----:B------:R-:W5:Y:S01]  /*0590*/  SHFL.IDX PT, R3, R0, RZ, 0x1f ;  /* 0x00001fff00037589 */ /* 0x000f6200000e0000 */
[----:B------:R-:W-:Y:S01]  /*05a0*/  NOP ;  /* 0x0000000000007918 */ /* 0x000fe20000000000 */
[----:B-----5:R-:W-:-:S13]  /*05b0*/  ISETP.NE.AND P0, PT, R3, RZ, PT ;  /* 0x000000ff0300720c */ /* 0x020fda0003f05270 */
        /* <DEDUP_REMOVED lines=13> */
[----:B------:R0:W0:Y:S01]  /*0690*/  SYNCS.EXCH.64 URZ, [UR6+0x30888], UR4 ;  /* 0x03088804063f75b2 */ /* 0x0000220008000100 */
[----:B------:R-:W-:Y:S01]  /*06a0*/  NOP ;  /* 0x0000000000007918 */ /* 0x000fe20000000000 */
.L_x_305:
        /* <DEDUP_REMOVED lines=22> */
.L_x_306:
        /* <DEDUP_REMOVED lines=22> */
.L_x_307:
[----:B--2---:R-:W-:Y:S01]  /*0970*/  ISETP.NE.AND P0, PT, R2, RZ, PT ;  /* 0x000000ff0200720c */ /* 0x004fe20003f05270 */
[----:B------:R-:W-:Y:S01]  /*0980*/  IMAD.MOV.U32 R2, RZ, RZ, 0x1 ;  /* 0x00000001ff027424 */ /* 0x000fe200078e00ff */
[----:B------:R-:W-:Y:S01]  /*0990*/  NOP ;  /* 0x0000000000007918 */ /* 0x000fe20000000000 */
[----:B------:R-:W-:Y:S01]  /*09a0*/  ULDC.64 UR56, c[0x0][0x208] ;  /* 0x0000820000387ab9 */ /* 0x000fe20000000a00 */
[----:B------:R-:W-:Y:S02]  /*09b0*/  BSSY B7, `(.L_x_308) ;  /* 0x0001601000077945 */ /* 0x000fe40003800000 */
[----:B------:R-:W-:-:S05]  /*09c0*/  SEL R2, R2, 0x2, !P0 ;  /* 0x0000000202027807 */ /* 0x000fca0004000000 */
[----:B------:R2:W-:Y:S01]  /*09d0*/  STL [R1+0x1c], R2 ;  /* 0x00001c0201007387 */ /* 0x0005e20000100800 */
[----:B01-34-:R-:W-:Y:S06]  /*09e0*/  BAR.SYNC.DEFER_BLOCKING 0x0 ;  /* 0x0000000000007b1d */ /* 0x01bfec0000010000 */
[----:B------:R-:W-:Y:S05]  /*09f0*/  @!P0 BRA `(.L_x_309) ;  /* 0x0000011400888947 */ /* 0x000fea0003800000 */
.L_x_310:
[----:B------:R-:W-:-:S08]  /*0a00*/  NOP ;  /* 0x0000000000007918 */ /* 0x000fd00000000000 */
[----:B------:R-:W0:Y:S02]  /*0a10*/  USETMAXREG.TRY_ALLOC.CTAPOOL UP0, 0xa0 ;  /* 0x000000a0000079c8 */ /* 0x000e240008000600 */
[----:B0-----:R-:W-:-:S13]  /*0a20*/  PLOP3.LUT P0, PT, PT, PT, UP0, 0x80, 0x0 ;  /* 0x000000000000781c */ /* 0x001fda0003f0f008 */
[----:B------:R-:W-:Y:S05]  /*0a30*/  @!P0 BRA `(.L_x_310) ;  /* 0xfffffffc00f08947 */ /* 0x000fea000383ffff */
[----:B------:R-:W3:Y:S01]  /*0a40*/  LDL.LU R0, [R1] ;  /* 0x0000000001007983 */ /* 0x000ee20000300800 */
[----:B--2---:R-:W0:Y:S01]  /*0a50*/  S2R R2, SR_TID.X ;  /* 0x0000000000027919 */ /* 0x004e220000002100 */
[----:B------:R-:W1:Y:S01]  /*0a60*/  S2UR UR5, SR_CgaCtaId ;  /* 0x00000000000579c3 */ /* 0x000e620000008800 */
[----:B------:R-:W-:Y:S01]  /*0a70*/  UMOV UR4, 0x400 ;  /* 0x0000040000047882 */ /* 0x000fe20000000000 */
[----:B0-----:R-:W-:-:S06]  /*0a80*/  SHF.R.U32.HI R2, RZ, 0x7, R2 ;  /* 0x00000007ff027819 */ /* 0x001fcc0000011602 */
[----:B------:R-:W-:Y:S06]  /*0a90*/  BAR.ARV 0x8, 0x1a0 ;  /* 0x0206800000007b1d */ /* 0x000fec0000002000 */
[----:B------:R-:W-:-:S13]  /*0aa0*/  ISETP.NE.AND P0, PT, R2, 0x1, PT ;  /* 0x000000010200780c */ /* 0x000fda0003f05270 */
[----:B------:R-:W-:Y:S08]  /*0ab0*/  @!P0 BAR.ARV 0x9, 0x100 ;  /* 0x0244000000008b1d */ /* 0x000ff00000002000 */
[----:B------:R-:W-:Y:S01]  /*0ac0*/  BAR.SYNC.DEFER_BLOCKING 0x5, 0x1a0 ;  /* 0x0146800000007b1d */ /* 0x000fe20000010000 */
[----:B-1----:R-:W-:-:S06]  /*0ad0*/  ULEA UR4, UR5, UR4, 0x18 ;  /* 0x0000000405047291 */ /* 0x002fcc000f8ec03f */
[----:B------:R-:W-:Y:S01]  /*0ae0*/  IMAD.U32 R2, RZ, RZ, UR4 ;  /* 0x00000004ff027e24 */ /* 0x000fe2000f8e00ff */
[----:B------:R-:W-:-:S04]  /*0af0*/  ULDC UR4, c[0x0][0xc14] ;  /* 0x0003050000047ab9 */ /* 0x000fc80000000800 */
[----:B------:R-:W0:Y:S01]  /*0b00*/  LDS.128 R32, [R2+0x308d0] ;  /* 0x0308d00002207984 */ /* 0x000e220000000c00 */
[----:B------:R-:W-:Y:S06]  /*0b10*/  BAR.ARV 0x4, 0x1a0 ;  /* 0x0106800000007b1d */ /* 0x000fec0000002000 */
[----:B---3--:R-:W-:-:S04]  /*0b20*/  LOP3.LUT R0, R0, 0xfffffff7, RZ, 0xc0, !PT ;  /* 0xfffffff700007812 */ /* 0x008fc800078ec0ff */
[----:B------:R-:W-:-:S05]  /*0b30*/  @P0 LOP3.LUT R0, R0, 0x8, RZ, 0xfc, !PT ;  /* 0x0000000800000812 */ /* 0x000fca00078efcff */
[----:B------:R4:W-:Y:S01]  /*0b40*/  STL [R1], R0 ;  /* 0x0000000001007387 */ /* 0x0009e20000100800 */
[----:B0-----:R-:W-:-:S13]  /*0b50*/  ISETP.GE.AND P0, PT, R35, UR4, PT ;  /* 0x0000000423007c0c */ /* 0x001fda000bf06270 */
[----:B----4-:R-:W-:Y:S05]  /*0b60*/  @P0 BRA `(.L_x_311) ;  /* 0x0000015c00940947 */ /* 0x010fea0003800000 */
[----:B------:R-:W2:Y:S01]  /*0b70*/  LDL.LU R13, [R1+0x1c] ;  /* 0x00001c00010d7983 */ /* 0x000ea20000300800 */
[----:B------:R-:W0:Y:S02]  /*0b80*/  S2R R0, SR_TID.X ;  /* 0x0000000000007919 */ /* 0x000e240000002100 */
[----:B0-----:R-:W-:-:S04]  /*0b90*/  IADD3 R12, R0, -0x80, RZ ;  /* 0xffffff80000c7810 */ /* 0x001fc80007ffe0ff */
[----:B------:R-:W-:-:S04]  /*0ba0*/  SHF.R.S32.HI R0, RZ, 0x1f, R12 ;  /* 0x0000001fff007819 */ /* 0x000fc8000001140c */
[CC--:B------:R-:W-:Y:S02]  /*0bb0*/  LEA.HI R3, R0.reuse, R12.reuse, RZ, 0x7 ;  /* 0x0000000c00037211 */ /* 0x0c0fe400078f38ff */
[----:B------:R-:W-:Y:S02]  /*0bc0*/  LEA.HI R4, R0, R12, RZ, 0x4 ;  /* 0x0000000c00047211 */ /* 0x000fe400078f20ff */
[----:B------:R-:W-:Y:S02]  /*0bd0*/  LOP3.LUT R6, R3, 0xffffff80, RZ, 0xc0, !PT ;  /* 0xffffff8003067812 */ /* 0x000fe400078ec0ff */
[----:B------:R-:W-:-:S03]  /*0be0*/  LOP3.LUT R5, R4, 0xfffffff0, RZ, 0xc0, !PT ;  /* 0xfffffff004057812 */ /* 0x000fc600078ec0ff */
[C---:B------:R-:W-:Y:S02]  /*0bf0*/  IMAD.IADD R15, R12.reuse, 0x1, -R6 ;  /* 0x000000010c0f7824 */ /* 0x040fe400078e0a06 */
[----:B------:R-:W-:-:S03]  /*0c00*/  IMAD.IADD R5, R12, 0x1, -R5 ;  /* 0x000000010c057824 */ /* 0x000fc600078e0a05 */
[----:B------:R-:W-:Y:S02]  /*0c10*/  SHF.R.S32.HI R9, RZ, 0x1f, R15 ;  /* 0x0000001fff097819 */ /* 0x000fe4000001140f */
[----:B------:R-:W-:Y:S02]  /*0c20*/  SHF.R.S32.HI R7, RZ, 0x4, R4 ;  /* 0x00000004ff077819 */ /* 0x000fe40000011404 */
[----:B------:R-:W-:Y:S02]  /*0c30*/  LEA.HI R8, R9, R15, RZ, 0x2 ;  /* 0x0000000f09087211 */ /* 0x000fe400078f10ff */
[----:B------:R-:W-:Y:S02]  /*0c40*/  SHF.R.S32.HI R6, RZ, 0x1f, R5 ;  /* 0x0000001fff067819 */ /* 0x000fe40000011405 */
[--C-:B------:R-:W-:Y:S02]  /*0c50*/  SHF.R.S32.HI R10, RZ, 0x2, R8.reuse ;  /* 0x00000002ff0a7819 */ /* 0x100fe40000011408 */
[----:B------:R-:W-:-:S02]  /*0c60*/  SHF.R.S32.HI R11, RZ, 0x1f, R8 ;  /* 0x0000001fff0b7819 */ /* 0x000fc40000011408 */
[----:B------:R-:W-:Y:S02]  /*0c70*/  LEA.HI R8, R4, R7, RZ, 0x1 ;  /* 0x0000000704087211 */ /* 0x000fe400078f08ff */
[----:B------:R-:W-:Y:S02]  /*0c80*/  LEA.HI R6, R6, R5, RZ, 0x3 ;  /* 0x0000000506067211 */ /* 0x000fe400078f18ff */
[----:B------:R-:W-:Y:S02]  /*0c90*/  LEA.HI R11, R11, R10, RZ, 0x3 ;  /* 0x0000000a0b0b7211 */ /* 0x000fe400078f18ff */
[----:B------:R-:W-:Y:S02]  /*0ca0*/  LOP3.LUT R8, R8, 0x1ffffffe, RZ, 0xc0, !PT ;  /* 0x1ffffffe08087812 */ /* 0x000fe400078ec0ff */
[----:B------:R-:W-:Y:S02]  /*0cb0*/  SHF.R.S32.HI R14, RZ, 0x7, R3 ;  /* 0x00000007ff0e7819 */ /* 0x000fe40000011403 */
[----:B------:R-:W-:-:S02]  /*0cc0*/  LOP3.LUT R4, R6, 0xfffffff8, RZ, 0xc0, !PT ;  /* 0xfffffff806047812 */ /* 0x000fc400078ec0ff */
[----:B------:R-:W-:Y:S02]  /*0cd0*/  LOP3.LUT R11, R11, 0xfffffff8, RZ, 0xc0, !PT ;  /* 0xfffffff80b0b7812 */ /* 0x000fe400078ec0ff */
[----:B------:R-:W-:Y:S01]  /*0ce0*/  IADD3 R8, R7, -R8, RZ ;  /* 0x8000000807087210 */ /* 0x000fe20007ffe0ff */
[----:B------:R-:W-:Y:S01]  /*0cf0*/  IMAD.HI R7, R14, 0x55555556, RZ ;  /* 0x555555560e077827 */ /* 0x000fe200078e02ff */
[----:B------:R-:W-:-:S03]  /*0d00*/  LEA.HI R9, R9, R15, RZ, 0x5 ;  /* 0x0000000f09097211 */ /* 0x000fc600078f28ff */
[----:B------:R-:W-:Y:S01]  /*0d10*/  IMAD.IADD R4, R5, 0x1, -R4 ;  /* 0x0000000105047824 */ /* 0x000fe200078e0a04 */
[----:B------:R-:W-:Y:S01]  /*0d20*/  SHF.R.S32.HI R9, RZ, 0x5, R9 ;  /* 0x00000005ff097819 */ /* 0x000fe20000011409 */
[----:B------:R-:W-:Y:S01]  /*0d30*/  IMAD.IADD R10, R10, 0x1, -R11 ;  /* 0x000000010a0a7824 */ /* 0x000fe200078e0a0b */
[----:B------:R-:W-:Y:S01]  /*0d40*/  LEA.HI R7, R7, R7, RZ, 0x1 ;  /* 0x0000000707077211 */ /* 0x000fe200078f08ff */
[----:B------:R-:W-:Y:S02]  /*0d50*/  IMAD.SHL.U32 R3, R4, 0x40, RZ ;  /* 0x0000004004037824 */ /* 0x000fe400078e00ff */
[----:B------:R-:W-:Y:S01]  /*0d60*/  IMAD.SHL.U32 R8, R8, 0x8, RZ ;  /* 0x0000000808087824 */ /* 0x000fe200078e00ff */
[----:B------:R-:W-:Y:S01]  /*0d70*/  LEA R10, R9, R10, 0x4 ;  /* 0x0000000a090a7211 */ /* 0x000fe200078e20ff */
[----:B------:R-:W-:Y:S01]  /*0d80*/  IMAD R7, R7, -0x3, R14 ;  /* 0xfffffffd07077824 */ /* 0x000fe200078e020e */
[----:B------:R-:W-:Y:S02]  /*0d90*/  LOP3.LUT R3, R3, 0x1c0, RZ, 0xc0, !PT ;  /* 0x000001c003037812 */ /* 0x000fe400078ec0ff */
[----:B------:R-:W-:-:S02]  /*0da0*/  LEA.HI R5, R0, R12, RZ, 0x5 ;  /* 0x0000000c00057211 */ /* 0x000fc400078f28ff */
[----:B------:R-:W-:Y:S02]  /*0db0*/  LEA.HI R0, R0, R12, RZ, 0x2 ;  /* 0x0000000c00007211 */ /* 0x000fe400078f10ff */
[----:B------:R-:W-:Y:S01]  /*0dc0*/  R2P PR, R4, 0x6 ;  /* 0x0000000604007804 */ /* 0x000fe20000000000 */
[----:B------:R-:W-:Y:S01]  /*0dd0*/  IMAD R4, R7, 0x40, R10 ;  /* 0x0000004007047824 */ /* 0x000fe200078e020a */
[----:B------:R-:W-:Y:S01]  /*0de0*/  LOP3.LUT R8, R3, 0x8, R8, 0xf8, !PT ;  /* 0x0000000803087812 */ /* 0x000fe200078ef808 */
[----:B------:R-:W-:Y:S01]  /*0df0*/  IMAD.SHL.U32 R6, R6, 0x40, RZ ;  /* 0x0000004006067824 */ /* 0x000fe200078e00ff */
[----:B------:R-:W-:Y:S02]  /*0e00*/  SHF.R.U32.HI R3, RZ, 0x3, R3 ;  /* 0x00000003ff037819 */ /* 0x000fe40000011603 */
[----:B------:R-:W-:Y:S02]  /*0e10*/  SHF.R.S32.HI R11, RZ, 0x5, R5 ;  /* 0x00000005ff0b7819 */ /* 0x000fe40000011405 */
[----:B------:R-:W-:Y:S01]  /*0e20*/  SHF.R.S32.HI R18, RZ, 0x2, R0 ;  /* 0x00000002ff127819 */ /* 0x000fe20000011400 */
[----:B------:R2:W-:Y:S01]  /*0e30*/  STL [R1+0x8c], R4 ;  /* 0x00008c0401007387 */ /* 0x0005e20000100800 */
[----:B------:R-:W-:Y:S01]  /*0e40*/  LOP3.LUT R8, R8, R3, RZ, 0x3c, !PT ;  /* 0x0000000308087212 */ /* 0x000fe200078e3cff */
[----:B------:R-:W-:Y:S01]  /*0e50*/  IMAD.SHL.U32 R3, R11, 0x400, RZ ;  /* 0x000004000b037824 */ /* 0x000fe200078e00ff */
[----:B------:R-:W-:Y:S01]  /*0e60*/  LOP3.LUT R6, R6, 0x7ffffe00, RZ, 0xc0, !PT ;  /* 0x7ffffe0006067812 */ /* 0x000fe200078ec0ff */
[----:B------:R-:W-:-:S03]  /*0e70*/  VIADD R7, R18, 0x60 ;  /* 0x0000006012077836 */ /* 0x000fc60000000000 */
[----:B------:R-:W-:Y:S02]  /*0e80*/  IADD3 R3, R8, R6, R3 ;  /* 0x0000000608037210 */ /* 0x000fe40007ffe003 */
[----:B------:R-:W-:Y:S02]  /*0e90*/  SHF.R.S32.HI R6, RZ, 0x1f, R7 ;  /* 0x0000001fff067819 */ /* 0x000fe40000011407 */
[----:B------:R-:W-:Y:S02]  /*0ea0*/  SHF.R.S32.HI R5, RZ, 0x1f, R0 ;  /* 0x0000001fff057819 */ /* 0x000fe40000011400 */
[----:B------:R-:W-:Y:S01]  /*0eb0*/  LEA.HI R6, R6, R7, RZ, 0x3 ;  /* 0x0000000706067211 */ /* 0x000fe200078f18ff */
[----:B------:R-:W-:Y:S01]  /*0ec0*/  IMAD R9, R3, 0x2, R2 ;  /* 0x0000000203097824 */ /* 0x000fe200078e0202 */
[----:B------:R-:W-:-:S03]  /*0ed0*/  LEA.HI R5, R5, R18, RZ, 0x3 ;  /* 0x0000001205057211 */ /* 0x000fc600078f18ff */
[----:B------:R-:W-:Y:S01]  /*0ee0*/  IMAD.SHL.U32 R6, R6, 0x40, RZ ;  /* 0x0000004006067824 */ /* 0x000fe200078e00ff */
[----:B------:R-:W-:Y:S02]  /*0ef0*/  MOV R8, 0x40 ;  /* 0x0000004000087802 */ /* 0x000fe40000000f00 */
[----:B------:R-:W-:Y:S02]  /*0f00*/  LOP3.LUT R5, R5, 0xfffffff8, RZ, 0xc0, !PT ;  /* 0xfffffff805057812 */ /* 0x000fe400078ec0ff */
[----:B------:R-:W-:Y:S02]  /*0f10*/  LOP3.LUT R6, R6, 0xfffffe00, RZ, 0xc0, !PT ;  /* 0xfffffe0006067812 */ /* 0x000fe400078ec0ff */
[----:B------:R-:W-:Y:S01]  /*0f20*/  CS2R R22, SRZ ;  /* 0x0000000000167805 */ /* 0x000fe2000001ff00 */
[----:B------:R-:W-:Y:S01]  /*0f30*/  IMAD.MOV.U32 R19, RZ, RZ, RZ ;  /* 0x000000ffff137224 */ /* 0x000fe200078e00ff */
[----:B--2---:R-:W-:-:S05]  /*0f40*/  LOP3.LUT R4, R13, 0x1, RZ, 0xfc, !PT ;  /* 0x000000010d047812 */ /* 0x004fca00078efcff */
[----:B------:R0:W-:Y:S02]  /*0f50*/  STL [R1+0x14], R4 ;  /* 0x0000140401007387 */ /* 0x0001e40000100800 */
[----:B0-----:R-:W-:Y:S02]  /*0f60*/  LOP3.LUT R4, R0, 0xfffffffc, RZ, 0xc0, !PT ;  /* 0xfffffffc00047812 */ /* 0x001fe400078ec0ff */
[----:B------:R-:W-:-:S03]  /*0f70*/  SHF.L.U32 R0, R7, 0x6, RZ ;  /* 0x0000000607007819 */ /* 0x000fc600000006ff */
[----:B------:R-:W-:Y:S01]  /*0f80*/  IMAD.IADD R4, R12, 0x1, -R4 ;  /* 0x000000010c047824 */ /* 0x000fe200078e0a04 */
[----:B------:R-:W-:-:S03]  /*0f90*/  LOP3.LUT R0, R0, 0x1c0, RZ, 0xc0, !PT ;  /* 0x000001c000007812 */ /* 0x000fc600078ec0ff */
[----:B------:R-:W-:Y:S01]  /*0fa0*/  IMAD.SHL.U32 R16, R4, 0x8, RZ ;  /* 0x0000000804107824 */ /* 0x000fe200078e00ff */
[----:B------:R-:W-:Y:S02]  /*0fb0*/  SHF.R.S32.HI R7, RZ, 0x1f, R18 ;  /* 0x0000001fff077819 */ /* 0x000fe40000011412 */
[----:B------:R-:W-:Y:S02]  /*0fc0*/  SHF.R.U32.HI R7, RZ, 0x3, R0 ;  /* 0x00000003ff077819 */ /* 0x000fe40000011600 */
[----:B------:R-:W-:Y:S01]  /*0fd0*/  LOP3.LUT R3, R0, 0x38, R16, 0xf8, !PT ;  /* 0x0000003800037812 */ /* 0x000fe200078ef810 */
[----:B------:R-:W-:Y:S01]  /*0fe0*/  STL [R1+0x80], RZ ;  /* 0x000080ff01007387 */ /* 0x000fe20000100800 */
[C---:B------:R-:W-:Y:S02]  /*0ff0*/  IADD3 R0, R9.reuse, 0x1e800, RZ ;  /* 0x0001e80009007810 */ /* 0x040fe40007ffe0ff */
[----:B------:R-:W-:Y:S01]  /*1000*/  LOP3.LUT R7, R6, R3, R7, 0xf6, !PT ;  /* 0x0000000306077212 */ /* 0x000fe200078ef607 */
[----:B------:R-:W-:Y:S01]  /*1010*/  STL [R1+0x28], RZ ;  /* 0x000028ff01007387 */ /* 0x000fe20000100800 */
[----:B------:R-:W-:Y:S01]  /*1020*/  SEL R3, R8, 0xffffffc0, !P2 ;  /* 0xffffffc008037807 */ /* 0x000fe20005000000 */
[----:B------:R-:W-:-:S02]  /*1030*/  VIADD R4, R9, 0x1e820 ;  /* 0x0001e82009047836 */ /* 0x000fc40000000000 */
[----:B------:R-:W-:Y:S01]  /*1040*/  STL [R1+0x2c], R9 ;  /* 0x00002c0901007387 */ /* 0x000fe20000100800 */
[----:B------:R-:W-:-:S03]  /*1050*/  @P1 VIADD R4, R0, 0xffffffe0 ;  /* 0xffffffe000041836 */ /* 0x000fc60000000000 */
[----:B------:R0:W-:Y:S01]  /*1060*/  STL [R1+0x68], R6 ;  /* 0x0000680601007387 */ /* 0x0001e20000100800 */
[----:B------:R-:W-:Y:S02]  /*1070*/  IMAD.IADD R0, R0, 0x1, R3 ;  /* 0x0000000100007824 */ /* 0x000fe400078e0203 */
[----:B0-----:R-:W-:Y:S01]  /*1080*/  IMAD.IADD R6, R18, 0x1, -R5 ;  /* 0x0000000112067824 */ /* 0x001fe200078e0a05 */
[----:B------:R-:W-:-:S04]  /*1090*/  LEA R5, R7, R2, 0x1 ;  /* 0x0000000207057211 */ /* 0x000fc800078e08ff */
[----:B------:R-:W-:Y:S04]  /*10a0*/  STL [R1+0x58], R6 ;  /* 0x0000580601007387 */ /* 0x000fe80000100800 */
[----:B------:R-:W-:Y:S04]  /*10b0*/  STL [R1+0x6c], R4 ;  /* 0x00006c0401007387 */ /* 0x000fe80000100800 */
[----:B------:R0:W-:Y:S04]  /*10c0*/  STL [R1+0x88], R5 ;  /* 0x0000880501007387 */ /* 0x0001e80000100800 */
[----:B------:R1:W-:Y:S01]  /*10d0*/  STL [R1+0x34], R0 ;  /* 0x0000340001007387 */ /* 0x0003e20000100800 */
[----:B0-----:R-:W-:-:S02]  /*10e0*/  IMAD.IADD R5, R3, 0x1, R4 ;  /* 0x0000000103057824 */ /* 0x001fc400078e0204 */
[C---:B------:R-:W-:Y:S01]  /*10f0*/  VIADD R3, R4.reuse, 0x6000 ;  /* 0x0000600004037836 */ /* 0x040fe20000000000 */
[----:B-1----:R-:W-:Y:S02]  /*1100*/  IADD3 R0, R4, 0xc000, RZ ;  /* 0x0000c00004007810 */ /* 0x002fe40007ffe0ff */
[----:B------:R0:W-:Y:S04]  /*1110*/  STL [R1+0x30], R5 ;  /* 0x0000300501007387 */ /* 0x0001e80000100800 */
[----:B------:R0:W-:Y:S04]  /*1120*/  STL [R1+0x70], R0 ;  /* 0x0000700001007387 */ /* 0x0001e80000100800 */
[----:B------:R0:W-:Y:S02]  /*1130*/  STL [R1+0x74], R3 ;  /* 0x0000740301007387 */ /* 0x0001e40000100800 */
.L_x_445:
[----:B01---5:R-:W0:Y:S02]  /*1140*/  LDC.64 R4, c[0x0][0xc60] ;  /* 0x00031800ff047b82 */ /* 0x023e240000000a00 */
[----:B0-----:R-:W-:-:S05]  /*1150*/  IMAD.WIDE R4, R35, 0x4, R4 ;  /* 0x0000000423047825 */ /* 0x001fca00078e0204 */
[----:B--2---:R-:W2:Y:S01]  /*1160*/  LDG.E R10, desc[UR56][R4.64] ;  /* 0x00000038040a7981 */ /* 0x004ea2000c1e1900 */
[----:B------:R-:W-:Y:S05]  /*1170*/  YIELD ;  /* 0x0000000000007946 */ /* 0x000fea0003800000 */
[----:B------:R-:W-:Y:S01]  /*1180*/  ULDC.64 UR4, c[0x0][0xa28] ;  /* 0x00028a0000047ab9 */ /* 0x000fe20000000a00 */
[----:B------:R-:W-:Y:S01]  /*1190*/  ULDC.64 UR8, c[0x0][0xa18] ;  /* 0x0002860000087ab9 */ /* 0x000fe20000000a00 */
[----:B------:R-:W-:Y:S01]  /*11a0*/  ISETP.NE.U32.AND P1, PT, RZ, UR4, PT ;  /* 0x00000004ff007c0c */ /* 0x000fe2000bf25070 */
[----:B------:R-:W-:Y:S01]  /*11b0*/  ULDC.64 UR6, c[0x0][0xa08] ;  /* 0x0002820000067ab9 */ /* 0x000fe20000000a00 */
[----:B------:R-:W-:Y:S01]  /*11c0*/  IMAD.MOV.U32 R3, RZ, RZ, RZ ;  /* 0x000000ffff037224 */ /* 0x000fe200078e00ff */
[----:B------:R-:W-:Y:S01]  /*11d0*/  ISETP.NE.U32.AND P0, PT, RZ, UR6, PT ;  /* 0x00000006ff007c0c */ /* 0x000fe2000bf05070 */
[----:B------:R-:W-:Y:S01]  /*11e0*/  IMAD.MOV.U32 R37, RZ, RZ, RZ ;  /* 0x000000ffff257224 */ /* 0x000fe200078e00ff */
[----:B------:R-:W-:-:S02]  /*11f0*/  ISETP.NE.AND.EX P1, PT, RZ, UR5, PT, P1 ;  /* 0x00000005ff007c0c */ /* 0x000fc4000bf25310 */
[----:B------:R-:W-:Y:S02]  /*1200*/  ISETP.NE.AND.EX P0, PT, RZ, UR7, PT, P0 ;  /* 0x00000007ff007c0c */ /* 0x000fe4000bf05300 */
[----:B--2---:R-:W-:Y:S01]  /*1210*/  SHF.R.S32.HI R0, RZ, 0x1f, R10 ;  /* 0x0000001fff007819 */ /* 0x004fe2000001140a */
[----:B------:R-:W-:-:S08]  /*1220*/  IMAD.SHL.U32 R30, R10, 0x4, RZ ;  /* 0x000000040a1e7824 */ /* 0x000fd000078e00ff */
[C---:B---34-:R-:W-:Y:S01]  /*1230*/  @P1 LEA R6, P2, R10.reuse, UR4, 0x2 ;  /* 0x000000040a061c11 */ /* 0x058fe2000f8410ff */
[----:B------:R0:W-:Y:S01]  /*1240*/  STL [R1+0x78], R10 ;  /* 0x0000780a01007387 */ /* 0x0001e20000100800 */
[C-C-:B------:R-:W-:Y:S02]  /*1250*/  SHF.L.U64.HI R31, R10.reuse, 0x2, R0.reuse ;  /* 0x000000020a1f7819 */ /* 0x140fe40000010200 */
[----:B------:R-:W-:Y:S02]  /*1260*/  @P1 LEA.HI.X R7, R10, UR5, R0, 0x2, P2 ;  /* 0x000000050a071c11 */ /* 0x000fe400090f1400 */
[----:B------:R-:W-:Y:S01]  /*1270*/  ISETP.NE.U32.AND P2, PT, RZ, UR8, PT ;  /* 0x00000008ff007c0c */ /* 0x000fe2000bf45070 */
[----:B------:R-:W-:Y:S01]  /*1280*/  ULDC UR4, c[0x0][0x288] ;  /* 0x0000a20000047ab9 */ /* 0x000fe20000000800 */
[----:B------:R-:W-:Y:S01]  /*1290*/  IADD3 R8, P3, R30, UR6, RZ ;  /* 0x000000061e087c10 */ /* 0x000fe2000ff7e0ff */
[----:B------:R0:W5:Y:S01]  /*12a0*/  @P1 LDG.E R3, desc[UR56][R6.64] ;  /* 0x0000003806031981 */ /* 0x000162000c1e1900 */
[----:B------:R-:W-:-:S02]  /*12b0*/  ISETP.NE.AND.EX P2, PT, RZ, UR9, PT, P2 ;  /* 0x00000009ff007c0c */ /* 0x000fc4000bf45320 */
[----:B------:R-:W-:Y:S01]  /*12c0*/  MOV R25, UR4 ;  /* 0x0000000400197c02 */ /* 0x000fe20008000f00 */
[----:B------:R-:W-:Y:S01]  /*12d0*/  ULDC.64 UR4, c[0x0][0x3f8] ;  /* 0x0000fe0000047ab9 */ /* 0x000fe20000000a00 */
[----:B------:R-:W-:-:S05]  /*12e0*/  IADD3.X R9, R31, UR7, RZ, P3, !PT ;  /* 0x000000071f097c10 */ /* 0x000fca0009ffe4ff */
[----:B------:R0:W5:Y:S04]  /*12f0*/  @P0 LDG.E R37, desc[UR56][R8.64] ;  /* 0x0000003808250981 */ /* 0x000168000c1e1900 */
[----:B------:R-:W-:-:S04]  /*1300*/  @P2 IADD3 R4, P1, R30, UR8, RZ ;  /* 0x000000081e042c10 */ /* 0x000fc8000ff3e0ff */
[----:B------:R-:W-:-:S05]  /*1310*/  @P2 IADD3.X R5, R31, UR9, RZ, P1, !PT ;  /* 0x000000091f052c10 */ /* 0x000fca0008ffe4ff */
[----:B------:R0:W5:Y:S01]  /*1320*/  @P2 LDG.E R25, desc[UR56][R4.64] ;  /* 0x0000003804192981 */ /* 0x000162000c1e1900 */
[----:B------:R-:W-:-:S03]  /*1330*/  UISETP.NE.U32.AND UP0, UPT, UR4, URZ, UPT ;  /* 0x0000003f0400728c */ /* 0x000fc6000bf05070 */
[----:B------:R-:W-:Y:S01]  /*1340*/  ULDC UR4, c[0x0][0x404] ;  /* 0x0001010000047ab9 */ /* 0x000fe20000000800 */
[----:B------:R-:W-:-:S03]  /*1350*/  UISETP.NE.AND.EX UP0, UPT, UR5, URZ, UPT, UP0 ;  /* 0x0000003f0500728c */ /* 0x000fc6000bf05300 */
[----:B------:R-:W-:Y:S01]  /*1360*/  ULDC UR5, c[0x0][0x2e0] ;  /* 0x0000b80000057ab9 */ /* 0x000fe20000000800 */
[----:B------:R-:W-:-:S04]  /*1370*/  USEL UR4, UR4, 0x1, UP0 ;  /* 0x0000000104047887 */ /* 0x000fc80008000000 */
[----:B------:R-:W-:-:S03]  /*1380*/  UIMAD UR4, UR4, UR5, URZ ;  /* 0x00000005040472a4 */ /* 0x000fc6000f8e023f */
[----:B------:R-:W-:Y:S02]  /*1390*/  ULDC UR5, c[0x0][0x338] ;  /* 0x0000ce0000057ab9 */ /* 0x000fe40000000800 */
[----:B------:R-:W-:Y:S02]  /*13a0*/  IMAD.U32 R29, RZ, RZ, UR5 ;  /* 0x00000005ff1d7e24 */ /* 0x000fe4000f8e00ff */
[----:B------:R-:W-:Y:S02]  /*13b0*/  IMAD.U32 R32, RZ, RZ, UR4 ;  /* 0x00000004ff207e24 */ /* 0x000fe4000f8e00ff */
[----:B------:R-:W-:Y:S01]  /*13c0*/  IMAD.MOV.U32 R35, RZ, RZ, R10 ;  /* 0x000000ffff237224 */ /* 0x000fe200078e000a */
[----:B0-----:R-:W-:Y:S06]  /*13d0*/  @P2 BRA `(.L_x_312) ;  /* 0x0000000000242947 */ /* 0x001fec0003800000 */
[----:B------:R-:W-:Y:S02]  /*13e0*/  ULDC.64 UR4, c[0x0][0xa00] ;  /* 0x0002800000047ab9 */ /* 0x000fe40000000a00 */
[----:B------:R-:W-:-:S04]  /*13f0*/  ISETP.NE.U32.AND P1, PT, RZ, UR4, PT ;  /* 0x00000004ff007c0c */ /* 0x000fc8000bf25070 */
[----:B------:R-:W-:-:S13]  /*1400*/  ISETP.NE.AND.EX P1, PT, RZ, UR5, PT, P1 ;  /* 0x00000005ff007c0c */ /* 0x000fda000bf25310 */
[----:B------:R-:W-:Y:S05]  /*1410*/  @!P1 BRA `(.L_x_312) ;  /* 0x0000000000149947 */ /* 0x000fea0003800000 */
[----:B------:R-:W0:Y:S02]  /*1420*/  LDC.64 R4, c[0x0][0xa00] ;  /* 0x00028000ff047b82 */ /* 0x000e240000000a00 */
[----:B0-----:R-:W-:-:S05]  /*1430*/  IMAD.WIDE R4, R35, 0x4, R4 ;  /* 0x0000000423047825 */ /* 0x001fca00078e0204 */
[----:B-----5:R-:W2:Y:S04]  /*1440*/  LDG.E R25, desc[UR56][R4.64] ;  /* 0x0000003804197981 */ /* 0x020ea8000c1e1900 */
[----:B------:R-:W2:Y:S02]  /*1450*/  LDG.E R0, desc[UR56][R4.64+0x4] ;  /* 0x0000043804007981 */ /* 0x000ea4000c1e1900 */
[----:B--2---:R-:W-:-:S07]  /*1460*/  IADD3 R25, -R25, R0, RZ ;  /* 0x0000000019197210 */ /* 0x004fce0007ffe1ff */
.L_x_312:
[----:B------:R-:W-:Y:S01]  /*1470*/  ULDC.64 UR4, c[0x0][0xa20] ;  /* 0x0002880000047ab9 */ /* 0x000fe20000000a00 */
[----:B------:R0:W-:Y:S01]  /*1480*/  STL [R1+0x84], R33 ;  /* 0x0000842101007387 */ /* 0x0001e20000100800 */
[----:B------:R-:W-:-:S03]  /*1490*/  ISETP.NE.U32.AND P1, PT, RZ, UR4, PT ;  /* 0x00000004ff007c0c */ /* 0x000fc6000bf25070 */
[----:B------:R0:W-:Y:S01]  /*14a0*/  STL [R1+0x7c], R34 ;  /* 0x00007c2201007387 */ /* 0x0001e20000100800 */
[----:B------:R-:W-:-:S13]  /*14b0*/  ISETP.NE.AND.EX P1, PT, RZ, UR5, PT, P1 ;  /* 0x00000005ff007c0c */ /* 0x000fda000bf25310 */
[----:B0-----:R-:W-:Y:S05]  /*14c0*/  @!P1 BRA `(.L_x_313) ;  /* 0x0000000000109947 */ /* 0x001fea0003800000 */
[----:B------:R-:W-:-:S04]  /*14d0*/  IADD3 R4, P0, R30, UR4, RZ ;  /* 0x000000041e047c10 */ /* 0x000fc8000ff1e0ff */
[----:B------:R-:W-:-:S05]  /*14e0*/  IADD3.X R5, R31, UR5, RZ, P0, !PT ;  /* 0x000000051f057c10 */ /* 0x000fca00087fe4ff */
[----:B------:R0:W5:Y:S01]  /*14f0*/  LDG.E R32, desc[UR56][R4.64] ;  /* 0x0000003804207981 */ /* 0x000162000c1e1900 */
[----:B------:R-:W-:Y:S05]  /*1500*/  BRA `(.L_x_314) ;  /* 0x0000000000107947 */ /* 0x000fea0003800000 */
.L_x_313:
[----:B------:R-:W-:Y:S05]  /*1510*/  @!P0 BRA `(.L_x_314) ;  /* 0x00000000000c8947 */ /* 0x000fea0003800000 */
[----:B------:R-:W2:Y:S04]  /*1520*/  LDG.E R5, desc[UR56][R8.64] ;  /* 0x0000003808057981 */ /* 0x000ea8000c1e1900 */
[----:B------:R-:W2:Y:S02]  /*1530*/  LDG.E R32, desc[UR56][R8.64+0x4] ;  /* 0x0000043808207981 */ /* 0x000ea4000c1e1900 */
[----:B--2---:R-:W-:-:S07]  /*1540*/  IMAD.IADD R32, R32, 0x1, -R5 ;  /* 0x0000000120207824 */ /* 0x004fce00078e0a05 */
.L_x_314:
[----:B------:R-:W-:Y:S02]  /*1550*/  ULDC.64 UR4, c[0x0][0xa10] ;  /* 0x0002840000047ab9 */ /* 0x000fe40000000a00 */
[----:B------:R-:W-:-:S04]  /*1560*/  ISETP.NE.U32.AND P0, PT, RZ, UR4, PT ;  /* 0x00000004ff007c0c */ /* 0x000fc8000bf05070 */
[----:B------:R-:W-:Y:S01]  /*1570*/  ISETP.NE.AND.EX P0, PT, RZ, UR5, PT, P0 ;  /* 0x00000005ff007c0c */ /* 0x000fe2000bf05300 */
[----:B-----5:R-:W-:Y:S01]  /*1580*/  IMAD.IADD R8, R32, 0x1, -R3 ;  /* 0x0000000120087824 */ /* 0x020fe200078e0a03 */
[----:B------:R-:W-:-:S11]  /*1590*/  ULDC.64 UR4, c[0x0][0xa30] ;  /* 0x00028c0000047ab9 */ /* 0x000fd60000000a00 */
[----:B0-----:R-:W0:Y:S02]  /*15a0*/  @P0 LDC.64 R4, c[0x0][0xa10] ;  /* 0x00028400ff040b82 */ /* 0x001e240000000a00 */
[----:B0-----:R-:W-:-:S05]  /*15b0*/  @P0 IMAD.WIDE R4, R35, 0x4, R4 ;  /* 0x0000000423040825 */ /* 0x001fca00078e0204 */
[----:B------:R-:W2:Y:S04]  /*15c0*/  @P0 LDG.E R0, desc[UR56][R4.64] ;  /* 0x0000003804000981 */ /* 0x000ea8000c1e1900 */
[----:B------:R0:W2:Y:S01]  /*15d0*/  @P0 LDG.E R9, desc[UR56][R4.64+0x4] ;  /* 0x0000043804090981 */ /* 0x0000a2000c1e1900 */
[----:B------:R-:W-:Y:S01]  /*15e0*/  ISETP.NE.U32.AND P1, PT, RZ, UR4, PT ;  /* 0x00000004ff007c0c */ /* 0x000fe2000bf25070 */
[----:B------:R-:W-:-:S03]  /*15f0*/  IMAD.MOV.U32 R24, RZ, RZ, R32 ;  /* 0x000000ffff187224 */ /* 0x000fc600078e0020 */
[----:B------:R-:W-:Y:S01]  /*1600*/  ISETP.NE.AND.EX P1, PT, RZ, UR5, PT, P1 ;  /* 0x00000005ff007c0c */ /* 0x000fe2000bf25310 */
[----:B0-----:R-:W-:-:S05]  /*1610*/  IMAD.MOV R4, RZ, RZ, -R8 ;  /* 0x000000ffff047224 */ /* 0x001fca00078e0a08 */
[----:B------:R-:W-:-:S07]  /*1620*/  VIMNMX R4, RZ, R4, !PT ;  /* 0x00000004ff047248 */ /* 0x000fce0007fe0100 */
[----:B------:R-:W-:-:S04]  /*1630*/  @P1 IADD3 R6, P2, R30, UR4, RZ ;  /* 0x000000041e061c10 */ /* 0x000fc8000ff5e0ff */
[----:B------:R-:W-:-:S05]  /*1640*/  @P1 IADD3.X R7, R31, UR5, RZ, P2, !PT ;  /* 0x000000051f071c10 */ /* 0x000fca00097fe4ff */
[----:B------:R0:W5:Y:S01]  /*1650*/  @P1 LDG.E R24, desc[UR56][R6.64] ;  /* 0x0000003806181981 */ /* 0x000162000c1e1900 */
[----:B--2---:R-:W-:-:S05]  /*1660*/  @P0 IADD3 R29, -R0, R9, RZ ;  /* 0x00000009001d0210 */ /* 0x004fca0007ffe1ff */
[----:B------:R-:W-:-:S04]  /*1670*/  IMAD.IADD R120, R8, 0x1, R29 ;  /* 0x0000000108787824 */ /* 0x000fc800078e021d */
[----:B------:R-:W-:-:S04]  /*1680*/  VIADD R0, R120, 0xbf ;  /* 0x000000bf78007836 */ /* 0x000fc80000000000 */
[----:B------:R-:W-:-:S05]  /*1690*/  IMAD.HI R0, R0, 0x2aaaaaab, RZ ;  /* 0x2aaaaaab00007827 */ /* 0x000fca00078e02ff */
[----:B------:R-:W-:-:S04]  /*16a0*/  SHF.R.U32.HI R3, RZ, 0x1f, R0 ;  /* 0x0000001fff037819 */ /* 0x000fc80000011600 */
[----:B------:R-:W-:-:S05]  /*16b0*/  LEA.HI.SX32 R152, R0, R3, 0x1b ;  /* 0x0000000300987211 */ /* 0x000fca00078fdaff */
[----:B------:R-:W-:-:S05]  /*16c0*/  IMAD R0, R152, 0xc0, -R8 ;  /* 0x000000c098007824 */ /* 0x000fca00078e0a08 */
[----:B------:R-:W-:-:S04]  /*16d0*/  VIMNMX R3, R0, R29, PT ;  /* 0x0000001d00037248 */ /* 0x000fc80003fe0100 */
[----:B------:R-:W-:Y:S01]  /*16e0*/  ISETP.GT.AND P0, PT, R3, R4, PT ;  /* 0x000000040300720c */ /* 0x000fe20003f04270 */
[----:B------:R-:W-:-:S05]  /*16f0*/  IMAD.WIDE.U32 R4, R4, -0x55555555, RZ ;  /* 0xaaaaaaab04047825 */ /* 0x000fca00078e00ff */
[----:B------:R-:W-:-:S05]  /*1700*/  SHF.R.U32.HI R28, RZ, 0x7, R5 ;  /* 0x00000007ff1c7819 */ /* 0x000fca0000011605 */
[----:B------:R-:W-:Y:S02]  /*1710*/  IMAD.MOV.U32 R27, RZ, RZ, R28 ;  /* 0x000000ffff1b7224 */ /* 0x000fe400078e001c */
[----:B------:R-:W-:-:S05]  /*1720*/  @P0 IADD3 R0, R3, 0xbf, RZ ;  /* 0x000000bf03000810 */ /* 0x000fca0007ffe0ff */
[----:B------:R-:W-:-:S05]  /*1730*/  @P0 IMAD.HI R0, R0, 0x2aaaaaab, RZ ;  /* 0x2aaaaaab00000827 */ /* 0x000fca00078e02ff */
[----:B------:R-:W-:-:S04]  /*1740*/  @P0 SHF.R.U32.HI R3, RZ, 0x1f, R0 ;  /* 0x0000001fff030819 */ /* 0x000fc80000011600 */
[----:B------:R-:W-:Y:S02]  /*1750*/  @P0 LEA.HI.SX32 R27, R0, R3, 0x1b ;  /* 0x00000003001b0211 */ /* 0x000fe400078fdaff */
[----:B------:R-:W-:Y:S02]  /*1760*/  PLOP3.LUT P0, PT, PT, PT, PT, 0x80, 0x0 ;  /* 0x000000000000781c */ /* 0x000fe40003f0f070 */
[----:B------:R-:W-:-:S13]  /*1770*/  ISETP.GT.AND P1, PT, R27, R28, PT ;  /* 0x0000001c1b00720c */ /* 0x000fda0003f24270 */
[----:B0-----:R-:W-:Y:S05]  /*1780*/  @!P1 BRA `(.L_x_315) ;  /* 0x0000003c00d89947 */ /* 0x001fea0003800000 */
[----:B------:R-:W-:Y:S01]  /*1790*/  VIADD R0, R2, 0x12400 ;  /* 0x0001240002007836 */ /* 0x000fe20000000000 */
[----:B------:R-:W-:Y:S04]  /*17a0*/  BSSY B6, `(.L_x_316) ;  /* 0x0000013000067945 */ /* 0x000fe80003800000 */
[----:B------:R-:W-:-:S13]  /*17b0*/  LOP3.LUT P0, RZ, R0, 0x3ff, RZ, 0xc0, !PT ;  /* 0x000003ff00ff7812 */ /* 0x000fda000780c0ff */
[----:B------:R-:W-:Y:S05]  /*17c0*/  @!P0 BRA `(.L_x_317) ;  /* 0x0000000000408947 */ /* 0x000fea0003800000 */
[----:B------:R-:W-:Y:S01]  /*17d0*/  MOV R0, 0x0 ;  /* 0x0000000000007802 */ /* 0x000fe20000000f00 */
[----:B------:R-:W-:Y:S01]  /*17e0*/  ULDC.64 UR4, c[0x4][0xa8] ;  /* 0x01002a0000047ab9 */ /* 0x000fe20000000a00 */
[----:B------:R-:W-:Y:S01]  /*17f0*/  ULDC.64 UR6, c[0x4][0x40] ;  /* 0x0100100000067ab9 */ /* 0x000fe20000000a00 */
[----:B------:R-:W-:Y:S01]  /*1800*/  IMAD.U32 R4, RZ, RZ, UR4 ;  /* 0x00000004ff047e24 */ /* 0x000fe2000f8e00ff */
[----:B------:R0:W1:Y:S01]  /*1810*/  LDC.64 R14, c[0x4][R0] ;  /* 0x01000000000e7b82 */ /* 0x0000620000000a00 */
[----:B------:R-:W-:Y:S01]  /*1820*/  MOV R5, UR5 ;  /* 0x0000000500057c02 */ /* 0x000fe20008000f00 */
[----:B------:R-:W-:Y:S01]  /*1830*/  ULDC.64 UR4, c[0x4][0xb0] ;  /* 0x01002c0000047ab9 */ /* 0x000fe20000000a00 */
        /* <DEDUP_REMOVED lines=8> */
[----:B-1---5:R-:W-:Y:S05]  /*18c0*/  CALL.ABS.NOINC R14 ;  /* 0x000000000e007343 */ /* 0x022fea0003c00000 */
.L_x_317:
[----:B------:R-:W-:Y:S05]  /*18d0*/  BSYNC B6 ;  /* 0x0000000000067941 */ /* 0x000fea0003800000 */
.L_x_316:
[----:B------:R-:W-:Y:S01]  /*18e0*/  IADD3 R26, R2, 0x400, RZ ;  /* 0x00000400021a7810 */ /* 0x000fe20007ffe0ff */
[----:B------:R-:W-:Y:S03]  /*18f0*/  BSSY B6, `(.L_x_318) ;  /* 0x0000013000067945 */ /* 0x000fe60003800000 */
[----:B------:R-:W-:-:S13]  /*1900*/  LOP3.LUT P0, RZ, R26, 0x3ff, RZ, 0xc0, !PT ;  /* 0x000003ff1aff7812 */ /* 0x000fda000780c0ff */
[----:B------:R-:W-:Y:S05]  /*1910*/  @!P0 BRA `(.L_x_319) ;  /* 0x0000000000408947 */ /* 0x000fea0003800000 */
        /* <DEDUP_REMOVED lines=15> */
[----:B-1---5:R-:W-:Y:S05]  /*1a10*/  CALL.ABS.NOINC R14 ;  /* 0x000000000e007343 */ /* 0x022fea0003c00000 */
.L_x_319:
[----:B------:R-:W-:Y:S05]  /*1a20*/  BSYNC B6 ;  /* 0x0000000000067941 */ /* 0x000fea0003800000 */
.L_x_318:
[----:B------:R-:W-:Y:S01]  /*1a30*/  IMAD.IADD R49, R37, 0x1, R32 ;  /* 0x0000000125317824 */ /* 0x000fe200078e0220 */
[----:B------:R-:W-:Y:S01]  /*1a40*/  ULDC.64 UR4, c[0x0][0x9f8] ;  /* 0x00027e0000047ab9 */ /* 0x000fe20000000a00 */
[----:B------:R-:W2:Y:S01]  /*1a50*/  LDL R32, [R1+0x58] ;  /* 0x0000580001207983 */ /* 0x000ea20000100800 */
[----:B------:R-:W-:Y:S01]  /*1a60*/  ISETP.NE.U32.AND P0, PT, RZ, UR4, PT ;  /* 0x00000004ff007c0c */ /* 0x000fe2000bf05070 */
[----:B------:R-:W0:Y:S01]  /*1a70*/  LDC R0, c[0x0][0x428] ;  /* 0x00010a00ff007b82 */ /* 0x000e220000000800 */
[----:B------:R-:W-:Y:S01]  /*1a80*/  ULDC.64 UR6, c[0x0][0xa08] ;  /* 0x0002820000067ab9 */ /* 0x000fe20000000a00 */
[----:B------:R-:W3:Y:S01]  /*1a90*/  LDL.LU R44, [R1] ;  /* 0x00000000012c7983 */ /* 0x000ee20000300800 */
[----:B------:R-:W-:Y:S01]  /*1aa0*/  ISETP.NE.AND.EX P0, PT, RZ, UR5, PT, P0 ;  /* 0x00000005ff007c0c */ /* 0x000fe2000bf05300 */
[----:B------:R-:W1:Y:S04]  /*1ab0*/  S2R R21, SR_TID.X ;  /* 0x0000000000157919 */ /* 0x000e680000002100 */
[----:B------:R-:W4:Y:S08]  /*1ac0*/  LDC.64 R12, c[0x0][0x3d8] ;  /* 0x0000f600ff0c7b82 */ /* 0x000f300000000a00 */
[----:B------:R-:W-:Y:S01]  /*1ad0*/  @P0 IADD3 R4, P1, R30, UR4, RZ ;  /* 0x000000041e040c10 */ /* 0x000fe2000ff3e0ff */
[----:B------:R-:W4:Y:S03]  /*1ae0*/  LDC R75, c[0x0][0x3d4] ;  /* 0x0000f500ff4b7b82 */ /* 0x000f260000000800 */
[----:B------:R-:W-:Y:S01]  /*1af0*/  @P0 IADD3.X R5, R31, UR5, RZ, P1, !PT ;  /* 0x000000051f050c10 */ /* 0x000fe20008ffe4ff */
[----:B------:R-:W-:-:S04]  /*1b00*/  ULDC.64 UR4, c[0x0][0x2f8] ;  /* 0x0000be0000047ab9 */ /* 0x000fc80000000a00 */
[----:B------:R4:W3:Y:S01]  /*1b10*/  @P0 LDG.E R35, desc[UR56][R4.64] ;  /* 0x0000003804230981 */ /* 0x0008e2000c1e1900 */
[----:B0-----:R-:W-:Y:S01]  /*1b20*/  ISETP.NE.AND P0, PT, R0, 0x1, PT ;  /* 0x000000010000780c */ /* 0x001fe20003f05270 */
[----:B------:R-:W0:Y:S01]  /*1b30*/  LDC.64 R30, c[0x0][0x2f0] ;  /* 0x0000bc00ff1e7b82 */ /* 0x000e220000000a00 */
[----:B------:R-:W-:Y:S02]  /*1b40*/  SHF.R.S32.HI R3, RZ, 0x1f, R49 ;  /* 0x0000001fff037819 */ /* 0x000fe40000011431 */
[----:B------:R-:W-:Y:S02]  /*1b50*/  SHF.R.S32.HI R17, RZ, 0x1f, R16 ;  /* 0x0000001fff117819 */ /* 0x000fe40000011410 */
[----:B-1----:R-:W-:-:S07]  /*1b60*/  SHF.R.U32.HI R40, RZ, 0x7, R21 ;  /* 0x00000007ff287819 */ /* 0x002fce0000011615 */
[----:B------:R-:W1:Y:S01]  /*1b70*/  @P0 LDC R7, c[0x0][0x42c] ;  /* 0x00010b00ff070b82 */ /* 0x000e620000000800 */
[----:B------:R-:W-:-:S07]  /*1b80*/  VIADD R38, R21, 0xffffff80 ;  /* 0xffffff8015267836 */ /* 0x000fce0000000000 */
[----:B------:R-:W1:Y:S01]  /*1b90*/  @P0 LDC R9, c[0x0][0x430] ;  /* 0x00010c00ff090b82 */ /* 0x000e620000000800 */
[-C--:B0-----:R-:W-:Y:S02]  /*1ba0*/  IMAD R6, R3, R30.reuse, RZ ;  /* 0x0000001e03067224 */ /* 0x081fe400078e02ff */
[----:B----4-:R-:W-:-:S04]  /*1bb0*/  IMAD.WIDE.U32 R4, R49, R30, RZ ;  /* 0x0000001e31047225 */ /* 0x010fc800078e00ff */
[----:B-1----:R-:W-:-:S04]  /*1bc0*/  @P0 IMAD.HI.U32 R0, R34, R7, RZ ;  /* 0x0000000722000227 */ /* 0x002fc800078e00ff */
[----:B------:R-:W-:Y:S01]  /*1bd0*/  IMAD R7, R49, R31, R6 ;  /* 0x0000001f31077224 */ /* 0x000fe200078e0206 */
[----:B------:R-:W-:-:S03]  /*1be0*/  @P0 SHF.R.U32.HI R34, RZ, R9, R0 ;  /* 0x00000009ff220219 */ /* 0x000fc60000011600 */
[----:B------:R-:W-:Y:S01]  /*1bf0*/  IMAD.IADD R5, R5, 0x1, R7 ;  /* 0x0000000105057824 */ /* 0x000fe200078e0207 */
[----:B------:R-:W-:Y:S02]  /*1c00*/  ISETP.NE.U32.AND P0, PT, RZ, UR6, PT ;  /* 0x00000006ff007c0c */ /* 0x000fe4000bf05070 */
[----:B------:R-:W-:Y:S01]  /*1c10*/  SHF.R.S32.HI R9, RZ, 0x1f, R34 ;  /* 0x0000001fff097819 */ /* 0x000fe20000011422 */
[----:B------:R-:W-:Y:S01]  /*1c20*/  IMAD.WIDE.U32 R4, R34, UR4, R4 ;  /* 0x0000000422047c25 */ /* 0x000fe2000f8e0004 */
[----:B------:R-:W-:-:S03]  /*1c30*/  ISETP.NE.AND.EX P0, PT, RZ, UR7, PT, P0 ;  /* 0x00000007ff007c0c */ /* 0x000fc6000bf05300 */
[----:B------:R-:W-:-:S04]  /*1c40*/  IMAD R7, R9, UR4, RZ ;  /* 0x0000000409077c24 */ /* 0x000fc8000f8e02ff */
[----:B------:R-:W-:Y:S01]  /*1c50*/  IMAD R7, R34, UR5, R7 ;  /* 0x0000000522077c24 */ /* 0x000fe2000f8e0207 */
[----:B------:R-:W-:Y:S01]  /*1c60*/  ISETP.NE.AND P6, PT, R40, 0x1, PT ;  /* 0x000000012800780c */ /* 0x000fe20003fc5270 */
[----:B------:R-:W-:-:S03]  /*1c70*/  ULDC.64 UR4, c[0x0][0x300] ;  /* 0x0000c00000047ab9 */ /* 0x000fc60000000a00 */
[----:B------:R-:W-:Y:S02]  /*1c80*/  IADD3 R5, R5, R7, RZ ;  /* 0x0000000705057210 */ /* 0x000fe40007ffe0ff */
[----:B------:R-:W0:Y:S01]  /*1c90*/  LDC.64 R6, c[0x0][0x3e8] ;  /* 0x0000fa00ff067b82 */ /* 0x000e220000000a00 */
[C---:B--2---:R-:W-:Y:S01]  /*1ca0*/  IMAD.SHL.U32 R80, R32.reuse, 0x40, RZ ;  /* 0x0000004020507824 */ /* 0x044fe200078e00ff */
[----:B------:R-:W-:Y:S02]  /*1cb0*/  LOP3.LUT P1, RZ, R32, 0x4, RZ, 0xc0, !PT ;  /* 0x0000000420ff7812 */ /* 0x000fe4000782c0ff */
[----:B------:R-:W2:Y:S01]  /*1cc0*/  LDL R32, [R1+0x68] ;  /* 0x0000680001207983 */ /* 0x000ea20000100800 */
[----:B------:R-:W-:Y:S02]  /*1cd0*/  SHF.R.S32.HI R36, RZ, 0x1f, R18 ;  /* 0x0000001fff247819 */ /* 0x000fe40000011412 */
[----:B------:R-:W-:-:S04]  /*1ce0*/  SHF.R.S32.HI R14, RZ, 0x1f, R38 ;  /* 0x0000001fff0e7819 */ /* 0x000fc80000011426 */
[----:B------:R-:W-:Y:S02]  /*1cf0*/  LEA.HI R14, R14, R38, RZ, 0x2 ;  /* 0x000000260e0e7211 */ /* 0x000fe400078f10ff */
[----:B---3--:R-:W-:Y:S02]  /*1d00*/  SHF.R.S32.HI R0, RZ, 0x1f, R35 ;  /* 0x0000001fff007819 */ /* 0x008fe40000011423 */
[----:B------:R-:W-:Y:S02]  /*1d10*/  SEL R35, R35, RZ, !P0 ;  /* 0x000000ff23237207 */ /* 0x000fe40004000000 */
[----:B------:R-:W-:-:S05]  /*1d20*/  SEL R10, R0, RZ, !P0 ;  /* 0x000000ff000a7207 */ /* 0x000fca0004000000 */
[----:B------:R-:W-:Y:S02]  /*1d30*/  IMAD R0, R10, UR4, RZ ;  /* 0x000000040a007c24 */ /* 0x000fe4000f8e02ff */
[----:B------:R-:W-:-:S04]  /*1d40*/  IMAD.WIDE.U32 R62, R35, UR4, R4 ;  /* 0x00000004233e7c25 */ /* 0x000fc8000f8e0004 */
[----:B------:R-:W-:Y:S02]  /*1d50*/  IMAD R83, R35, UR5, R0 ;  /* 0x0000000523537c24 */ /* 0x000fe4000f8e0200 */
[-C--:B------:R-:W-:Y:S02]  /*1d60*/  IMAD R0, R36, R30.reuse, RZ ;  /* 0x0000001e24007224 */ /* 0x080fe400078e02ff */
[C---:B------:R-:W-:Y:S01]  /*1d70*/  IMAD.WIDE.U32 R4, R18.reuse, R30, R16 ;  /* 0x0000001e12047225 */ /* 0x040fe200078e0010 */
[----:B------:R-:W-:Y:S05]  /*1d80*/  @!P6 WARPSYNC.ALL ;  /* 0x000000000000e948 */ /* 0x000fea0003800000 */
[----:B------:R-:W-:Y:S01]  /*1d90*/  IMAD R0, R18, R31, R0 ;  /* 0x0000001f12007224 */ /* 0x000fe200078e0200 */
[----:B------:R-:W-:Y:S01]  /*1da0*/  IADD3 R82, P0, R62, R4, RZ ;  /* 0x000000043e527210 */ /* 0x000fe20007f1e0ff */
[----:B------:R-:W-:Y:S01]  /*1db0*/  IMAD.IADD R83, R63, 0x1, R83 ;  /* 0x000000013f537824 */ /* 0x000fe200078e0253 */
[----:B------:R-:W-:Y:S01]  /*1dc0*/  LOP3.LUT R14, R14, 0xfffffffc, RZ, 0xc0, !PT ;  /* 0xfffffffc0e0e7812 */ /* 0x000fe200078ec0ff */
[----:B------:R-:W-:-:S02]  /*1dd0*/  ULDC.64 UR4, c[0x0][0x320] ;  /* 0x0000c80000047ab9 */ /* 0x000fc40000000a00 */
[----:B------:R-:W-:Y:S01]  /*1de0*/  IMAD R9, R9, UR4, RZ ;  /* 0x0000000409097c24 */ /* 0x000fe2000f8e02ff */
[----:B------:R-:W-:Y:S01]  /*1df0*/  IADD3.X R81, R83, R5, R0, P0, !PT ;  /* 0x0000000553517210 */ /* 0x000fe200007fe400 */
[----:B------:R-:W-:Y:S01]  /*1e00*/  IMAD R0, R36, R12, RZ ;  /* 0x0000000c24007224 */ /* 0x000fe200078e02ff */
[----:B------:R-:W-:Y:S01]  /*1e10*/  IADD3 R14, R38, -R14, RZ ;  /* 0x8000000e260e7210 */ /* 0x000fe20007ffe0ff */
[----:B------:R-:W-:Y:S01]  /*1e20*/  IMAD R11, R34, UR5, R9 ;  /* 0x00000005220b7c24 */ /* 0x000fe2000f8e0209 */
[----:B------:R-:W-:Y:S01]  /*1e30*/  ISETP.GE.AND P0, PT, R16, R75, PT ;  /* 0x0000004b1000720c */ /* 0x000fe20003f06270 */
[----:B------:R-:W-:Y:S01]  /*1e40*/  IMAD.WIDE.U32 R8, R34, UR4, R16 ;  /* 0x0000000422087c25 */ /* 0x000fe2000f8e0010 */
[----:B------:R-:W-:-:S03]  /*1e50*/  ULDC.64 UR4, c[0x0][0x328] ;  /* 0x0000ca0000047ab9 */ /* 0x000fc60000000a00 */
[----:B------:R-:W-:Y:S02]  /*1e60*/  IMAD.SHL.U32 R60, R14, 0x4, RZ ;  /* 0x000000040e3c7824 */ /* 0x000fe400078e00ff */
[----:B------:R-:W-:Y:S02]  /*1e70*/  IMAD R39, R18, R13, R0 ;  /* 0x0000000d12277224 */ /* 0x000fe400078e0200 */
[----:B0-----:R-:W-:Y:S01]  /*1e80*/  IMAD R0, R36, R6, RZ ;  /* 0x0000000624007224 */ /* 0x001fe200078e02ff */
[----:B------:R-:W-:Y:S01]  /*1e90*/  SEL R37, R75, RZ, P0 ;  /* 0x000000ff4b257207 */ /* 0x000fe20000000000 */
[----:B------:R-:W-:Y:S02]  /*1ea0*/  IMAD.IADD R9, R9, 0x1, R11 ;  /* 0x0000000109097824 */ /* 0x000fe400078e020b */
[----:B------:R-:W-:Y:S01]  /*1eb0*/  IMAD R4, R10, UR4, RZ ;  /* 0x000000040a047c24 */ /* 0x000fe2000f8e02ff */
[----:B------:R-:W-:Y:S01]  /*1ec0*/  SHF.R.S32.HI R61, RZ, 0x1f, R60 ;  /* 0x0000001fff3d7819 */ /* 0x000fe2000001143c */
[----:B------:R-:W-:-:S04]  /*1ed0*/  IMAD.WIDE.U32 R10, R18, R12, R16 ;  /* 0x0000000c120a7225 */ /* 0x000fc800078e0010 */
[----:B------:R-:W-:-:S04]  /*1ee0*/  IMAD.WIDE.U32 R14, R18, R6, R16 ;  /* 0x00000006120e7225 */ /* 0x000fc800078e0010 */
[----:B------:R-:W-:Y:S02]  /*1ef0*/  IMAD R41, R18, R7, R0 ;  /* 0x0000000712297224 */ /* 0x000fe400078e0200 */
[----:B------:R-:W-:Y:S02]  /*1f00*/  IMAD.IADD R21, R39, 0x1, R11 ;  /* 0x0000000127157824 */ /* 0x000fe400078e020b */
[----:B------:R-:W-:Y:S02]  /*1f10*/  IMAD R45, R35, UR5, R4 ;  /* 0x00000005232d7c24 */ /* 0x000fe4000f8e0204 */
[----:B------:R-:W-:Y:S01]  /*1f20*/  IMAD.IADD R11, R41, 0x1, R15 ;  /* 0x00000001290b7824 */ /* 0x000fe200078e020f */
[----:B-----5:R-:W-:Y:S01]  /*1f30*/  SHF.R.S32.HI R15, RZ, 0x1f, R24 ;  /* 0x0000001fff0f7819 */ /* 0x020fe20000011418 */
[----:B------:R-:W-:Y:S02]  /*1f40*/  IMAD.IADD R37, R16, 0x1, R37 ;  /* 0x0000000110257824 */ /* 0x000fe400078e0225 */
[----:B------:R-:W-:Y:S01]  /*1f50*/  IMAD.WIDE.U32 R4, R18, R12, R60 ;  /* 0x0000000c12047225 */ /* 0x000fe200078e003c */
[----:B------:R-:W-:-:S02]  /*1f60*/  LOP3.LUT R44, R44, 0xfffffffb, RZ, 0xc0, !PT ;  /* 0xfffffffb2c2c7812 */ /* 0x000fc400078ec0ff */
[----:B------:R-:W-:Y:S01]  /*1f70*/  SHF.R.S32.HI R0, RZ, 0x1f, R37 ;  /* 0x0000001fff007819 */ /* 0x000fe20000011425 */
[----:B------:R-:W-:Y:S01]  /*1f80*/  IMAD.WIDE.U32 R34, R35, UR4, R8 ;  /* 0x0000000423227c25 */ /* 0x000fe2000f8e0008 */
[----:B------:R-:W-:Y:S01]  /*1f90*/  IADD3 R5, R5, R39, RZ ;  /* 0x0000002705057210 */ /* 0x000fe20007ffe0ff */
[----:B------:R-:W-:Y:S02]  /*1fa0*/  ULDC UR4, c[0x0][0x2e4] ;  /* 0x0000b90000047ab9 */ /* 0x000fe40000000800 */
[----:B------:R-:W-:Y:S01]  /*1fb0*/  IMAD.MOV.U32 R20, RZ, RZ, R10 ;  /* 0x000000ffff147224 */ /* 0x000fe200078e000a */
[----:B------:R-:W-:Y:S01]  /*1fc0*/  MOV R10, R14 ;  /* 0x0000000e000a7202 */ /* 0x000fe20000000f00 */
[----:B------:R-:W-:Y:S01]  /*1fd0*/  IMAD.WIDE.U32 R8, R18, R6, R60 ;  /* 0x0000000612087225 */ /* 0x000fe200078e003c */
[----:B------:R-:W-:-:S03]  /*1fe0*/  LEA.HI R37, R0, R37, RZ, 0x3 ;  /* 0x0000002500257211 */ /* 0x000fc600078f18ff */
[----:B------:R-:W-:Y:S02]  /*1ff0*/  IMAD R14, R15, R12, RZ ;  /* 0x0000000c0f0e7224 */ /* 0x000fe400078e02ff */
[----:B------:R-:W-:Y:S01]  /*2000*/  IMAD.IADD R9, R9, 0x1, R41 ;  /* 0x0000000109097824 */ /* 0x000fe200078e0229 */
[----:B------:R-:W-:Y:S01]  /*2010*/  @P1 LOP3.LUT R44, R44, 0x4, RZ, 0xfc, !PT ;  /* 0x000000042c2c1812 */ /* 0x000fe200078efcff */
[C---:B------:R-:W-:Y:S02]  /*2020*/  IMAD R41, R24.reuse, R13, R14 ;  /* 0x0000000d18297224 */ /* 0x040fe400078e020e */
[----:B------:R-:W-:Y:S02]  /*2030*/  IMAD R0, R15, R6, RZ ;  /* 0x000000060f007224 */ /* 0x000fe400078e02ff */
[----:B------:R-:W-:Y:S01]  /*2040*/  IMAD.WIDE.U32 R14, R24, R12, R4 ;  /* 0x0000000c180e7225 */ /* 0x000fe200078e0004 */
[----:B------:R-:W-:-:S05]  /*2050*/  IADD3 R4, P1, R18, R49, RZ ;  /* 0x0000003112047210 */ /* 0x000fca0007f3e0ff */
[----:B------:R-:W-:Y:S01]  /*2060*/  IMAD.X R5, R36, 0x1, R3, P1 ;  /* 0x0000000124057824 */ /* 0x000fe200008e0603 */
[----:B------:R-:W-:-:S04]  /*2070*/  SHF.R.S32.HI R36, RZ, 0x1f, R38 ;  /* 0x0000001fff247819 */ /* 0x000fc80000011426 */
[----:B------:R-:W-:Y:S02]  /*2080*/  LEA.HI R36, R36, R38, RZ, 0x5 ;  /* 0x0000002624247211 */ /* 0x000fe400078f28ff */
[----:B------:R-:W-:-:S05]  /*2090*/  IADD3 R38, R18, 0x60, RZ ;  /* 0x0000006012267810 */ /* 0x000fca0007ffe0ff */
[----:B------:R-:W-:Y:S01]  /*20a0*/  IMAD.SHL.U32 R38, R38, 0x40, RZ ;  /* 0x0000004026267824 */ /* 0x000fe200078e00ff */
[----:B------:R-:W-:-:S04]  /*20b0*/  LOP3.LUT R80, R80, 0x1c0, RZ, 0xc0, !PT ;  /* 0x000001c050507812 */ /* 0x000fc800078ec0ff */
[----:B------:R-:W-:Y:S01]  /*20c0*/  LOP3.LUT R38, R38, 0x1c0, RZ, 0xc0, !PT ;  /* 0x000001c026267812 */ /* 0x000fe200078ec0ff */
[----:B------:R-:W-:-:S03]  /*20d0*/  IMAD R43, R24, R7, R0 ;  /* 0x00000007182b7224 */ /* 0x000fc600078e0200 */
[----:B------:R-:W-:Y:S01]  /*20e0*/  LOP3.LUT R3, R38, 0x38, R37, 0xf8, !PT ;  /* 0x0000003826037812 */ /* 0x000fe200078ef825 */
[----:B------:R-:W-:Y:S01]  /*20f0*/  VIADD R38, R18, 0x60 ;  /* 0x0000006012267836 */ /* 0x000fe20000000000 */
[----:B------:R-:W-:Y:S01]  /*2100*/  SHF.R.U32.HI R77, RZ, 0x3, R80 ;  /* 0x00000003ff4d7819 */ /* 0x000fe20000011650 */
[----:B------:R0:W-:Y:S01]  /*2110*/  STL [R1], R44 ;  /* 0x0000002c01007387 */ /* 0x0001e20000100800 */
[----:B------:R-:W-:Y:S02]  /*2120*/  LOP3.LUT R0, R80, 0x18, R16, 0xf8, !PT ;  /* 0x0000001850007812 */ /* 0x000fe400078ef810 */
[----:B------:R-:W-:Y:S02]  /*2130*/  SHF.L.U32 R38, R38, 0x6, RZ ;  /* 0x0000000626267819 */ /* 0x000fe400000006ff */
[----:B------:R-:W-:Y:S02]  /*2140*/  LOP3.LUT R0, R0, R77, RZ, 0x3c, !PT ;  /* 0x0000004d00007212 */ /* 0x000fe400078e3cff */
[----:B------:R-:W-:-:S02]  /*2150*/  SHF.R.S32.HI R36, RZ, 0x5, R36 ;  /* 0x00000005ff247819 */ /* 0x000fc40000011424 */
[----:B------:R-:W-:-:S03]  /*2160*/  LOP3.LUT R38, R38, 0x1c0, RZ, 0xc0, !PT ;  /* 0x000001c026267812 */ /* 0x000fc600078ec0ff */
[----:B------:R-:W-:Y:S01]  /*2170*/  IMAD R71, R36, 0x200, R0 ;  /* 0x0000020024477824 */ /* 0x000fe200078e0200 */
[----:B------:R-:W-:Y:S02]  /*2180*/  LOP3.LUT R0, R80, 0x38, R37, 0xf8, !PT ;  /* 0x0000003850007812 */ /* 0x000fe400078ef825 */
[----:B------:R-:W-:Y:S01]  /*2190*/  SHF.R.U32.HI R38, RZ, 0x3, R38 ;  /* 0x00000003ff267819 */ /* 0x000fe20000011626 */
[----:B------:R-:W-:Y:S01]  /*21a0*/  IMAD R73, R13, 0xc0, RZ ;  /* 0x000000c00d497824 */ /* 0x000fe200078e02ff */
[----:B------:R-:W-:Y:S01]  /*21b0*/  LOP3.LUT R0, R0, R77, RZ, 0x3c, !PT ;  /* 0x0000004d00007212 */ /* 0x000fe200078e3cff */
[----:B------:R-:W-:Y:S01]  /*21c0*/  IMAD.WIDE.U32 R20, R24, R12, R20 ;  /* 0x0000000c18147225 */ /* 0x000fe200078e0014 */
[----:B------:R-:W-:Y:S02]  /*21d0*/  LOP3.LUT R3, R3, R38, RZ, 0x3c, !PT ;  /* 0x0000002603037212 */ /* 0x000fe400078e3cff */
[----:B------:R-:W-:Y:S01]  /*21e0*/  LOP3.LUT R67, R37, 0xfffffff8, RZ, 0xc0, !PT ;  /* 0xfffffff825437812 */ /* 0x000fe200078ec0ff */
[----:B------:R-:W-:-:S02]  /*21f0*/  IMAD R39, R31, 0xc0, RZ ;  /* 0x000000c01f277824 */ /* 0x000fc400078e02ff */
[----:B------:R-:W-:-:S04]  /*2200*/  IMAD.WIDE.U32 R12, R12, 0xc0, RZ ;  /* 0x000000c00c0c7825 */ /* 0x000fc800078e00ff */
[----:B------:R-:W-:Y:S02]  /*2210*/  IMAD R47, R7, 0xc0, RZ ;  /* 0x000000c0072f7824 */ /* 0x000fe400078e02ff */
[----:B------:R-:W-:-:S04]  /*2220*/  IMAD.WIDE.U32 R10, R24, R6, R10 ;  /* 0x00000006180a7225 */ /* 0x000fc800078e000a */
[----:B------:R-:W-:-:S04]  /*2230*/  IMAD.WIDE.U32 R8, R24, R6, R8 ;  /* 0x0000000618087225 */ /* 0x000fc800078e0008 */
[----:B------:R-:W-:Y:S02]  /*2240*/  VIADD R42, R18, 0x60 ;  /* 0x00000060122a7836 */ /* 0x000fe40000000000 */
[----:B------:R-:W-:Y:S02]  /*2250*/  VIADD R79, R16, 0x20 ;  /* 0x00000020104f7836 */ /* 0x000fe40000000000 */
[----:B------:R-:W-:-:S04]  /*2260*/  IMAD.WIDE.U32 R30, R30, 0xc0, RZ ;  /* 0x000000c01e1e7825 */ /* 0x000fc800078e00ff */
[----:B------:R-:W-:Y:S01]  /*2270*/  IMAD.WIDE.U32 R6, R6, 0xc0, RZ ;  /* 0x000000c006067825 */ /* 0x000fe200078e00ff */
[----:B------:R-:W-:Y:S02]  /*2280*/  SHF.R.S32.HI R78, RZ, 0x1f, R42 ;  /* 0x0000001fff4e7819 */ /* 0x000fe4000001142a */
[----:B------:R-:W-:Y:S01]  /*2290*/  IADD3 R76, R40, 0x8, RZ ;  /* 0x00000008284c7810 */ /* 0x000fe20007ffe0ff */
[----:B------:R-:W-:Y:S01]  /*22a0*/  IMAD R65, R36, 0x200, R0 ;  /* 0x0000020024417824 */ /* 0x000fe200078e0200 */
[----:B------:R-:W-:Y:S01]  /*22b0*/  IADD3 R73, R13, R73, RZ ;  /* 0x000000490d497210 */ /* 0x000fe20007ffe0ff */
[----:B------:R-:W-:Y:S01]  /*22c0*/  IMAD.SHL.U32 R75, R75, 0x2, RZ ;  /* 0x000000024b4b7824 */ /* 0x000fe200078e00ff */
[----:B------:R-:W-:Y:S01]  /*22d0*/  SHF.R.S32.HI R68, RZ, 0x3, R37 ;  /* 0x00000003ff447819 */ /* 0x000fe20000011425 */
[----:B------:R-:W-:Y:S01]  /*22e0*/  IMAD.IADD R74, R31, 0x1, R39 ;  /* 0x000000011f4a7824 */ /* 0x000fe200078e0227 */
[----:B------:R-:W-:Y:S01]  /*22f0*/  ISETP.GE.AND P1, PT, R16, UR4, PT ;  /* 0x0000000410007c0c */ /* 0x000fe2000bf26270 */
[----:B------:R-:W-:Y:S01]  /*2300*/  IMAD.IADD R72, R7, 0x1, R47 ;  /* 0x0000000107487824 */ /* 0x000fe200078e022f */
[----:B------:R-:W-:Y:S01]  /*2310*/  @!P6 BAR.SYNC.DEFER_BLOCKING 0x9, 0x100 ;  /* 0x024400000000eb1d */ /* 0x000fe20000010000 */
[----:B------:R-:W-:Y:S01]  /*2320*/  IMAD.IADD R70, R41, 0x1, R21 ;  /* 0x0000000129467824 */ /* 0x000fe200078e0215 */
[----:B------:R-:W-:Y:S01]  /*2330*/  ISETP.GE.AND P2, PT, R79, UR4, PT ;  /* 0x000000044f007c0c */ /* 0x000fe2000bf46270 */
[----:B------:R-:W-:Y:S01]  /*2340*/  IMAD.IADD R69, R43, 0x1, R11 ;  /* 0x000000012b457824 */ /* 0x000fe200078e020b */
[----:B------:R-:W-:Y:S01]  /*2350*/  SHF.R.S32.HI R66, RZ, 0x1f, R67 ;  /* 0x0000001fff427819 */ /* 0x000fe20000011443 */
[----:B------:R-:W-:-:S02]  /*2360*/  IMAD.IADD R0, R35, 0x1, R45 ;  /* 0x0000000123007824 */ /* 0x000fc400078e022d */
[----:B--2---:R-:W-:Y:S01]  /*2370*/  IMAD.IADD R64, R32, 0x1, R3 ;  /* 0x0000000120407824 */ /* 0x004fe200078e0203 */
[----:B------:R-:W-:Y:S01]  /*2380*/  IADD3 R3, R9, R43, RZ ;  /* 0x0000002b09037210 */ /* 0x000fe20007ffe0ff */
[----:B0-----:R-:W-:-:S07]  /*2390*/  IMAD.IADD R32, R15, 0x1, R41 ;  /* 0x000000010f207824 */ /* 0x001fce00078e0229 */
.L_x_369:
[----:B------:R-:W2:Y:S01]  /*23a0*/  LDL R48, [R1+0x58] ;  /* 0x0000580001307983 */ /* 0x000ea20000100800 */
[----:B------:R-:W0:Y:S03]  /*23b0*/  LDC.64 R86, c[0x0][0x2d8] ;  /* 0x0000b600ff567b82 */ /* 0x000e260000000a00 */
[----:B------:R-:W3:Y:S01]  /*23c0*/  LDL.LU R43, [R1] ;  /* 0x00000000012b7983 */ /* 0x000ee20000300800 */
[----:B------:R-:W-:Y:S01]  /*23d0*/  VIADD R41, R27, 0xffffffff ;  /* 0xffffffff1b297836 */ /* 0x000fe20000000000 */
[----:B------:R-:W-:Y:S05]  /*23e0*/  YIELD ;  /* 0x0000000000007946 */ /* 0x000fea0003800000 */
[----:B------:R-:W-:Y:S01]  /*23f0*/  SHF.R.S32.HI R42, RZ, 0x1f, R41 ;  /* 0x0000001fff2a7819 */ /* 0x000fe20000011429 */
[-C--:B------:R-:W-:Y:S01]  /*2400*/  IMAD R27, R74, R41.reuse, RZ ;  /* 0x000000294a1b7224 */ /* 0x080fe200078e02ff */
[----:B------:R-:W1:Y:S01]  /*2410*/  LDC.64 R92, c[0x0][0x2f0] ;  /* 0x0000bc00ff5c7b82 */ /* 0x000e620000000a00 */
[----:B------:R-:W-:Y:S01]  /*2420*/  IMAD.WIDE.U32 R38, R30, R41, RZ ;  /* 0x000000291e267225 */ /* 0x000fe200078e00ff */
[----:B------:R-:W-:Y:S03]  /*2430*/  BSSY B0, `(.L_x_320) ;  /* 0x00002d3000007945 */ /* 0x000fe60003800000 */
[----:B------:R-:W-:Y:S01]  /*2440*/  IMAD R27, R42, R30, R27 ;  /* 0x0000001e2a1b7224 */ /* 0x000fe200078e021b */
[-C--:B------:R-:W-:Y:S01]  /*2450*/  MOV R90, R38.reuse ;  /* 0x00000026005a7202 */ /* 0x080fe20000000f00 */
[----:B------:R-:W-:Y:S01]  /*2460*/  IMAD R89, R19, 0x3000, R71 ;  /* 0x0000300013597824 */ /* 0x000fe200078e0247 */
[----:B------:R-:W-:Y:S01]  /*2470*/  IADD3 R38, P4, R82, R38, RZ ;  /* 0x0000002652267210 */ /* 0x000fe20007f9e0ff */
[----:B------:R-:W-:Y:S01]  /*2480*/  IMAD.IADD R91, R39, 0x1, R27 ;  /* 0x00000001275b7824 */ /* 0x000fe200078e021b */
[----:B------:R-:W4:Y:S01]  /*2490*/  LDC R94, c[0x0][0x3d4] ;  /* 0x0000f500ff5e7b82 */ /* 0x000f220000000800 */
[----:B------:R-:W-:-:S02]  /*24a0*/  VIADD R85, R89, 0x20 ;  /* 0x0000002059557836 */ /* 0x000fc40000000000 */
[----:B------:R-:W-:Y:S01]  /*24b0*/  IMAD.X R39, R91, 0x1, R81, P4 ;  /* 0x000000015b277824 */ /* 0x000fe200020e0651 */
[----:B0-----:R-:W-:-:S04]  /*24c0*/  LEA R46, P4, R38, R86, 0x1 ;  /* 0x00000056262e7211 */ /* 0x001fc800078808ff */
[----:B------:R-:W-:Y:S02]  /*24d0*/  LEA.HI.X R47, R38, R87, R39, 0x1, P4 ;  /* 0x00000057262f7211 */ /* 0x000fe400020f0c27 */
[----:B------:R-:W-:Y:S01]  /*24e0*/  ISETP.GT.AND P4, PT, R41, R28, PT ;  /* 0x0000001c2900720c */ /* 0x000fe20003f84270 */
[----:B-1----:R-:W-:-:S04]  /*24f0*/  IMAD.WIDE.U32 R36, R92, 0x60, R90 ;  /* 0x000000605c247825 */ /* 0x002fc800078e005a */
[----:B------:R-:W-:Y:S01]  /*2500*/  IMAD R40, R93, 0x60, RZ ;  /* 0x000000605d287824 */ /* 0x000fe200078e02ff */
[----:B------:R-:W-:-:S04]  /*2510*/  IADD3 R27, P3, R82, R36, RZ ;  /* 0x00000024521b7210 */ /* 0x000fc80007f7e0ff */
[----:B------:R-:W-:Y:S02]  /*2520*/  IADD3.X R36, R81, R37, R40, P3, !PT ;  /* 0x0000002551247210 */ /* 0x000fe40001ffe428 */
[----:B------:R-:W-:-:S04]  /*2530*/  LEA R44, P3, R27, R86, 0x1 ;  /* 0x000000561b2c7211 */ /* 0x000fc800078608ff */
[----:B------:R-:W-:Y:S01]  /*2540*/  LEA.HI.X R45, R27, R87, R36, 0x1, P3 ;  /* 0x000000571b2d7211 */ /* 0x000fe200018f0c24 */
[----:B------:R-:W-:Y:S01]  /*2550*/  IMAD.MOV.U32 R27, RZ, RZ, R41 ;  /* 0x000000ffff1b7224 */ /* 0x000fe200078e0029 */
[----:B----4-:R-:W-:Y:S02]  /*2560*/  ISETP.GE.AND P3, PT, R94, 0x1, PT ;  /* 0x000000015e00780c */ /* 0x010fe40003f66270 */
[----:B--2---:R-:W-:Y:S02]  /*2570*/  LOP3.LUT P5, RZ, R48, 0x4, RZ, 0xc0, !PT ;  /* 0x0000000430ff7812 */ /* 0x004fe400078ac0ff */
[----:B---3--:R-:W-:-:S04]  /*2580*/  LOP3.LUT R43, R43, 0xfffffffd, RZ, 0xc0, !PT ;  /* 0xfffffffd2b2b7812 */ /* 0x008fc800078ec0ff */
[----:B------:R-:W-:-:S05]  /*2590*/  @P4 LOP3.LUT R43, R43, 0x2, RZ, 0xfc, !PT ;  /* 0x000000022b2b4812 */ /* 0x000fca00078efcff */
[----:B------:R0:W-:Y:S02]  /*25a0*/  STL [R1], R43 ;  /* 0x0000002b01007387 */ /* 0x0001e40000100800 */
[C---:B------:R-:W-:Y:S01]  /*25b0*/  @P5 VIADD R85, R89.reuse, 0xffffffe0 ;  /* 0xffffffe059555836 */ /* 0x040fe20000000000 */
[----:B------:R-:W-:-:S03]  /*25c0*/  LEA R89, R89, R26, 0x1 ;  /* 0x0000001a59597211 */ /* 0x000fc600078e08ff */
[----:B------:R-:W-:Y:S01]  /*25d0*/  IMAD R85, R85, 0x2, R26 ;  /* 0x0000000255557824 */ /* 0x000fe200078e021a */
[----:B------:R-:W-:Y:S06]  /*25e0*/  @!P3 BRA `(.L_x_321) ;  /* 0x000000280070b947 */ /* 0x000fec0003800000 */
[----:B------:R-:W-:Y:S01]  /*25f0*/  ULDC.U8 UR4, c[0x0][0x3f0] ;  /* 0x0000fc0000047ab9 */ /* 0x000fe20000000000 */
[-C--:B------:R-:W-:Y:S01]  /*2600*/  IMAD R39, R72, R41.reuse, RZ ;  /* 0x0000002948277224 */ /* 0x080fe200078e02ff */
[----:B------:R-:W-:Y:S01]  /*2610*/  ISETP.NE.AND P3, PT, RZ, UR4, PT ;  /* 0x00000004ff007c0c */ /* 0x000fe2000bf65270 */
[-C--:B------:R-:W-:Y:S02]  /*2620*/  IMAD R37, R73, R41.reuse, RZ ;  /* 0x0000002949257224 */ /* 0x080fe400078e02ff */
[----:B------:R-:W-:Y:S02]  /*2630*/  IMAD R39, R42, R6, R39 ;  /* 0x000000062a277224 */ /* 0x000fe400078e0227 */
[----:B------:R-:W-:Y:S02]  /*2640*/  IMAD R88, R27, -0xc0, R29 ;  /* 0xffffff401b587824 */ /* 0x000fe400078e021d */
[----:B------:R-:W-:-:S03]  /*2650*/  IMAD.WIDE.U32 R52, R6, R41, RZ ;  /* 0x0000002906347225 */ /* 0x000fc600078e00ff */
[----:B------:R-:W-:Y:S01]  /*2660*/  VIMNMX R88, R88, 0xc0, PT ;  /* 0x000000c058587848 */ /* 0x000fe20003fe0100 */
[----:B------:R-:W-:Y:S01]  /*2670*/  IMAD R37, R42, R12, R37 ;  /* 0x0000000c2a257224 */ /* 0x000fe200078e0225 */
[----:B------:R-:W-:Y:S01]  /*2680*/  IADD3 R84, R53, R39, RZ ;  /* 0x0000002735547210 */ /* 0x000fe20007ffe0ff */
[----:B------:R-:W-:-:S04]  /*2690*/  IMAD.WIDE.U32 R54, R12, R41, RZ ;  /* 0x000000290c367225 */ /* 0x000fc800078e00ff */
[----:B------:R-:W-:Y:S01]  /*26a0*/  IMAD.IADD R95, R55, 0x1, R37 ;  /* 0x00000001375f7824 */ /* 0x000fe200078e0225 */
[----:B------:R-:W-:Y:S06]  /*26b0*/  @!P3 BRA `(.L_x_322) ;  /* 0x0000001000c8b947 */ /* 0x000fec0003800000 */
[----:B------:R-:W-:Y:S01]  /*26c0*/  ISETP.GE.AND P4, PT, R18, R88, PT ;  /* 0x000000581200720c */ /* 0x000fe20003f86270 */
[----:B------:R-:W-:Y:S01]  /*26d0*/  BSSY B1, `(.L_x_323) ;  /* 0x000001f000017945 */ /* 0x000fe20003800000 */
[----:B------:R-:W-:Y:S02]  /*26e0*/  CS2R R40, SRZ ;  /* 0x0000000000287805 */ /* 0x000fe4000001ff00 */
[----:B------:R-:W-:Y:S02]  /*26f0*/  CS2R R56, SRZ ;  /* 0x0000000000387805 */ /* 0x000fe4000001ff00 */
[----:B------:R-:W-:Y:S02]  /*2700*/  CS2R R86, SRZ ;  /* 0x0000000000567805 */ /* 0x000fe4000001ff00 */
[----:B------:R-:W-:Y:S02]  /*2710*/  CS2R R58, SRZ ;  /* 0x00000000003a7805 */ /* 0x000fe4000001ff00 */
[----:B------:R-:W-:-:S02]  /*2720*/  CS2R R48, SRZ ;  /* 0x0000000000307805 */ /* 0x000fc4000001ff00 */
[----:B0-----:R-:W-:Y:S02]  /*2730*/  CS2R R42, SRZ ;  /* 0x00000000002a7805 */ /* 0x001fe4000001ff00 */
[----:B------:R-:W-:Y:S02]  /*2740*/  CS2R R50, SRZ ;  /* 0x0000000000327805 */ /* 0x000fe4000001ff00 */
[----:B------:R-:W-:Y:S01]  /*2750*/  CS2R R90, SRZ ;  /* 0x00000000005a7805 */ /* 0x000fe2000001ff00 */
[----:B------:R-:W-:Y:S06]  /*2760*/  @P4 BRA `(.L_x_324) ;  /* 0x0000000000544947 */ /* 0x000fec0003800000 */
[----:B------:R-:W-:Y:S01]  /*2770*/  IADD3 R37, P3, R14, R54, RZ ;  /* 0x000000360e257210 */ /* 0x000fe20007f7e0ff */
[----:B------:R-:W-:Y:S01]  /*2780*/  ULDC.64 UR4, c[0x0][0x3c8] ;  /* 0x0000f20000047ab9 */ /* 0x000fe20000000a00 */
[----:B------:R-:W-:Y:S02]  /*2790*/  CS2R R86, SRZ ;  /* 0x0000000000567805 */ /* 0x000fe4000001ff00 */
[----:B------:R-:W-:Y:S01]  /*27a0*/  CS2R R90, SRZ ;  /* 0x00000000005a7805 */ /* 0x000fe2000001ff00 */
[----:B------:R-:W-:Y:S01]  /*27b0*/  IMAD.X R38, R95, 0x1, R32, P3 ;  /* 0x000000015f267824 */ /* 0x000fe200018e0620 */
[----:B------:R-:W-:-:S05]  /*27c0*/  IADD3 R39, P3, R8, R52, RZ ;  /* 0x0000003408277210 */ /* 0x000fca0007f7e0ff */
[----:B------:R-:W-:Y:S01]  /*27d0*/  IMAD.X R56, R84, 0x1, R3, P3 ;  /* 0x0000000154387824 */ /* 0x000fe200018e0603 */
[----:B------:R-:W-:-:S04]  /*27e0*/  LEA R36, P3, R37, UR4, 0x1 ;  /* 0x0000000425247c11 */ /* 0x000fc8000f8608ff */
[----:B------:R-:W-:Y:S01]  /*27f0*/  LEA.HI.X R37, R37, UR5, R38, 0x1, P3 ;  /* 0x0000000525257c11 */ /* 0x000fe200098f0c26 */
[----:B------:R-:W-:Y:S02]  /*2800*/  ULDC.64 UR4, c[0x0][0x3e0] ;  /* 0x0000f80000047ab9 */ /* 0x000fe40000000a00 */
[----:B------:R-:W-:-:S04]  /*2810*/  LEA R38, P3, R39, UR4, 0x1 ;  /* 0x0000000427267c11 */ /* 0x000fc8000f8608ff */
[----:B------:R-:W-:Y:S02]  /*2820*/  LEA.HI.X R39, R39, UR5, R56, 0x1, P3 ;  /* 0x0000000527277c11 */ /* 0x000fe400098f0c38 */
[C---:B------:R-:W-:Y:S01]  /*2830*/  ISETP.GE.AND P3, PT, R60.reuse, R94, PT ;  /* 0x0000005e3c00720c */ /* 0x040fe20003f66270 */
[----:B------:R-:W-:Y:S01]  /*2840*/  VIADD R93, R60, 0x10 ;  /* 0x000000103c5d7836 */ /* 0x000fe20000000000 */
[----:B------:R-:W-:Y:S02]  /*2850*/  CS2R R56, SRZ ;  /* 0x0000000000387805 */ /* 0x000fe4000001ff00 */
[----:B------:R-:W-:-:S09]  /*2860*/  CS2R R58, SRZ ;  /* 0x00000000003a7805 */ /* 0x000fd2000001ff00 */
[----:B------:R0:W5:Y:S04]  /*2870*/  @!P3 LDG.E.64 R86, desc[UR56][R36.64] ;  /* 0x000000382456b981 */ /* 0x000168000c1e1b00 */
[----:B------:R0:W5:Y:S01]  /*2880*/  @!P3 LDG.E.64 R90, desc[UR56][R38.64] ;  /* 0x00000038265ab981 */ /* 0x000162000c1e1b00 */
[----:B------:R-:W-:-:S13]  /*2890*/  ISETP.GE.AND P3, PT, R93, R94, PT ;  /* 0x0000005e5d00720c */ /* 0x000fda0003f66270 */
[----:B------:R0:W5:Y:S04]  /*28a0*/  @!P3 LDG.E.64 R56, desc[UR56][R36.64+0x20] ;  /* 0x000020382438b981 */ /* 0x000168000c1e1b00 */
[----:B------:R0:W5:Y:S02]  /*28b0*/  @!P3 LDG.E.64 R58, desc[UR56][R38.64+0x20] ;  /* 0x00002038263ab981 */ /* 0x000164000c1e1b00 */
.L_x_324:
[----:B------:R-:W-:Y:S05]  /*28c0*/  BSYNC B1 ;  /* 0x0000000000017941 */ /* 0x000fea0003800000 */
.L_x_323:
[----:B0-----:R-:W-:Y:S01]  /*28d0*/  IADD3 R36, R18, 0x60, RZ ;  /* 0x0000006012247810 */ /* 0x001fe20007ffe0ff */
[----:B------:R-:W-:Y:S01]  /*28e0*/  BSSY B1, `(.L_x_325) ;  /* 0x0000022000017945 */ /* 0x000fe20003800000 */
[----:B-----5:R-:W-:Y:S02]  /*28f0*/  IMAD.MOV.U32 R92, RZ, RZ, R56 ;  /* 0x000000ffff5c7224 */ /* 0x020fe400078e0038 */
[----:B------:R-:W-:Y:S01]  /*2900*/  ISETP.GE.AND P5, PT, R36, R88, PT ;  /* 0x000000582400720c */ /* 0x000fe20003fa6270 */
[----:B------:R-:W-:-:S12]  /*2910*/  IMAD.MOV.U32 R93, RZ, RZ, R57 ;  /* 0x000000ffff5d7224 */ /* 0x000fd800078e0039 */
[----:B------:R-:W-:Y:S05]  /*2920*/  @P5 BRA `(.L_x_326) ;  /* 0x0000000000745947 */ /* 0x000fea0003800000 */
[----:B------:R-:W0:Y:S01]  /*2930*/  LDC.64 R36, c[0x0][0x3d8] ;  /* 0x0000f600ff247b82 */ /* 0x000e220000000a00 */
[----:B------:R-:W-:Y:S01]  /*2940*/  IMAD.MOV.U32 R55, RZ, RZ, R95 ;  /* 0x000000ffff377224 */ /* 0x000fe200078e005f */
[----:B------:R-:W-:Y:S01]  /*2950*/  MOV R53, R84 ;  /* 0x0000005400357202 */ /* 0x000fe20000000f00 */
[----:B------:R-:W-:Y:S01]  /*2960*/  ULDC.64 UR4, c[0x0][0x3c8] ;  /* 0x0000f20000047ab9 */ /* 0x000fe20000000a00 */
[----:B------:R-:W-:Y:S02]  /*2970*/  CS2R R48, SRZ ;  /* 0x0000000000307805 */ /* 0x000fe4000001ff00 */
[----:B------:R-:W-:Y:S01]  /*2980*/  CS2R R50, SRZ ;  /* 0x0000000000327805 */ /* 0x000fe2000001ff00 */
[----:B0-----:R-:W-:-:S04]  /*2990*/  IMAD.WIDE.U32 R54, R36, 0x60, R54 ;  /* 0x0000006024367825 */ /* 0x001fc800078e0036 */
[----:B------:R-:W-:Y:S01]  /*29a0*/  IMAD R37, R37, 0x60, RZ ;  /* 0x0000006025257824 */ /* 0x000fe200078e02ff */
[----:B------:R-:W-:-:S04]  /*29b0*/  IADD3 R38, P3, R14, R54, RZ ;  /* 0x000000360e267210 */ /* 0x000fc80007f7e0ff */
[----:B------:R-:W-:Y:S02]  /*29c0*/  IADD3.X R55, R32, R55, R37, P3, !PT ;  /* 0x0000003720377210 */ /* 0x000fe40001ffe425 */
[----:B------:R-:W0:Y:S02]  /*29d0*/  LDC.64 R36, c[0x0][0x3e8] ;  /* 0x0000fa00ff247b82 */ /* 0x000e240000000a00 */
[----:B0-----:R-:W-:-:S04]  /*29e0*/  IMAD.WIDE.U32 R52, R36, 0x60, R52 ;  /* 0x0000006024347825 */ /* 0x001fc800078e0034 */
[----:B------:R-:W-:Y:S01]  /*29f0*/  IMAD R37, R37, 0x60, RZ ;  /* 0x0000006025257824 */ /* 0x000fe200078e02ff */
[----:B------:R-:W-:-:S04]  /*2a00*/  IADD3 R39, P3, R8, R52, RZ ;  /* 0x0000003408277210 */ /* 0x000fc80007f7e0ff */
[----:B------:R-:W-:Y:S02]  /*2a10*/  IADD3.X R52, R3, R53, R37, P3, !PT ;  /* 0x0000003503347210 */ /* 0x000fe40001ffe425 */
        /* <DEDUP_REMOVED lines=14> */
.L_x_326:
[----:B------:R-:W-:Y:S05]  /*2b00*/  BSYNC B1 ;  /* 0x0000000000017941 */ /* 0x000fea0003800000 */
.L_x_325:
[----:B------:R-:W2:Y:S01]  /*2b10*/  LDL R84, [R1+0x14] ;  /* 0x0000140001547983 */ /* 0x000ea20000100800 */
[----:B0-----:R-:W-:Y:S01]  /*2b20*/  IMAD.MOV.U32 R36, RZ, RZ, R86 ;  /* 0x000000ffff247224 */ /* 0x001fe200078e0056 */
[----:B------:R-:W-:Y:S01]  /*2b30*/  PRMT R93, R93, 0x5410, R92 ;  /* 0x000054105d5d7816 */ /* 0x000fe2000000005c */
[----:B------:R-:W-:Y:S02]  /*2b40*/  IMAD.MOV.U32 R37, RZ, RZ, R87 ;  /* 0x000000ffff257224 */ /* 0x000fe400078e0057 */
[----:B------:R-:W-:Y:S01]  /*2b50*/  IMAD.MOV.U32 R38, RZ, RZ, R90 ;  /* 0x000000ffff267224 */ /* 0x000fe200078e005a */
[----:B------:R-:W-:Y:S01]  /*2b60*/  PRMT R92, R93, 0x7610, R92 ;  /* 0x000076105d5c7816 */ /* 0x000fe2000000005c */
[----:B------:R-:W-:Y:S01]  /*2b70*/  IMAD.MOV.U32 R39, RZ, RZ, R91 ;  /* 0x000000ffff277224 */ /* 0x000fe200078e005b */
[----:B------:R-:W-:Y:S01]  /*2b80*/  PRMT R99, R36, 0x5410, R37 ;  /* 0x0000541024637816 */ /* 0x000fe20000000025 */
[----:B------:R-:W-:Y:S01]  /*2b90*/  IMAD.MOV.U32 R37, RZ, RZ, R59 ;  /* 0x000000ffff257224 */ /* 0x000fe200078e003b */
[----:B------:R-:W-:-:S02]  /*2ba0*/  MOV R36, R58 ;  /* 0x0000003a00247202 */ /* 0x000fc40000000f00 */
[----:B------:R-:W-:Y:S01]  /*2bb0*/  PRMT R103, R38, 0x5410, R39 ;  /* 0x0000541026677816 */ /* 0x000fe20000000027 */
[----:B-----5:R-:W-:Y:S01]  /*2bc0*/  IMAD.MOV.U32 R38, RZ, RZ, R48 ;  /* 0x000000ffff267224 */ /* 0x020fe200078e0030 */
[----:B------:R-:W-:Y:S01]  /*2bd0*/  PRMT R92, R92, 0x5410, R37 ;  /* 0x000054105c5c7816 */ /* 0x000fe20000000025 */
[----:B------:R-:W-:Y:S01]  /*2be0*/  IMAD.MOV.U32 R37, RZ, RZ, R41 ;  /* 0x000000ffff257224 */ /* 0x000fe200078e0029 */
[----:B------:R-:W-:Y:S01]  /*2bf0*/  PRMT R93, R36, 0x7610, R93 ;  /* 0x00007610245d7816 */ /* 0x000fe2000000005d */
[----:B------:R-:W-:Y:S01]  /*2c00*/  IMAD.MOV.U32 R39, RZ, RZ, R49 ;  /* 0x000000ffff277224 */ /* 0x000fe200078e0031 */
[----:B------:R-:W-:-:S04]  /*2c10*/  MOV R36, R40 ;  /* 0x0000002800247202 */ /* 0x000fc80000000f00 */
[----:B------:R-:W-:Y:S01]  /*2c20*/  PRMT R52, R36, 0x5410, R37 ;  /* 0x0000541024347816 */ /* 0x000fe20000000025 */
[----:B------:R-:W-:Y:S01]  /*2c30*/  IMAD.MOV.U32 R37, RZ, RZ, R43 ;  /* 0x000000ffff257224 */ /* 0x000fe200078e002b */
[----:B------:R-:W-:Y:S01]  /*2c40*/  PRMT R54, R38, 0x5410, R39 ;  /* 0x0000541026367816 */ /* 0x000fe20000000027 */
[----:B------:R-:W-:Y:S01]  /*2c50*/  IMAD.MOV.U32 R38, RZ, RZ, R50 ;  /* 0x000000ffff267224 */ /* 0x000fe200078e0032 */
[----:B------:R-:W-:Y:S01]  /*2c60*/  MOV R36, R42 ;  /* 0x0000002a00247202 */ /* 0x000fe20000000f00 */
[----:B------:R-:W-:-:S03]  /*2c70*/  IMAD.MOV.U32 R39, RZ, RZ, R51 ;  /* 0x000000ffff277224 */ /* 0x000fc600078e0033 */
[----:B------:R-:W-:Y:S02]  /*2c80*/  PRMT R53, R36, 0x5410, R37 ;  /* 0x0000541024357816 */ /* 0x000fe40000000025 */
[----:B------:R-:W-:Y:S02]  /*2c90*/  PRMT R55, R38, 0x5410, R39 ;  /* 0x0000541026377816 */ /* 0x000fe40000000027 */
[----:B--2---:R-:W-:-:S13]  /*2ca0*/  ISETP.NE.AND P3, PT, R84, 0x3, PT ;  /* 0x000000035400780c */ /* 0x004fda0003f65270 */
[----:B------:R-:W-:Y:S05]  /*2cb0*/  @!P3 BRA `(.L_x_327) ;  /* 0x000000000004b947 */ /* 0x000fea0003800000 */
[----:B------:R-:W-:Y:S01]  /*2cc0*/  BPT.TRAP 0x1 ;  /* 0x000000040000795c */ /* 0x000fe20000300000 */
.L_x_327:
[----:B------:R-:W-:Y:S01]  /*2cd0*/  LEA R84, R19, R2, 0x3 ;  /* 0x0000000213547211 */ /* 0x000fe200078e18ff */
[----:B------:R-:W-:Y:S01]  /*2ce0*/  BSSY B1, `(.L_x_328) ;  /* 0x0000004000017945 */ /* 0x000fe20003800000 */
[----:B------:R-:W-:-:S04]  /*2cf0*/  SHF.L.U32 R96, R23, 0x1f, RZ ;  /* 0x0000001f17607819 */ /* 0x000fc800000006ff */
[----:B------:R-:W0:Y:S02]  /*2d00*/  SYNCS.PHASECHK.TRANS64.TRYWAIT P6, [R84+URZ+0x30890], R96 ;  /* 0x03089060540075a7 */ /* 0x000e2400080c017f */
[----:B0-----:R-:W-:Y:S05]  /*2d10*/  @!P6 BRA `(.L_x_329) ;  /* 0x0000013c0030e947 */ /* 0x001fea0003800000 */
.L_x_546:
[----:B------:R-:W-:Y:S05]  /*2d20*/  BSYNC B1 ;  /* 0x0000000000017941 */ /* 0x000fea0003800000 */
.L_x_328:
[----:B------:R-:W-:Y:S04]  /*2d30*/  BSSY B1, `(.L_x_330) ;  /* 0x0000065000017945 */ /* 0x000fe80003800000 */
[----:B------:R-:W-:Y:S05]  /*2d40*/  @P4 BRA `(.L_x_331) ;  /* 0x00000004008c4947 */ /* 0x000fea0003800000 */
[----:B------:R-:W-:Y:S04]  /*2d50*/  BSSY B2, `(.L_x_332) ;  /* 0x0000031000027945 */ /* 0x000fe80003800000 */
[----:B------:R-:W-:Y:S05]  /*2d60*/  @P1 BRA `(.L_x_333) ;  /* 0x0000000000bc1947 */ /* 0x000fea0003800000 */
[----:B------:R1:W2:Y:S01]  /*2d70*/  LDS.128 R36, [R89+0x12000] ;  /* 0x0120000059247984 */ /* 0x0002a20000000c00 */
[----:B------:R-:W-:Y:S01]  /*2d80*/  ISETP.GE.AND P4, PT, R60, R94, PT ;  /* 0x0000005e3c00720c */ /* 0x000fe20003f86270 */
[----:B------:R-:W-:-:S12]  /*2d90*/  BSSY B3, `(.L_x_334) ;  /* 0x000002b000037945 */ /* 0x000fd80003800000 */
[----:B-1----:R-:W-:Y:S05]  /*2da0*/  @P4 BRA `(.L_x_335) ;  /* 0x0000000000a44947 */ /* 0x002fea0003800000 */
[--C-:B------:R-:W-:Y:S01]  /*2db0*/  SHF.R.U64 R95, R86, 0x10, R87.reuse ;  /* 0x00000010565f7819 */ /* 0x100fe20000001257 */
[----:B--2---:R-:W-:Y:S01]  /*2dc0*/  IMAD.MOV.U32 R86, RZ, RZ, R38 ;  /* 0x000000ffff567224 */ /* 0x004fe200078e0026 */
[----:B------:R-:W-:Y:S01]  /*2dd0*/  SHF.R.U32.HI R98, RZ, 0x10, R87 ;  /* 0x00000010ff627819 */ /* 0x000fe20000011657 */
[--C-:B------:R-:W-:Y:S01]  /*2de0*/  HADD2.F32 R38, -RZ, R37.reuse.H1_H1 ;  /* 0x30000025ff267230 */ /* 0x100fe20000004100 */
[--C-:B------:R-:W-:Y:S01]  /*2df0*/  SHF.R.U64 R87, R90, 0x10, R91.reuse ;  /* 0x000000105a577819 */ /* 0x100fe2000000125b */
[----:B------:R-:W-:Y:S01]  /*2e00*/  HADD2.F32 R37, -RZ, R37.H0_H0 ;  /* 0x20000025ff257230 */ /* 0x000fe20000004100 */
[----:B------:R-:W-:Y:S01]  /*2e10*/  SHF.R.U32.HI R100, RZ, 0x10, R91 ;  /* 0x00000010ff647819 */ /* 0x000fe2000001165b */
[----:B------:R-:W-:Y:S02]  /*2e20*/  HADD2.F32 R90, -RZ, R95.H0_H0 ;  /* 0x2000005fff5a7230 */ /* 0x000fe40000004100 */
[----:B------:R-:W-:Y:S02]  /*2e30*/  HADD2.F32 R91, -RZ, R87.H0_H0 ;  /* 0x20000057ff5b7230 */ /* 0x000fe40000004100 */
[----:B------:R-:W-:-:S02]  /*2e40*/  HADD2.F32 R100, -RZ, R100.H0_H0 ;  /* 0x20000064ff647230 */ /* 0x000fc40000004100 */
[--C-:B------:R-:W-:Y:S02]  /*2e50*/  HADD2.F32 R87, -RZ, R39.reuse.H1_H1 ;  /* 0x30000027ff577230 */ /* 0x100fe40000004100 */
[CC--:B------:R-:W-:Y:S01]  /*2e60*/  FMUL.FTZ R102, R38.reuse, R91.reuse ;  /* 0x0000005b26667220 */ /* 0x0c0fe20000410000 */
[----:B------:R-:W-:Y:S02]  /*2e70*/  HADD2.F32 R39, -RZ, R39.H0_H0 ;  /* 0x20000027ff277230 */ /* 0x000fe40000004100 */
[----:B------:R-:W-:Y:S01]  /*2e80*/  FMUL.FTZ R91, R37, R91 ;  /* 0x0000005b255b7220 */ /* 0x000fe20000410000 */
[----:B------:R-:W-:Y:S02]  /*2e90*/  HADD2.F32 R98, -RZ, R98.H0_H0 ;  /* 0x20000062ff627230 */ /* 0x000fe40000004100 */
[----:B------:R-:W-:Y:S01]  /*2ea0*/  FMUL.FTZ R104, R87, R100 ;  /* 0x0000006457687220 */ /* 0x000fe20000410000 */
[----:B------:R-:W-:Y:S01]  /*2eb0*/  FFMA.FTZ R102, R37, R90, -R102 ;  /* 0x0000005a25667223 */ /* 0x000fe20000010866 */
[----:B------:R-:W-:Y:S01]  /*2ec0*/  FMUL.FTZ R100, R39, R100 ;  /* 0x0000006427647220 */ /* 0x000fe20000410000 */
[----:B------:R-:W-:Y:S01]  /*2ed0*/  FFMA.FTZ R97, R38, R90, R91 ;  /* 0x0000005a26617223 */ /* 0x000fe2000001005b */
[----:B------:R-:W-:-:S02]  /*2ee0*/  HADD2.F32 R90, -RZ, R103.H0_H0 ;  /* 0x20000067ff5a7230 */ /* 0x000fc40000004100 */
[-C--:B------:R-:W-:Y:S01]  /*2ef0*/  FFMA.FTZ R104, R39, R98.reuse, -R104 ;  /* 0x0000006227687223 */ /* 0x080fe20000010868 */
[----:B------:R-:W-:Y:S02]  /*2f00*/  HADD2.F32 R91, -RZ, R103.H1_H1 ;  /* 0x30000067ff5b7230 */ /* 0x000fe40000004100 */
[----:B------:R-:W-:Y:S01]  /*2f10*/  FFMA.FTZ R101, R87, R98, R100 ;  /* 0x0000006257657223 */ /* 0x000fe20000010064 */
[----:B------:R-:W-:Y:S02]  /*2f20*/  HADD2.F32 R37, -RZ, R36.H1_H1 ;  /* 0x30000024ff257230 */ /* 0x000fe40000004100 */
[----:B------:R-:W-:Y:S02]  /*2f30*/  HADD2.F32 R38, -RZ, R86.H1_H1 ;  /* 0x30000056ff267230 */ /* 0x000fe40000004100 */
[----:B------:R-:W-:Y:S02]  /*2f40*/  HADD2.F32 R36, -RZ, R36.H0_H0 ;  /* 0x20000024ff247230 */ /* 0x000fe40000004100 */
[----:B------:R-:W-:Y:S01]  /*2f50*/  FMUL.FTZ R95, R37, R90 ;  /* 0x0000005a255f7220 */ /* 0x000fe20000410000 */
[----:B------:R-:W-:-:S02]  /*2f60*/  HADD2.F32 R86, -RZ, R86.H0_H0 ;  /* 0x20000056ff567230 */ /* 0x000fc40000004100 */
[--C-:B------:R-:W-:Y:S02]  /*2f70*/  HADD2.F32 R39, -RZ, R99.reuse.H0_H0 ;  /* 0x20000063ff277230 */ /* 0x100fe40000004100 */
[----:B------:R-:W-:Y:S01]  /*2f80*/  FMUL.FTZ R90, R36, R90 ;  /* 0x0000005a245a7220 */ /* 0x000fe20000410000 */
[----:B------:R-:W-:Y:S02]  /*2f90*/  HADD2.F32 R87, -RZ, R99.H1_H1 ;  /* 0x30000063ff577230 */ /* 0x000fe40000004100 */
[-C--:B------:R-:W-:Y:S01]  /*2fa0*/  FMUL.FTZ R99, R38, R91.reuse ;  /* 0x0000005b26637220 */ /* 0x080fe20000410000 */
[----:B------:R-:W-:Y:S01]  /*2fb0*/  FMUL.FTZ R91, R86, R91 ;  /* 0x0000005b565b7220 */ /* 0x000fe20000410000 */
[-C--:B------:R-:W-:Y:S01]  /*2fc0*/  FFMA.FTZ R95, R36, R39.reuse, -R95 ;  /* 0x00000027245f7223 */ /* 0x080fe2000001085f */
[----:B------:R-:W-:Y:S01]  /*2fd0*/  FFMA.FTZ R90, R37, R39, R90 ;  /* 0x00000027255a7223 */ /* 0x000fe2000001005a */
[-C--:B------:R-:W-:Y:S01]  /*2fe0*/  FFMA.FTZ R99, R86, R87.reuse, -R99 ;  /* 0x0000005756637223 */ /* 0x080fe20000010863 */
[----:B------:R-:W-:Y:S01]  /*2ff0*/  FFMA.FTZ R38, R38, R87, R91 ;  /* 0x0000005726267223 */ /* 0x000fe2000001005b */
[----:B------:R-:W-:-:S02]  /*3000*/  F2FP.F16.F32.PACK_AB R37, R97, R102 ;  /* 0x000000666125723e */ /* 0x000fc400000000ff */
[----:B------:R-:W-:Y:S02]  /*3010*/  F2FP.F16.F32.PACK_AB R39, R101, R104 ;  /* 0x000000686527723e */ /* 0x000fe400000000ff */
[----:B------:R-:W-:Y:S02]  /*3020*/  F2FP.F16.F32.PACK_AB R36, R90, R95 ;  /* 0x0000005f5a24723e */ /* 0x000fe400000000ff */
[----:B------:R-:W-:-:S07]  /*3030*/  F2FP.F16.F32.PACK_AB R38, R38, R99 ;  /* 0x000000632626723e */ /* 0x000fce00000000ff */
.L_x_335:
[----:B------:R-:W-:Y:S05]  /*3040*/  BSYNC B3 ;  /* 0x0000000000037941 */ /* 0x000fea0003800000 */
.L_x_334:
[----:B--2---:R1:W-:Y:S02]  /*3050*/  STG.E.128 desc[UR56][R46.64], R36 ;  /* 0x000000242e007986 */ /* 0x0043e4000c101d38 */
.L_x_333:
[----:B------:R-:W-:Y:S05]  /*3060*/  BSYNC B2 ;  /* 0x0000000000027941 */ /* 0x000fea0003800000 */
.L_x_332:
[----:B------:R-:W-:Y:S05]  /*3070*/  @P2 BRA `(.L_x_331) ;  /* 0x0000000000c02947 */ /* 0x000fea0003800000 */
[----:B-1----:R1:W2:Y:S01]  /*3080*/  LDS.128 R36, [R85+0x12000] ;  /* 0x0120000055247984 */ /* 0x0022a20000000c00 */
[----:B------:R-:W-:Y:S01]  /*3090*/  VIADD R87, R60, 0x10 ;  /* 0x000000103c577836 */ /* 0x000fe20000000000 */
[----:B------:R-:W-:Y:S04]  /*30a0*/  BSSY B2, `(.L_x_336) ;  /* 0x000002c000027945 */ /* 0x000fe80003800000 */
[----:B------:R-:W-:-:S13]  /*30b0*/  ISETP.GE.AND P4, PT, R87, R94, PT ;  /* 0x0000005e5700720c */ /* 0x000fda0003f86270 */
        /* <DEDUP_REMOVED lines=12> */
[-C--:B------:R-:W-:Y:S01]  /*3180*/  FMUL.FTZ R98, R38, R59.reuse ;  /* 0x0000003b26627220 */ /* 0x080fe20000410000 */
[----:B------:R-:W-:Y:S02]  /*3190*/  HADD2.F32 R39, -RZ, R39.H0_H0 ;  /* 0x20000027ff277230 */ /* 0x000fe40000004100 */
[----:B------:R-:W-:Y:S01]  /*31a0*/  FMUL.FTZ R59, R37, R59 ;  /* 0x0000003b253b7220 */ /* 0x000fe20000410000 */
[----:B------:R-:W-:Y:S02]  /*31b0*/  HADD2.F32 R86, -RZ, R86.H0_H0 ;  /* 0x20000056ff567230 */ /* 0x000fe40000004100 */
[----:B------:R-:W-:Y:S01]  /*31c0*/  FMUL.FTZ R100, R57, R90 ;  /* 0x0000005a39647220 */ /* 0x000fe20000410000 */
[----:B------:R-:W-:Y:S01]  /*31d0*/  FFMA.FTZ R98, R37, R58, -R98 ;  /* 0x0000003a25627223 */ /* 0x000fe20000010862 */
[----:B------:R-:W-:Y:S01]  /*31e0*/  FMUL.FTZ R90, R39, R90 ;  /* 0x0000005a275a7220 */ /* 0x000fe20000410000 */
[----:B------:R-:W-:-:S02]  /*31f0*/  HADD2.F32 R37, -RZ, R36.H1_H1 ;  /* 0x30000024ff257230 */ /* 0x000fc40000004100 */
[----:B------:R-:W-:Y:S01]  /*3200*/  FFMA.FTZ R100, R39, R86, -R100 ;  /* 0x0000005627647223 */ /* 0x000fe20000010864 */
[--C-:B------:R-:W-:Y:S02]  /*3210*/  HADD2.F32 R39, -RZ, R93.reuse.H1_H1 ;  /* 0x3000005dff277230 */ /* 0x100fe40000004100 */
[----:B------:R-:W-:Y:S01]  /*3220*/  FFMA.FTZ R91, R38, R58, R59 ;  /* 0x0000003a265b7223 */ /* 0x000fe2000001003b */
[----:B------:R-:W-:Y:S02]  /*3230*/  HADD2.F32 R93, -RZ, R93.H0_H0 ;  /* 0x2000005dff5d7230 */ /* 0x000fe40000004100 */
[----:B------:R-:W-:Y:S01]  /*3240*/  FFMA.FTZ R95, R57, R86, R90 ;  /* 0x00000056395f7223 */ /* 0x000fe2000001005a */
[----:B------:R-:W-:Y:S02]  /*3250*/  HADD2.F32 R36, -RZ, R36.H0_H0 ;  /* 0x20000024ff247230 */ /* 0x000fe40000004100 */
[----:B------:R-:W-:Y:S02]  /*3260*/  HADD2.F32 R59, -RZ, R92.H1_H1 ;  /* 0x3000005cff3b7230 */ /* 0x000fe40000004100 */
[----:B------:R-:W-:Y:S01]  /*3270*/  FMUL.FTZ R87, R37, R93 ;  /* 0x0000005d25577220 */ /* 0x000fe20000410000 */
[----:B------:R-:W-:-:S02]  /*3280*/  HADD2.F32 R38, -RZ, R56.H1_H1 ;  /* 0x30000038ff267230 */ /* 0x000fc40000004100 */
[C---:B------:R-:W-:Y:S01]  /*3290*/  FMUL.FTZ R58, R36.reuse, R93 ;  /* 0x0000005d243a7220 */ /* 0x040fe20000410000 */
[----:B------:R-:W-:Y:S02]  /*32a0*/  HADD2.F32 R56, -RZ, R56.H0_H0 ;  /* 0x20000038ff387230 */ /* 0x000fe40000004100 */
[----:B------:R-:W-:Y:S01]  /*32b0*/  FFMA.FTZ R87, R36, R39, -R87 ;  /* 0x0000002724577223 */ /* 0x000fe20000010857 */
[----:B------:R-:W-:Y:S02]  /*32c0*/  HADD2.F32 R57, -RZ, R92.H0_H0 ;  /* 0x2000005cff397230 */ /* 0x000fe40000004100 */
[----:B------:R-:W-:Y:S01]  /*32d0*/  FMUL.FTZ R93, R38, R59 ;  /* 0x0000003b265d7220 */ /* 0x000fe20000410000 */
[----:B------:R-:W-:Y:S01]  /*32e0*/  FFMA.FTZ R58, R37, R39, R58 ;  /* 0x00000027253a7223 */ /* 0x000fe2000001003a */
[C---:B------:R-:W-:Y:S01]  /*32f0*/  FMUL.FTZ R59, R56.reuse, R59 ;  /* 0x0000003b383b7220 */ /* 0x040fe20000410000 */
[----:B------:R-:W-:Y:S01]  /*3300*/  F2FP.F16.F32.PACK_AB R37, R91, R98 ;  /* 0x000000625b25723e */ /* 0x000fe200000000ff */
[-C--:B------:R-:W-:Y:S01]  /*3310*/  FFMA.FTZ R93, R56, R57.reuse, -R93 ;  /* 0x00000039385d7223 */ /* 0x080fe2000001085d */
[----:B------:R-:W-:Y:S01]  /*3320*/  F2FP.F16.F32.PACK_AB R39, R95, R100 ;  /* 0x000000645f27723e */ /* 0x000fe200000000ff */
[----:B------:R-:W-:Y:S01]  /*3330*/  FFMA.FTZ R38, R38, R57, R59 ;  /* 0x0000003926267223 */ /* 0x000fe2000001003b */
[----:B------:R-:W-:-:S04]  /*3340*/  F2FP.F16.F32.PACK_AB R36, R58, R87 ;  /* 0x000000573a24723e */ /* 0x000fc800000000ff */
[----:B------:R-:W-:-:S07]  /*3350*/  F2FP.F16.F32.PACK_AB R38, R38, R93 ;  /* 0x0000005d2626723e */ /* 0x000fce00000000ff */
.L_x_337:
[----:B------:R-:W-:Y:S05]  /*3360*/  BSYNC B2 ;  /* 0x0000000000027941 */ /* 0x000fea0003800000 */
.L_x_336:
[----:B--2---:R2:W-:Y:S02]  /*3370*/  STG.E.128 desc[UR56][R46.64+0x40], R36 ;  /* 0x000040242e007986 */ /* 0x0045e4000c101d38 */
.L_x_331:
[----:B------:R-:W-:Y:S05]  /*3380*/  BSYNC B1 ;  /* 0x0000000000017941 */ /* 0x000fea0003800000 */
.L_x_330:
[----:B------:R-:W-:Y:S05]  /*3390*/  @P5 BRA `(.L_x_338) ;  /* 0x0000001c00705947 */ /* 0x000fea0003800000 */
[----:B------:R-:W-:Y:S04]  /*33a0*/  BSSY B1, `(.L_x_339) ;  /* 0x0000031000017945 */ /* 0x000fe80003800000 */
[----:B------:R-:W-:Y:S05]  /*33b0*/  @P1 BRA `(.L_x_340) ;  /* 0x0000000000bc1947 */ /* 0x000fea0003800000 */
[----:B-12---:R1:W2:Y:S01]  /*33c0*/  LDS.128 R36, [R89+0x15000] ;  /* 0x0150000059247984 */ /* 0x0062a20000000c00 */
[----:B------:R-:W-:Y:S01]  /*33d0*/  ISETP.GE.AND P4, PT, R60, R94, PT ;  /* 0x0000005e3c00720c */ /* 0x000fe20003f86270 */
[----:B------:R-:W-:-:S12]  /*33e0*/  BSSY B2, `(.L_x_341) ;  /* 0x000002b000027945 */ /* 0x000fd80003800000 */
[----:B-1----:R-:W-:Y:S05]  /*33f0*/  @P4 BRA `(.L_x_342) ;  /* 0x0000000000a44947 */ /* 0x002fea0003800000 */
[--C-:B------:R-:W-:Y:S01]  /*3400*/  SHF.R.U64 R48, R48, 0x10, R49.reuse ;  /* 0x0000001030307819 */ /* 0x100fe20000001231 */
[--C-:B--2---:R-:W-:Y:S01]  /*3410*/  HADD2.F32 R47, -RZ, R39.reuse.H1_H1 ;  /* 0x30000027ff2f7230 */ /* 0x104fe20000004100 */
[----:B------:R-:W-:Y:S01]  /*3420*/  SHF.R.U32.HI R57, RZ, 0x10, R49 ;  /* 0x00000010ff397819 */ /* 0x000fe20000011631 */
[----:B------:R-:W-:Y:S01]  /*3430*/  HADD2.F32 R39, -RZ, R39.H0_H0 ;  /* 0x20000027ff277230 */ /* 0x000fe20000004100 */
[--C-:B------:R-:W-:Y:S01]  /*3440*/  SHF.R.U64 R49, R50, 0x10, R51.reuse ;  /* 0x0000001032317819 */ /* 0x100fe20000001233 */
[----:B------:R-:W-:Y:S01]  /*3450*/  HADD2.F32 R48, -RZ, R48.H0_H0 ;  /* 0x20000030ff307230 */ /* 0x000fe20000004100 */
[----:B------:R-:W-:Y:S01]  /*3460*/  MOV R46, R38 ;  /* 0x00000026002e7202 */ /* 0x000fe20000000f00 */
[----:B------:R-:W-:Y:S01]  /*3470*/  HADD2.F32 R38, -RZ, R37.H1_H1 ;  /* 0x30000025ff267230 */ /* 0x000fe20000004100 */
[----:B------:R-:W-:Y:S01]  /*3480*/  SHF.R.U32.HI R56, RZ, 0x10, R51 ;  /* 0x00000010ff387819 */ /* 0x000fe20000011633 */
[----:B------:R-:W-:Y:S02]  /*3490*/  HADD2.F32 R49, -RZ, R49.H0_H0 ;  /* 0x20000031ff317230 */ /* 0x000fe40000004100 */
[----:B------:R-:W-:-:S02]  /*34a0*/  HADD2.F32 R37, -RZ, R37.H0_H0 ;  /* 0x20000025ff257230 */ /* 0x000fc40000004100 */
[----:B------:R-:W-:Y:S02]  /*34b0*/  HADD2.F32 R56, -RZ, R56.H0_H0 ;  /* 0x20000038ff387230 */ /* 0x000fe40000004100 */
[CC--:B------:R-:W-:Y:S01]  /*34c0*/  FMUL.FTZ R58, R38.reuse, R49.reuse ;  /* 0x00000031263a7220 */ /* 0x0c0fe20000410000 */
[----:B------:R-:W-:Y:S02]  /*34d0*/  HADD2.F32 R50, -RZ, R57.H0_H0 ;  /* 0x20000039ff327230 */ /* 0x000fe40000004100 */
[C---:B------:R-:W-:Y:S01]  /*34e0*/  FMUL.FTZ R49, R37.reuse, R49 ;  /* 0x0000003125317220 */ /* 0x040fe20000410000 */
[----:B------:R-:W-:Y:S01]  /*34f0*/  FFMA.FTZ R58, R37, R48, -R58 ;  /* 0x00000030253a7223 */ /* 0x000fe2000001083a */
[----:B------:R-:W-:Y:S02]  /*3500*/  FMUL.FTZ R86, R47, R56 ;  /* 0x000000382f567220 */ /* 0x000fe40000410000 */
[----:B------:R-:W-:Y:S01]  /*3510*/  FFMA.FTZ R51, R38, R48, R49 ;  /* 0x0000003026337223 */ /* 0x000fe20000010031 */
[----:B------:R-:W-:-:S02]  /*3520*/  HADD2.F32 R48, -RZ, R55.H0_H0 ;  /* 0x20000037ff307230 */ /* 0x000fc40000004100 */
[C---:B------:R-:W-:Y:S01]  /*3530*/  FMUL.FTZ R56, R39.reuse, R56 ;  /* 0x0000003827387220 */ /* 0x040fe20000410000 */
[----:B------:R-:W-:Y:S02]  /*3540*/  HADD2.F32 R55, -RZ, R55.H1_H1 ;  /* 0x30000037ff377230 */ /* 0x000fe40000004100 */
[-C--:B------:R-:W-:Y:S01]  /*3550*/  FFMA.FTZ R86, R39, R50.reuse, -R86 ;  /* 0x0000003227567223 */ /* 0x080fe20000010856 */
[----:B------:R-:W-:Y:S02]  /*3560*/  HADD2.F32 R37, -RZ, R36.H1_H1 ;  /* 0x30000024ff257230 */ /* 0x000fe40000004100 */
[----:B------:R-:W-:Y:S01]  /*3570*/  FFMA.FTZ R59, R47, R50, R56 ;  /* 0x000000322f3b7223 */ /* 0x000fe20000010038 */
[----:B------:R-:W-:Y:S02]  /*3580*/  HADD2.F32 R38, -RZ, R46.H1_H1 ;  /* 0x3000002eff267230 */ /* 0x000fe40000004100 */
[----:B------:R-:W-:Y:S02]  /*3590*/  HADD2.F32 R36, -RZ, R36.H0_H0 ;  /* 0x20000024ff247230 */ /* 0x000fe40000004100 */
[----:B------:R-:W-:Y:S01]  /*35a0*/  FMUL.FTZ R49, R37, R48 ;  /* 0x0000003025317220 */ /* 0x000fe20000410000 */
[----:B------:R-:W-:-:S02]  /*35b0*/  HADD2.F32 R46, -RZ, R46.H0_H0 ;  /* 0x2000002eff2e7230 */ /* 0x000fc40000004100 */
[-C--:B------:R-:W-:Y:S01]  /*35c0*/  FMUL.FTZ R57, R38, R55.reuse ;  /* 0x0000003726397220 */ /* 0x080fe20000410000 */
[--C-:B------:R-:W-:Y:S02]  /*35d0*/  HADD2.F32 R39, -RZ, R54.reuse.H0_H0 ;  /* 0x20000036ff277230 */ /* 0x100fe40000004100 */
[----:B------:R-:W-:Y:S01]  /*35e0*/  FMUL.FTZ R48, R36, R48 ;  /* 0x0000003024307220 */ /* 0x000fe20000410000 */
[----:B------:R-:W-:Y:S02]  /*35f0*/  HADD2.F32 R47, -RZ, R54.H1_H1 ;  /* 0x30000036ff2f7230 */ /* 0x000fe40000004100 */
        /* <DEDUP_REMOVED lines=9> */
.L_x_342:
[----:B------:R-:W-:Y:S05]  /*3690*/  BSYNC B2 ;  /* 0x0000000000027941 */ /* 0x000fea0003800000 */
.L_x_341:
[----:B--2---:R3:W-:Y:S02]  /*36a0*/  STG.E.128 desc[UR56][R44.64], R36 ;  /* 0x000000242c007986 */ /* 0x0047e4000c101d38 */
.L_x_340:
[----:B------:R-:W-:Y:S05]  /*36b0*/  BSYNC B1 ;  /* 0x0000000000017941 */ /* 0x000fea0003800000 */
.L_x_339:
[----:B------:R-:W-:Y:S05]  /*36c0*/  @P2 BRA `(.L_x_338) ;  /* 0x0000001800a42947 */ /* 0x000fea0003800000 */
[----:B-123--:R1:W2:Y:S01]  /*36d0*/  LDS.128 R36, [R85+0x15000] ;  /* 0x0150000055247984 */ /* 0x00e2a20000000c00 */
        /* <DEDUP_REMOVED lines=16> */
[C---:B------:R-:W-:Y:S01]  /*37e0*/  FMUL.FTZ R43, R37.reuse, R43 ;  /* 0x0000002b252b7220 */ /* 0x040fe20000410000 */
[----:B------:R-:W-:Y:S02]  /*37f0*/  HADD2.F32 R39, -RZ, R39.H0_H0 ;  /* 0x20000027ff277230 */ /* 0x000fe40000004100 */
[-C--:B------:R-:W-:Y:S01]  /*3800*/  FFMA.FTZ R50, R37, R42.reuse, -R50 ;  /* 0x0000002a25327223 */ /* 0x080fe20000010832 */
[----:B------:R-:W-:Y:S01]  /*3810*/  FFMA.FTZ R47, R38, R42, R43 ;  /* 0x0000002a262f7223 */ /* 0x000fe2000001002b */
[----:B------:R-:W-:Y:S02]  /*3820*/  HADD2.F32 R46, -RZ, R46.H0_H0 ;  /* 0x2000002eff2e7230 */ /* 0x000fe40000004100 */
[----:B------:R-:W-:Y:S01]  /*3830*/  FMUL.FTZ R54, R41, R48 ;  /* 0x0000003029367220 */ /* 0x000fe20000410000 */
        /* <DEDUP_REMOVED lines=23> */
.L_x_344:
[----:B------:R-:W-:Y:S05]  /*39b0*/  BSYNC B1 ;  /* 0x0000000000017941 */ /* 0x000fea0003800000 */
.L_x_343:
[----:B--2---:R1:W-:Y:S01]  /*39c0*/  STG.E.128 desc[UR56][R44.64+0x40], R36 ;  /* 0x000040242c007986 */ /* 0x0043e2000c101d38 */
[----:B------:R-:W-:Y:S05]  /*39d0*/  BRA `(.L_x_338) ;  /* 0x0000001400e07947 */ /* 0x000fea0003800000 */
.L_x_322:
[C---:B------:R-:W-:Y:S02]  /*39e0*/  ISETP.GE.AND P3, PT, R18.reuse, R88, PT ;  /* 0x000000581200720c */ /* 0x040fe40003f66270 */
[----:B0-----:R-:W-:Y:S02]  /*39f0*/  CS2R R42, SRZ ;  /* 0x00000000002a7805 */ /* 0x001fe4000001ff00 */
[----:B------:R-:W-:Y:S01]  /*3a00*/  CS2R R40, SRZ ;  /* 0x0000000000287805 */ /* 0x000fe2000001ff00 */
[----:B------:R-:W-:Y:S01]  /*3a10*/  VIADD R48, R18, 0x60 ;  /* 0x0000006012307836 */ /* 0x000fe20000000000 */
[----:B------:R-:W-:-:S13]  /*3a20*/  ISETP.GE.OR P3, PT, R16, R94, P3 ;  /* 0x0000005e1000720c */ /* 0x000fda0001f66670 */
[----:B------:R-:W0:Y:S01]  /*3a30*/  @!P3 LDC.64 R44, c[0x0][0x3c8] ;  /* 0x0000f200ff2cbb82 */ /* 0x000e220000000a00 */
[----:B------:R-:W-:-:S05]  /*3a40*/  @!P3 IADD3 R38, P4, R20, R54, RZ ;  /* 0x000000361426b210 */ /* 0x000fca0007f9e0ff */
[----:B------:R-:W-:Y:S01]  /*3a50*/  @!P3 IMAD.X R39, R95, 0x1, R70, P4 ;  /* 0x000000015f27b824 */ /* 0x000fe200020e0646 */
[----:B------:R-:W-:Y:S01]  /*3a60*/  @!P3 IADD3 R36, P4, R10, R52, RZ ;  /* 0x000000340a24b210 */ /* 0x000fe20007f9e0ff */
[----:B------:R-:W1:Y:S03]  /*3a70*/  @!P3 LDC.64 R46, c[0x0][0x3e0] ;  /* 0x0000f800ff2ebb82 */ /* 0x000e660000000a00 */
[----:B------:R-:W-:Y:S02]  /*3a80*/  @!P3 IADD3.X R37, R84, R69, RZ, P4, !PT ;  /* 0x000000455425b210 */ /* 0x000fe400027fe4ff */
[----:B0-----:R-:W-:-:S04]  /*3a90*/  @!P3 LEA R44, P4, R38, R44, 0x1 ;  /* 0x0000002c262cb211 */ /* 0x001fc800078808ff */
[----:B------:R-:W-:Y:S02]  /*3aa0*/  @!P3 LEA.HI.X R45, R38, R45, R39, 0x1, P4 ;  /* 0x0000002d262db211 */ /* 0x000fe400020f0c27 */
[----:B------:R-:W-:Y:S02]  /*3ab0*/  CS2R R38, SRZ ;  /* 0x0000000000267805 */ /* 0x000fe4000001ff00 */
[----:B-1----:R-:W-:-:S04]  /*3ac0*/  @!P3 LEA R46, P4, R36, R46, 0x1 ;  /* 0x0000002e242eb211 */ /* 0x002fc800078808ff */
[----:B------:R-:W-:Y:S02]  /*3ad0*/  @!P3 LEA.HI.X R47, R36, R47, R37, 0x1, P4 ;  /* 0x0000002f242fb211 */ /* 0x000fe400020f0c25 */
[----:B------:R-:W-:-:S03]  /*3ae0*/  CS2R R36, SRZ ;  /* 0x0000000000247805 */ /* 0x000fc6000001ff00 */
[----:B------:R0:W5:Y:S04]  /*3af0*/  @!P3 LDG.E.128 R40, desc[UR56][R46.64] ;  /* 0x000000382e28b981 */ /* 0x000168000c1e1d00 */
[----:B------:R1:W5:Y:S01]  /*3b00*/  @!P3 LDG.E.128 R36, desc[UR56][R44.64] ;  /* 0x000000382c24b981 */ /* 0x000362000c1e1d00 */
[----:B------:R-:W-:-:S04]  /*3b10*/  ISETP.GE.AND P3, PT, R48, R88, PT ;  /* 0x000000583000720c */ /* 0x000fc80003f66270 */
[CC--:B------:R-:W-:Y:S01]  /*3b20*/  ISETP.GE.OR P3, PT, R16.reuse, R94.reuse, P3 ;  /* 0x0000005e1000720c */ /* 0x0c0fe20001f66670 */
[----:B------:R-:W-:Y:S01]  /*3b30*/  BSSY B1, `(.L_x_345) ;  /* 0x000001b000017945 */ /* 0x000fe20003800000 */
[----:B0-----:R-:W-:Y:S02]  /*3b40*/  CS2R R46, SRZ ;  /* 0x00000000002e7805 */ /* 0x001fe4000001ff00 */
[----:B------:R-:W-:Y:S02]  /*3b50*/  CS2R R50, SRZ ;  /* 0x0000000000327805 */ /* 0x000fe4000001ff00 */
[----:B------:R-:W-:Y:S02]  /*3b60*/  CS2R R48, SRZ ;  /* 0x0000000000307805 */ /* 0x000fe4000001ff00 */
[----:B-1----:R-:W-:Y:S02]  /*3b70*/  CS2R R44, SRZ ;  /* 0x00000000002c7805 */ /* 0x002fe4000001ff00 */
[----:B------:R-:W-:-:S03]  /*3b80*/  ISETP.GE.AND P4, PT, R16, R94, PT ;  /* 0x0000005e1000720c */ /* 0x000fc60003f86270 */
[----:B------:R-:W-:Y:S10]  /*3b90*/  @P3 BRA `(.L_x_346) ;  /* 0x0000000000503947 */ /* 0x000ff40003800000 */
[----:B------:R-:W0:Y:S01]  /*3ba0*/  LDC.64 R44, c[0x0][0x3d8] ;  /* 0x0000f600ff2c7b82 */ /* 0x000e220000000a00 */
[----:B------:R-:W-:Y:S01]  /*3bb0*/  IMAD.MOV.U32 R55, RZ, RZ, R95 ;  /* 0x000000ffff377224 */ /* 0x000fe200078e005f */
[----:B------:R-:W-:Y:S01]  /*3bc0*/  ULDC.64 UR4, c[0x0][0x3c8] ;  /* 0x0000f20000047ab9 */ /* 0x000fe20000000a00 */
[----:B------:R-:W-:Y:S02]  /*3bd0*/  IMAD.MOV.U32 R53, RZ, RZ, R84 ;  /* 0x000000ffff357224 */ /* 0x000fe400078e0054 */
        /* <DEDUP_REMOVED lines=14> */
[----:B------:R-:W5:Y:S04]  /*3cc0*/  LDG.E.128 R44, desc[UR56][R44.64] ;  /* 0x000000382c2c7981 */ /* 0x000f68000c1e1d00 */
[----:B------:R-:W5:Y:S03]  /*3cd0*/  LDG.E.128 R48, desc[UR56][R48.64] ;  /* 0x0000003830307981 */ /* 0x000f66000c1e1d00 */
.L_x_346:
[----:B------:R-:W-:Y:S05]  /*3ce0*/  BSYNC B1 ;  /* 0x0000000000017941 */ /* 0x000fea0003800000 */
.L_x_345:
[----:B------:R-:W2:Y:S01]  /*3cf0*/  LDL R56, [R1+0x14] ;  /* 0x0000140001387983 */ /* 0x000ea20000100800 */
[----:B-----5:R-:W-:Y:S01]  /*3d00*/  IMAD.MOV.U32 R53, RZ, RZ, R47 ;  /* 0x000000ffff357224 */ /* 0x020fe200078e002f */
[----:B------:R-:W-:Y:S01]  /*3d10*/  MOV R52, R46 ;  /* 0x0000002e00347202 */ /* 0x000fe20000000f00 */
[----:B------:R-:W-:Y:S02]  /*3d20*/  IMAD.MOV.U32 R54, RZ, RZ, R44 ;  /* 0x000000ffff367224 */ /* 0x000fe400078e002c */
[----:B------:R-:W-:Y:S01]  /*3d30*/  IMAD.MOV.U32 R55, RZ, RZ, R45 ;  /* 0x000000ffff377224 */ /* 0x000fe200078e002d */
[----:B------:R-:W-:Y:S01]  /*3d40*/  PRMT R103, R52, 0x5410, R53 ;  /* 0x0000541034677816 */ /* 0x000fe20000000035 */
[----:B------:R-:W-:Y:S01]  /*3d50*/  IMAD.MOV.U32 R53, RZ, RZ, R51 ;  /* 0x000000ffff357224 */ /* 0x000fe200078e0033 */
[----:B------:R-:W-:Y:S02]  /*3d60*/  MOV R52, R50 ;  /* 0x0000003200347202 */ /* 0x000fe40000000f00 */
[----:B------:R-:W-:Y:S01]  /*3d70*/  PRMT R105, R54, 0x5410, R55 ;  /* 0x0000541036697816 */ /* 0x000fe20000000037 */
[----:B------:R-:W-:Y:S01]  /*3d80*/  IMAD.MOV.U32 R54, RZ, RZ, R48 ;  /* 0x000000ffff367224 */ /* 0x000fe200078e0030 */
[----:B------:R-:W-:Y:S01]  /*3d90*/  PRMT R106, R52, 0x5410, R53 ;  /* 0x00005410346a7816 */ /* 0x000fe20000000035 */
[----:B------:R-:W-:Y:S01]  /*3da0*/  IMAD.MOV.U32 R55, RZ, RZ, R49 ;  /* 0x000000ffff377224 */ /* 0x000fe200078e0031 */
[----:B------:R-:W-:Y:S01]  /*3db0*/  MOV R52, R38 ;  /* 0x0000002600347202 */ /* 0x000fe20000000f00 */
[----:B------:R-:W-:-:S03]  /*3dc0*/  IMAD.MOV.U32 R53, RZ, RZ, R39 ;  /* 0x000000ffff357224 */ /* 0x000fc600078e0027 */
[----:B------:R-:W-:Y:S01]  /*3dd0*/  PRMT R107, R54, 0x5410, R55 ;  /* 0x00005410366b7816 */ /* 0x000fe20000000037 */
[----:B------:R-:W-:Y:S01]  /*3de0*/  IMAD.MOV.U32 R54, RZ, RZ, R36 ;  /* 0x000000ffff367224 */ /* 0x000fe200078e0024 */
        /* <DEDUP_REMOVED lines=8> */
[----:B------:R-:W-:-:S02]  /*3e70*/  MOV R52, R42 ;  /* 0x0000002a00347202 */ /* 0x000fc40000000f00 */
[----:B------:R-:W-:Y:S02]  /*3e80*/  PRMT R111, R53, 0x7610, R111 ;  /* 0x00007610356f7816 */ /* 0x000fe4000000006f */
[----:B------:R-:W-:Y:S02]  /*3e90*/  PRMT R108, R108, 0x5410, R52 ;  /* 0x000054106c6c7816 */ /* 0x000fe40000000034 */
[----:B------:R-:W-:Y:S02]  /*3ea0*/  PRMT R109, R109, 0x5410, R54 ;  /* 0x000054106d6d7816 */ /* 0x000fe40000000036 */
[----:B------:R-:W-:Y:S02]  /*3eb0*/  PRMT R114, R55, 0x7610, R114 ;  /* 0x0000761037727816 */ /* 0x000fe40000000072 */
[----:B--2---:R-:W-:-:S13]  /*3ec0*/  ISETP.NE.AND P3, PT, R56, 0x3, PT ;  /* 0x000000033800780c */ /* 0x004fda0003f65270 */
[----:B------:R-:W-:Y:S05]  /*3ed0*/  @!P3 BRA `(.L_x_347) ;  /* 0x000000000004b947 */ /* 0x000fea0003800000 */
[----:B------:R-:W-:Y:S01]  /*3ee0*/  BPT.TRAP 0x1 ;  /* 0x000000040000795c */ /* 0x000fe20000300000 */
.L_x_347:
[----:B------:R-:W-:Y:S01]  /*3ef0*/  LEA R84, R19, R2, 0x3 ;  /* 0x0000000213547211 */ /* 0x000fe200078e18ff */
[----:B------:R-:W0:Y:S01]  /*3f00*/  LDC R98, c[0x0][0x2e4] ;  /* 0x0000b900ff627b82 */ /* 0x000e220000000800 */
[----:B------:R-:W-:Y:S01]  /*3f10*/  SHF.L.U32 R96, R23, 0x1f, RZ ;  /* 0x0000001f17607819 */ /* 0x000fe200000006ff */
[----:B------:R-:W-:Y:S03]  /*3f20*/  BSSY B1, `(.L_x_348) ;  /* 0x0000004000017945 */ /* 0x000fe60003800000 */
[----:B------:R-:W1:Y:S01]  /*3f30*/  SYNCS.PHASECHK.TRANS64.TRYWAIT P5, [R84+URZ+0x30890], R96 ;  /* 0x03089060540075a7 */ /* 0x000e6200080a017f */
[----:B0-----:R-:W-:Y:S01]  /*3f40*/  IMAD.IADD R100, R98, 0x1, -R75 ;  /* 0x0000000162647824 */ /* 0x001fe200078e0a4b */
[----:B-1----:R-:W-:Y:S06]  /*3f50*/  @!P5 BRA `(.L_x_349) ;  /* 0x0000012800b4d947 */ /* 0x002fec0003800000 */
.L_x_547:
[----:B------:R-:W-:Y:S05]  /*3f60*/  BSYNC B1 ;  /* 0x0000000000017941 */ /* 0x000fea0003800000 */
.L_x_348:
[----:B------:R-:W-:Y:S01]  /*3f70*/  ISETP.GE.OR P5, PT, R18, R88, P1 ;  /* 0x000000581200720c */ /* 0x000fe20000fa6670 */
[----:B------:R-:W-:-:S12]  /*3f80*/  BSSY B1, `(.L_x_350) ;  /* 0x000007f000017945 */ /* 0x000fd80003800000 */
[----:B------:R-:W-:Y:S05]  /*3f90*/  @P5 BRA `(.L_x_351) ;  /* 0x0000000400f45947 */ /* 0x000fea0003800000 */
[----:B------:R-:W1:Y:S01]  /*3fa0*/  S2R R54, SR_TID.X ;  /* 0x0000000000367919 */ /* 0x000e620000002100 */
[----:B------:R-:W-:Y:S01]  /*3fb0*/  SHF.R.S32.HI R52, RZ, 0x1f, R18 ;  /* 0x0000001fff347819 */ /* 0x000fe20000011412 */
[-C--:B------:R-:W-:Y:S01]  /*3fc0*/  IMAD.WIDE.U32 R94, R18, R92.reuse, R90 ;  /* 0x0000005c125e7225 */ /* 0x080fe200078e005a */
[----:B------:R-:W-:Y:S03]  /*3fd0*/  BSSY B2, `(.L_x_352) ;  /* 0x000006d000027945 */ /* 0x000fe60003800000 */
[----:B------:R-:W-:Y:S01]  /*3fe0*/  IMAD R52, R52, R92, RZ ;  /* 0x0000005c34347224 */ /* 0x000fe200078e02ff */
[----:B------:R-:W-:-:S03]  /*3ff0*/  IADD3 R97, P5, P6, R62, R94, R67 ;  /* 0x0000005e3e617210 */ /* 0x000fc60007ebe043 */
[----:B------:R-:W-:Y:S01]  /*4000*/  IMAD R53, R18, R93, R52 ;  /* 0x0000005d12357224 */ /* 0x000fe200078e0234 */
[----:B------:R-:W-:-:S03]  /*4010*/  SEL R52, R75, R100, !P0 ;  /* 0x000000644b347207 */ /* 0x000fc60004000000 */
[----:B------:R-:W-:Y:S01]  /*4020*/  IMAD.IADD R104, R53, 0x1, R95 ;  /* 0x0000000135687824 */ /* 0x000fe200078e025f */
[----:B------:R-:W-:-:S04]  /*4030*/  SHF.R.S32.HI R53, RZ, 0x1f, R52 ;  /* 0x0000001fff357819 */ /* 0x000fc80000011434 */
[----:B------:R-:W-:Y:S02]  /*4040*/  LEA.HI R53, R53, R52, RZ, 0x4 ;  /* 0x0000003435357211 */ /* 0x000fe400078f20ff */
[----:B------:R-:W-:Y:S02]  /*4050*/  IADD3.X R102, R83, R104, R66, P5, P6 ;  /* 0x0000006853667210 */ /* 0x000fe40002fec442 */
[----:B------:R-:W-:-:S04]  /*4060*/  LEA.HI.SX32 R53, R53, R68, 0x1c ;  /* 0x0000004435357211 */ /* 0x000fc800078fe2ff */
[----:B------:R-:W-:Y:S01]  /*4070*/  SHF.L.U32 R99, R53, 0x3, RZ ;  /* 0x0000000335637819 */ /* 0x000fe200000006ff */
[----:B------:R-:W-:-:S03]  /*4080*/  IMAD R53, R19, 0x3000, R65 ;  /* 0x0000300013357824 */ /* 0x000fc600078e0241 */
[----:B------:R-:W-:Y:S01]  /*4090*/  LOP3.LUT R52, R80, 0x38, R99, 0xf8, !PT ;  /* 0x0000003850347812 */ /* 0x000fe200078ef863 */
[----:B-1----:R-:W-:Y:S02]  /*40a0*/  VIADD R55, R54, 0xffffff80 ;  /* 0xffffff8036377836 */ /* 0x002fe40000000000 */
[----:B------:R-:W-:Y:S01]  /*40b0*/  IMAD R53, R53, 0x2, R2 ;  /* 0x0000000235357824 */ /* 0x000fe200078e0202 */
[----:B------:R-:W-:Y:S02]  /*40c0*/  LOP3.LUT R52, R52, R77, RZ, 0x3c, !PT ;  /* 0x0000004d34347212 */ /* 0x000fe400078e3cff */
[----:B------:R-:W-:-:S04]  /*40d0*/  SHF.R.S32.HI R54, RZ, 0x1f, R55 ;  /* 0x0000001fff367819 */ /* 0x000fc80000011437 */
[----:B------:R-:W-:-:S04]  /*40e0*/  LEA.HI R54, R54, R55, RZ, 0x5 ;  /* 0x0000003736367211 */ /* 0x000fc800078f28ff */
[----:B------:R-:W-:-:S05]  /*40f0*/  SHF.R.S32.HI R54, RZ, 0x5, R54 ;  /* 0x00000005ff367819 */ /* 0x000fca0000011436 */
[----:B------:R-:W-:-:S04]  /*4100*/  IMAD R52, R54, 0x200, R52 ;  /* 0x0000020036347824 */ /* 0x000fc800078e0234 */
[----:B------:R-:W-:-:S04]  /*4110*/  IMAD R55, R19, 0x3000, R52 ;  /* 0x0000300013377824 */ /* 0x000fc800078e0234 */
[----:B------:R-:W-:Y:S02]  /*4120*/  IMAD R56, R55, 0x2, R2 ;  /* 0x0000000237387824 */ /* 0x000fe400078e0202 */
[----:B------:R-:W1:Y:S04]  /*4130*/  LDS.128 R52, [R53+0x12400] ;  /* 0x0124000035347984 */ /* 0x000e680000000c00 */
[----:B------:R-:W2:Y:S01]  /*4140*/  LDS.128 R56, [R56+0x12400] ;  /* 0x0124000038387984 */ /* 0x000ea20000000c00 */
[----:B------:R-:W-:Y:S05]  /*4150*/  @P4 BRA `(.L_x_353) ;  /* 0x0000000400504947 */ /* 0x000fea0003800000 */
[--C-:B------:R-:W-:Y:S01]  /*4160*/  SHF.R.U64 R36, R36, 0x10, R37.reuse ;  /* 0x0000001024247819 */ /* 0x100fe20000001225 */
[----:B------:R-:W-:Y:S01]  /*4170*/  HADD2.F32 R114, -RZ, R114.H0_H0 ;  /* 0x20000072ff727230 */ /* 0x000fe20000004100 */
[----:B------:R-:W-:Y:S01]  /*4180*/  SHF.R.U32.HI R101, RZ, 0x10, R37 ;  /* 0x00000010ff657819 */ /* 0x000fe20000011625 */
[----:B--2---:R-:W-:Y:S01]  /*4190*/  HADD2.F32 R112, -RZ, R57.H1_H1 ;  /* 0x30000039ff707230 */ /* 0x004fe20000004100 */
[--C-:B------:R-:W-:Y:S01]  /*41a0*/  SHF.R.U64 R37, R40, 0x10, R41.reuse ;  /* 0x0000001028257819 */ /* 0x100fe20000001229 */
[----:B------:R-:W-:Y:S01]  /*41b0*/  HADD2.F32 R110, -RZ, R110.H0_H0 ;  /* 0x2000006eff6e7230 */ /* 0x000fe20000004100 */
[----:B------:R-:W-:Y:S01]  /*41c0*/  SHF.R.U32.HI R41, RZ, 0x10, R41 ;  /* 0x00000010ff297819 */ /* 0x000fe20000011629 */
[----:B------:R-:W-:Y:S01]  /*41d0*/  HADD2.F32 R101, -RZ, R101.H0_H0 ;  /* 0x20000065ff657230 */ /* 0x000fe20000004100 */
[--C-:B------:R-:W-:Y:S02]  /*41e0*/  SHF.R.U64 R38, R38, 0x10, R39.reuse ;  /* 0x0000001026267819 */ /* 0x100fe40000001227 */
[----:B------:R-:W-:Y:S01]  /*41f0*/  SHF.R.U32.HI R40, RZ, 0x10, R39 ;  /* 0x00000010ff287819 */ /* 0x000fe20000011627 */
[----:B------:R-:W-:Y:S01]  /*4200*/  HADD2.F32 R41, -RZ, R41.H0_H0 ;  /* 0x20000029ff297230 */ /* 0x000fe20000004100 */
[----:B------:R-:W-:-:S02]  /*4210*/  SHF.R.U64 R39, R42, 0x10, R43 ;  /* 0x000000102a277819 */ /* 0x000fc4000000122b */
[----:B------:R-:W-:Y:S01]  /*4220*/  SHF.R.U32.HI R42, RZ, 0x10, R43 ;  /* 0x00000010ff2a7819 */ /* 0x000fe2000001162b */
[----:B------:R-:W-:Y:S02]  /*4230*/  HADD2.F32 R43, -RZ, R57.H0_H0 ;  /* 0x20000039ff2b7230 */ /* 0x000fe40000004100 */
[-C--:B------:R-:W-:Y:S01]  /*4240*/  FMUL.FTZ R118, R112, R41.reuse ;  /* 0x0000002970767220 */ /* 0x080fe20000410000 */
[--C-:B-1----:R-:W-:Y:S02]  /*4250*/  HADD2.F32 R57, -RZ, R53.reuse.H0_H0 ;  /* 0x20000035ff397230 */ /* 0x102fe40000004100 */
[----:B------:R-:W-:Y:S02]  /*4260*/  HADD2.F32 R53, -RZ, R53.H1_H1 ;  /* 0x30000035ff357230 */ /* 0x000fe40000004100 */
[-C--:B------:R-:W-:Y:S01]  /*4270*/  FMUL.FTZ R116, R43, R114.reuse ;  /* 0x000000722b747220 */ /* 0x080fe20000410000 */
[----:B------:R-:W-:Y:S02]  /*4280*/  HADD2.F32 R42, -RZ, R42.H0_H0 ;  /* 0x2000002aff2a7230 */ /* 0x000fe40000004100 */
[----:B------:R-:W-:Y:S01]  /*4290*/  FMUL.FTZ R114, R57, R114 ;  /* 0x0000007239727220 */ /* 0x000fe20000410000 */
[----:B------:R-:W-:Y:S01]  /*42a0*/  FMUL.FTZ R113, R53, R41 ;  /* 0x0000002935717220 */ /* 0x000fe20000410000 */
[----:B------:R-:W-:-:S02]  /*42b0*/  FFMA.FTZ R41, R57, R110, -R116 ;  /* 0x0000006e39297223 */ /* 0x000fc40000010874 */
[----:B------:R-:W-:Y:S01]  /*42c0*/  FFMA.FTZ R43, R43, R110, R114 ;  /* 0x0000006e2b2b7223 */ /* 0x000fe20000010072 */
[-C--:B------:R-:W-:Y:S01]  /*42d0*/  FFMA.FTZ R110, R53, R101.reuse, -R118 ;  /* 0x00000065356e7223 */ /* 0x080fe20000010876 */
[--C-:B------:R-:W-:Y:S02]  /*42e0*/  HADD2.F32 R53, -RZ, R111.reuse.H1_H1 ;  /* 0x3000006fff357230 */ /* 0x100fe40000004100 */
[----:B------:R-:W-:Y:S01]  /*42f0*/  FFMA.FTZ R112, R112, R101, R113 ;  /* 0x0000006570707223 */ /* 0x000fe20000010071 */
[----:B------:R-:W-:Y:S02]  /*4300*/  HADD2.F32 R111, -RZ, R111.H0_H0 ;  /* 0x2000006fff6f7230 */ /* 0x000fe40000004100 */
[----:B------:R-:W-:Y:S01]  /*4310*/  HADD2.F32 R116, -RZ, R59.H0_H0 ;  /* 0x2000003bff747230 */ /* 0x000fe20000004100 */
[----:B------:R-:W-:Y:S01]  /*4320*/  F2FP.F16.F32.PACK_AB R41, R110, R41 ;  /* 0x000000296e29723e */ /* 0x000fe200000000ff */
[----:B------:R-:W-:Y:S01]  /*4330*/  HADD2.F32 R114, -RZ, R55.H0_H0 ;  /* 0x20000037ff727230 */ /* 0x000fe20000004100 */
[----:B------:R-:W-:Y:S01]  /*4340*/  F2FP.F16.F32.PACK_AB R43, R112, R43 ;  /* 0x0000002b702b723e */ /* 0x000fe200000000ff */
[----:B------:R-:W-:-:S02]  /*4350*/  HADD2.F32 R59, -RZ, R59.H1_H1 ;  /* 0x3000003bff3b7230 */ /* 0x000fc40000004100 */
[-C--:B------:R-:W-:Y:S01]  /*4360*/  FMUL.FTZ R57, R116, R111.reuse ;  /* 0x0000006f74397220 */ /* 0x080fe20000410000 */
[----:B------:R-:W-:Y:S02]  /*4370*/  HADD2.F32 R55, -RZ, R55.H1_H1 ;  /* 0x30000037ff377230 */ /* 0x000fe40000004100 */
[C---:B------:R-:W-:Y:S01]  /*4380*/  FMUL.FTZ R111, R114.reuse, R111 ;  /* 0x0000006f726f7220 */ /* 0x040fe20000410000 */
[----:B------:R-:W-:Y:S02]  /*4390*/  HADD2.F32 R118, -RZ, R40.H0_H0 ;  /* 0x20000028ff767230 */ /* 0x000fe40000004100 */
[-C--:B------:R-:W-:Y:S01]  /*43a0*/  FMUL.FTZ R122, R59, R42.reuse ;  /* 0x0000002a3b7a7220 */ /* 0x080fe20000410000 */
[-C--:B------:R-:W-:Y:S01]  /*43b0*/  FFMA.FTZ R40, R114, R53.reuse, -R57 ;  /* 0x0000003572287223 */ /* 0x080fe20000010839 */
[----:B------:R-:W-:Y:S01]  /*43c0*/  FMUL.FTZ R124, R55, R42 ;  /* 0x0000002a377c7220 */ /* 0x000fe20000410000 */
[----:B------:R-:W-:Y:S01]  /*43d0*/  FFMA.FTZ R42, R116, R53, R111 ;  /* 0x00000035742a7223 */ /* 0x000fe2000001006f */
[----:B------:R-:W-:-:S02]  /*43e0*/  HADD2.F32 R116, -RZ, R109.H1_H1 ;  /* 0x3000006dff747230 */ /* 0x000fc40000004100 */
[-C--:B------:R-:W-:Y:S01]  /*43f0*/  FFMA.FTZ R53, R55, R118.reuse, -R122 ;  /* 0x0000007637357223 */ /* 0x080fe2000001087a */
[----:B------:R-:W-:Y:S02]  /*4400*/  HADD2.F32 R101, -RZ, R37.H0_H0 ;  /* 0x20000025ff657230 */ /* 0x000fe40000004100 */
[----:B------:R-:W-:Y:S01]  /*4410*/  FFMA.FTZ R55, R59, R118, R124 ;  /* 0x000000763b377223 */ /* 0x000fe2000001007c */
[----:B------:R-:W-:Y:S02]  /*4420*/  HADD2.F32 R57, -RZ, R56.H0_H0 ;  /* 0x20000038ff397230 */ /* 0x000fe40000004100 */
[----:B------:R-:W-:Y:S02]  /*4430*/  HADD2.F32 R37, -RZ, R52.H0_H0 ;  /* 0x20000034ff257230 */ /* 0x000fe40000004100 */
[----:B------:R-:W-:Y:S02]  /*4440*/  HADD2.F32 R56, -RZ, R56.H1_H1 ;  /* 0x30000038ff387230 */ /* 0x000fe40000004100 */
[----:B------:R-:W-:-:S02]  /*4450*/  HADD2.F32 R52, -RZ, R52.H1_H1 ;  /* 0x30000034ff347230 */ /* 0x000fc40000004100 */
[----:B------:R-:W-:Y:S02]  /*4460*/  HADD2.F32 R114, -RZ, R109.H0_H0 ;  /* 0x2000006dff727230 */ /* 0x000fe40000004100 */
[-C--:B------:R-:W-:Y:S01]  /*4470*/  FMUL.FTZ R109, R56, R101.reuse ;  /* 0x00000065386d7220 */ /* 0x080fe20000410000 */
[----:B------:R-:W-:Y:S02]  /*4480*/  HADD2.F32 R59, -RZ, R36.H0_H0 ;  /* 0x20000024ff3b7230 */ /* 0x000fe40000004100 */
[-C--:B------:R-:W-:Y:S01]  /*4490*/  FMUL.FTZ R36, R57, R116.reuse ;  /* 0x0000007439247220 */ /* 0x080fe20000410000 */
[C---:B------:R-:W-:Y:S01]  /*44a0*/  FMUL.FTZ R116, R37.reuse, R116 ;  /* 0x0000007425747220 */ /* 0x040fe20000410000 */
[C---:B------:R-:W-:Y:S02]  /*44b0*/  FMUL.FTZ R101, R52.reuse, R101 ;  /* 0x0000006534657220 */ /* 0x040fe40000410000 */
[-C--:B------:R-:W-:Y:S01]  /*44c0*/  FFMA.FTZ R36, R37, R114.reuse, -R36 ;  /* 0x0000007225247223 */ /* 0x080fe20000010824 */
[----:B------:R-:W-:Y:S01]  /*44d0*/  FFMA.FTZ R37, R57, R114, R116 ;  /* 0x0000007239257223 */ /* 0x000fe20000010074 */
[-C--:B------:R-:W-:Y:S01]  /*44e0*/  FFMA.FTZ R57, R52, R59.reuse, -R109 ;  /* 0x0000003b34397223 */ /* 0x080fe2000001086d */
[----:B------:R-:W-:Y:S01]  /*44f0*/  FFMA.FTZ R52, R56, R59, R101 ;  /* 0x0000003b38347223 */ /* 0x000fe20000010065 */
[----:B------:R-:W-:-:S02]  /*4500*/  HADD2.F32 R59, -RZ, R108.H0_H0 ;  /* 0x2000006cff3b7230 */ /* 0x000fc40000004100 */
[----:B------:R-:W-:Y:S02]  /*4510*/  HADD2.F32 R109, -RZ, R39.H0_H0 ;  /* 0x20000027ff6d7230 */ /* 0x000fe40000004100 */
[----:B------:R-:W-:Y:S02]  /*4520*/  HADD2.F32 R56, -RZ, R58.H0_H0 ;  /* 0x2000003aff387230 */ /* 0x000fe40000004100 */
[----:B------:R-:W-:Y:S02]  /*4530*/  HADD2.F32 R108, -RZ, R108.H1_H1 ;  /* 0x3000006cff6c7230 */ /* 0x000fe40000004100 */
[----:B------:R-:W-:Y:S02]  /*4540*/  HADD2.F32 R39, -RZ, R54.H0_H0 ;  /* 0x20000036ff277230 */ /* 0x000fe40000004100 */
[----:B------:R-:W-:Y:S02]  /*4550*/  HADD2.F32 R58, -RZ, R58.H1_H1 ;  /* 0x3000003aff3a7230 */ /* 0x000fe40000004100 */
[----:B------:R-:W-:-:S02]  /*4560*/  HADD2.F32 R54, -RZ, R54.H1_H1 ;  /* 0x30000036ff367230 */ /* 0x000fc40000004100 */
[CC--:B------:R-:W-:Y:S01]  /*4570*/  FMUL.FTZ R111, R39.reuse, R108.reuse ;  /* 0x0000006c276f7220 */ /* 0x0c0fe20000410000 */
[----:B------:R-:W-:Y:S02]  /*4580*/  HADD2.F32 R101, -RZ, R38.H0_H0 ;  /* 0x20000026ff657230 */ /* 0x000fe40000004100 */
[----:B------:R-:W-:Y:S01]  /*4590*/  FMUL.FTZ R38, R56, R108 ;  /* 0x0000006c38267220 */ /* 0x000fe20000410000 */
[-C--:B------:R-:W-:Y:S01]  /*45a0*/  FMUL.FTZ R113, R58, R109.reuse ;  /* 0x0000006d3a717220 */ /* 0x080fe20000410000 */
[----:B------:R-:W-:Y:S01]  /*45b0*/  FMUL.FTZ R109, R54, R109 ;  /* 0x0000006d366d7220 */ /* 0x000fe20000410000 */
[-C--:B------:R-:W-:Y:S01]  /*45c0*/  FFMA.FTZ R111, R56, R59.reuse, R111 ;  /* 0x0000003b386f7223 */ /* 0x080fe2000001006f */
[----:B------:R-:W-:Y:S01]  /*45d0*/  FFMA.FTZ R38, R39, R59, -R38 ;  /* 0x0000003b27267223 */ /* 0x000fe20000010826 */
[-C--:B------:R-:W-:Y:S01]  /*45e0*/  FFMA.FTZ R113, R54, R101.reuse, -R113 ;  /* 0x0000006536717223 */ /* 0x080fe20000010871 */
[----:B------:R-:W-:Y:S01]  /*45f0*/  FFMA.FTZ R58, R58, R101, R109 ;  /* 0x000000653a3a7223 */ /* 0x000fe2000001006d */
[----:B------:R-:W-:Y:S01]  /*4600*/  F2FP.F16.F32.PACK_AB R39, R53, R40 ;  /* 0x000000283527723e */ /* 0x000fe200000000ff */
[----:B------:R-:W-:Y:S01]  /*4610*/  IMAD.MOV.U32 R53, RZ, RZ, R41 ;  /* 0x000000ffff357224 */ /* 0x000fe200078e0029 */
[----:B------:R-:W-:Y:S01]  /*4620*/  F2FP.F16.F32.PACK_AB R40, R57, R36 ;  /* 0x000000243928723e */ /* 0x000fe200000000ff */
[----:B------:R-:W-:Y:S01]  /*4630*/  IMAD.MOV.U32 R57, RZ, RZ, R43 ;  /* 0x000000ffff397224 */ /* 0x000fe200078e002b */
[----:B------:R-:W-:Y:S01]  /*4640*/  F2FP.F16.F32.PACK_AB R59, R55, R42 ;  /* 0x0000002a373b723e */ /* 0x000fe200000000ff */
[----:B------:R-:W-:Y:S01]  /*4650*/  IMAD.MOV.U32 R55, RZ, RZ, R39 ;  /* 0x000000ffff377224 */ /* 0x000fe200078e0027 */
[----:B------:R-:W-:-:S02]  /*4660*/  F2FP.F16.F32.PACK_AB R56, R52, R37 ;  /* 0x000000253438723e */ /* 0x000fc400000000ff */
[----:B------:R-:W-:Y:S02]  /*4670*/  F2FP.F16.F32.PACK_AB R54, R113, R38 ;  /* 0x000000267136723e */ /* 0x000fe400000000ff */
[----:B------:R-:W-:Y:S02]  /*4680*/  F2FP.F16.F32.PACK_AB R58, R58, R111 ;  /* 0x0000006f3a3a723e */ /* 0x000fe400000000ff */
[----:B------:R-:W-:-:S07]  /*4690*/  MOV R52, R40 ;  /* 0x0000002800347202 */ /* 0x000fce0000000f00 */
.L_x_353:
[----:B------:R-:W-:Y:S05]  /*46a0*/  BSYNC B2 ;  /* 0x0000000000027941 */ /* 0x000fea0003800000 */
.L_x_352:
[----:B------:R-:W-:Y:S02]  /*46b0*/  ISETP.GE.AND P5, PT, R99, R98, PT ;  /* 0x000000626300720c */ /* 0x000fe40003fa6270 */
[----:B------:R-:W-:-:S11]  /*46c0*/  P2R R37, PR, RZ, 0x1 ;  /* 0x00000001ff257803 */ /* 0x000fd60000000000 */
[--C-:B------:R-:W-:Y:S02]  /*46d0*/  @!P5 SHF.R.S32.HI R36, RZ, 0x1f, R99.reuse ;  /* 0x0000001fff24d819 */ /* 0x100fe40000011463 */
[----:B------:R-:W-:-:S04]  /*46e0*/  @!P5 IADD3 R94, P0, P6, R62, R94, R99 ;  /* 0x0000005e3e5ed210 */ /* 0x000fc80007e1e063 */
[----:B------:R-:W-:Y:S02]  /*46f0*/  @!P5 IADD3.X R104, R83, R104, R36, P0, P6 ;  /* 0x000000685368d210 */ /* 0x000fe400007ec424 */
[-C--:B------:R-:W-:Y:S02]  /*4700*/  LEA R36, P6, R97, R86.reuse, 0x1 ;  /* 0x0000005661247211 */ /* 0x080fe400078c08ff */
[----:B------:R-:W-:Y:S02]  /*4710*/  ISETP.NE.AND P0, PT, R37, RZ, PT ;  /* 0x000000ff2500720c */ /* 0x000fe40003f05270 */
[----:B------:R-:W-:Y:S02]  /*4720*/  LEA.HI.X R37, R97, R87, R102, 0x1, P6 ;  /* 0x0000005761257211 */ /* 0x000fe400030f0c66 */
[----:B------:R-:W-:-:S03]  /*4730*/  @!P5 LEA R38, P6, R94, R86, 0x1 ;  /* 0x000000565e26d211 */ /* 0x000fc600078c08ff */
[----:B-1----:R1:W-:Y:S01]  /*4740*/  STG.E.128 desc[UR56][R36.64], R52 ;  /* 0x0000003424007986 */ /* 0x0023e2000c101d38 */
[----:B------:R-:W-:-:S05]  /*4750*/  @!P5 LEA.HI.X R39, R94, R87, R104, 0x1, P6 ;  /* 0x000000575e27d211 */ /* 0x000fca00030f0c68 */
[----:B--2---:R1:W-:Y:S04]  /*4760*/  @!P5 STG.E.128 desc[UR56][R38.64], R56 ;  /* 0x000000382600d986 */ /* 0x0043e8000c101d38 */
.L_x_351:
[----:B------:R-:W-:Y:S05]  /*4770*/  BSYNC B1 ;  /* 0x0000000000017941 */ /* 0x000fea0003800000 */
.L_x_350:
[----:B-1----:R-:W-:Y:S01]  /*4780*/  IADD3 R37, R18, 0x60, RZ ;  /* 0x0000006012257810 */ /* 0x002fe20007ffe0ff */
[----:B------:R-:W-:-:S03]  /*4790*/  IMAD R36, R78, R92, RZ ;  /* 0x0000005c4e247224 */ /* 0x000fc600078e02ff */
[C---:B------:R-:W-:Y:S01]  /*47a0*/  ISETP.GE.OR P5, PT, R37.reuse, R88, P1 ;  /* 0x000000582500720c */ /* 0x040fe20000fa6670 */
[----:B------:R-:W-:-:S04]  /*47b0*/  IMAD.WIDE.U32 R90, R37, R92, R90 ;  /* 0x0000005c255a7225 */ /* 0x000fc800078e005a */
[----:B------:R-:W-:-:S08]  /*47c0*/  IMAD R93, R37, R93, R36 ;  /* 0x0000005d255d7224 */ /* 0x000fd000078e0224 */
[----:B------:R-:W-:Y:S05]  /*47d0*/  @P5 BRA `(.L_x_338) ;  /* 0x0000000800605947 */ /* 0x000fea0003800000 */
[----:B------:R-:W2:Y:S01]  /*47e0*/  LDL R38, [R1+0x68] ;  /* 0x0000680001267983 */ /* 0x000ea20000100800 */
[----:B------:R-:W-:Y:S01]  /*47f0*/  IMAD.IADD R54, R91, 0x1, R93 ;  /* 0x000000015b367824 */ /* 0x000fe200078e025d */
[----:B------:R-:W-:Y:S01]  /*4800*/  IADD3 R36, P5, P6, R62, R90, R67 ;  /* 0x0000005a3e247210 */ /* 0x000fe20007ebe043 */
[----:B------:R-:W-:Y:S01]  /*4810*/  VIADD R39, R18, 0x60 ;  /* 0x0000006012277836 */ /* 0x000fe20000000000 */
[----:B------:R-:W-:Y:S01]  /*4820*/  SEL R100, R75, R100, !P0 ;  /* 0x000000644b647207 */ /* 0x000fe20004000000 */
[----:B------:R-:W-:Y:S01]  /*4830*/  BSSY B1, `(.L_x_354) ;  /* 0x000006d000017945 */ /* 0x000fe20003800000 */
[----:B------:R-:W-:Y:S01]  /*4840*/  IADD3.X R37, R83, R54, R66, P5, P6 ;  /* 0x0000003653257210 */ /* 0x000fe20002fec442 */
[----:B------:R-:W-:Y:S01]  /*4850*/  IMAD.SHL.U32 R39, R39, 0x40, RZ ;  /* 0x0000004027277824 */ /* 0x000fe200078e00ff */
[----:B------:R-:W-:Y:S02]  /*4860*/  LEA R52, P5, R36, R86, 0x1 ;  /* 0x0000005624347211 */ /* 0x000fe400078a08ff */
[----:B------:R-:W-:-:S02]  /*4870*/  IADD3 R40, R18, 0x60, RZ ;  /* 0x0000006012287810 */ /* 0x000fc40007ffe0ff */
[----:B------:R-:W-:Y:S02]  /*4880*/  LEA.HI.X R53, R36, R87, R37, 0x1, P5 ;  /* 0x0000005724357211 */ /* 0x000fe400028f0c25 */
[----:B------:R-:W-:Y:S01]  /*4890*/  SHF.R.S32.HI R37, RZ, 0x1f, R100 ;  /* 0x0000001fff257819 */ /* 0x000fe20000011464 */
[----:B------:R-:W-:Y:S01]  /*48a0*/  IMAD.SHL.U32 R40, R40, 0x40, RZ ;  /* 0x0000004028287824 */ /* 0x000fe200078e00ff */
[----:B------:R-:W-:Y:S02]  /*48b0*/  LOP3.LUT R39, R39, 0x1c0, RZ, 0xc0, !PT ;  /* 0x000001c027277812 */ /* 0x000fe400078ec0ff */
[----:B------:R-:W-:Y:S02]  /*48c0*/  LEA.HI R37, R37, R100, RZ, 0x4 ;  /* 0x0000006425257211 */ /* 0x000fe400078f20ff */
[----:B------:R-:W-:Y:S02]  /*48d0*/  LOP3.LUT R40, R40, 0x1c0, RZ, 0xc0, !PT ;  /* 0x000001c028287812 */ /* 0x000fe400078ec0ff */
[----:B------:R-:W-:-:S02]  /*48e0*/  LEA.HI.SX32 R37, R37, R68, 0x1c ;  /* 0x0000004425257211 */ /* 0x000fc400078fe2ff */
[----:B------:R-:W-:-:S03]  /*48f0*/  SHF.R.U32.HI R39, RZ, 0x3, R39 ;  /* 0x00000003ff277819 */ /* 0x000fc60000011627 */
[----:B------:R-:W-:Y:S02]  /*4900*/  IMAD.SHL.U32 R55, R37, 0x8, RZ ;  /* 0x0000000825377824 */ /* 0x000fe400078e00ff */
[----:B------:R-:W-:-:S03]  /*4910*/  IMAD R37, R19, 0x3000, R64 ;  /* 0x0000300013257824 */ /* 0x000fc600078e0240 */
[----:B------:R-:W-:Y:S02]  /*4920*/  LOP3.LUT R36, R40, 0x38, R55, 0xf8, !PT ;  /* 0x0000003828247812 */ /* 0x000fe400078ef837 */
[----:B------:R-:W-:Y:S02]  /*4930*/  LEA R37, R37, R2, 0x1 ;  /* 0x0000000225257211 */ /* 0x000fe400078e08ff */
[----:B------:R-:W-:-:S05]  /*4940*/  LOP3.LUT R36, R36, R39, RZ, 0x3c, !PT ;  /* 0x0000002724247212 */ /* 0x000fca00078e3cff */
[----:B--2---:R-:W-:-:S04]  /*4950*/  IMAD.IADD R36, R38, 0x1, R36 ;  /* 0x0000000126247824 */ /* 0x004fc800078e0224 */
[----:B------:R-:W-:-:S04]  /*4960*/  IMAD R39, R19, 0x3000, R36 ;  /* 0x0000300013277824 */ /* 0x000fc800078e0224 */
[----:B------:R-:W-:Y:S02]  /*4970*/  IMAD R40, R39, 0x2, R2 ;  /* 0x0000000227287824 */ /* 0x000fe400078e0202 */
[----:B------:R-:W1:Y:S04]  /*4980*/  LDS.128 R36, [R37+0x12400] ;  /* 0x0124000025247984 */ /* 0x000e680000000c00 */
[----:B------:R-:W2:Y:S01]  /*4990*/  LDS.128 R40, [R40+0x12400] ;  /* 0x0124000028287984 */ /* 0x000ea20000000c00 */
[----:B------:R-:W-:Y:S05]  /*49a0*/  @P4 BRA `(.L_x_355) ;  /* 0x0000000400544947 */ /* 0x000fea0003800000 */
[--C-:B------:R-:W-:Y:S01]  /*49b0*/  SHF.R.U64 R44, R44, 0x10, R45.reuse ;  /* 0x000000102c2c7819 */ /* 0x100fe2000000122d */
[----:B------:R-:W-:Y:S01]  /*49c0*/  HADD2.F32 R58, -RZ, R107.H1_H1 ;  /* 0x3000006bff3a7230 */ /* 0x000fe20000004100 */
[----:B------:R-:W-:Y:S01]  /*49d0*/  SHF.R.U32.HI R57, RZ, 0x10, R45 ;  /* 0x00000010ff397819 */ /* 0x000fe2000001162d */
[----:B------:R-:W-:Y:S01]  /*49e0*/  HADD2.F32 R56, -RZ, R105.H1_H1 ;  /* 0x30000069ff387230 */ /* 0x000fe20000004100 */
[----:B------:R-:W-:Y:S01]  /*49f0*/  SHF.R.U64 R45, R46, 0x10, R47 ;  /* 0x000000102e2d7819 */ /* 0x000fe2000000122f */
[----:B------:R-:W-:Y:S01]  /*4a00*/  HADD2.F32 R107, -RZ, R107.H0_H0 ;  /* 0x2000006bff6b7230 */ /* 0x000fe20000004100 */
[----:B------:R-:W-:Y:S01]  /*4a10*/  SHF.R.U64 R46, R50, 0x10, R51 ;  /* 0x00000010322e7819 */ /* 0x000fe20000001233 */
[----:B--2---:R-:W-:Y:S01]  /*4a20*/  IMAD.MOV.U32 R50, RZ, RZ, R41 ;  /* 0x000000ffff327224 */ /* 0x004fe200078e0029 */
[----:B------:R-:W-:Y:S01]  /*4a30*/  SHF.R.U32.HI R59, RZ, 0x10, R49 ;  /* 0x00000010ff3b7819 */ /* 0x000fe20000011631 */
[----:B------:R-:W-:Y:S01]  /*4a40*/  HADD2.F32 R57, -RZ, R57.H0_H0 ;  /* 0x20000039ff397230 */ /* 0x000fe20000004100 */
[----:B------:R-:W-:Y:S01]  /*4a50*/  SHF.R.U32.HI R94, RZ, 0x10, R51 ;  /* 0x00000010ff5e7819 */ /* 0x000fe20000011633 */
[----:B------:R-:W-:Y:S01]  /*4a60*/  IMAD.MOV.U32 R51, RZ, RZ, R43 ;  /* 0x000000ffff337224 */ /* 0x000fe200078e002b */
[----:B------:R-:W-:Y:S01]  /*4a70*/  SHF.R.U64 R48, R48, 0x10, R49 ;  /* 0x0000001030307819 */ /* 0x000fe20000001231 */
[--C-:B------:R-:W-:Y:S01]  /*4a80*/  HADD2.F32 R43, -RZ, R50.reuse.H0_H0 ;  /* 0x20000032ff2b7230 */ /* 0x100fe20000004100 */
[----:B------:R-:W-:Y:S01]  /*4a90*/  SHF.R.U32.HI R49, RZ, 0x10, R47 ;  /* 0x00000010ff317819 */ /* 0x000fe2000001162f */
[----:B------:R-:W-:Y:S01]  /*4aa0*/  IMAD.MOV.U32 R47, RZ, RZ, R40 ;  /* 0x000000ffff2f7224 */ /* 0x000fe200078e0028 */
[----:B-1----:R-:W-:Y:S01]  /*4ab0*/  MOV R41, R39 ;  /* 0x0000002700297202 */ /* 0x002fe20000000f00 */
[----:B------:R-:W-:-:S02]  /*4ac0*/  HADD2.F32 R50, -RZ, R50.H1_H1 ;  /* 0x30000032ff327230 */ /* 0x000fc40000004100 */
[----:B------:R-:W-:Y:S01]  /*4ad0*/  FMUL.FTZ R92, R43, R58 ;  /* 0x0000003a2b5c7220 */ /* 0x000fe20000410000 */
[----:B------:R-:W-:Y:S02]  /*4ae0*/  HADD2.F32 R59, -RZ, R59.H0_H0 ;  /* 0x2000003bff3b7230 */ /* 0x000fe40000004100 */
[--C-:B------:R-:W-:Y:S02]  /*4af0*/  HADD2.F32 R40, -RZ, R37.reuse.H1_H1 ;  /* 0x30000025ff287230 */ /* 0x100fe40000004100 */
[----:B------:R-:W-:Y:S02]  /*4b00*/  HADD2.F32 R39, -RZ, R37.H0_H0 ;  /* 0x20000025ff277230 */ /* 0x000fe40000004100 */
[-C--:B------:R-:W-:Y:S01]  /*4b10*/  FMUL.FTZ R93, R50, R59.reuse ;  /* 0x0000003b325d7220 */ /* 0x080fe20000410000 */
[----:B------:R-:W-:Y:S02]  /*4b20*/  HADD2.F32 R49, -RZ, R49.H0_H0 ;  /* 0x20000031ff317230 */ /* 0x000fe40000004100 */
[----:B------:R-:W-:Y:S01]  /*4b30*/  FMUL.FTZ R59, R40, R59 ;  /* 0x0000003b283b7220 */ /* 0x000fe20000410000 */
[----:B------:R-:W-:-:S02]  /*4b40*/  HADD2.F32 R105, -RZ, R105.H0_H0 ;  /* 0x20000069ff697230 */ /* 0x000fc40000004100 */
[C---:B------:R-:W-:Y:S01]  /*4b50*/  FMUL.FTZ R58, R39.reuse, R58 ;  /* 0x0000003a273a7220 */ /* 0x040fe20000410000 */
[-C--:B------:R-:W-:Y:S01]  /*4b60*/  FFMA.FTZ R37, R39, R56.reuse, -R92 ;  /* 0x0000003827257223 */ /* 0x080fe2000001085c */
[-C--:B------:R-:W-:Y:S01]  /*4b70*/  FFMA.FTZ R40, R40, R57.reuse, -R93 ;  /* 0x0000003928287223 */ /* 0x080fe2000001085d */
[----:B------:R-:W-:Y:S01]  /*4b80*/  FFMA.FTZ R50, R50, R57, R59 ;  /* 0x0000003932327223 */ /* 0x000fe2000001003b */
[----:B------:R-:W-:Y:S01]  /*4b90*/  FFMA.FTZ R39, R43, R56, R58 ;  /* 0x000000382b277223 */ /* 0x000fe2000001003a */
[----:B------:R-:W-:Y:S02]  /*4ba0*/  HADD2.F32 R92, -RZ, R106.H1_H1 ;  /* 0x3000006aff5c7230 */ /* 0x000fe40000004100 */
[----:B------:R-:W-:Y:S01]  /*4bb0*/  HADD2.F32 R57, -RZ, R51.H0_H0 ;  /* 0x20000033ff397230 */ /* 0x000fe20000004100 */
[----:B------:R-:W-:Y:S01]  /*4bc0*/  F2FP.F16.F32.PACK_AB R37, R40, R37 ;  /* 0x000000252825723e */ /* 0x000fe200000000ff */
[----:B------:R-:W-:Y:S02]  /*4bd0*/  HADD2.F32 R43, -RZ, R41.H0_H0 ;  /* 0x20000029ff2b7230 */ /* 0x000fe40000004100 */
[----:B------:R-:W-:-:S02]  /*4be0*/  HADD2.F32 R59, -RZ, R94.H0_H0 ;  /* 0x2000005eff3b7230 */ /* 0x000fc40000004100 */
[-C--:B------:R-:W-:Y:S01]  /*4bf0*/  FMUL.FTZ R94, R57, R92.reuse ;  /* 0x0000005c395e7220 */ /* 0x080fe20000410000 */
[----:B------:R-:W-:Y:S02]  /*4c00*/  HADD2.F32 R56, -RZ, R41.H1_H1 ;  /* 0x30000029ff387230 */ /* 0x000fe40000004100 */
[----:B------:R-:W-:Y:S01]  /*4c10*/  FMUL.FTZ R92, R43, R92 ;  /* 0x0000005c2b5c7220 */ /* 0x000fe20000410000 */
[----:B------:R-:W-:Y:S02]  /*4c20*/  HADD2.F32 R51, -RZ, R51.H1_H1 ;  /* 0x30000033ff337230 */ /* 0x000fe40000004100 */
[--C-:B------:R-:W-:Y:S02]  /*4c30*/  HADD2.F32 R58, -RZ, R103.reuse.H1_H1 ;  /* 0x30000067ff3a7230 */ /* 0x100fe40000004100 */
[-C--:B------:R-:W-:Y:S01]  /*4c40*/  FMUL.FTZ R100, R56, R59.reuse ;  /* 0x0000003b38647220 */ /* 0x080fe20000410000 */
[----:B------:R-:W-:Y:S02]  /*4c50*/  HADD2.F32 R44, -RZ, R44.H0_H0 ;  /* 0x2000002cff2c7230 */ /* 0x000fe40000004100 */
[----:B------:R-:W-:Y:S01]  /*4c60*/  FMUL.FTZ R93, R51, R59 ;  /* 0x0000003b335d7220 */ /* 0x000fe20000410000 */
[----:B------:R-:W-:-:S02]  /*4c70*/  HADD2.F32 R103, -RZ, R103.H0_H0 ;  /* 0x20000067ff677230 */ /* 0x000fc40000004100 */
[-C--:B------:R-:W-:Y:S01]  /*4c80*/  FFMA.FTZ R41, R43, R58.reuse, -R94 ;  /* 0x0000003a2b297223 */ /* 0x080fe2000001085e */
[----:B------:R-:W-:Y:S01]  /*4c90*/  FFMA.FTZ R43, R57, R58, R92 ;  /* 0x0000003a392b7223 */ /* 0x000fe2000001005c */
[-C--:B------:R-:W-:Y:S01]  /*4ca0*/  FFMA.FTZ R58, R51, R49.reuse, R100 ;  /* 0x00000031333a7223 */ /* 0x080fe20000010064 */
[----:B------:R-:W-:Y:S01]  /*4cb0*/  FFMA.FTZ R56, R56, R49, -R93 ;  /* 0x0000003138387223 */ /* 0x000fe2000001085d */
[----:B------:R-:W-:Y:S02]  /*4cc0*/  HADD2.F32 R51, -RZ, R48.H0_H0 ;  /* 0x20000030ff337230 */ /* 0x000fe40000004100 */
[--C-:B------:R-:W-:Y:S01]  /*4cd0*/  HADD2.F32 R49, -RZ, R47.reuse.H0_H0 ;  /* 0x2000002fff317230 */ /* 0x100fe20000004100 */
        /* <DEDUP_REMOVED lines=8> */
[----:B------:R-:W-:Y:S01]  /*4d60*/  FMUL.FTZ R59, R47, R51 ;  /* 0x000000332f3b7220 */ /* 0x000fe20000410000 */
[----:B------:R-:W-:Y:S01]  /*4d70*/  FFMA.FTZ R57, R48, R105, -R57 ;  /* 0x0000006930397223 */ /* 0x000fe20000010839 */
[C---:B------:R-:W-:Y:S01]  /*4d80*/  FMUL.FTZ R94, R36.reuse, R51 ;  /* 0x00000033245e7220 */ /* 0x040fe20000410000 */
[----:B------:R-:W-:Y:S01]  /*4d90*/  FFMA.FTZ R92, R49, R105, R92 ;  /* 0x00000069315c7223 */ /* 0x000fe2000001005c */
[----:B------:R-:W-:Y:S01]  /*4da0*/  FFMA.FTZ R48, R36, R44, -R59 ;  /* 0x0000002c24307223 */ /* 0x000fe2000001083b */
[----:B------:R-:W-:-:S02]  /*4db0*/  HADD2.F32 R49, -RZ, R46.H0_H0 ;  /* 0x2000002eff317230 */ /* 0x000fc40000004100 */
[----:B------:R-:W-:Y:S01]  /*4dc0*/  FFMA.FTZ R51, R47, R44, R94 ;  /* 0x0000002c2f337223 */ /* 0x000fe2000001005e */
[----:B------:R-:W-:Y:S01]  /*4dd0*/  HADD2.F32 R44, -RZ, R42.H0_H0 ;  /* 0x2000002aff2c7230 */ /* 0x000fe20000004100 */
[----:B------:R-:W-:Y:S01]  /*4de0*/  F2FP.F16.F32.PACK_AB R41, R50, R39 ;  /* 0x000000273229723e */ /* 0x000fe200000000ff */
[----:B------:R-:W-:Y:S02]  /*4df0*/  HADD2.F32 R47, -RZ, R106.H0_H0 ;  /* 0x2000006aff2f7230 */ /* 0x000fe40000004100 */
[----:B------:R-:W-:Y:S01]  /*4e00*/  HADD2.F32 R36, -RZ, R38.H0_H0 ;  /* 0x20000026ff247230 */ /* 0x000fe20000004100 */
[----:B------:R-:W-:Y:S01]  /*4e10*/  F2FP.F16.F32.PACK_AB R40, R51, R92 ;  /* 0x0000005c3328723e */ /* 0x000fe200000000ff */
[----:B------:R-:W-:Y:S02]  /*4e20*/  HADD2.F32 R42, -RZ, R42.H1_H1 ;  /* 0x3000002aff2a7230 */ /* 0x000fe40000004100 */
[----:B------:R-:W-:Y:S01]  /*4e30*/  FMUL.FTZ R59, R44, R47 ;  /* 0x0000002f2c3b7220 */ /* 0x000fe20000410000 */
[----:B------:R-:W-:-:S02]  /*4e40*/  HADD2.F32 R38, -RZ, R38.H1_H1 ;  /* 0x30000026ff267230 */ /* 0x000fc40000004100 */
[----:B------:R-:W-:Y:S01]  /*4e50*/  FMUL.FTZ R47, R36, R47 ;  /* 0x0000002f242f7220 */ /* 0x000fe20000410000 */
[----:B------:R-:W-:Y:S02]  /*4e60*/  IMAD.MOV.U32 R39, RZ, RZ, R56 ;  /* 0x000000ffff277224 */ /* 0x000fe400078e0038 */
[----:B------:R-:W-:Y:S01]  /*4e70*/  FMUL.FTZ R93, R42, R49 ;  /* 0x000000312a5d7220 */ /* 0x000fe20000410000 */
[----:B------:R-:W-:Y:S01]  /*4e80*/  FFMA.FTZ R59, R36, R103, -R59 ;  /* 0x00000067243b7223 */ /* 0x000fe2000001083b */
[----:B------:R-:W-:Y:S01]  /*4e90*/  FMUL.FTZ R49, R38, R49 ;  /* 0x0000003126317220 */ /* 0x000fe20000410000 */
[----:B------:R-:W-:Y:S01]  /*4ea0*/  FFMA.FTZ R47, R44, R103, R47 ;  /* 0x000000672c2f7223 */ /* 0x000fe2000001002f */
[----:B------:R-:W-:Y:S01]  /*4eb0*/  FFMA.FTZ R38, R38, R45, -R93 ;  /* 0x0000002d26267223 */ /* 0x000fe2000001085d */
[----:B------:R-:W-:Y:S01]  /*4ec0*/  F2FP.F16.F32.PACK_AB R36, R48, R57 ;  /* 0x000000393024723e */ /* 0x000fe200000000ff */
[----:B------:R-:W-:-:S03]  /*4ed0*/  FFMA.FTZ R42, R42, R45, R49 ;  /* 0x0000002d2a2a7223 */ /* 0x000fc60000010031 */
[----:B------:R-:W-:Y:S02]  /*4ee0*/  F2FP.F16.F32.PACK_AB R38, R38, R59 ;  /* 0x0000003b2626723e */ /* 0x000fe400000000ff */
[----:B------:R-:W-:-:S07]  /*4ef0*/  F2FP.F16.F32.PACK_AB R42, R42, R47 ;  /* 0x0000002f2a2a723e */ /* 0x000fce00000000ff */
.L_x_355:
[----:B------:R-:W-:Y:S05]  /*4f00*/  BSYNC B1 ;  /* 0x0000000000017941 */ /* 0x000fea0003800000 */
.L_x_354:
[----:B-1----:R3:W-:Y:S01]  /*4f10*/  STG.E.128 desc[UR56][R52.64], R36 ;  /* 0x0000002434007986 */ /* 0x0027e2000c101d38 */
[----:B------:R-:W-:-:S13]  /*4f20*/  ISETP.GE.AND P4, PT, R55, R98, PT ;  /* 0x000000623700720c */ /* 0x000fda0003f86270 */
[----:B------:R-:W-:Y:S05]  /*4f30*/  @P4 BRA `(.L_x_338) ;  /* 0x0000000000884947 */ /* 0x000fea0003800000 */
[--C-:B---3--:R-:W-:Y:S02]  /*4f40*/  SHF.R.S32.HI R36, RZ, 0x1f, R55.reuse ;  /* 0x0000001fff247819 */ /* 0x108fe40000011437 */
[----:B------:R-:W-:-:S04]  /*4f50*/  IADD3 R55, P4, P5, R62, R90, R55 ;  /* 0x0000005a3e377210 */ /* 0x000fc80007d9e037 */
[----:B------:R-:W-:Y:S02]  /*4f60*/  IADD3.X R54, R83, R54, R36, P4, P5 ;  /* 0x0000003653367210 */ /* 0x000fe400027ea424 */
[----:B------:R-:W-:-:S04]  /*4f70*/  LEA R86, P4, R55, R86, 0x1 ;  /* 0x0000005637567211 */ /* 0x000fc800078808ff */
[----:B------:R-:W-:-:S05]  /*4f80*/  LEA.HI.X R87, R55, R87, R54, 0x1, P4 ;  /* 0x0000005737577211 */ /* 0x000fca00020f0c36 */
[----:B--2---:R4:W-:Y:S01]  /*4f90*/  STG.E.128 desc[UR56][R86.64], R40 ;  /* 0x0000002856007986 */ /* 0x0049e2000c101d38 */
[----:B------:R-:W-:Y:S05]  /*4fa0*/  BRA `(.L_x_338) ;  /* 0x00000000006c7947 */ /* 0x000fea0003800000 */
.L_x_321:
[----:B------:R-:W2:Y:S02]  /*4fb0*/  LDL R36, [R1+0x14] ;  /* 0x0000140001247983 */ /* 0x000ea40000100800 */
[----:B--2---:R-:W-:-:S13]  /*4fc0*/  ISETP.NE.AND P3, PT, R36, 0x3, PT ;  /* 0x000000032400780c */ /* 0x004fda0003f65270 */
[----:B------:R-:W-:Y:S05]  /*4fd0*/  @!P3 BRA `(.L_x_356) ;  /* 0x000000000004b947 */ /* 0x000fea0003800000 */
[----:B------:R-:W-:Y:S01]  /*4fe0*/  BPT.TRAP 0x1 ;  /* 0x000000040000795c */ /* 0x000fe20000300000 */
.L_x_356:
[----:B------:R-:W-:Y:S01]  /*4ff0*/  IMAD R84, R19, 0x8, R2 ;  /* 0x0000000813547824 */ /* 0x000fe200078e0202 */
[----:B------:R-:W-:Y:S01]  /*5000*/  SHF.L.U32 R96, R23, 0x1f, RZ ;  /* 0x0000001f17607819 */ /* 0x000fe200000006ff */
[----:B------:R-:W-:Y:S01]  /*5010*/  IMAD R88, R27, -0xc0, R29 ;  /* 0xffffff401b587824 */ /* 0x000fe200078e021d */
[----:B------:R-:W-:Y:S02]  /*5020*/  BSSY B1, `(.L_x_357) ;  /* 0x0000004000017945 */ /* 0x000fe40003800000 */
[----:B------:R-:W1:Y:S02]  /*5030*/  SYNCS.PHASECHK.TRANS64.TRYWAIT P4, [R84+URZ+0x30890], R96 ;  /* 0x03089060540075a7 */ /* 0x000e64000808017f */
[----:B------:R-:W-:Y:S01]  /*5040*/  VIMNMX R88, R88, 0xc0, PT ;  /* 0x000000c058587848 */ /* 0x000fe20003fe0100 */
[----:B-1----:R-:W-:Y:S06]  /*5050*/  @!P4 BRA `(.L_x_358) ;  /* 0x000001180088c947 */ /* 0x002fec0003800000 */
.L_x_548:
[----:B------:R-:W-:Y:S05]  /*5060*/  BSYNC B1 ;  /* 0x0000000000017941 */ /* 0x000fea0003800000 */
.L_x_357:
[----:B------:R-:W-:Y:S01]  /*5070*/  ISETP.GE.AND P4, PT, R18, R88, PT ;  /* 0x000000581200720c */ /* 0x000fe20003f86270 */
[----:B------:R-:W-:-:S12]  /*5080*/  BSSY B1, `(.L_x_359) ;  /* 0x0000006000017945 */ /* 0x000fd80003800000 */
[----:B------:R-:W-:Y:S05]  /*5090*/  @P4 BRA `(.L_x_360) ;  /* 0x0000000000104947 */ /* 0x000fea0003800000 */
[----:B------:R-:W2:Y:S04]  /*50a0*/  @!P1 LDS.128 R36, [R89+0x12000] ;  /* 0x0120000059249984 */ /* 0x000ea80000000c00 */
[----:B0-----:R-:W0:Y:S04]  /*50b0*/  @!P2 LDS.128 R40, [R85+0x12000] ;  /* 0x012000005528a984 */ /* 0x001e280000000c00 */
[----:B--2---:R2:W-:Y:S04]  /*50c0*/  @!P1 STG.E.128 desc[UR56][R46.64], R36 ;  /* 0x000000242e009986 */ /* 0x0045e8000c101d38 */
[----:B0-----:R2:W-:Y:S02]  /*50d0*/  @!P2 STG.E.128 desc[UR56][R46.64+0x40], R40 ;  /* 0x000040282e00a986 */ /* 0x0015e4000c101d38 */
.L_x_360:
[----:B------:R-:W-:Y:S05]  /*50e0*/  BSYNC B1 ;  /* 0x0000000000017941 */ /* 0x000fea0003800000 */
.L_x_359:
[----:B--2---:R-:W-:-:S04]  /*50f0*/  IADD3 R36, R18, 0x60, RZ ;  /* 0x0000006012247810 */ /* 0x004fc80007ffe0ff */
[----:B------:R-:W-:-:S13]  /*5100*/  ISETP.GE.AND P4, PT, R36, R88, PT ;  /* 0x000000582400720c */ /* 0x000fda0003f86270 */
[----:B------:R-:W-:Y:S05]  /*5110*/  @P4 BRA `(.L_x_338) ;  /* 0x0000000000104947 */ /* 0x000fea0003800000 */
[----:B------:R-:W2:Y:S04]  /*5120*/  @!P1 LDS.128 R36, [R89+0x15000] ;  /* 0x0150000059249984 */ /* 0x000ea80000000c00 */
[----:B0-----:R-:W0:Y:S04]  /*5130*/  @!P2 LDS.128 R40, [R85+0x15000] ;  /* 0x015000005528a984 */ /* 0x001e280000000c00 */
[----:B--2---:R2:W-:Y:S04]  /*5140*/  @!P1 STG.E.128 desc[UR56][R44.64], R36 ;  /* 0x000000242c009986 */ /* 0x0045e8000c101d38 */
[----:B0-----:R2:W-:Y:S02]  /*5150*/  @!P2 STG.E.128 desc[UR56][R44.64+0x40], R40 ;  /* 0x000040282c00a986 */ /* 0x0015e4000c101d38 */
.L_x_338:
[----:B------:R-:W-:Y:S05]  /*5160*/  BSYNC B0 ;  /* 0x0000000000007941 */ /* 0x000fea0003800000 */
.L_x_320:
[----:B-123--:R-:W1:Y:S01]  /*5170*/  S2R R36, SR_TID.X ;  /* 0x0000000000247919 */ /* 0x00ee620000002100 */
[----:B------:R-:W-:Y:S01]  /*5180*/  @!PT LDS RZ, [RZ] ;  /* 0x00000000fffff984 */ /* 0x000fe20000000800 */
[----:B------:R-:W-:Y:S01]  /*5190*/  @!PT LDS RZ, [RZ] ;  /* 0x00000000fffff984 */ /* 0x000fe20000000800 */
[----:B------:R-:W-:Y:S01]  /*51a0*/  @!PT LDS RZ, [RZ] ;  /* 0x00000000fffff984 */ /* 0x000fe20000000800 */
[----:B------:R-:W-:Y:S01]  /*51b0*/  @!PT LDS RZ, [RZ] ;  /* 0x00000000fffff984 */ /* 0x000fe20000000800 */
[----:B------:R2:W-:Y:S06]  /*51c0*/  MEMBAR.ALL.CTA ;  /* 0x0000000000007992 */ /* 0x0005ec0000008000 */
[----:B--2---:R-:W2:Y:S01]  /*51d0*/  FENCE.VIEW.ASYNC.S ;  /* 0x00000000000073c6 */ /* 0x004ea20000000000 */
[----:B------:R-:W-:Y:S05]  /*51e0*/  WARPSYNC.ALL ;  /* 0x0000000000007948 */ /* 0x000fea0003800000 */
[----:B------:R-:W-:Y:S01]  /*51f0*/  BSSY B0, `(.L_x_361) ;  /* 0x0000009000007945 */ /* 0x000fe20003800000 */
[----:B-1----:R-:W-:Y:S01]  /*5200*/  LOP3.LUT R36, R36, 0x7f, RZ, 0xc0, !PT ;  /* 0x0000007f24247812 */ /* 0x002fe200078ec0ff */
[----:B--2---:R1:W-:Y:S03]  /*5210*/  BAR.SYNC.DEFER_BLOCKING R76, 0x80 ;  /* 0x0002004c0000751d */ /* 0x0043e60000010000 */
[----:B------:R-:W-:-:S13]  /*5220*/  ISETP.NE.AND P4, PT, R36, RZ, PT ;  /* 0x000000ff2400720c */ /* 0x000fda0003f85270 */
[----:B------:R-:W-:-:S05]  /*5230*/  @!P4 VIADD R36, R84, 0x308a0 ;  /* 0x000308a05424c836 */ /* 0x000fca0000000000 */
[----:B------:R-:W-:-:S04]  /*5240*/  @!P4 PRMT R36, RZ, 0x654, R36 ;  /* 0x00000654ff24c816 */ /* 0x000fc80000000024 */
[----:B------:R1:W-:Y:S01]  /*5250*/  @!P4 SYNCS.ARRIVE.TRANS64.RED.A1T0 RZ, [R36+URZ], RZ ;  /* 0x000000ff24ffc9a7 */ /* 0x0003e2000810043f */
[----:B------:R-:W-:Y:S05]  /*5260*/  @!P3 BRA `(.L_x_362) ;  /* 0x000000000004b947 */ /* 0x000fea0003800000 */
[----:B------:R-:W-:Y:S01]  /*5270*/  BPT.TRAP 0x1 ;  /* 0x000000040000795c */ /* 0x000fe20000300000 */
.L_x_362:
[----:B------:R-:W-:Y:S05]  /*5280*/  BSYNC B0 ;  /* 0x0000000000007941 */ /* 0x000fea0003800000 */
.L_x_361:
[----:B------:R-:W2:Y:S01]  /*5290*/  SYNCS.PHASECHK.TRANS64.TRYWAIT P3, [R84+URZ+0x308b0], R96 ;  /* 0x0308b060540075a7 */ /* 0x000ea2000806017f */
[----:B------:R-:W-:Y:S01]  /*52a0*/  ULDC UR58, c[0x0][0x2e4] ;  /* 0x0000b900003a7ab9 */ /* 0x000fe20000000800 */
[----:B------:R-:W-:Y:S01]  /*52b0*/  ULDC.64 UR38, c[0x0][0x318] ;  /* 0x0000c60000267ab9 */ /* 0x000fe20000000a00 */
[----:B------:R-:W-:Y:S01]  /*52c0*/  ULDC.64 UR36, c[0x0][0x308] ;  /* 0x0000c20000247ab9 */ /* 0x000fe20000000a00 */
[----:B------:R-:W-:Y:S01]  /*52d0*/  BSSY B0, `(.L_x_363) ;  /* 0x0000003000007945 */ /* 0x000fe20003800000 */
[----:B----4-:R-:W-:-:S03]  /*52e0*/  IMAD.WIDE R40, R27, 0xc0, R4 ;  /* 0x000000c01b287825 */ /* 0x010fc600078e0204 */
[----:B--2---:R-:W-:Y:S05]  /*52f0*/  @!P3 BRA `(.L_x_364) ;  /* 0x0000011400f4b947 */ /* 0x004fea0003800000 */
.L_x_549:
[----:B------:R-:W-:Y:S05]  /*5300*/  BSYNC B0 ;  /* 0x0000000000007941 */ /* 0x000fea0003800000 */
.L_x_363:
[----:B------:R-:W-:Y:S01]  /*5310*/  ISETP.GE.AND P3, PT, R18, R88, PT ;  /* 0x000000581200720c */ /* 0x000fe20003f66270 */
[----:B------:R-:W-:-:S12]  /*5320*/  BSSY B0, `(.L_x_365) ;  /* 0x0000010000007945 */ /* 0x000fd80003800000 */
[----:B------:R-:W-:Y:S05]  /*5330*/  @P3 BRA `(.L_x_366) ;  /* 0x0000000000383947 */ /* 0x000fea0003800000 */
[----:B------:R-:W-:Y:S02]  /*5340*/  IMAD R39, R41, UR38, RZ ;  /* 0x0000002629277c24 */ /* 0x000fe4000f8e02ff */
[----:B-1----:R-:W-:Y:S02]  /*5350*/  IMAD.MOV.U32 R36, RZ, RZ, R34 ;  /* 0x000000ffff247224 */ /* 0x002fe400078e0022 */
[----:B------:R-:W-:Y:S02]  /*5360*/  IMAD.MOV.U32 R37, RZ, RZ, R0 ;  /* 0x000000ffff257224 */ /* 0x000fe400078e0000 */
[C---:B------:R-:W-:Y:S02]  /*5370*/  IMAD R39, R40.reuse, UR39, R39 ;  /* 0x0000002728277c24 */ /* 0x040fe4000f8e0227 */
[----:B------:R-:W-:-:S05]  /*5380*/  IMAD.WIDE.U32 R36, R40, UR38, R36 ;  /* 0x0000002628247c25 */ /* 0x000fca000f8e0024 */
[----:B------:R-:W-:Y:S02]  /*5390*/  IADD3 R37, R37, R39, RZ ;  /* 0x0000002725257210 */ /* 0x000fe40007ffe0ff */
[----:B------:R-:W-:-:S04]  /*53a0*/  LEA R42, P3, R36, UR36, 0x1 ;  /* 0x00000024242a7c11 */ /* 0x000fc8000f8608ff */
[----:B0-----:R-:W-:Y:S02]  /*53b0*/  LEA.HI.X R43, R36, UR37, R37, 0x1, P3 ;  /* 0x00000025242b7c11 */ /* 0x001fe400098f0c25 */
[----:B------:R-:W-:-:S13]  /*53c0*/  ISETP.GE.AND P3, PT, R16, UR58, PT ;  /* 0x0000003a10007c0c */ /* 0x000fda000bf66270 */
[----:B------:R-:W0:Y:S04]  /*53d0*/  @!P3 LDS.128 R36, [R89] ;  /* 0x000000005924b984 */ /* 0x000e280000000c00 */
[----:B0-----:R-:W-:Y:S01]  /*53e0*/  @!P3 STG.E.128 desc[UR56][R42.64], R36 ;  /* 0x000000242a00b986 */ /* 0x001fe2000c101d38 */
[----:B------:R-:W-:-:S13]  /*53f0*/  ISETP.GE.AND P3, PT, R79, UR58, PT ;  /* 0x0000003a4f007c0c */ /* 0x000fda000bf66270 */
[----:B------:R-:W0:Y:S04]  /*5400*/  @!P3 LDS.128 R36, [R85] ;  /* 0x000000005524b984 */ /* 0x000e280000000c00 */
[----:B0-----:R3:W-:Y:S02]  /*5410*/  @!P3 STG.E.128 desc[UR56][R42.64+0x40], R36 ;  /* 0x000040242a00b986 */ /* 0x0017e4000c101d38 */
.L_x_366:
[----:B------:R-:W-:Y:S05]  /*5420*/  BSYNC B0 ;  /* 0x0000000000007941 */ /* 0x000fea0003800000 */
.L_x_365:
[----:B-1-3--:R-:W-:Y:S01]  /*5430*/  VIADD R36, R18, 0x60 ;  /* 0x0000006012247836 */ /* 0x00afe20000000000 */
[----:B------:R-:W-:Y:S04]  /*5440*/  BSSY B0, `(.L_x_367) ;  /* 0x0000013000007945 */ /* 0x000fe80003800000 */
[----:B------:R-:W-:-:S13]  /*5450*/  ISETP.GE.AND P3, PT, R36, R88, PT ;  /* 0x000000582400720c */ /* 0x000fda0003f66270 */
[----:B------:R-:W-:Y:S05]  /*5460*/  @P3 BRA `(.L_x_368) ;  /* 0x0000000000403947 */ /* 0x000fea0003800000 */
[----:B------:R-:W-:Y:S01]  /*5470*/  IADD3 R39, P3, R40, 0x60, RZ ;  /* 0x0000006028277810 */ /* 0x000fe20007f7e0ff */
[----:B------:R-:W-:Y:S01]  /*5480*/  IMAD.MOV.U32 R36, RZ, RZ, R34 ;  /* 0x000000ffff247224 */ /* 0x000fe200078e0022 */
[----:B------:R-:W-:-:S03]  /*5490*/  MOV R37, R0 ;  /* 0x0000000000257202 */ /* 0x000fc60000000f00 */
[----:B------:R-:W-:Y:S02]  /*54a0*/  IMAD.X R40, RZ, RZ, R41, P3 ;  /* 0x000000ffff287224 */ /* 0x000fe400018e0629 */
[----:B------:R-:W-:-:S04]  /*54b0*/  IMAD.WIDE.U32 R36, R39, UR38, R36 ;  /* 0x0000002627247c25 */ /* 0x000fc8000f8e0024 */
[----:B------:R-:W-:-:S04]  /*54c0*/  IMAD R40, R40, UR38, RZ ;  /* 0x0000002628287c24 */ /* 0x000fc8000f8e02ff */
[----:B------:R-:W-:Y:S01]  /*54d0*/  IMAD R39, R39, UR39, R40 ;  /* 0x0000002727277c24 */ /* 0x000fe2000f8e0228 */
[----:B------:R-:W-:-:S03]  /*54e0*/  LEA R40, P3, R36, UR36, 0x1 ;  /* 0x0000002424287c11 */ /* 0x000fc6000f8608ff */
[----:B------:R-:W-:-:S05]  /*54f0*/  IMAD.IADD R37, R37, 0x1, R39 ;  /* 0x0000000125257824 */ /* 0x000fca00078e0227 */
[----:B------:R-:W-:Y:S02]  /*5500*/  LEA.HI.X R41, R36, UR37, R37, 0x1, P3 ;  /* 0x0000002524297c11 */ /* 0x000fe400098f0c25 */
[----:B------:R-:W-:-:S13]  /*5510*/  ISETP.GE.AND P3, PT, R16, UR58, PT ;  /* 0x0000003a10007c0c */ /* 0x000fda000bf66270 */
[----:B------:R-:W1:Y:S04]  /*5520*/  @!P3 LDS.128 R36, [R89+0x3000] ;  /* 0x003000005924b984 */ /* 0x000e680000000c00 */
[----:B-1----:R-:W-:Y:S01]  /*5530*/  @!P3 STG.E.128 desc[UR56][R40.64], R36 ;  /* 0x000000242800b986 */ /* 0x002fe2000c101d38 */
[----:B------:R-:W-:-:S13]  /*5540*/  ISETP.GE.AND P3, PT, R79, UR58, PT ;  /* 0x0000003a4f007c0c */ /* 0x000fda000bf66270 */
[----:B------:R-:W1:Y:S04]  /*5550*/  @!P3 LDS.128 R36, [R85+0x3000] ;  /* 0x003000005524b984 */ /* 0x000e680000000c00 */
[----:B-1----:R1:W-:Y:S02]  /*5560*/  @!P3 STG.E.128 desc[UR56][R40.64+0x40], R36 ;  /* 0x000040242800b986 */ /* 0x0023e4000c101d38 */
.L_x_368:
[----:B------:R-:W-:Y:S05]  /*5570*/  BSYNC B0 ;  /* 0x0000000000007941 */ /* 0x000fea0003800000 */
.L_x_367:
[----:B-1----:R-:W3:Y:S01]  /*5580*/  LDL R36, [R1] ;  /* 0x0000000001247983 */ /* 0x002ee20000100800 */
[----:B------:R-:W-:Y:S02]  /*5590*/  VIADD R19, R19, 0x1 ;  /* 0x0000000113137836 */ /* 0x000fe40000000000 */
[----:B0-2---:R-:W-:Y:S01]  /*55a0*/  @!P4 VIADD R84, R84, 0x308c0 ;  /* 0x000308c05454c836 */ /* 0x005fe20000000000 */
[----:B------:R-:W-:Y:S01]  /*55b0*/  @!PT LDS RZ, [RZ] ;  /* 0x00000000fffff984 */ /* 0x000fe20000000800 */
[----:B------:R-:W-:Y:S01]  /*55c0*/  @!PT LDS RZ, [RZ] ;  /* 0x00000000fffff984 */ /* 0x000fe20000000800 */
[----:B------:R-:W-:Y:S01]  /*55d0*/  @!PT LDS RZ, [RZ] ;  /* 0x00000000fffff984 */ /* 0x000fe20000000800 */
[----:B------:R-:W-:Y:S01]  /*55e0*/  @!PT LDS RZ, [RZ] ;  /* 0x00000000fffff984 */ /* 0x000fe20000000800 */
[----:B------:R0:W-:Y:S06]  /*55f0*/  MEMBAR.ALL.CTA ;  /* 0x0000000000007992 */ /* 0x0001ec0000008000 */
[----:B0-----:R-:W0:Y:S02]  /*5600*/  FENCE.VIEW.ASYNC.S ;  /* 0x00000000000073c6 */ /* 0x001e240000000000 */
[----:B0-----:R0:W-:Y:S01]  /*5610*/  BAR.SYNC.DEFER_BLOCKING R76, 0x80 ;  /* 0x0002004c0000751d */ /* 0x0011e20000010000 */
[----:B------:R-:W-:-:S02]  /*5620*/  ISETP.NE.AND P3, PT, R19, 0x2, PT ;  /* 0x000000021300780c */ /* 0x000fc40003f65270 */
[----:B------:R-:W-:Y:S02]  /*5630*/  @!P4 PRMT R84, RZ, 0x654, R84 ;  /* 0x00000654ff54c816 */ /* 0x000fe40000000054 */
[----:B------:R-:W-:Y:S02]  /*5640*/  SEL R19, R19, RZ, P3 ;  /* 0x000000ff13137207 */ /* 0x000fe40001800000 */
[----:B------:R0:W-:Y:S01]  /*5650*/  @!P4 SYNCS.ARRIVE.TRANS64.RED.A1T0 RZ, [R84+URZ], RZ ;  /* 0x000000ff54ffc9a7 */ /* 0x0001e2000810043f */
[----:B---3--:R-:W-:Y:S02]  /*5660*/  LOP3.LUT P5, RZ, R36, 0x2, RZ, 0xc0, !PT ;  /* 0x0000000224ff7812 */ /* 0x008fe400078ac0ff */
[----:B------:R-:W-:-:S04]  /*5670*/  SEL R36, RZ, 0x1, P3 ;  /* 0x00000001ff247807 */ /* 0x000fc80001800000 */
[----:B------:R-:W-:-:S07]  /*5680*/  LOP3.LUT R23, R23, R36, RZ, 0x3c, !PT ;  /* 0x0000002417177212 */ /* 0x000fce00078e3cff */
[----:B0-----:R-:W-:Y:S05]  /*5690*/  @P5 BRA `(.L_x_369) ;  /* 0xffffffcc00405947 */ /* 0x001fea000383ffff */
[----:B------:R-:W0:Y:S01]  /*56a0*/  S2R R37, SR_TID.X ;  /* 0x0000000000257919 */ /* 0x000e220000002100 */
[----:B------:R-:W-:Y:S02]  /*56b0*/  PLOP3.LUT P0, PT, PT, PT, PT, 0x8, 0x0 ;  /* 0x000000000000781c */ /* 0x000fe40003f0e170 */
[----:B0-----:R-:W-:-:S04]  /*56c0*/  SHF.R.U32.HI R37, RZ, 0x7, R37 ;  /* 0x00000007ff257819 */ /* 0x001fc80000011625 */
[----:B------:R-:W-:-:S13]  /*56d0*/  ISETP.NE.AND P5, PT, R37, 0x1, PT ;  /* 0x000000012500780c */ /* 0x000fda0003fa5270 */
[----:B------:R-:W-:Y:S06]  /*56e0*/  @!P5 BAR.ARV 0x9, 0x100 ;  /* 0x024400000000db1d */ /* 0x000fec0000002000 */
.L_x_315:
[----:B------:R-:W-:Y:S01]  /*56f0*/  ISETP.GE.AND P2, PT, R120, 0x1, PT ;  /* 0x000000017800780c */ /* 0x000fe20003f46270 */
[----:B------:R-:W-:Y:S01]  /*5700*/  IMAD.MOV.U32 R3, RZ, RZ, RZ ;  /* 0x000000ffff037224 */ /* 0x000fe200078e00ff */
[----:B------:R-:W-:Y:S01]  /*5710*/  PLOP3.LUT P1, PT, PT, PT, PT, 0x80, 0x0 ;  /* 0x000000000000781c */ /* 0x000fe20003f2f070 */
[----:B------:R-:W-:Y:S01]  /*5720*/  IMAD.MOV.U32 R151, RZ, RZ, RZ ;  /* 0x000000ffff977224 */ /* 0x000fe200078e00ff */
[----:B------:R-:W-:Y:S02]  /*5730*/  MOV R21, RZ ;  /* 0x000000ff00157202 */ /* 0x000fe40000000f00 */
[----:B------:R-:W-:Y:S02]  /*5740*/  CS2R R44, SRZ ;  /* 0x00000000002c7805 */ /* 0x000fe4000001ff00 */
[----:B------:R-:W-:Y:S01]  /*5750*/  CS2R R28, SRZ ;  /* 0x00000000001c7805 */ /* 0x000fe2000001ff00 */
[----:B------:R-:W-:Y:S01]  /*5760*/  IMAD.MOV.U32 R27, RZ, RZ, RZ ;  /* 0x000000ffff1b7224 */ /* 0x000fe200078e00ff */
        /* <DEDUP_REMOVED lines=9> */
[----:B------:R-:W-:Y:S02]  /*5800*/  MOV R54, RZ ;  /* 0x000000ff00367202 */ /* 0x000fe40000000f00 */
[----:B------:R-:W-:Y:S01]  /*5810*/  CS2R R14, SRZ ;  /* 0x00000000000e7805 */ /* 0x000fe2000001ff00 */
[----:B------:R-:W-:Y:S02]  /*5820*/  IMAD.MOV.U32 R56, RZ, RZ, RZ ;  /* 0x000000ffff387224 */ /* 0x000fe400078e00ff */
[----:B------:R-:W-:Y:S02]  /*5830*/  IMAD.MOV.U32 R13, RZ, RZ, RZ ;  /* 0x000000ffff0d7224 */ /* 0x000fe400078e00ff */
[----:B------:R-:W-:Y:S01]  /*5840*/  IMAD.MOV.U32 R58, RZ, RZ, RZ ;  /* 0x000000ffff3a7224 */ /* 0x000fe200078e00ff */
[----:B------:R-:W-:Y:S06]  /*5850*/  @P0 BRA `(.L_x_370) ;  /* 0x00000000000c0947 */ /* 0x000fec0003800000 */
[----:B------:R-:W0:Y:S01]  /*5860*/  FENCE.VIEW.ASYNC.G ;  /* 0x00000000000073c6 */ /* 0x000e220000000100 */
[----:B------:R-:W-:Y:S05]  /*5870*/  WARPSYNC.ALL ;  /* 0x0000000000007948 */ /* 0x000fea0003800000 */
[----:B0-----:R-:W-:Y:S06]  /*5880*/  BAR.ARV 0xc, 0x1a0 ;  /* 0x0306800000007b1d */ /* 0x001fec0000002000 */
.L_x_370:
[----:B------:R-:W-:Y:S01]  /*5890*/  MOV R12, RZ ;  /* 0x000000ff000c7202 */ /* 0x000fe20000000f00 */
[----:B------:R-:W-:Y:S01]  /*58a0*/  IMAD.MOV.U32 R55, RZ, RZ, RZ ;  /* 0x000000ffff377224 */ /* 0x000fe200078e00ff */
[----:B------:R-:W-:Y:S06]  /*58b0*/  @!P2 BRA `(.L_x_371) ;  /* 0x000000ac0060a947 */ /* 0x000fec0003800000 */
[----:B------:R-:W-:-:S03]  /*58c0*/  UMOV UR4, 0xffffffff ;  /* 0xffffffff00047882 */ /* 0x000fc60000000000 */
[----:B------:R-:W-:Y:S05]  /*58d0*/  BRA.DIV UR4, `(.L_x_372) ;  /* 0x0000011204907947 */ /* 0x000fea000b800000 */
[----:B------:R-:W0:Y:S02]  /*58e0*/  S2R R0, SR_TID.X ;  /* 0x0000000000007919 */ /* 0x000e240000002100 */
[----:B0-----:R-:W-:-:S05]  /*58f0*/  VIADD R3, R0, 0xffffff80 ;  /* 0xffffff8000037836 */ /* 0x001fca0000000000 */
[----:B------:R-:W-:-:S04]  /*5900*/  SHF.R.S32.HI R0, RZ, 0x1f, R3 ;  /* 0x0000001fff007819 */ /* 0x000fc80000011403 */
[----:B------:R-:W-:-:S04]  /*5910*/  LEA.HI R0, R0, R3, RZ, 0x7 ;  /* 0x0000000300007211 */ /* 0x000fc800078f38ff */
[----:B------:R-:W-:-:S06]  /*5920*/  SHF.R.S32.HI R0, RZ, 0x7, R0 ;  /* 0x00000007ff007819 */ /* 0x000fcc0000011400 */
[----:B------:R-:W0:Y:S04]  /*5930*/  SHFL.IDX PT, R0, R0, RZ, 0x1f ;  /* 0x00001fff00007589 */ /* 0x000e2800000e0000 */
[----:B0-----:R1:W-:Y:S02]  /*5940*/  STL [R1+0x60], R0 ;  /* 0x0000600001007387 */ /* 0x0013e40000100800 */
.L_x_552:
[----:B------:R-:W1:Y:S01]  /*5950*/  LDL R4, [R1+0x60] ;  /* 0x0000600001047983 */ /* 0x000e620000100800 */
[----:B------:R-:W-:Y:S01]  /*5960*/  VIADD R3, R2, 0x1e800 ;  /* 0x0001e80002037836 */ /* 0x000fe20000000000 */
[----:B------:R-:W-:Y:S04]  /*5970*/  BSSY B6, `(.L_x_373) ;  /* 0x0000016000067945 */ /* 0x000fe80003800000 */
[----:B------:R-:W-:Y:S01]  /*5980*/  LOP3.LUT P0, RZ, R3, 0x3ff, RZ, 0xc0, !PT ;  /* 0x000003ff03ff7812 */ /* 0x000fe2000780c0ff */
[----:B-1----:R-:W-:-:S05]  /*5990*/  IMAD.HI R0, R4, 0x55555556, RZ ;  /* 0x5555555604007827 */ /* 0x002fca00078e02ff */
[----:B------:R-:W-:-:S05]  /*59a0*/  LEA.HI R35, R0, R0, RZ, 0x1 ;  /* 0x0000000000237211 */ /* 0x000fca00078f08ff */
[----:B------:R-:W-:Y:S02]  /*59b0*/  IMAD R35, R35, -0x3, R4 ;  /* 0xfffffffd23237824 */ /* 0x000fe400078e0204 */
[----:B------:R-:W-:Y:S05]  /*59c0*/  @!P0 BRA `(.L_x_374) ;  /* 0x0000000000408947 */ /* 0x000fea0003800000 */
[----:B------:R-:W-:Y:S01]  /*59d0*/  MOV R0, 0x0 ;  /* 0x0000000000007802 */ /* 0x000fe20000000f00 */
[----:B------:R-:W-:Y:S01]  /*59e0*/  ULDC.64 UR4, c[0x4][0xa8] ;  /* 0x01002a0000047ab9 */ /* 0x000fe20000000a00 */
[----:B------:R-:W-:Y:S01]  /*59f0*/  ULDC.64 UR6, c[0x4][0xb0] ;  /* 0x01002c0000067ab9 */ /* 0x000fe20000000a00 */
[----:B------:R-:W-:Y:S01]  /*5a00*/  MOV R4, UR4 ;  /* 0x0000000400047c02 */ /* 0x000fe20008000f00 */
[----:B0-----:R0:W1:Y:S01]  /*5a10*/  LDC.64 R14, c[0x4][R0] ;  /* 0x01000000000e7b82 */ /* 0x0010620000000a00 */
[----:B------:R-:W-:Y:S01]  /*5a20*/  IMAD.U32 R5, RZ, RZ, UR5 ;  /* 0x00000005ff057e24 */ /* 0x000fe2000f8e00ff */
[----:B------:R-:W-:Y:S01]  /*5a30*/  ULDC.64 UR4, c[0x4][0x48] ;  /* 0x0100120000047ab9 */ /* 0x000fe20000000a00 */
[----:B------:R-:W-:Y:S01]  /*5a40*/  IMAD.U32 R6, RZ, RZ, UR6 ;  /* 0x00000006ff067e24 */ /* 0x000fe2000f8e00ff */
[----:B------:R-:W-:Y:S01]  /*5a50*/  MOV R10, UR4 ;  /* 0x00000004000a7c02 */ /* 0x000fe20008000f00 */
[----:B------:R-:W-:Y:S01]  /*5a60*/  IMAD.U32 R7, RZ, RZ, UR7 ;  /* 0x00000007ff077e24 */ /* 0x000fe2000f8e00ff */
[----:B------:R-:W-:Y:S01]  /*5a70*/  MOV R13, RZ ;  /* 0x000000ff000d7202 */ /* 0x000fe20000000f00 */
[----:B------:R-:W-:-:S02]  /*5a80*/  IMAD.U32 R11, RZ, RZ, UR5 ;  /* 0x00000005ff0b7e24 */ /* 0x000fc4000f8e00ff */
[----:B------:R-:W-:Y:S02]  /*5a90*/  IMAD.MOV.U32 R8, RZ, RZ, 0x70 ;  /* 0x00000070ff087424 */ /* 0x000fe400078e00ff */
[----:B0-----:R-:W-:-:S07]  /*5aa0*/  IMAD.MOV.U32 R12, RZ, RZ, 0x1 ;  /* 0x00000001ff0c7424 */ /* 0x001fce00078e00ff */
[----:B------:R-:W-:-:S07]  /*5ab0*/  LEPC R20, `(.L_x_374) ;  /* 0x000000001014794e */ /* 0x000fce0000000000 */
[----:B-1---5:R-:W-:Y:S05]  /*5ac0*/  CALL.ABS.NOINC R14 ;  /* 0x000000000e007343 */ /* 0x022fea0003c00000 */
.L_x_374:
[----:B------:R-:W-:Y:S05]  /*5ad0*/  BSYNC B6 ;  /* 0x0000000000067941 */ /* 0x000fea0003800000 */
.L_x_373:
[----:B------:R-:W-:Y:S02]  /*5ae0*/  ULDC UR4, c[0x0][0x3d4] ;  /* 0x0000f50000047ab9 */ /* 0x000fe40000000800 */
[----:B------:R-:W-:-:S13]  /*5af0*/  ISETP.LT.AND P0, PT, RZ, UR4, PT ;  /* 0x00000004ff007c0c */ /* 0x000fda000bf01270 */
[----:B------:R-:W-:Y:S05]  /*5b00*/  @P0 BRA `(.L_x_375) ;  /* 0x0000000000400947 */ /* 0x000fea0003800000 */
[----:B------:R-:W2:Y:S02]  /*5b10*/  LDL R20, [R1+0x80] ;  /* 0x0000800001147983 */ /* 0x000ea40000100800 */
[----:B--2---:R-:W-:-:S04]  /*5b20*/  LEA.HI R0, R20, R20, RZ, 0x1 ;  /* 0x0000001414007211 */ /* 0x004fc800078f08ff */
[----:B------:R-:W-:-:S05]  /*5b30*/  LOP3.LUT R0, R0, 0xfffffffe, RZ, 0xc0, !PT ;  /* 0xfffffffe00007812 */ /* 0x000fca00078ec0ff */
[----:B------:R-:W-:-:S05]  /*5b40*/  IMAD.IADD R0, R20, 0x1, -R0 ;  /* 0x0000000114007824 */ /* 0x000fca00078e0a00 */
[----:B------:R-:W-:-:S04]  /*5b50*/  SHF.L.U32 R3, R0, 0x1f, RZ ;  /* 0x0000001f00037819 */ /* 0x000fc800000006ff */
[----:B------:R1:W2:Y:S03]  /*5b60*/  SYNCS.PHASECHK.TRANS64.TRYWAIT P0, [R2+URZ+0x30800], R3 ;  /* 0x03080003020075a7 */ /* 0x0002a6000800017f */
[----:B--2---:R-:W-:Y:S05]  /*5b70*/  @!P0 NANOSLEEP.SYNCS 0x989680 ;  /* 0x009896800000895d */ /* 0x004fea0003900000 */
[----:B------:R-:W2:Y:S01]  /*5b80*/  @!P0 SYNCS.PHASECHK.TRANS64 P0, [R2+URZ+0x30800], R3 ;  /* 0x03080003020085a7 */ /* 0x000ea2000800007f */
[----:B------:R-:W-:Y:S04]  /*5b90*/  BSSY B0, `(.L_x_376) ;  /* 0x0000006000007945 */ /* 0x000fe80003800000 */
[----:B--2---:R-:W-:Y:S05]  /*5ba0*/  @P0 BRA `(.L_x_377) ;  /* 0x0000000000100947 */ /* 0x004fea0003800000 */
.L_x_378:
[----:B--2---:R2:W3:Y:S02]  /*5bb0*/  SYNCS.PHASECHK.TRANS64.TRYWAIT P0, [R2+URZ+0x30800], R3 ;  /* 0x03080003020075a7 */ /* 0x0044e4000800017f */
[----:B---3--:R-:W-:Y:S05]  /*5bc0*/  @!P0 NANOSLEEP.SYNCS 0x989680 ;  /* 0x009896800000895d */ /* 0x008fea0003900000 */
[----:B------:R-:W3:Y:S02]  /*5bd0*/  @!P0 SYNCS.PHASECHK.TRANS64 P0, [R2+URZ+0x30800], R3 ;  /* 0x03080003020085a7 */ /* 0x000ee4000800007f */
[----:B---3--:R-:W-:Y:S05]  /*5be0*/  @!P0 BRA `(.L_x_378) ;  /* 0xfffffffc00f08947 */ /* 0x008fea000383ffff */
.L_x_377:
[----:B------:R-:W-:Y:S05]  /*5bf0*/  BSYNC B0 ;  /* 0x0000000000007941 */ /* 0x000fea0003800000 */
.L_x_376:
[----:B------:R-:W-:Y:S05]  /*5c00*/  BRA `(.L_x_379) ;  /* 0x0000002000fc7947 */ /* 0x000fea0003800000 */
.L_x_375:
[----:B------:R-:W1:Y:S01]  /*5c10*/  S2R R0, SR_TID.X ;  /* 0x0000000000007919 */ /* 0x000e620000002100 */
[----:B------:R-:W-:Y:S01]  /*5c20*/  VIADD R4, R2, 0xc400 ;  /* 0x0000c40002047836 */ /* 0x000fe20000000000 */
[----:B------:R-:W-:Y:S01]  /*5c30*/  ULDC.64 UR4, c[0x0][0x3d8] ;  /* 0x0000f60000047ab9 */ /* 0x000fe20000000a00 */
[----:B------:R-:W-:Y:S01]  /*5c40*/  ULDC.64 UR6, c[0x0][0x3e8] ;  /* 0x0000fa0000067ab9 */ /* 0x000fe20000000a00 */
[----:B------:R-:W-:Y:S01]  /*5c50*/  SHF.R.S32.HI R10, RZ, 0x1f, R16 ;  /* 0x0000001fff0a7819 */ /* 0x000fe20000011410 */
[----:B------:R-:W-:Y:S01]  /*5c60*/  BSSY B6, `(.L_x_380) ;  /* 0x0000039000067945 */ /* 0x000fe20003800000 */
[----:B------:R-:W-:Y:S01]  /*5c70*/  LOP3.LUT P0, RZ, R4, 0x3ff, RZ, 0xc0, !PT ;  /* 0x000003ff04ff7812 */ /* 0x000fe2000780c0ff */
[----:B-1----:R-:W-:Y:S01]  /*5c80*/  VIADD R44, R0, 0xffffff80 ;  /* 0xffffff80002c7836 */ /* 0x002fe20000000000 */
[----:B-----5:R-:W-:-:S04]  /*5c90*/  SHF.R.S32.HI R0, RZ, 0x1f, R24 ;  /* 0x0000001fff007819 */ /* 0x020fc80000011418 */
[----:B------:R-:W-:Y:S01]  /*5ca0*/  SHF.R.S32.HI R3, RZ, 0x1f, R44 ;  /* 0x0000001fff037819 */ /* 0x000fe2000001142c */
[----:B------:R-:W-:-:S03]  /*5cb0*/  IMAD R7, R0, UR6, RZ ;  /* 0x0000000600077c24 */ /* 0x000fc6000f8e02ff */
[----:B------:R-:W-:Y:S01]  /*5cc0*/  LEA.HI R4, R3, R44, RZ, 0x2 ;  /* 0x0000002c03047211 */ /* 0x000fe200078f10ff */
[----:B------:R-:W-:Y:S02]  /*5cd0*/  IMAD R3, R0, UR4, RZ ;  /* 0x0000000400037c24 */ /* 0x000fe4000f8e02ff */
[----:B------:R-:W-:Y:S01]  /*5ce0*/  IMAD R31, R24, UR7, R7 ;  /* 0x00000007181f7c24 */ /* 0x000fe2000f8e0207 */
[----:B------:R-:W-:Y:S01]  /*5cf0*/  LOP3.LUT R0, R4, 0xfffffffc, RZ, 0xc0, !PT ;  /* 0xfffffffc04007812 */ /* 0x000fe200078ec0ff */
[----:B------:R-:W-:-:S03]  /*5d00*/  IMAD.WIDE.U32 R4, R24, UR4, RZ ;  /* 0x0000000418047c25 */ /* 0x000fc6000f8e00ff */
[----:B------:R-:W-:Y:S01]  /*5d10*/  IADD3 R0, R44, -R0, RZ ;  /* 0x800000002c007210 */ /* 0x000fe20007ffe0ff */
[C---:B------:R-:W-:Y:S01]  /*5d20*/  IMAD R3, R24.reuse, UR5, R3 ;  /* 0x0000000518037c24 */ /* 0x040fe2000f8e0203 */
[----:B------:R-:W-:Y:S01]  /*5d30*/  ULDC.64 UR4, c[0x0][0x3c8] ;  /* 0x0000f20000047ab9 */ /* 0x000fe20000000a00 */
[----:B------:R-:W-:Y:S01]  /*5d40*/  IMAD.WIDE.U32 R6, R24, UR6, RZ ;  /* 0x0000000618067c25 */ /* 0x000fe2000f8e00ff */
[----:B------:R-:W-:Y:S01]  /*5d50*/  LEA R28, P1, R4, UR4, 0x1 ;  /* 0x00000004041c7c11 */ /* 0x000fe2000f8208ff */
[----:B------:R-:W-:Y:S02]  /*5d60*/  ULDC.64 UR6, c[0x0][0x3e0] ;  /* 0x0000f80000067ab9 */ /* 0x000fe40000000a00 */
[----:B------:R-:W-:Y:S01]  /*5d70*/  IMAD.SHL.U32 R26, R0, 0x4, RZ ;  /* 0x00000004001a7824 */ /* 0x000fe200078e00ff */
[C---:B------:R-:W-:Y:S01]  /*5d80*/  IADD3 R0, P4, R16.reuse, R6, RZ ;  /* 0x0000000610007210 */ /* 0x040fe20007f9e0ff */
[----:B------:R-:W-:Y:S01]  /*5d90*/  IMAD.IADD R11, R3, 0x1, R5 ;  /* 0x00000001030b7824 */ /* 0x000fe200078e0205 */
[-C--:B------:R-:W-:Y:S01]  /*5da0*/  IADD3 R5, P2, R16, R4.reuse, RZ ;  /* 0x0000000410057210 */ /* 0x080fe20007f5e0ff */
[----:B------:R-:W-:Y:S01]  /*5db0*/  IMAD.IADD R31, R31, 0x1, R7 ;  /* 0x000000011f1f7824 */ /* 0x000fe200078e0207 */
[----:B------:R-:W-:-:S02]  /*5dc0*/  IADD3 R9, P3, R26, R4, RZ ;  /* 0x000000041a097210 */ /* 0x000fc40007f7e0ff */
[----:B------:R-:W-:Y:S01]  /*5dd0*/  SHF.R.S32.HI R8, RZ, 0x1f, R26 ;  /* 0x0000001fff087819 */ /* 0x000fe2000001141a */
[----:B------:R-:W-:Y:S01]  /*5de0*/  IMAD.X R3, R10, 0x1, R31, P4 ;  /* 0x000000010a037824 */ /* 0x000fe200020e061f */
[----:B------:R-:W-:Y:S02]  /*5df0*/  IADD3 R7, P5, R26, R6, RZ ;  /* 0x000000061a077210 */ /* 0x000fe40007fbe0ff */
[--C-:B------:R-:W-:Y:S02]  /*5e00*/  LEA.HI.X R29, R4, UR5, R11.reuse, 0x1, P1 ;  /* 0x00000005041d7c11 */ /* 0x100fe400088f0c0b */
[----:B------:R-:W-:Y:S01]  /*5e10*/  IADD3.X R4, R10, R11, RZ, P2, !PT ;  /* 0x0000000b0a047210 */ /* 0x000fe200017fe4ff */
[----:B------:R-:W-:Y:S01]  /*5e20*/  IMAD.X R10, R8, 0x1, R11, P3 ;  /* 0x00000001080a7824 */ /* 0x000fe200018e060b */
[----:B------:R-:W-:Y:S01]  /*5e30*/  LEA R30, P1, R6, UR6, 0x1 ;  /* 0x00000006061e7c11 */ /* 0x000fe2000f8208ff */
[----:B------:R-:W-:Y:S01]  /*5e40*/  IMAD.X R8, R8, 0x1, R31, P5 ;  /* 0x0000000108087824 */ /* 0x000fe200028e061f */
[----:B------:R-:W-:-:S02]  /*5e50*/  LEA R42, P2, R5, UR4, 0x1 ;  /* 0x00000004052a7c11 */ /* 0x000fc4000f8408ff */
[----:B------:R-:W-:Y:S02]  /*5e60*/  LEA R38, P3, R9, UR4, 0x1 ;  /* 0x0000000409267c11 */ /* 0x000fe4000f8608ff */
[----:B------:R-:W-:Y:S02]  /*5e70*/  LEA R36, P4, R7, UR6, 0x1 ;  /* 0x0000000607247c11 */ /* 0x000fe4000f8808ff */
[----:B------:R-:W-:Y:S02]  /*5e80*/  LEA R40, P5, R0, UR6, 0x1 ;  /* 0x0000000600287c11 */ /* 0x000fe4000f8a08ff */
[----:B------:R-:W-:Y:S02]  /*5e90*/  LEA.HI.X R39, R9, UR5, R10, 0x1, P3 ;  /* 0x0000000509277c11 */ /* 0x000fe400098f0c0a */
[----:B------:R-:W-:Y:S02]  /*5ea0*/  LEA.HI.X R37, R7, UR7, R8, 0x1, P4 ;  /* 0x0000000707257c11 */ /* 0x000fe4000a0f0c08 */
[----:B------:R-:W-:-:S02]  /*5eb0*/  LEA.HI.X R31, R6, UR7, R31, 0x1, P1 ;  /* 0x00000007061f7c11 */ /* 0x000fc400088f0c1f */
[----:B------:R-:W-:Y:S02]  /*5ec0*/  LEA.HI.X R43, R5, UR5, R4, 0x1, P2 ;  /* 0x00000005052b7c11 */ /* 0x000fe400090f0c04 */
[----:B------:R-:W-:Y:S01]  /*5ed0*/  LEA.HI.X R41, R0, UR7, R3, 0x1, P5 ;  /* 0x0000000700297c11 */ /* 0x000fe2000a8f0c03 */
[----:B------:R-:W-:Y:S06]  /*5ee0*/  @!P0 BRA `(.L_x_381) ;  /* 0x0000000000408947 */ /* 0x000fec0003800000 */
        /* <DEDUP_REMOVED lines=15> */
[----:B-1----:R-:W-:Y:S05]  /*5fe0*/  CALL.ABS.NOINC R14 ;  /* 0x000000000e007343 */ /* 0x002fea0003c00000 */
.L_x_381:
[----:B------:R-:W-:Y:S05]  /*5ff0*/  BSYNC B6 ;  /* 0x0000000000067941 */ /* 0x000fea0003800000 */
.L_x_380:
[----:B------:R-:W-:Y:S01]  /*6000*/  ULDC.U8 UR4, c[0x0][0x3f0] ;  /* 0x0000fc0000047ab9 */ /* 0x000fe20000000000 */
[----:B------:R-:W-:Y:S01]  /*6010*/  BSSY B0, `(.L_x_382) ;  /* 0x00001f6000007945 */ /* 0x000fe20003800000 */
[----:B------:R-:W-:-:S13]  /*6020*/  ISETP.NE.AND P0, PT, RZ, UR4, PT ;  /* 0x00000004ff007c0c */ /* 0x000fda000bf05270 */
[----:B------:R-:W-:Y:S05]  /*6030*/  @!P0 BRA `(.L_x_383) ;  /* 0x0000000c00fc8947 */ /* 0x000fea0003800000 */
[----:B------:R-:W2:Y:S04]  /*6040*/  LDL R32, [R1+0x58] ;  /* 0x0000580001207983 */ /* 0x000ea80000100800 */
[----:B------:R-:W3:Y:S01]  /*6050*/  LDL R20, [R1+0x80] ;  /* 0x0000800001147983 */ /* 0x000ee20000100800 */
[----:B------:R-:W-:-:S05]  /*6060*/  IMAD R9, R33, -0xc0, R25 ;  /* 0xffffff4021097824 */ /* 0x000fca00078e0219 */
[----:B------:R-:W-:-:S04]  /*6070*/  VIMNMX R9, R9, 0xc0, PT ;  /* 0x000000c009097848 */ /* 0x000fc80003fe0100 */
[----:B------:R-:W-:Y:S01]  /*6080*/  ISETP.GE.AND P0, PT, R18, R9, PT ;  /* 0x000000091200720c */ /* 0x000fe20003f06270 */
[----:B------:R-:W-:Y:S01]  /*6090*/  BSSY B1, `(.L_x_384) ;  /* 0x000001b000017945 */ /* 0x000fe20003800000 */
[----:B------:R-:W-:Y:S02]  /*60a0*/  CS2R R6, SRZ ;  /* 0x0000000000067805 */ /* 0x000fe4000001ff00 */
[----:B------:R-:W-:Y:S01]  /*60b0*/  CS2R R24, SRZ ;  /* 0x0000000000187805 */ /* 0x000fe2000001ff00 */
[----:B--2---:R-:W-:Y:S01]  /*60c0*/  IMAD.SHL.U32 R3, R32, 0x40, RZ ;  /* 0x0000004020037824 */ /* 0x004fe200078e00ff */
[----:B---3--:R-:W-:-:S04]  /*60d0*/  LEA.HI R0, R20, R20, RZ, 0x1 ;  /* 0x0000001414007211 */ /* 0x008fc800078f08ff */
[----:B------:R-:W-:Y:S02]  /*60e0*/  LOP3.LUT R3, R3, 0x1c0, RZ, 0xc0, !PT ;  /* 0x000001c003037812 */ /* 0x000fe400078ec0ff */
[----:B------:R-:W-:Y:S02]  /*60f0*/  LOP3.LUT R0, R0, 0xfffffffe, RZ, 0xc0, !PT ;  /* 0xfffffffe00007812 */ /* 0x000fe400078ec0ff */
[----:B------:R-:W-:Y:S02]  /*6100*/  LOP3.LUT R4, R3, 0x18, R16, 0xf8, !PT ;  /* 0x0000001803047812 */ /* 0x000fe400078ef810 */
[----:B------:R-:W-:Y:S01]  /*6110*/  SHF.R.U32.HI R3, RZ, 0x3, R3 ;  /* 0x00000003ff037819 */ /* 0x000fe20000011603 */
[----:B------:R-:W-:Y:S01]  /*6120*/  IMAD.IADD R0, R20, 0x1, -R0 ;  /* 0x0000000114007824 */ /* 0x000fe200078e0a00 */
[----:B------:R-:W-:Y:S02]  /*6130*/  CS2R R20, SRZ ;  /* 0x0000000000147805 */ /* 0x000fe4000001ff00 */
[----:B------:R-:W-:-:S02]  /*6140*/  LOP3.LUT R3, R4, R3, RZ, 0x3c, !PT ;  /* 0x0000000304037212 */ /* 0x000fc400078e3cff */
[----:B------:R-:W-:Y:S02]  /*6150*/  CS2R R4, SRZ ;  /* 0x0000000000047805 */ /* 0x000fe4000001ff00 */
[----:B------:R-:W-:Y:S01]  /*6160*/  SHF.L.U32 R27, R0, 0x1f, RZ ;  /* 0x0000001f001b7819 */ /* 0x000fe200000006ff */
[----:B------:R-:W-:Y:S06]  /*6170*/  @P0 BRA `(.L_x_385) ;  /* 0x0000000000300947 */ /* 0x000fec0003800000 */
[C---:B------:R-:W-:Y:S01]  /*6180*/  VIADD R0, R26.reuse, 0x10 ;  /* 0x000000101a007836 */ /* 0x040fe20000000000 */
[----:B------:R-:W-:Y:S01]  /*6190*/  ULDC UR4, c[0x0][0x3d4] ;  /* 0x0000f50000047ab9 */ /* 0x000fe20000000800 */
[----:B------:R-:W-:Y:S02]  /*61a0*/  CS2R R20, SRZ ;  /* 0x0000000000147805 */ /* 0x000fe4000001ff00 */
[----:B------:R-:W-:Y:S02]  /*61b0*/  ISETP.GE.AND P1, PT, R26, UR4, PT ;  /* 0x000000041a007c0c */ /* 0x000fe4000bf26270 */
[----:B------:R-:W-:Y:S02]  /*61c0*/  CS2R R24, SRZ ;  /* 0x0000000000187805 */ /* 0x000fe4000001ff00 */
[----:B------:R-:W-:Y:S02]  /*61d0*/  ISETP.GE.AND P2, PT, R0, UR4, PT ;  /* 0x0000000400007c0c */ /* 0x000fe4000bf46270 */
[----:B------:R-:W-:-:S02]  /*61e0*/  CS2R R4, SRZ ;  /* 0x0000000000047805 */ /* 0x000fc4000001ff00 */
[----:B------:R-:W-:-:S05]  /*61f0*/  CS2R R6, SRZ ;  /* 0x0000000000067805 */ /* 0x000fca000001ff00 */
[----:B------:R1:W5:Y:S04]  /*6200*/  @!P1 LDG.E.64 R20, desc[UR56][R38.64] ;  /* 0x0000003826149981 */ /* 0x000368000c1e1b00 */
[----:B------:R1:W5:Y:S04]  /*6210*/  @!P2 LDG.E.64 R24, desc[UR56][R38.64+0x20] ;  /* 0x000020382618a981 */ /* 0x000368000c1e1b00 */
[----:B------:R1:W5:Y:S04]  /*6220*/  @!P1 LDG.E.64 R4, desc[UR56][R36.64] ;  /* 0x0000003824049981 */ /* 0x000368000c1e1b00 */
[----:B------:R1:W5:Y:S02]  /*6230*/  @!P2 LDG.E.64 R6, desc[UR56][R36.64+0x20] ;  /* 0x000020382406a981 */ /* 0x000364000c1e1b00 */
.L_x_385:
[----:B------:R-:W-:Y:S05]  /*6240*/  BSYNC B1 ;  /* 0x0000000000017941 */ /* 0x000fea0003800000 */
.L_x_384:
[----:B------:R-:W-:-:S03]  /*6250*/  UMOV UR4, 0xffffffff ;  /* 0xffffffff00047882 */ /* 0x000fc60000000000 */
[----:B------:R-:W-:Y:S05]  /*6260*/  BRA.DIV UR4, `(.L_x_386) ;  /* 0x0000010a046c7947 */ /* 0x000fea000b800000 */
.L_x_555:
[----:B------:R-:W-:-:S03]  /*6270*/  UMOV UR4, 0xffffffff ;  /* 0xffffffff00047882 */ /* 0x000fc60000000000 */
[----:B------:R-:W-:Y:S05]  /*6280*/  BRA.DIV UR4, `(.L_x_387) ;  /* 0x0000010a048c7947 */ /* 0x000fea000b800000 */
.L_x_558:
[----:B------:R-:W-:-:S03]  /*6290*/  UMOV UR4, 0xffffffff ;  /* 0xffffffff00047882 */ /* 0x000fc60000000000 */
[----:B------:R-:W-:Y:S05]  /*62a0*/  BRA.DIV UR4, `(.L_x_388) ;  /* 0x0000010a04ac7947 */ /* 0x000fea000b800000 */
.L_x_561:
[----:B------:R-:W-:-:S03]  /*62b0*/  UMOV UR4, 0xffffffff ;  /* 0xffffffff00047882 */ /* 0x000fc60000000000 */
[----:B------:R-:W-:Y:S05]  /*62c0*/  BRA.DIV UR4, `(.L_x_389) ;  /* 0x0000010a04cc7947 */ /* 0x000fea000b800000 */
.L_x_564:
[----:B------:R-:W2:Y:S01]  /*62d0*/  SYNCS.PHASECHK.TRANS64.TRYWAIT P1, [R2+URZ+0x30800], R27 ;  /* 0x0308001b020075a7 */ /* 0x000ea2000802017f */
[----:B------:R-:W-:Y:S01]  /*62e0*/  SHF.R.S32.HI R0, RZ, 0x1f, R44 ;  /* 0x0000001fff007819 */ /* 0x000fe2000001142c */
[--C-:B-----5:R-:W-:Y:S01]  /*62f0*/  IMAD.MOV.U32 R8, RZ, RZ, R21.reuse ;  /* 0x000000ffff087224 */ /* 0x120fe200078e0015 */
[----:B------:R-:W-:Y:S01]  /*6300*/  LOP3.LUT P2, RZ, R32, 0x4, RZ, 0xc0, !PT ;  /* 0x0000000420ff7812 */ /* 0x000fe2000784c0ff */
[----:B------:R-:W-:Y:S01]  /*6310*/  IMAD.MOV.U32 R11, RZ, RZ, R24 ;  /* 0x000000ffff0b7224 */ /* 0x000fe200078e0018 */
[----:B------:R-:W-:Y:S01]  /*6320*/  LEA.HI R0, R0, R44, RZ, 0x5 ;  /* 0x0000002c00007211 */ /* 0x000fe200078f28ff */
[----:B------:R-:W-:Y:S01]  /*6330*/  IMAD.MOV.U32 R33, RZ, RZ, R4 ;  /* 0x000000ffff217224 */ /* 0x000fe200078e0004 */
[----:B-1----:R-:W-:Y:S01]  /*6340*/  SHF.R.U64 R36, R20, 0x10, R21 ;  /* 0x0000001014247819 */ /* 0x002fe20000001215 */
[----:B------:R-:W-:Y:S01]  /*6350*/  IMAD.MOV.U32 R10, RZ, RZ, R5 ;  /* 0x000000ffff0a7224 */ /* 0x000fe200078e0005 */
[----:B------:R-:W-:Y:S01]  /*6360*/  SHF.R.S32.HI R0, RZ, 0x5, R0 ;  /* 0x00000005ff007819 */ /* 0x000fe20000011400 */
[----:B------:R-:W-:Y:S01]  /*6370*/  BSSY B1, `(.L_x_390) ;  /* 0x000001a000017945 */ /* 0x000fe20003800000 */
[----:B0-----:R-:W-:-:S02]  /*6380*/  SHF.R.U32.HI R14, RZ, 0x10, R21 ;  /* 0x00000010ff0e7819 */ /* 0x001fc40000011615 */
[----:B------:R-:W-:Y:S01]  /*6390*/  SHF.R.U64 R37, R4, 0x10, R5 ;  /* 0x0000001004257819 */ /* 0x000fe20000001205 */
[----:B------:R-:W-:Y:S01]  /*63a0*/  IMAD R3, R0, 0x200, R3 ;  /* 0x0000020000037824 */ /* 0x000fe200078e0203 */
[----:B------:R-:W-:Y:S01]  /*63b0*/  SHF.R.U32.HI R21, RZ, 0x10, R5 ;  /* 0x00000010ff157819 */ /* 0x000fe20000011605 */
[----:B------:R-:W-:Y:S01]  /*63c0*/  IMAD.MOV.U32 R5, RZ, RZ, R7 ;  /* 0x000000ffff057224 */ /* 0x000fe200078e0007 */
[----:B------:R-:W-:Y:S01]  /*63d0*/  MOV R34, R20 ;  /* 0x0000001400227202 */ /* 0x000fe20000000f00 */
[----:B------:R-:W-:Y:S01]  /*63e0*/  IMAD R3, R3, 0x2, R2 ;  /* 0x0000000203037824 */ /* 0x000fe200078e0202 */
[----:B------:R-:W-:Y:S02]  /*63f0*/  MOV R12, R6 ;  /* 0x00000006000c7202 */ /* 0x000fe40000000f00 */
[----:B------:R-:W-:Y:S01]  /*6400*/  MOV R13, R25 ;  /* 0x00000019000d7202 */ /* 0x000fe20000000f00 */
[C---:B------:R-:W-:Y:S01]  /*6410*/  VIADD R4, R3.reuse, 0xc400 ;  /* 0x0000c40003047836 */ /* 0x040fe20000000000 */
[--C-:B------:R-:W-:Y:S01]  /*6420*/  SHF.R.U64 R15, R24, 0x10, R25.reuse ;  /* 0x00000010180f7819 */ /* 0x100fe20000001219 */
[----:B------:R-:W-:Y:S01]  /*6430*/  VIADD R0, R3, 0xc440 ;  /* 0x0000c44003007836 */ /* 0x000fe20000000000 */
[----:B------:R-:W-:-:S02]  /*6440*/  SHF.R.U32.HI R20, RZ, 0x10, R25 ;  /* 0x00000010ff147819 */ /* 0x000fc40000011619 */
[----:B------:R-:W-:Y:S02]  /*6450*/  SHF.R.U64 R6, R6, 0x10, R7 ;  /* 0x0000001006067819 */ /* 0x000fe40000001207 */
[----:B------:R-:W-:Y:S02]  /*6460*/  PRMT R34, R34, 0x5410, R8 ;  /* 0x0000541022227816 */ /* 0x000fe40000000008 */
[----:B------:R-:W-:Y:S02]  /*6470*/  PRMT R12, R12, 0x5410, R11 ;  /* 0x000054100c0c7816 */ /* 0x000fe4000000000b */
[----:B------:R-:W-:Y:S02]  /*6480*/  PRMT R33, R33, 0x5410, R10 ;  /* 0x0000541021217816 */ /* 0x000fe4000000000a */
[----:B------:R-:W-:Y:S02]  /*6490*/  SHF.R.U32.HI R7, RZ, 0x10, R7 ;  /* 0x00000010ff077819 */ /* 0x000fe40000011607 */
[----:B------:R-:W-:-:S02]  /*64a0*/  @P2 IADD3 R0, R4, -0x40, RZ ;  /* 0xffffffc004002810 */ /* 0x000fc40007ffe0ff */
[----:B------:R-:W-:Y:S02]  /*64b0*/  PRMT R36, R36, 0x5410, R14 ;  /* 0x0000541024247816 */ /* 0x000fe4000000000e */
[----:B------:R-:W-:Y:S02]  /*64c0*/  PRMT R8, R13, 0x5410, R20 ;  /* 0x000054100d087816 */ /* 0x000fe40000000014 */
[----:B------:R-:W-:Y:S02]  /*64d0*/  PRMT R11, R15, 0x7610, R11 ;  /* 0x000076100f0b7816 */ /* 0x000fe4000000000b */
[----:B------:R-:W-:Y:S02]  /*64e0*/  PRMT R37, R37, 0x5410, R21 ;  /* 0x0000541025257816 */ /* 0x000fe40000000015 */
[----:B------:R-:W-:Y:S01]  /*64f0*/  PRMT R10, R5, 0x7610, R10 ;  /* 0x00007610050a7816 */ /* 0x000fe2000000000a */
[----:B--2---:R-:W-:Y:S06]  /*6500*/  @!P1 BRA `(.L_x_391) ;  /* 0x0000010800649947 */ /* 0x004fec0003800000 */
.L_x_565:
[----:B------:R-:W-:Y:S05]  /*6510*/  BSYNC B1 ;  /* 0x0000000000017941 */ /* 0x000fea0003800000 */
.L_x_390:
[----:B------:R-:W-:Y:S01]  /*6520*/  BSSY B1, `(.L_x_392) ;  /* 0x0000058000017945 */ /* 0x000fe20003800000 */
[----:B------:R-:W-:Y:S02]  /*6530*/  PRMT R11, R11, 0x5410, R6 ;  /* 0x000054100b0b7816 */ /* 0x000fe40000000006 */
[----:B------:R-:W-:Y:S01]  /*6540*/  PRMT R10, R10, 0x5410, R7 ;  /* 0x000054100a0a7816 */ /* 0x000fe20000000007 */
[----:B------:R-:W-:Y:S06]  /*6550*/  @P0 BRA `(.L_x_393) ;  /* 0x0000000400500947 */ /* 0x000fec0003800000 */
[----:B------:R-:W1:Y:S01]  /*6560*/  LDC R5, c[0x0][0x3d4] ;  /* 0x0000f500ff057b82 */ /* 0x000e620000000800 */
[C---:B------:R-:W-:Y:S01]  /*6570*/  VIADD R4, R26.reuse, 0x10 ;  /* 0x000000101a047836 */ /* 0x040fe20000000000 */
[----:B------:R-:W-:Y:S01]  /*6580*/  BSSY B2, `(.L_x_394) ;  /* 0x000002a000027945 */ /* 0x000fe20003800000 */
[----:B-1----:R-:W-:-:S03]  /*6590*/  ISETP.GE.AND P0, PT, R26, R5, PT ;  /* 0x000000051a00720c */ /* 0x002fc60003f06270 */
[----:B------:R-:W-:-:S10]  /*65a0*/  ISETP.GE.AND P1, PT, R4, R5, PT ;  /* 0x000000050400720c */ /* 0x000fd40003f26270 */
[----:B------:R-:W-:Y:S05]  /*65b0*/  @P0 BRA `(.L_x_395) ;  /* 0x0000000000980947 */ /* 0x000fea0003800000 */
[----:B------:R-:W1:Y:S01]  /*65c0*/  LDS.128 R4, [R3+0xc400] ;  /* 0x00c4000003047984 */ /* 0x000e620000000c00 */
[----:B------:R-:W-:Y:S02]  /*65d0*/  HADD2.F32 R25, -RZ, R33.H0_H0 ;  /* 0x20000021ff197230 */ /* 0x000fe40000004100 */
[----:B------:R-:W-:Y:S02]  /*65e0*/  HADD2.F32 R21, -RZ, R34.H0_H0 ;  /* 0x20000022ff157230 */ /* 0x000fe40000004100 */
[----:B------:R-:W-:Y:S02]  /*65f0*/  HADD2.F32 R24, -RZ, R36.H0_H0 ;  /* 0x20000024ff187230 */ /* 0x000fe40000004100 */
[----:B0-----:R-:W-:Y:S02]  /*6600*/  HADD2.F32 R27, -RZ, R37.H0_H0 ;  /* 0x20000025ff1b7230 */ /* 0x001fe40000004100 */
[--C-:B-1----:R-:W-:Y:S02]  /*6610*/  HADD2.F32 R13, -RZ, R4.reuse.H0_H0 ;  /* 0x20000004ff0d7230 */ /* 0x102fe40000004100 */
[----:B------:R-:W-:-:S02]  /*6620*/  HADD2.F32 R4, -RZ, R4.H1_H1 ;  /* 0x30000004ff047230 */ /* 0x000fc40000004100 */
[--C-:B------:R-:W-:Y:S02]  /*6630*/  HADD2.F32 R14, -RZ, R5.reuse.H0_H0 ;  /* 0x20000005ff0e7230 */ /* 0x100fe40000004100 */
[----:B------:R-:W-:Y:S02]  /*6640*/  HADD2.F32 R5, -RZ, R5.H1_H1 ;  /* 0x30000005ff057230 */ /* 0x000fe40000004100 */
[C---:B------:R-:W-:Y:S01]  /*6650*/  FMUL.FTZ R28, R4.reuse, R25 ;  /* 0x00000019041c7220 */ /* 0x040fe20000410000 */
[----:B------:R-:W-:Y:S01]  /*6660*/  FMUL.FTZ R4, R4, R21 ;  /* 0x0000001504047220 */ /* 0x000fe20000410000 */
[--C-:B------:R-:W-:Y:S02]  /*6670*/  HADD2.F32 R15, -RZ, R6.reuse.H0_H0 ;  /* 0x20000006ff0f7230 */ /* 0x100fe40000004100 */
[----:B------:R-:W-:Y:S02]  /*6680*/  HADD2.F32 R20, -RZ, R7.H0_H0 ;  /* 0x20000007ff147230 */ /* 0x000fe40000004100 */
[----:B------:R-:W-:Y:S01]  /*6690*/  FMUL.FTZ R29, R5, R27 ;  /* 0x0000001b051d7220 */ /* 0x000fe20000410000 */
[C---:B------:R-:W-:Y:S01]  /*66a0*/  FFMA.FTZ R28, R13.reuse, R21, -R28 ;  /* 0x000000150d1c7223 */ /* 0x040fe2000001081c */
[----:B------:R-:W-:Y:S01]  /*66b0*/  FFMA.FTZ R25, R13, R25, R4 ;  /* 0x000000190d197223 */ /* 0x000fe20000010004 */
[----:B------:R-:W-:Y:S01]  /*66c0*/  FMUL.FTZ R31, R5, R24 ;  /* 0x00000018051f7220 */ /* 0x000fe20000410000 */
[----:B------:R-:W-:-:S02]  /*66d0*/  HADD2.F32 R6, -RZ, R6.H1_H1 ;  /* 0x30000006ff067230 */ /* 0x000fc40000004100 */
[C---:B------:R-:W-:Y:S01]  /*66e0*/  FFMA.FTZ R29, R14.reuse, R24, -R29 ;  /* 0x000000180e1d7223 */ /* 0x040fe2000001081d */
[----:B------:R-:W-:Y:S02]  /*66f0*/  HADD2.F32 R7, -RZ, R7.H1_H1 ;  /* 0x30000007ff077230 */ /* 0x000fe40000004100 */
[----:B------:R-:W-:Y:S01]  /*6700*/  FFMA.FTZ R14, R14, R27, R31 ;  /* 0x0000001b0e0e7223 */ /* 0x000fe2000001001f */
[----:B------:R-:W-:Y:S02]  /*6710*/  HADD2.F32 R13, -RZ, R33.H1_H1 ;  /* 0x30000021ff0d7230 */ /* 0x000fe40000004100 */
[----:B------:R-:W-:Y:S02]  /*6720*/  HADD2.F32 R4, -RZ, R34.H1_H1 ;  /* 0x30000022ff047230 */ /* 0x000fe40000004100 */
[----:B------:R-:W-:Y:S02]  /*6730*/  HADD2.F32 R21, -RZ, R37.H1_H1 ;  /* 0x30000025ff157230 */ /* 0x000fe40000004100 */
[----:B------:R-:W-:Y:S01]  /*6740*/  FMUL.FTZ R24, R6, R13 ;  /* 0x0000000d06187220 */ /* 0x000fe20000410000 */
[----:B------:R-:W-:-:S02]  /*6750*/  HADD2.F32 R5, -RZ, R36.H1_H1 ;  /* 0x30000024ff057230 */ /* 0x000fc40000004100 */
[-C--:B------:R-:W-:Y:S01]  /*6760*/  FMUL.FTZ R30, R6, R4.reuse ;  /* 0x00000004061e7220 */ /* 0x080fe20000410000 */
[----:B------:R-:W-:Y:S01]  /*6770*/  FMUL.FTZ R27, R7, R21 ;  /* 0x00000015071b7220 */ /* 0x000fe20000410000 */
[----:B------:R-:W-:Y:S01]  /*6780*/  FFMA.FTZ R6, R15, R4, -R24 ;  /* 0x000000040f067223 */ /* 0x000fe20000010818 */
[----:B------:R-:W-:Y:S01]  /*6790*/  FMUL.FTZ R32, R7, R5 ;  /* 0x0000000507207220 */ /* 0x000fe20000410000 */
[----:B------:R-:W-:Y:S01]  /*67a0*/  FFMA.FTZ R13, R15, R13, R30 ;  /* 0x0000000d0f0d7223 */ /* 0x000fe2000001001e */
[C---:B------:R-:W-:Y:S01]  /*67b0*/  FFMA.FTZ R7, R20.reuse, R5, -R27 ;  /* 0x0000000514077223 */ /* 0x040fe2000001081b */
[----:B------:R-:W-:Y:S01]  /*67c0*/  F2FP.F16.F32.PACK_AB R4, R25, R28 ;  /* 0x0000001c1904723e */ /* 0x000fe200000000ff */
[----:B------:R-:W-:Y:S01]  /*67d0*/  FFMA.FTZ R32, R20, R21, R32 ;  /* 0x0000001514207223 */ /* 0x000fe20000010020 */
[----:B------:R-:W-:Y:S02]  /*67e0*/  F2FP.F16.F32.PACK_AB R5, R14, R29 ;  /* 0x0000001d0e05723e */ /* 0x000fe400000000ff */
[----:B------:R-:W-:-:S02]  /*67f0*/  F2FP.F16.F32.PACK_AB R6, R13, R6 ;  /* 0x000000060d06723e */ /* 0x000fc400000000ff */
[----:B------:R-:W-:-:S05]  /*6800*/  F2FP.F16.F32.PACK_AB R7, R32, R7 ;  /* 0x000000072007723e */ /* 0x000fca00000000ff */
[----:B------:R1:W-:Y:S02]  /*6810*/  STS.128 [R3+0xc400], R4 ;  /* 0x00c4000403007388 */ /* 0x0003e40000000c00 */
.L_x_395:
[----:B------:R-:W-:Y:S05]  /*6820*/  BSYNC B2 ;  /* 0x0000000000027941 */ /* 0x000fea0003800000 */
.L_x_394:
[----:B------:R-:W-:Y:S05]  /*6830*/  @P1 BRA `(.L_x_393) ;  /* 0x0000000000981947 */ /* 0x000fea0003800000 */
[----:B-1----:R-:W1:Y:S01]  /*6840*/  LDS.128 R4, [R0] ;  /* 0x0000000000047984 */ /* 0x002e620000000c00 */
[--C-:B------:R-:W-:Y:S02]  /*6850*/  HADD2.F32 R25, -RZ, R12.reuse.H0_H0 ;  /* 0x2000000cff197230 */ /* 0x100fe40000004100 */
[----:B------:R-:W-:Y:S02]  /*6860*/  HADD2.F32 R21, -RZ, R12.H1_H1 ;  /* 0x3000000cff157230 */ /* 0x000fe40000004100 */
[--C-:B------:R-:W-:Y:S02]  /*6870*/  HADD2.F32 R24, -RZ, R11.reuse.H0_H0 ;  /* 0x2000000bff187230 */ /* 0x100fe40000004100 */
[----:B0-----:R-:W-:Y:S02]  /*6880*/  HADD2.F32 R27, -RZ, R11.H1_H1 ;  /* 0x3000000bff1b7230 */ /* 0x001fe40000004100 */
        /* <DEDUP_REMOVED lines=16> */
[----:B------:R-:W-:Y:S02]  /*6990*/  HADD2.F32 R13, -RZ, R10.H0_H0 ;  /* 0x2000000aff0d7230 */ /* 0x000fe40000004100 */
[----:B------:R-:W-:Y:S02]  /*69a0*/  HADD2.F32 R4, -RZ, R8.H0_H0 ;  /* 0x20000008ff047230 */ /* 0x000fe40000004100 */
        /* <DEDUP_REMOVED lines=14> */
[----:B------:R2:W-:Y:S02]  /*6a90*/  STS.128 [R0], R4 ;  /* 0x0000000400007388 */ /* 0x0005e40000000c00 */
.L_x_393:
[----:B------:R-:W-:Y:S05]  /*6aa0*/  BSYNC B1 ;  /* 0x0000000000017941 */ /* 0x000fea0003800000 */
.L_x_392:
[----:B-12---:R-:W-:-:S05]  /*6ab0*/  VIADD R4, R18, 0x60 ;  /* 0x0000006012047836 */ /* 0x006fca0000000000 */
[----:B------:R-:W-:-:S13]  /*6ac0*/  ISETP.GE.AND P0, PT, R4, R9, PT ;  /* 0x000000090400720c */ /* 0x000fda0003f06270 */
[----:B------:R-:W-:Y:S05]  /*6ad0*/  @P0 BRA `(.L_x_396) ;  /* 0x0000001400240947 */ /* 0x000fea0003800000 */
[----:B------:R-:W1:Y:S01]  /*6ae0*/  LDC R5, c[0x0][0x3d4] ;  /* 0x0000f500ff057b82 */ /* 0x000e620000000800 */
[C---:B------:R-:W-:Y:S01]  /*6af0*/  VIADD R4, R26.reuse, 0x10 ;  /* 0x000000101a047836 */ /* 0x040fe20000000000 */
[----:B------:R-:W-:Y:S01]  /*6b00*/  BSSY B1, `(.L_x_397) ;  /* 0x000002a000017945 */ /* 0x000fe20003800000 */
[----:B-1----:R-:W-:-:S03]  /*6b10*/  ISETP.GE.AND P0, PT, R26, R5, PT ;  /* 0x000000051a00720c */ /* 0x002fc60003f06270 */
[----:B------:R-:W-:-:S10]  /*6b20*/  ISETP.GE.AND P1, PT, R4, R5, PT ;  /* 0x000000050400720c */ /* 0x000fd40003f26270 */
[----:B------:R-:W-:Y:S05]  /*6b30*/  @P0 BRA `(.L_x_398) ;  /* 0x0000000000980947 */ /* 0x000fea0003800000 */
[----:B------:R-:W1:Y:S01]  /*6b40*/  LDS.128 R4, [R3+0xf400] ;  /* 0x00f4000003047984 */ /* 0x000e620000000c00 */
[----:B0-----:R-:W-:Y:S02]  /*6b50*/  HADD2.F32 R27, -RZ, R33.H0_H0 ;  /* 0x20000021ff1b7230 */ /* 0x001fe40000004100 */
[----:B------:R-:W-:Y:S02]  /*6b60*/  HADD2.F32 R21, -RZ, R34.H0_H0 ;  /* 0x20000022ff157230 */ /* 0x000fe40000004100 */
[----:B------:R-:W-:Y:S02]  /*6b70*/  HADD2.F32 R29, -RZ, R37.H0_H0 ;  /* 0x20000025ff1d7230 */ /* 0x000fe40000004100 */
[----:B------:R-:W-:Y:S02]  /*6b80*/  HADD2.F32 R25, -RZ, R36.H0_H0 ;  /* 0x20000024ff197230 */ /* 0x000fe40000004100 */
[----:B------:R-:W-:Y:S02]  /*6b90*/  HADD2.F32 R30, -RZ, R33.H1_H1 ;  /* 0x30000021ff1e7230 */ /* 0x000fe40000004100 */
[----:B------:R-:W-:-:S02]  /*6ba0*/  HADD2.F32 R28, -RZ, R34.H1_H1 ;  /* 0x30000022ff1c7230 */ /* 0x000fc40000004100 */
[--C-:B-1----:R-:W-:Y:S02]  /*6bb0*/  HADD2.F32 R9, -RZ, R4.reuse.H0_H0 ;  /* 0x20000004ff097230 */ /* 0x102fe40000004100 */
[----:B------:R-:W-:Y:S02]  /*6bc0*/  HADD2.F32 R4, -RZ, R4.H1_H1 ;  /* 0x30000004ff047230 */ /* 0x000fe40000004100 */
[--C-:B------:R-:W-:Y:S02]  /*6bd0*/  HADD2.F32 R13, -RZ, R5.reuse.H0_H0 ;  /* 0x20000005ff0d7230 */ /* 0x100fe40000004100 */
[----:B------:R-:W-:Y:S02]  /*6be0*/  HADD2.F32 R5, -RZ, R5.H1_H1 ;  /* 0x30000005ff057230 */ /* 0x000fe40000004100 */
[-C--:B------:R-:W-:Y:S01]  /*6bf0*/  FMUL.FTZ R20, R27, R4.reuse ;  /* 0x000000041b147220 */ /* 0x080fe20000410000 */
[----:B------:R-:W-:Y:S01]  /*6c00*/  FMUL.FTZ R24, R21, R4 ;  /* 0x0000000415187220 */ /* 0x000fe20000410000 */
[----:B------:R-:W-:-:S02]  /*6c10*/  HADD2.F32 R14, -RZ, R6.H0_H0 ;  /* 0x20000006ff0e7230 */ /* 0x000fc40000004100 */
[----:B------:R-:W-:Y:S01]  /*6c20*/  FMUL.FTZ R26, R29, R5 ;  /* 0x000000051d1a7220 */ /* 0x000fe20000410000 */
[----:B------:R-:W-:Y:S01]  /*6c30*/  FFMA.FTZ R4, R21, R9, -R20 ;  /* 0x0000000915047223 */ /* 0x000fe20000010814 */
[----:B------:R-:W-:Y:S01]  /*6c40*/  FMUL.FTZ R20, R25, R5 ;  /* 0x0000000519147220 */ /* 0x000fe20000410000 */
[--C-:B------:R-:W-:Y:S02]  /*6c50*/  HADD2.F32 R15, -RZ, R7.reuse.H0_H0 ;  /* 0x20000007ff0f7230 */ /* 0x100fe40000004100 */
[----:B------:R-:W-:Y:S01]  /*6c60*/  FFMA.FTZ R9, R27, R9, R24 ;  /* 0x000000091b097223 */ /* 0x000fe20000010018 */
[-C--:B------:R-:W-:Y:S01]  /*6c70*/  FFMA.FTZ R5, R25, R13.reuse, -R26 ;  /* 0x0000000d19057223 */ /* 0x080fe2000001081a */
[----:B------:R-:W-:Y:S02]  /*6c80*/  HADD2.F32 R6, -RZ, R6.H1_H1 ;  /* 0x30000006ff067230 */ /* 0x000fe40000004100 */
[----:B------:R-:W-:Y:S01]  /*6c90*/  FFMA.FTZ R20, R29, R13, R20 ;  /* 0x0000000d1d147223 */ /* 0x000fe20000010014 */
[----:B------:R-:W-:Y:S01]  /*6ca0*/  HADD2.F32 R7, -RZ, R7.H1_H1 ;  /* 0x30000007ff077230 */ /* 0x000fe20000004100 */
[----:B------:R-:W-:Y:S01]  /*6cb0*/  F2FP.F16.F32.PACK_AB R4, R9, R4 ;  /* 0x000000040904723e */ /* 0x000fe200000000ff */
[----:B------:R-:W-:-:S02]  /*6cc0*/  HADD2.F32 R27, -RZ, R37.H1_H1 ;  /* 0x30000025ff1b7230 */ /* 0x000fc40000004100 */
[-C--:B------:R-:W-:Y:S01]  /*6cd0*/  FMUL.FTZ R13, R30, R6.reuse ;  /* 0x000000061e0d7220 */ /* 0x080fe20000410000 */
[----:B------:R-:W-:Y:S02]  /*6ce0*/  HADD2.F32 R25, -RZ, R36.H1_H1 ;  /* 0x30000024ff197230 */ /* 0x000fe40000004100 */
[----:B------:R-:W-:Y:S01]  /*6cf0*/  FMUL.FTZ R21, R28, R6 ;  /* 0x000000061c157220 */ /* 0x000fe20000410000 */
[----:B------:R-:W-:Y:S01]  /*6d00*/  F2FP.F16.F32.PACK_AB R5, R20, R5 ;  /* 0x000000051405723e */ /* 0x000fe200000000ff */
[-C--:B------:R-:W-:Y:S01]  /*6d10*/  FMUL.FTZ R24, R27, R7.reuse ;  /* 0x000000071b187220 */ /* 0x080fe20000410000 */
[-C--:B------:R-:W-:Y:S01]  /*6d20*/  FFMA.FTZ R6, R28, R14.reuse, -R13 ;  /* 0x0000000e1c067223 */ /* 0x080fe2000001080d */
[C---:B------:R-:W-:Y:S01]  /*6d30*/  FMUL.FTZ R26, R25.reuse, R7 ;  /* 0x00000007191a7220 */ /* 0x040fe20000410000 */
[----:B------:R-:W-:Y:S01]  /*6d40*/  FFMA.FTZ R21, R30, R14, R21 ;  /* 0x0000000e1e157223 */ /* 0x000fe20000010015 */
[-C--:B------:R-:W-:Y:S02]  /*6d50*/  FFMA.FTZ R7, R25, R15.reuse, -R24 ;  /* 0x0000000f19077223 */ /* 0x080fe40000010818 */
[----:B------:R-:W-:-:S02]  /*6d60*/  FFMA.FTZ R26, R27, R15, R26 ;  /* 0x0000000f1b1a7223 */ /* 0x000fc4000001001a */
[----:B------:R-:W-:-:S03]  /*6d70*/  F2FP.F16.F32.PACK_AB R6, R21, R6 ;  /* 0x000000061506723e */ /* 0x000fc600000000ff */
[----:B------:R-:W-:-:S05]  /*6d80*/  F2FP.F16.F32.PACK_AB R7, R26, R7 ;  /* 0x000000071a07723e */ /* 0x000fca00000000ff */
[----:B------:R1:W-:Y:S02]  /*6d90*/  STS.128 [R3+0xf400], R4 ;  /* 0x00f4000403007388 */ /* 0x0003e40000000c00 */
.L_x_398:
[----:B------:R-:W-:Y:S05]  /*6da0*/  BSYNC B1 ;  /* 0x0000000000017941 */ /* 0x000fea0003800000 */
.L_x_397:
[----:B------:R-:W-:Y:S05]  /*6db0*/  @P1 BRA `(.L_x_396) ;  /* 0x00000010006c1947 */ /* 0x000fea0003800000 */
[----:B-1----:R-:W1:Y:S01]  /*6dc0*/  LDS.128 R4, [R0+0x3000] ;  /* 0x0030000000047984 */ /* 0x002e620000000c00 */
[--C-:B------:R-:W-:Y:S02]  /*6dd0*/  HADD2.F32 R21, -RZ, R12.reuse.H0_H0 ;  /* 0x2000000cff157230 */ /* 0x100fe40000004100 */
[----:B------:R-:W-:Y:S02]  /*6de0*/  HADD2.F32 R13, -RZ, R12.H1_H1 ;  /* 0x3000000cff0d7230 */ /* 0x000fe40000004100 */
[--C-:B------:R-:W-:Y:S02]  /*6df0*/  HADD2.F32 R25, -RZ, R11.reuse.H1_H1 ;  /* 0x3000000bff197230 */ /* 0x100fe40000004100 */
[----:B------:R-:W-:Y:S02]  /*6e00*/  HADD2.F32 R15, -RZ, R11.H0_H0 ;  /* 0x2000000bff0f7230 */ /* 0x000fe40000004100 */
[--C-:B-1----:R-:W-:Y:S02]  /*6e10*/  HADD2.F32 R3, -RZ, R4.reuse.H0_H0 ;  /* 0x20000004ff037230 */ /* 0x102fe40000004100 */
[----:B------:R-:W-:-:S02]  /*6e20*/  HADD2.F32 R4, -RZ, R4.H1_H1 ;  /* 0x30000004ff047230 */ /* 0x000fc40000004100 */
[--C-:B------:R-:W-:Y:S02]  /*6e30*/  HADD2.F32 R9, -RZ, R5.reuse.H0_H0 ;  /* 0x20000005ff097230 */ /* 0x100fe40000004100 */
[----:B------:R-:W-:Y:S02]  /*6e40*/  HADD2.F32 R5, -RZ, R5.H1_H1 ;  /* 0x30000005ff057230 */ /* 0x000fe40000004100 */
[-C--:B------:R-:W-:Y:S01]  /*6e50*/  FMUL.FTZ R14, R21, R4.reuse ;  /* 0x00000004150e7220 */ /* 0x080fe20000410000 */
[----:B------:R-:W-:Y:S01]  /*6e60*/  FMUL.FTZ R20, R13, R4 ;  /* 0x000000040d147220 */ /* 0x000fe20000410000 */
[----:B------:R-:W-:Y:S02]  /*6e70*/  HADD2.F32 R11, -RZ, R6.H0_H0 ;  /* 0x20000006ff0b7230 */ /* 0x000fe40000004100 */
[----:B------:R-:W-:Y:S01]  /*6e80*/  FMUL.FTZ R24, R25, R5 ;  /* 0x0000000519187220 */ /* 0x000fe20000410000 */
[----:B------:R-:W-:Y:S01]  /*6e90*/  FFMA.FTZ R4, R13, R3, -R14 ;  /* 0x000000030d047223 */ /* 0x000fe2000001080e */
[----:B------:R-:W-:Y:S01]  /*6ea0*/  FMUL.FTZ R14, R15, R5 ;  /* 0x000000050f0e7220 */ /* 0x000fe20000410000 */
[----:B------:R-:W-:-:S02]  /*6eb0*/  HADD2.F32 R12, -RZ, R7.H0_H0 ;  /* 0x20000007ff0c7230 */ /* 0x000fc40000004100 */
[----:B------:R-:W-:Y:S01]  /*6ec0*/  FFMA.FTZ R3, R21, R3, R20 ;  /* 0x0000000315037223 */ /* 0x000fe20000010014 */
[-C--:B------:R-:W-:Y:S01]  /*6ed0*/  FFMA.FTZ R5, R15, R9.reuse, -R24 ;  /* 0x000000090f057223 */ /* 0x080fe20000010818 */
[----:B------:R-:W-:Y:S02]  /*6ee0*/  HADD2.F32 R6, -RZ, R6.H1_H1 ;  /* 0x30000006ff067230 */ /* 0x000fe40000004100 */
[----:B------:R-:W-:Y:S01]  /*6ef0*/  FFMA.FTZ R14, R25, R9, R14 ;  /* 0x00000009190e7223 */ /* 0x000fe2000001000e */
[----:B------:R-:W-:Y:S01]  /*6f00*/  HADD2.F32 R7, -RZ, R7.H1_H1 ;  /* 0x30000007ff077230 */ /* 0x000fe20000004100 */
[----:B------:R-:W-:Y:S01]  /*6f10*/  F2FP.F16.F32.PACK_AB R4, R3, R4 ;  /* 0x000000040304723e */ /* 0x000fe200000000ff */
[--C-:B------:R-:W-:Y:S02]  /*6f20*/  HADD2.F32 R21, -RZ, R10.reuse.H0_H0 ;  /* 0x2000000aff157230 */ /* 0x100fe40000004100 */
[----:B------:R-:W-:Y:S01]  /*6f30*/  HADD2.F32 R24, -RZ, R10.H1_H1 ;  /* 0x3000000aff187230 */ /* 0x000fe20000004100 */
[----:B------:R-:W-:Y:S01]  /*6f40*/  F2FP.F16.F32.PACK_AB R5, R14, R5 ;  /* 0x000000050e05723e */ /* 0x000fe200000000ff */
[----:B------:R-:W-:-:S02]  /*6f50*/  HADD2.F32 R15, -RZ, R8.H0_H0 ;  /* 0x20000008ff0f7230 */ /* 0x000fc40000004100 */
[----:B------:R-:W-:Y:S02]  /*6f60*/  HADD2.F32 R20, -RZ, R8.H1_H1 ;  /* 0x30000008ff147230 */ /* 0x000fe40000004100 */
[-C--:B------:R-:W-:Y:S01]  /*6f70*/  FMUL.FTZ R8, R21, R6.reuse ;  /* 0x0000000615087220 */ /* 0x080fe20000410000 */
[-C--:B------:R-:W-:Y:S01]  /*6f80*/  FMUL.FTZ R9, R24, R7.reuse ;  /* 0x0000000718097220 */ /* 0x080fe20000410000 */
[C---:B------:R-:W-:Y:S01]  /*6f90*/  FMUL.FTZ R10, R15.reuse, R6 ;  /* 0x000000060f0a7220 */ /* 0x040fe20000410000 */
[C---:B------:R-:W-:Y:S01]  /*6fa0*/  FMUL.FTZ R13, R20.reuse, R7 ;  /* 0x00000007140d7220 */ /* 0x040fe20000410000 */
[-C--:B------:R-:W-:Y:S01]  /*6fb0*/  FFMA.FTZ R6, R15, R11.reuse, -R8 ;  /* 0x0000000b0f067223 */ /* 0x080fe20000010808 */
[-C--:B------:R-:W-:Y:S01]  /*6fc0*/  FFMA.FTZ R7, R20, R12.reuse, -R9 ;  /* 0x0000000c14077223 */ /* 0x080fe20000010809 */
[----:B------:R-:W-:Y:S01]  /*6fd0*/  FFMA.FTZ R11, R21, R11, R10 ;  /* 0x0000000b150b7223 */ /* 0x000fe2000001000a */
[----:B------:R-:W-:-:S04]  /*6fe0*/  FFMA.FTZ R12, R24, R12, R13 ;  /* 0x0000000c180c7223 */ /* 0x000fc8000001000d */
[----:B------:R-:W-:Y:S02]  /*6ff0*/  F2FP.F16.F32.PACK_AB R6, R11, R6 ;  /* 0x000000060b06723e */ /* 0x000fe400000000ff */
[----:B------:R-:W-:-:S05]  /*7000*/  F2FP.F16.F32.PACK_AB R7, R12, R7 ;  /* 0x000000070c07723e */ /* 0x000fca00000000ff */
[----:B------:R2:W-:Y:S01]  /*7010*/  STS.128 [R0+0x3000], R4 ;  /* 0x0030000400007388 */ /* 0x0005e20000000c00 */
[----:B------:R-:W-:Y:S05]  /*7020*/  BRA `(.L_x_396) ;  /* 0x0000000c00d07947 */ /* 0x000fea0003800000 */
.L_x_383:
[----:B------:R-:W1:Y:S01]  /*7030*/  LDC R21, c[0x0][0x3d4] ;  /* 0x0000f500ff157b82 */ /* 0x000e620000000800 */
[----:B------:R-:W-:Y:S01]  /*7040*/  IMAD R25, R33, -0xc0, R25 ;  /* 0xffffff4021197824 */ /* 0x000fe200078e0219 */
[----:B------:R-:W2:Y:S01]  /*7050*/  LDL R8, [R1+0x80] ;  /* 0x0000800001087983 */ /* 0x000ea20000100800 */
[----:B------:R-:W-:Y:S02]  /*7060*/  CS2R R4, SRZ ;  /* 0x0000000000047805 */ /* 0x000fe4000001ff00 */
[----:B------:R-:W-:Y:S02]  /*7070*/  CS2R R6, SRZ ;  /* 0x0000000000067805 */ /* 0x000fe4000001ff00 */
[----:B------:R-:W-:Y:S02]  /*7080*/  CS2R R26, SRZ ;  /* 0x00000000001a7805 */ /* 0x000fe4000001ff00 */
[----:B------:R-:W-:Y:S02]  /*7090*/  VIMNMX R3, R25, 0xc0, PT ;  /* 0x000000c019037848 */ /* 0x000fe40003fe0100 */
[----:B------:R-:W-:-:S02]  /*70a0*/  CS2R R24, SRZ ;  /* 0x0000000000187805 */ /* 0x000fc4000001ff00 */
[----:B-1----:R-:W-:-:S04]  /*70b0*/  ISETP.GE.AND P0, PT, R16, R21, PT ;  /* 0x000000151000720c */ /* 0x002fc80003f06270 */
[----:B------:R-:W-:-:S13]  /*70c0*/  ISETP.GE.OR P1, PT, R18, R3, P0 ;  /* 0x000000031200720c */ /* 0x000fda0000726670 */
[----:B------:R1:W5:Y:S04]  /*70d0*/  @!P1 LDG.E.128 R4, desc[UR56][R42.64] ;  /* 0x000000382a049981 */ /* 0x000368000c1e1d00 */
[----:B------:R1:W5:Y:S01]  /*70e0*/  @!P1 LDG.E.128 R24, desc[UR56][R40.64] ;  /* 0x0000003828189981 */ /* 0x000362000c1e1d00 */
[----:B------:R-:W-:Y:S01]  /*70f0*/  UMOV UR4, 0xffffffff ;  /* 0xffffffff00047882 */ /* 0x000fe20000000000 */
[----:B--2---:R-:W-:Y:S02]  /*7100*/  LEA.HI R0, R8, R8, RZ, 0x1 ;  /* 0x0000000808007211 */ /* 0x004fe400078f08ff */
[----:B-1----:R-:W-:Y:S05]  /*7110*/  BRA.DIV UR4, `(.L_x_399) ;  /* 0x000000fe04747947 */ /* 0x002fea000b800000 */
.L_x_568:
[----:B------:R-:W-:Y:S01]  /*7120*/  UMOV UR4, 0xffffffff ;  /* 0xffffffff00047882 */ /* 0x000fe20000000000 */
[----:B------:R-:W-:Y:S02]  /*7130*/  LOP3.LUT R0, R0, 0xfffffffe, RZ, 0xc0, !PT ;  /* 0xfffffffe00007812 */ /* 0x000fe400078ec0ff */
[----:B------:R-:W-:Y:S05]  /*7140*/  BRA.DIV UR4, `(.L_x_400) ;  /* 0x000000fe04907947 */ /* 0x000fea000b800000 */
.L_x_571:
[----:B------:R-:W-:Y:S01]  /*7150*/  UMOV UR4, 0xffffffff ;  /* 0xffffffff00047882 */ /* 0x000fe20000000000 */
[----:B------:R-:W-:Y:S02]  /*7160*/  IADD3 R0, R8, -R0, RZ ;  /* 0x8000000008007210 */ /* 0x000fe40007ffe0ff */
[----:B------:R-:W-:Y:S05]  /*7170*/  BRA.DIV UR4, `(.L_x_401) ;  /* 0x000000fe04ac7947 */ /* 0x000fea000b800000 */
.L_x_574:
[----:B------:R-:W-:Y:S01]  /*7180*/  UMOV UR4, 0xffffffff ;  /* 0xffffffff00047882 */ /* 0x000fe20000000000 */
[----:B------:R-:W-:Y:S02]  /*7190*/  SHF.L.U32 R9, R0, 0x1f, RZ ;  /* 0x0000001f00097819 */ /* 0x000fe400000006ff */
[----:B------:R-:W-:Y:S05]  /*71a0*/  BRA.DIV UR4, `(.L_x_402) ;  /* 0x000000fe04c87947 */ /* 0x000fea000b800000 */
.L_x_577:
[----:B------:R-:W1:Y:S01]  /*71b0*/  SYNCS.PHASECHK.TRANS64.TRYWAIT P1, [R2+URZ+0x30800], R9 ;  /* 0x03080009020075a7 */ /* 0x000e62000802017f */
[C---:B------:R-:W-:Y:S01]  /*71c0*/  VIADD R0, R18.reuse, 0x60 ;  /* 0x0000006012007836 */ /* 0x040fe20000000000 */
[-C--:B------:R-:W-:Y:S01]  /*71d0*/  ISETP.GE.OR P2, PT, R18, R3.reuse, P0 ;  /* 0x000000031200720c */ /* 0x080fe20000746670 */
[--C-:B-----5:R-:W-:Y:S01]  /*71e0*/  IMAD.MOV.U32 R15, RZ, RZ, R5.reuse ;  /* 0x000000ffff0f7224 */ /* 0x120fe200078e0005 */
[----:B------:R-:W-:Y:S01]  /*71f0*/  SHF.R.U32.HI R13, RZ, 0x10, R5 ;  /* 0x00000010ff0d7819 */ /* 0x000fe20000011605 */
[----:B------:R-:W-:Y:S01]  /*7200*/  IMAD.MOV.U32 R20, RZ, RZ, R4 ;  /* 0x000000ffff147224 */ /* 0x000fe200078e0004 */
[----:B------:R-:W-:Y:S01]  /*7210*/  ISETP.GE.OR P0, PT, R0, R3, P0 ;  /* 0x000000030000720c */ /* 0x000fe20000706670 */
[----:B------:R-:W-:Y:S01]  /*7220*/  IMAD.MOV.U32 R0, RZ, RZ, R7 ;  /* 0x000000ffff007224 */ /* 0x000fe200078e0007 */
[----:B------:R-:W-:Y:S01]  /*7230*/  SHF.R.U64 R3, R4, 0x10, R5 ;  /* 0x0000001004037819 */ /* 0x000fe20000001205 */
[----:B------:R-:W-:Y:S01]  /*7240*/  IMAD.MOV.U32 R44, RZ, RZ, R24 ;  /* 0x000000ffff2c7224 */ /* 0x000fe200078e0018 */
[--C-:B------:R-:W-:Y:S01]  /*7250*/  SHF.R.U64 R4, R6, 0x10, R7.reuse ;  /* 0x0000001006047819 */ /* 0x100fe20000001207 */
[----:B------:R-:W-:Y:S01]  /*7260*/  BSSY B1, `(.L_x_403) ;  /* 0x0000017000017945 */ /* 0x000fe20003800000 */
[----:B------:R-:W-:-:S02]  /*7270*/  SHF.R.U32.HI R5, RZ, 0x10, R7 ;  /* 0x00000010ff057819 */ /* 0x000fc40000011607 */
[----:B------:R-:W-:Y:S02]  /*7280*/  MOV R12, R6 ;  /* 0x00000006000c7202 */ /* 0x000fe40000000f00 */
[--C-:B------:R-:W-:Y:S02]  /*7290*/  PRMT R15, R15, 0x5410, R3.reuse ;  /* 0x000054100f0f7816 */ /* 0x100fe40000000003 */
[----:B------:R-:W-:Y:S01]  /*72a0*/  PRMT R3, R4, 0x7610, R3 ;  /* 0x0000761004037816 */ /* 0x000fe20000000003 */
[----:B------:R-:W-:Y:S01]  /*72b0*/  IMAD.MOV.U32 R4, RZ, RZ, R25 ;  /* 0x000000ffff047224 */ /* 0x000fe200078e0019 */
[----:B------:R-:W-:Y:S01]  /*72c0*/  PRMT R0, R5, 0x5410, R0 ;  /* 0x0000541005007816 */ /* 0x000fe20000000000 */
[----:B------:R-:W-:Y:S01]  /*72d0*/  IMAD.MOV.U32 R5, RZ, RZ, R27 ;  /* 0x000000ffff057224 */ /* 0x000fe200078e001b */
[----:B------:R-:W-:Y:S02]  /*72e0*/  PRMT R20, R20, 0x5410, R20 ;  /* 0x0000541014147816 */ /* 0x000fe40000000014 */
[----:B------:R-:W-:-:S02]  /*72f0*/  PRMT R12, R12, 0x5410, R12 ;  /* 0x000054100c0c7816 */ /* 0x000fc4000000000c */
[--C-:B------:R-:W-:Y:S02]  /*7300*/  SHF.R.U64 R6, R24, 0x10, R25.reuse ;  /* 0x0000001018067819 */ /* 0x100fe40000001219 */
[----:B------:R-:W-:Y:S02]  /*7310*/  SHF.R.U32.HI R7, RZ, 0x10, R25 ;  /* 0x00000010ff077819 */ /* 0x000fe40000011619 */
[----:B0-----:R-:W-:Y:S02]  /*7320*/  MOV R14, R26 ;  /* 0x0000001a000e7202 */ /* 0x001fe40000000f00 */
[--C-:B------:R-:W-:Y:S02]  /*7330*/  SHF.R.U64 R8, R26, 0x10, R27.reuse ;  /* 0x000000101a087819 */ /* 0x100fe4000000121b */
[----:B------:R-:W-:Y:S02]  /*7340*/  SHF.R.U32.HI R10, RZ, 0x10, R27 ;  /* 0x00000010ff0a7819 */ /* 0x000fe4000001161b */
[----:B------:R-:W-:Y:S01]  /*7350*/  PRMT R20, R4, 0x7610, R20 ;  /* 0x0000761004147816 */ /* 0x000fe20000000014 */
[----:B------:R-:W-:Y:S01]  /*7360*/  IMAD.IADD R4, R16, 0x1, R21 ;  /* 0x0000000110047824 */ /* 0x000fe200078e0215 */
[----:B------:R-:W-:-:S02]  /*7370*/  PRMT R44, R44, 0x5410, R6 ;  /* 0x000054102c2c7816 */ /* 0x000fc40000000006 */
[----:B------:R-:W-:Y:S02]  /*7380*/  PRMT R14, R14, 0x5410, R7 ;  /* 0x000054100e0e7816 */ /* 0x000fe40000000007 */
[----:B------:R-:W-:Y:S02]  /*7390*/  PRMT R3, R3, 0x5410, R5 ;  /* 0x0000541003037816 */ /* 0x000fe40000000005 */
[----:B------:R-:W-:Y:S02]  /*73a0*/  PRMT R13, R13, 0x5410, R8 ;  /* 0x000054100d0d7816 */ /* 0x000fe40000000008 */
[----:B------:R-:W-:Y:S01]  /*73b0*/  PRMT R12, R10, 0x7610, R12 ;  /* 0x000076100a0c7816 */ /* 0x000fe2000000000c */
[----:B-1----:R-:W-:Y:S06]  /*73c0*/  @!P1 BRA `(.L_x_404) ;  /* 0x000000fc00689947 */ /* 0x002fec0003800000 */
.L_x_578:
[----:B------:R-:W-:Y:S05]  /*73d0*/  BSYNC B1 ;  /* 0x0000000000017941 */ /* 0x000fea0003800000 */
.L_x_403:
[----:B------:R-:W-:Y:S01]  /*73e0*/  BSSY B1, `(.L_x_405) ;  /* 0x000005f000017945 */ /* 0x000fe20003800000 */
[----:B------:R-:W-:-:S03]  /*73f0*/  LOP3.LUT R21, R4, 0x38, RZ, 0xc0, !PT ;  /* 0x0000003804157812 */ /* 0x000fc600078ec0ff */
[----:B------:R-:W-:Y:S05]  /*7400*/  @P2 BRA `(.L_x_406) ;  /* 0x0000000400702947 */ /* 0x000fea0003800000 */
[----:B------:R-:W2:Y:S01]  /*7410*/  LDL R6, [R1+0x58] ;  /* 0x0000580001067983 */ /* 0x000ea20000100800 */
[----:B------:R-:W1:Y:S02]  /*7420*/  S2R R5, SR_TID.X ;  /* 0x0000000000057919 */ /* 0x000e640000002100 */
[----:B-1----:R-:W-:-:S05]  /*7430*/  VIADD R5, R5, 0xffffff80 ;  /* 0xffffff8005057836 */ /* 0x002fca0000000000 */
[----:B------:R-:W-:-:S04]  /*7440*/  SHF.R.S32.HI R10, RZ, 0x1f, R5 ;  /* 0x0000001fff0a7819 */ /* 0x000fc80000011405 */
[----:B------:R-:W-:-:S04]  /*7450*/  LEA.HI R10, R10, R5, RZ, 0x5 ;  /* 0x000000050a0a7211 */ /* 0x000fc800078f28ff */
[----:B------:R-:W-:Y:S01]  /*7460*/  SHF.R.S32.HI R10, RZ, 0x5, R10 ;  /* 0x00000005ff0a7819 */ /* 0x000fe2000001140a */
[----:B------:R-:W-:Y:S02]  /*7470*/  HADD2.F32 R37, -RZ, R44.H0_H0 ;  /* 0x2000002cff257230 */ /* 0x000fe40000004100 */
[----:B------:R-:W-:Y:S02]  /*7480*/  HADD2.F32 R33, -RZ, R20.H1_H1 ;  /* 0x30000014ff217230 */ /* 0x000fe40000004100 */
[----:B------:R-:W-:Y:S01]  /*7490*/  HADD2.F32 R39, -RZ, R44.H1_H1 ;  /* 0x3000002cff277230 */ /* 0x000fe20000004100 */
[----:B--2---:R-:W-:-:S04]  /*74a0*/  SHF.L.U32 R4, R6, 0x6, RZ ;  /* 0x0000000606047819 */ /* 0x004fc800000006ff */
[----:B------:R-:W-:-:S04]  /*74b0*/  LOP3.LUT R8, R4, 0x1c0, RZ, 0xc0, !PT ;  /* 0x000001c004087812 */ /* 0x000fc800078ec0ff */
[----:B------:R-:W-:Y:S02]  /*74c0*/  SHF.R.U32.HI R7, RZ, 0x3, R8 ;  /* 0x00000003ff077819 */ /* 0x000fe40000011608 */
[----:B------:R-:W-:Y:S02]  /*74d0*/  LOP3.LUT R4, R8, 0x38, R16, 0xf8, !PT ;  /* 0x0000003808047812 */ /* 0x000fe400078ef810 */
[----:B------:R-:W-:Y:S02]  /*74e0*/  LOP3.LUT R8, R7, R21, R8, 0x1e, !PT ;  /* 0x0000001507087212 */ /* 0x000fe400078e1e08 */
[----:B------:R-:W-:-:S03]  /*74f0*/  LOP3.LUT R4, R4, R7, RZ, 0x3c, !PT ;  /* 0x0000000704047212 */ /* 0x000fc600078e3cff */
[C---:B0-----:R-:W-:Y:S02]  /*7500*/  IMAD R9, R10.reuse, 0x200, R8 ;  /* 0x000002000a097824 */ /* 0x041fe400078e0208 */
[----:B------:R-:W-:-:S03]  /*7510*/  IMAD R5, R10, 0x200, R4 ;  /* 0x000002000a057824 */ /* 0x000fc600078e0204 */
[----:B------:R-:W-:Y:S01]  /*7520*/  LEA R42, R9, R2, 0x1 ;  /* 0x00000002092a7211 */ /* 0x000fe200078e08ff */
[----:B------:R-:W-:-:S04]  /*7530*/  IMAD R40, R5, 0x2, R2 ;  /* 0x0000000205287824 */ /* 0x000fc800078e0202 */
[----:B------:R-:W0:Y:S04]  /*7540*/  LDS.128 R8, [R42+0xc400] ;  /* 0x00c400002a087984 */ /* 0x000e280000000c00 */
[----:B------:R-:W1:Y:S01]  /*7550*/  LDS.128 R4, [R40+0xc400] ;  /* 0x00c4000028047984 */ /* 0x000e620000000c00 */
[----:B0-----:R-:W-:Y:S02]  /*7560*/  HADD2.F32 R28, -RZ, R8.H0_H0 ;  /* 0x20000008ff1c7230 */ /* 0x001fe40000004100 */
[----:B-1----:R-:W-:-:S03]  /*7570*/  HADD2.F32 R24, -RZ, R4.H0_H0 ;  /* 0x20000004ff187230 */ /* 0x002fc60000004100 */
[C---:B------:R-:W-:Y:S01]  /*7580*/  FMUL.FTZ R41, R28.reuse, R37 ;  /* 0x000000251c297220 */ /* 0x040fe20000410000 */
[-C--:B------:R-:W-:Y:S01]  /*7590*/  FMUL.FTZ R43, R28, R33.reuse ;  /* 0x000000211c2b7220 */ /* 0x080fe20000410000 */
[----:B------:R-:W-:Y:S02]  /*75a0*/  HADD2.F32 R8, -RZ, R8.H1_H1 ;  /* 0x30000008ff087230 */ /* 0x000fe40000004100 */
[C---:B------:R-:W-:Y:S01]  /*75b0*/  FFMA.FTZ R41, R24.reuse, R33, -R41 ;  /* 0x0000002118297223 */ /* 0x040fe20000010829 */
[----:B------:R-:W-:Y:S02]  /*75c0*/  HADD2.F32 R29, -RZ, R9.H0_H0 ;  /* 0x20000009ff1d7230 */ /* 0x000fe40000004100 */
[----:B------:R-:W-:Y:S01]  /*75d0*/  FFMA.FTZ R43, R24, R37, R43 ;  /* 0x00000025182b7223 */ /* 0x000fe2000001002b */
[----:B------:R-:W-:Y:S02]  /*75e0*/  HADD2.F32 R33, -RZ, R15.H1_H1 ;  /* 0x3000000fff217230 */ /* 0x000fe40000004100 */
[----:B------:R-:W-:-:S02]  /*75f0*/  HADD2.F32 R28, -RZ, R20.H0_H0 ;  /* 0x20000014ff1c7230 */ /* 0x000fc40000004100 */
[----:B------:R-:W-:Y:S02]  /*7600*/  HADD2.F32 R24, -RZ, R15.H0_H0 ;  /* 0x2000000fff187230 */ /* 0x000fe40000004100 */
[C---:B------:R-:W-:Y:S01]  /*7610*/  FMUL.FTZ R45, R8.reuse, R39 ;  /* 0x00000027082d7220 */ /* 0x040fe20000410000 */
[----:B------:R-:W-:Y:S02]  /*7620*/  HADD2.F32 R4, -RZ, R4.H1_H1 ;  /* 0x30000004ff047230 */ /* 0x000fe40000004100 */
[-C--:B------:R-:W-:Y:S01]  /*7630*/  FMUL.FTZ R37, R8, R33.reuse ;  /* 0x0000002108257220 */ /* 0x080fe20000410000 */
[----:B------:R-:W-:Y:S02]  /*7640*/  HADD2.F32 R25, -RZ, R5.H0_H0 ;  /* 0x20000005ff197230 */ /* 0x000fe40000004100 */
[C---:B------:R-:W-:Y:S01]  /*7650*/  FMUL.FTZ R36, R29.reuse, R28 ;  /* 0x0000001c1d247220 */ /* 0x040fe20000410000 */
[----:B------:R-:W-:Y:S01]  /*7660*/  FMUL.FTZ R29, R29, R24 ;  /* 0x000000181d1d7220 */ /* 0x000fe20000410000 */
[C---:B------:R-:W-:Y:S01]  /*7670*/  FFMA.FTZ R32, R4.reuse, R33, -R45 ;  /* 0x0000002104207223 */ /* 0x040fe2000001082d */
[----:B------:R-:W-:Y:S01]  /*7680*/  FFMA.FTZ R34, R4, R39, R37 ;  /* 0x0000002704227223 */ /* 0x000fe20000010025 */
[----:B------:R-:W-:-:S02]  /*7690*/  HADD2.F32 R9, -RZ, R9.H1_H1 ;  /* 0x30000009ff097230 */ /* 0x000fc40000004100 */
[C---:B------:R-:W-:Y:S01]  /*76a0*/  FFMA.FTZ R28, R25.reuse, R28, R29 ;  /* 0x0000001c191c7223 */ /* 0x040fe2000001001d */
[----:B------:R-:W-:Y:S02]  /*76b0*/  HADD2.F32 R8, -RZ, R14.H1_H1 ;  /* 0x3000000eff087230 */ /* 0x000fe40000004100 */
[----:B------:R-:W-:Y:S02]  /*76c0*/  HADD2.F32 R4, -RZ, R13.H0_H0 ;  /* 0x2000000dff047230 */ /* 0x000fe40000004100 */
[----:B------:R-:W-:Y:S02]  /*76d0*/  HADD2.F32 R30, -RZ, R10.H0_H0 ;  /* 0x2000000aff1e7230 */ /* 0x000fe40000004100 */
[----:B------:R-:W-:Y:S02]  /*76e0*/  HADD2.F32 R29, -RZ, R14.H0_H0 ;  /* 0x2000000eff1d7230 */ /* 0x000fe40000004100 */
[----:B------:R-:W-:Y:S01]  /*76f0*/  FFMA.FTZ R36, R25, R24, -R36 ;  /* 0x0000001819247223 */ /* 0x000fe20000010824 */
[----:B------:R-:W-:-:S02]  /*7700*/  HADD2.F32 R5, -RZ, R5.H1_H1 ;  /* 0x30000005ff057230 */ /* 0x000fc40000004100 */
[C---:B------:R-:W-:Y:S01]  /*7710*/  FMUL.FTZ R24, R9.reuse, R8 ;  /* 0x0000000809187220 */ /* 0x040fe20000410000 */
[----:B------:R-:W-:Y:S02]  /*7720*/  HADD2.F32 R26, -RZ, R6.H0_H0 ;  /* 0x20000006ff1a7230 */ /* 0x000fe40000004100 */
[----:B------:R-:W-:Y:S01]  /*7730*/  FMUL.FTZ R38, R9, R4 ;  /* 0x0000000409267220 */ /* 0x000fe20000410000 */
[----:B------:R-:W-:Y:S02]  /*7740*/  HADD2.F32 R25, -RZ, R12.H1_H1 ;  /* 0x3000000cff197230 */ /* 0x000fe40000004100 */
[----:B------:R-:W-:Y:S01]  /*7750*/  FMUL.FTZ R45, R30, R29 ;  /* 0x0000001d1e2d7220 */ /* 0x000fe20000410000 */
[----:B------:R-:W-:Y:S02]  /*7760*/  HADD2.F32 R10, -RZ, R10.H1_H1 ;  /* 0x3000000aff0a7230 */ /* 0x000fe40000004100 */
[----:B------:R-:W-:Y:S02]  /*7770*/  HADD2.F32 R33, -RZ, R13.H1_H1 ;  /* 0x3000000dff217230 */ /* 0x000fe40000004100 */
[----:B------:R-:W-:-:S02]  /*7780*/  HADD2.F32 R9, -RZ, R3.H0_H0 ;  /* 0x20000003ff097230 */ /* 0x000fc40000004100 */
[C---:B------:R-:W-:Y:S01]  /*7790*/  FFMA.FTZ R37, R5.reuse, R4, -R24 ;  /* 0x0000000405257223 */ /* 0x040fe20000010818 */
[-C--:B------:R-:W-:Y:S01]  /*77a0*/  FMUL.FTZ R30, R30, R25.reuse ;  /* 0x000000191e1e7220 */ /* 0x080fe20000410000 */
[----:B------:R-:W-:Y:S01]  /*77b0*/  FFMA.FTZ R39, R5, R8, R38 ;  /* 0x0000000805277223 */ /* 0x000fe20000010026 */
[----:B------:R-:W-:Y:S01]  /*77c0*/  FFMA.FTZ R45, R26, R25, -R45 ;  /* 0x000000191a2d7223 */ /* 0x000fe2000001082d */
[----:B------:R-:W-:Y:S02]  /*77d0*/  HADD2.F32 R6, -RZ, R6.H1_H1 ;  /* 0x30000006ff067230 */ /* 0x000fe40000004100 */
[C---:B------:R-:W-:Y:S01]  /*77e0*/  FMUL.FTZ R5, R10.reuse, R33 ;  /* 0x000000210a057220 */ /* 0x040fe20000410000 */
[--C-:B------:R-:W-:Y:S02]  /*77f0*/  HADD2.F32 R31, -RZ, R11.reuse.H0_H0 ;  /* 0x2000000bff1f7230 */ /* 0x100fe40000004100 */
[----:B------:R-:W-:Y:S01]  /*7800*/  FMUL.FTZ R25, R10, R9 ;  /* 0x000000090a197220 */ /* 0x000fe20000410000 */
[----:B------:R-:W-:-:S02]  /*7810*/  HADD2.F32 R11, -RZ, R11.H1_H1 ;  /* 0x3000000bff0b7230 */ /* 0x000fc40000004100 */
[----:B------:R-:W-:Y:S02]  /*7820*/  HADD2.F32 R10, -RZ, R3.H1_H1 ;  /* 0x30000003ff0a7230 */ /* 0x000fe40000004100 */
[----:B------:R-:W-:Y:S02]  /*7830*/  HADD2.F32 R24, -RZ, R12.H0_H0 ;  /* 0x2000000cff187230 */ /* 0x000fe40000004100 */
[--C-:B------:R-:W-:Y:S02]  /*7840*/  HADD2.F32 R4, -RZ, R0.reuse.H1_H1 ;  /* 0x30000000ff047230 */ /* 0x100fe40000004100 */
[----:B------:R-:W-:Y:S02]  /*7850*/  HADD2.F32 R8, -RZ, R0.H0_H0 ;  /* 0x20000000ff087230 */ /* 0x000fe40000004100 */
[----:B------:R-:W-:Y:S01]  /*7860*/  FFMA.FTZ R30, R26, R29, R30 ;  /* 0x0000001d1a1e7223 */ /* 0x000fe2000001001e */
[--C-:B------:R-:W-:Y:S02]  /*7870*/  HADD2.F32 R27, -RZ, R7.reuse.H0_H0 ;  /* 0x20000007ff1b7230 */ /* 0x100fe40000004100 */
[----:B------:R-:W-:Y:S01]  /*7880*/  FFMA.FTZ R26, R6, R9, -R5 ;  /* 0x00000009061a7223 */ /* 0x000fe20000010805 */
[----:B------:R-:W-:-:S02]  /*7890*/  HADD2.F32 R7, -RZ, R7.H1_H1 ;  /* 0x30000007ff077230 */ /* 0x000fc40000004100 */
[----:B------:R-:W-:Y:S01]  /*78a0*/  FFMA.FTZ R25, R6, R33, R25 ;  /* 0x0000002106197223 */ /* 0x000fe20000010019 */
[----:B------:R-:W-:Y:S01]  /*78b0*/  FMUL.FTZ R6, R31, R10 ;  /* 0x0000000a1f067220 */ /* 0x000fe20000410000 */
[----:B------:R-:W-:Y:S01]  /*78c0*/  FMUL.FTZ R38, R11, R24 ;  /* 0x000000180b267220 */ /* 0x000fe20000410000 */
[----:B------:R-:W-:Y:S01]  /*78d0*/  FMUL.FTZ R31, R31, R4 ;  /* 0x000000041f1f7220 */ /* 0x000fe20000410000 */
[----:B------:R-:W-:Y:S01]  /*78e0*/  FMUL.FTZ R5, R11, R8 ;  /* 0x000000080b057220 */ /* 0x000fe20000410000 */
[----:B------:R-:W-:Y:S01]  /*78f0*/  FFMA.FTZ R11, R27, R4, -R6 ;  /* 0x000000041b0b7223 */ /* 0x000fe20000010806 */
[----:B------:R-:W-:Y:S01]  /*7900*/  FFMA.FTZ R38, R7, R8, -R38 ;  /* 0x0000000807267223 */ /* 0x000fe20000010826 */
[----:B------:R-:W-:Y:S01]  /*7910*/  FFMA.FTZ R31, R27, R10, R31 ;  /* 0x0000000a1b1f7223 */ /* 0x000fe2000001001f */
[----:B------:R-:W-:Y:S01]  /*7920*/  FFMA.FTZ R24, R7, R24, R5 ;  /* 0x0000001807187223 */ /* 0x000fe20000010005 */
[----:B------:R-:W-:Y:S02]  /*7930*/  F2FP.F16.F32.PACK_AB R4, R32, R41 ;  /* 0x000000292004723e */ /* 0x000fe400000000ff */
[----:B------:R-:W-:-:S02]  /*7940*/  F2FP.F16.F32.PACK_AB R5, R37, R36 ;  /* 0x000000242505723e */ /* 0x000fc400000000ff */
[----:B------:R-:W-:Y:S02]  /*7950*/  F2FP.F16.F32.PACK_AB R6, R26, R45 ;  /* 0x0000002d1a06723e */ /* 0x000fe400000000ff */
[----:B------:R-:W-:Y:S02]  /*7960*/  F2FP.F16.F32.PACK_AB R7, R38, R11 ;  /* 0x0000000b2607723e */ /* 0x000fe400000000ff */
[----:B------:R-:W-:Y:S02]  /*7970*/  F2FP.F16.F32.PACK_AB R8, R34, R43 ;  /* 0x0000002b2208723e */ /* 0x000fe400000000ff */
[----:B------:R-:W-:Y:S02]  /*7980*/  F2FP.F16.F32.PACK_AB R9, R39, R28 ;  /* 0x0000001c2709723e */ /* 0x000fe400000000ff */
[----:B------:R-:W-:Y:S02]  /*7990*/  F2FP.F16.F32.PACK_AB R10, R25, R30 ;  /* 0x0000001e190a723e */ /* 0x000fe400000000ff */
[----:B------:R-:W-:Y:S01]  /*79a0*/  F2FP.F16.F32.PACK_AB R11, R24, R31 ;  /* 0x0000001f180b723e */ /* 0x000fe200000000ff */
[----:B------:R1:W-:Y:S04]  /*79b0*/  STS.128 [R40+0xc400], R4 ;  /* 0x00c4000428007388 */ /* 0x0003e80000000c00 */
[----:B------:R1:W-:Y:S02]  /*79c0*/  STS.128 [R42+0xc400], R8 ;  /* 0x00c400082a007388 */ /* 0x0003e40000000c00 */
.L_x_406:
[----:B------:R-:W-:Y:S05]  /*79d0*/  BSYNC B1 ;  /* 0x0000000000017941 */ /* 0x000fea0003800000 */
.L_x_405:
[----:B------:R-:W-:Y:S05]  /*79e0*/  @P0 BRA `(.L_x_396) ;  /* 0x0000000400600947 */ /* 0x000fea0003800000 */
[----:B-1----:R-:W2:Y:S01]  /*79f0*/  LDL R8, [R1+0x68] ;  /* 0x0000680001087983 */ /* 0x002ea20000100800 */
[C---:B------:R-:W-:Y:S02]  /*7a00*/  VIADD R4, R18.reuse, 0x60 ;  /* 0x0000006012047836 */ /* 0x040fe40000000000 */
[----:B------:R-:W-:Y:S01]  /*7a10*/  VIADD R5, R18, 0x60 ;  /* 0x0000006012057836 */ /* 0x000fe20000000000 */
[----:B------:R-:W3:Y:S01]  /*7a20*/  LDL R38, [R1+0x88] ;  /* 0x0000880001267983 */ /* 0x000ee20000100800 */
[----:B------:R-:W-:-:S03]  /*7a30*/  IMAD.SHL.U32 R4, R4, 0x40, RZ ;  /* 0x0000004004047824 */ /* 0x000fc600078e00ff */
[----:B------:R-:W-:Y:S02]  /*7a40*/  SHF.L.U32 R5, R5, 0x6, RZ ;  /* 0x0000000605057819 */ /* 0x000fe400000006ff */
[----:B------:R-:W-:Y:S02]  /*7a50*/  LOP3.LUT R4, R4, 0x1c0, RZ, 0xc0, !PT ;  /* 0x000001c004047812 */ /* 0x000fe400078ec0ff */
[----:B------:R-:W-:Y:S02]  /*7a60*/  LOP3.LUT R5, R5, 0x1c0, RZ, 0xc0, !PT ;  /* 0x000001c005057812 */ /* 0x000fe400078ec0ff */
[----:B------:R-:W-:-:S04]  /*7a70*/  SHF.R.U32.HI R4, RZ, 0x3, R4 ;  /* 0x00000003ff047819 */ /* 0x000fc80000011604 */
[----:B------:R-:W-:Y:S01]  /*7a80*/  LOP3.LUT R21, R4, R21, R5, 0x1e, !PT ;  /* 0x0000001504157212 */ /* 0x000fe200078e1e05 */
[----:B------:R-:W-:Y:S02]  /*7a90*/  HADD2.F32 R32, -RZ, R20.H1_H1 ;  /* 0x30000014ff207230 */ /* 0x000fe40000004100 */
[--C-:B------:R-:W-:Y:S02]  /*7aa0*/  HADD2.F32 R34, -RZ, R44.reuse.H0_H0 ;  /* 0x2000002cff227230 */ /* 0x100fe40000004100 */
[----:B------:R-:W-:Y:S02]  /*7ab0*/  HADD2.F32 R36, -RZ, R44.H1_H1 ;  /* 0x3000002cff247230 */ /* 0x000fe40000004100 */
[----:B------:R-:W-:Y:S02]  /*7ac0*/  HADD2.F32 R41, -RZ, R15.H0_H0 ;  /* 0x2000000fff297230 */ /* 0x000fe40000004100 */
[----:B------:R-:W-:Y:S02]  /*7ad0*/  HADD2.F32 R43, -RZ, R20.H0_H0 ;  /* 0x20000014ff2b7230 */ /* 0x000fe40000004100 */
[----:B--2---:R-:W-:-:S04]  /*7ae0*/  IMAD.IADD R21, R8, 0x1, R21 ;  /* 0x0000000108157824 */ /* 0x004fc800078e0215 */
[----:B------:R-:W-:Y:S01]  /*7af0*/  IMAD R21, R21, 0x2, R2 ;  /* 0x0000000215157824 */ /* 0x000fe200078e0202 */
[----:B---3--:R-:W-:Y:S04]  /*7b00*/  LDS.128 R4, [R38+0xc400] ;  /* 0x00c4000026047984 */ /* 0x008fe80000000c00 */
[----:B0-----:R-:W0:Y:S02]  /*7b10*/  LDS.128 R8, [R21+0xc400] ;  /* 0x00c4000015087984 */ /* 0x001e240000000c00 */
[--C-:B0-----:R-:W-:Y:S02]  /*7b20*/  HADD2.F32 R28, -RZ, R8.reuse.H0_H0 ;  /* 0x20000008ff1c7230 */ /* 0x101fe40000004100 */
[----:B------:R-:W-:-:S03]  /*7b30*/  HADD2.F32 R8, -RZ, R8.H1_H1 ;  /* 0x30000008ff087230 */ /* 0x000fc60000004100 */
[-C--:B------:R-:W-:Y:S01]  /*7b40*/  FMUL.FTZ R33, R34, R28.reuse ;  /* 0x0000001c22217220 */ /* 0x080fe20000410000 */
[----:B------:R-:W-:Y:S01]  /*7b50*/  FMUL.FTZ R37, R32, R28 ;  /* 0x0000001c20257220 */ /* 0x000fe20000410000 */
[----:B------:R-:W-:Y:S02]  /*7b60*/  HADD2.F32 R28, -RZ, R15.H1_H1 ;  /* 0x3000000fff1c7230 */ /* 0x000fe40000004100 */
[--C-:B------:R-:W-:Y:S02]  /*7b70*/  HADD2.F32 R24, -RZ, R4.reuse.H0_H0 ;  /* 0x20000004ff187230 */ /* 0x100fe40000004100 */
[-C--:B------:R-:W-:Y:S01]  /*7b80*/  FMUL.FTZ R39, R36, R8.reuse ;  /* 0x0000000824277220 */ /* 0x080fe20000410000 */
[----:B------:R-:W-:Y:S02]  /*7b90*/  HADD2.F32 R4, -RZ, R4.H1_H1 ;  /* 0x30000004ff047230 */ /* 0x000fe40000004100 */
[----:B------:R-:W-:Y:S01]  /*7ba0*/  FMUL.FTZ R15, R28, R8 ;  /* 0x000000081c0f7220 */ /* 0x000fe20000410000 */
[----:B------:R-:W-:-:S02]  /*7bb0*/  HADD2.F32 R29, -RZ, R9.H0_H0 ;  /* 0x20000009ff1d7230 */ /* 0x000fc40000004100 */
[----:B------:R-:W-:Y:S02]  /*7bc0*/  HADD2.F32 R9, -RZ, R9.H1_H1 ;  /* 0x30000009ff097230 */ /* 0x000fe40000004100 */
[-C--:B------:R-:W-:Y:S01]  /*7bd0*/  FFMA.FTZ R8, R28, R4.reuse, -R39 ;  /* 0x000000041c087223 */ /* 0x080fe20000010827 */
[----:B------:R-:W-:Y:S02]  /*7be0*/  HADD2.F32 R39, -RZ, R14.H1_H1 ;  /* 0x3000000eff277230 */ /* 0x000fe40000004100 */
[----:B------:R-:W-:Y:S01]  /*7bf0*/  FFMA.FTZ R20, R36, R4, R15 ;  /* 0x0000000424147223 */ /* 0x000fe2000001000f */
[----:B------:R-:W-:Y:S02]  /*7c00*/  HADD2.F32 R15, -RZ, R13.H0_H0 ;  /* 0x2000000dff0f7230 */ /* 0x000fe40000004100 */
[--C-:B------:R-:W-:Y:S02]  /*7c10*/  HADD2.F32 R25, -RZ, R5.reuse.H0_H0 ;  /* 0x20000005ff197230 */ /* 0x100fe40000004100 */
[----:B------:R-:W-:Y:S01]  /*7c20*/  FFMA.FTZ R37, R34, R24, R37 ;  /* 0x0000001822257223 */ /* 0x000fe20000010025 */
[----:B------:R-:W-:-:S02]  /*7c30*/  HADD2.F32 R5, -RZ, R5.H1_H1 ;  /* 0x30000005ff057230 */ /* 0x000fc40000004100 */
[-C--:B------:R-:W-:Y:S01]  /*7c40*/  FMUL.FTZ R4, R39, R9.reuse ;  /* 0x0000000927047220 */ /* 0x080fe20000410000 */
[----:B------:R-:W-:Y:S02]  /*7c50*/  HADD2.F32 R30, -RZ, R10.H0_H0 ;  /* 0x2000000aff1e7230 */ /* 0x000fe40000004100 */
[----:B------:R-:W-:Y:S02]  /*7c60*/  HADD2.F32 R34, -RZ, R14.H0_H0 ;  /* 0x2000000eff227230 */ /* 0x000fe40000004100 */
[C---:B------:R-:W-:Y:S01]  /*7c70*/  FMUL.FTZ R14, R15.reuse, R9 ;  /* 0x000000090f0e7220 */ /* 0x040fe20000410000 */
[----:B------:R-:W-:Y:S02]  /*7c80*/  HADD2.F32 R10, -RZ, R10.H1_H1 ;  /* 0x3000000aff0a7230 */ /* 0x000fe40000004100 */
[----:B------:R-:W-:Y:S02]  /*7c90*/  HADD2.F32 R36, -RZ, R13.H1_H1 ;  /* 0x3000000dff247230 */ /* 0x000fe40000004100 */
[----:B------:R-:W-:Y:S01]  /*7ca0*/  FFMA.FTZ R9, R15, R5, -R4 ;  /* 0x000000050f097223 */ /* 0x000fe20000010804 */
[----:B------:R-:W-:-:S02]  /*7cb0*/  HADD2.F32 R26, -RZ, R6.H0_H0 ;  /* 0x20000006ff1a7230 */ /* 0x000fc40000004100 */
[----:B------:R-:W-:Y:S01]  /*7cc0*/  FFMA.FTZ R33, R32, R24, -R33 ;  /* 0x0000001820217223 */ /* 0x000fe20000010821 */
[----:B------:R-:W-:Y:S02]  /*7cd0*/  HADD2.F32 R4, -RZ, R3.H0_H0 ;  /* 0x20000003ff047230 */ /* 0x000fe40000004100 */
[----:B------:R-:W-:Y:S01]  /*7ce0*/  FMUL.FTZ R24, R43, R29 ;  /* 0x0000001d2b187220 */ /* 0x000fe20000410000 */
[----:B------:R-:W-:Y:S02]  /*7cf0*/  HADD2.F32 R6, -RZ, R6.H1_H1 ;  /* 0x30000006ff067230 */ /* 0x000fe40000004100 */
[----:B------:R-:W-:Y:S01]  /*7d00*/  FFMA.FTZ R13, R39, R5, R14 ;  /* 0x00000005270d7223 */ /* 0x000fe2000001000e */
[-C--:B------:R-:W-:Y:S01]  /*7d10*/  FMUL.FTZ R5, R36, R10.reuse ;  /* 0x0000000a24057220 */ /* 0x080fe20000410000 */
[C---:B------:R-:W-:Y:S01]  /*7d20*/  FMUL.FTZ R28, R41.reuse, R29 ;  /* 0x0000001d291c7220 */ /* 0x040fe20000410000 */
[--C-:B------:R-:W-:Y:S02]  /*7d30*/  HADD2.F32 R31, -RZ, R11.reuse.H0_H0 ;  /* 0x2000000bff1f7230 */ /* 0x100fe40000004100 */
[----:B------:R-:W-:Y:S01]  /*7d40*/  FFMA.FTZ R24, R41, R25, -R24 ;  /* 0x0000001929187223 */ /* 0x000fe20000010818 */
[----:B------:R-:W-:Y:S01]  /*7d50*/  FMUL.FTZ R29, R4, R10 ;  /* 0x0000000a041d7220 */ /* 0x000fe20000410000 */
[----:B------:R-:W-:-:S02]  /*7d60*/  HADD2.F32 R11, -RZ, R11.H1_H1 ;  /* 0x3000000bff0b7230 */ /* 0x000fc40000004100 */
[----:B------:R-:W-:Y:S01]  /*7d70*/  FFMA.FTZ R10, R4, R6, -R5 ;  /* 0x00000006040a7223 */ /* 0x000fe20000010805 */
[----:B------:R-:W-:Y:S02]  /*7d80*/  HADD2.F32 R39, -RZ, R3.H1_H1 ;  /* 0x30000003ff277230 */ /* 0x000fe40000004100 */
[--C-:B------:R-:W-:Y:S02]  /*7d90*/  HADD2.F32 R41, -RZ, R12.reuse.H0_H0 ;  /* 0x2000000cff297230 */ /* 0x100fe40000004100 */
[----:B------:R-:W-:Y:S02]  /*7da0*/  HADD2.F32 R32, -RZ, R12.H1_H1 ;  /* 0x3000000cff207230 */ /* 0x000fe40000004100 */
[--C-:B------:R-:W-:Y:S02]  /*7db0*/  HADD2.F32 R3, -RZ, R0.reuse.H1_H1 ;  /* 0x30000000ff037230 */ /* 0x100fe40000004100 */
[----:B------:R-:W-:Y:S02]  /*7dc0*/  HADD2.F32 R5, -RZ, R0.H0_H0 ;  /* 0x20000000ff057230 */ /* 0x000fe40000004100 */
[----:B------:R-:W-:-:S02]  /*7dd0*/  HADD2.F32 R27, -RZ, R7.H0_H0 ;  /* 0x20000007ff1b7230 */ /* 0x000fc40000004100 */
[----:B------:R-:W-:Y:S01]  /*7de0*/  FFMA.FTZ R28, R43, R25, R28 ;  /* 0x000000192b1c7223 */ /* 0x000fe2000001001c */
[----:B------:R-:W-:Y:S02]  /*7df0*/  HADD2.F32 R7, -RZ, R7.H1_H1 ;  /* 0x30000007ff077230 */ /* 0x000fe40000004100 */
[----:B------:R-:W-:Y:S01]  /*7e00*/  FMUL.FTZ R15, R34, R30 ;  /* 0x0000001e220f7220 */ /* 0x000fe20000410000 */
[----:B------:R-:W-:Y:S01]  /*7e10*/  FFMA.FTZ R0, R36, R6, R29 ;  /* 0x0000000624007223 */ /* 0x000fe2000001001d */
[----:B------:R-:W-:Y:S01]  /*7e20*/  FMUL.FTZ R4, R39, R31 ;  /* 0x0000001f27047220 */ /* 0x000fe20000410000 */
[----:B------:R-:W-:Y:S01]  /*7e30*/  FMUL.FTZ R12, R41, R11 ;  /* 0x0000000b290c7220 */ /* 0x000fe20000410000 */
[C---:B------:R-:W-:Y:S01]  /*7e40*/  FMUL.FTZ R25, R32.reuse, R30 ;  /* 0x0000001e20197220 */ /* 0x040fe20000410000 */
[----:B------:R-:W-:Y:S01]  /*7e50*/  FMUL.FTZ R6, R3, R31 ;  /* 0x0000001f03067220 */ /* 0x000fe20000410000 */
[----:B------:R-:W-:Y:S01]  /*7e60*/  FMUL.FTZ R14, R5, R11 ;  /* 0x0000000b050e7220 */ /* 0x000fe20000410000 */
[-C--:B------:R-:W-:Y:S01]  /*7e70*/  FFMA.FTZ R15, R32, R26.reuse, -R15 ;  /* 0x0000001a200f7223 */ /* 0x080fe2000001080f */
[----:B------:R-:W-:Y:S01]  /*7e80*/  FFMA.FTZ R3, R3, R27, -R4 ;  /* 0x0000001b03037223 */ /* 0x000fe20000010804 */
[----:B------:R-:W-:Y:S01]  /*7e90*/  FFMA.FTZ R12, R5, R7, -R12 ;  /* 0x00000007050c7223 */ /* 0x000fe2000001080c */
[----:B------:R-:W-:Y:S01]  /*7ea0*/  FFMA.FTZ R25, R34, R26, R25 ;  /* 0x0000001a22197223 */ /* 0x000fe20000010019 */
[----:B------:R-:W-:Y:S01]  /*7eb0*/  FFMA.FTZ R11, R39, R27, R6 ;  /* 0x0000001b270b7223 */ /* 0x000fe20000010006 */
[----:B------:R-:W-:Y:S01]  /*7ec0*/  FFMA.FTZ R14, R41, R7, R14 ;  /* 0x00000007290e7223 */ /* 0x000fe2000001000e */
[----:B------:R-:W-:-:S02]  /*7ed0*/  F2FP.F16.F32.PACK_AB R4, R8, R33 ;  /* 0x000000210804723e */ /* 0x000fc400000000ff */
[----:B------:R-:W-:Y:S02]  /*7ee0*/  F2FP.F16.F32.PACK_AB R5, R9, R24 ;  /* 0x000000180905723e */ /* 0x000fe400000000ff */
[----:B------:R-:W-:Y:S02]  /*7ef0*/  F2FP.F16.F32.PACK_AB R6, R10, R15 ;  /* 0x0000000f0a06723e */ /* 0x000fe400000000ff */
[----:B------:R-:W-:Y:S02]  /*7f00*/  F2FP.F16.F32.PACK_AB R7, R12, R3 ;  /* 0x000000030c07723e */ /* 0x000fe400000000ff */
[----:B------:R-:W-:Y:S02]  /*7f10*/  F2FP.F16.F32.PACK_AB R8, R20, R37 ;  /* 0x000000251408723e */ /* 0x000fe400000000ff */
[----:B------:R-:W-:Y:S02]  /*7f20*/  F2FP.F16.F32.PACK_AB R9, R13, R28 ;  /* 0x0000001c0d09723e */ /* 0x000fe400000000ff */
[----:B------:R-:W-:-:S02]  /*7f30*/  F2FP.F16.F32.PACK_AB R10, R0, R25 ;  /* 0x00000019000a723e */ /* 0x000fc400000000ff */
[----:B------:R-:W-:Y:S01]  /*7f40*/  F2FP.F16.F32.PACK_AB R11, R14, R11 ;  /* 0x0000000b0e0b723e */ /* 0x000fe200000000ff */
[----:B------:R3:W-:Y:S04]  /*7f50*/  STS.128 [R38+0xc400], R4 ;  /* 0x00c4000426007388 */ /* 0x0007e80000000c00 */
[----:B------:R3:W-:Y:S02]  /*7f60*/  STS.128 [R21+0xc400], R8 ;  /* 0x00c4000815007388 */ /* 0x0007e40000000c00 */
.L_x_396:
[----:B------:R-:W-:Y:S05]  /*7f70*/  BSYNC B0 ;  /* 0x0000000000007941 */ /* 0x000fea0003800000 */
.L_x_382:
[----:B------:R-:W-:Y:S01]  /*7f80*/  @!PT LDS RZ, [RZ] ;  /* 0x00000000fffff984 */ /* 0x000fe20000000800 */
[----:B------:R-:W-:Y:S01]  /*7f90*/  @!PT LDS RZ, [RZ] ;  /* 0x00000000fffff984 */ /* 0x000fe20000000800 */
[----:B------:R-:W-:Y:S01]  /*7fa0*/  @!PT LDS RZ, [RZ] ;  /* 0x00000000fffff984 */ /* 0x000fe20000000800 */
[----:B------:R-:W-:Y:S01]  /*7fb0*/  @!PT LDS RZ, [RZ] ;  /* 0x00000000fffff984 */ /* 0x000fe20000000800 */
[----:B------:R4:W-:Y:S06]  /*7fc0*/  MEMBAR.ALL.CTA ;  /* 0x0000000000007992 */ /* 0x0009ec0000008000 */
[----:B----4-:R-:W4:Y:S01]  /*7fd0*/  FENCE.VIEW.ASYNC.S ;  /* 0x00000000000073c6 */ /* 0x010f220000000000 */
[----:B------:R-:W-:Y:S05]  /*7fe0*/  WARPSYNC.ALL ;  /* 0x0000000000007948 */ /* 0x000fea0003800000 */
[----:B----4-:R-:W-:Y:S06]  /*7ff0*/  BAR.SYNC.DEFER_BLOCKING 0xd, 0x180 ;  /* 0x0346000000007b1d */ /* 0x010fec0000010000 */
.L_x_379:
[----:B--2---:R-:W2:Y:S02]  /*8000*/  LDL R0, [R1+0x14] ;  /* 0x0000140001007983 */ /* 0x004ea40000100800 */
[----:B--2---:R-:W-:-:S13]  /*8010*/  ISETP.NE.AND P0, PT, R0, 0x3, PT ;  /* 0x000000030000780c */ /* 0x004fda0003f05270 */
[----:B------:R-:W-:Y:S05]  /*8020*/  @!P0 BRA `(.L_x_407) ;  /* 0x0000000000048947 */ /* 0x000fea0003800000 */
[----:B------:R-:W-:Y:S01]  /*8030*/  BPT.TRAP 0x1 ;  /* 0x000000040000795c */ /* 0x000fe20000300000 */
.L_x_407:
[----:B-1----:R-:W3:Y:S01]  /*8040*/  LDL R3, [R1+0x28] ;  /* 0x0000280001037983 */ /* 0x002ee20000100800 */
[----:B------:R-:W-:Y:S01]  /*8050*/  IMAD R0, R22, 0x8, R2 ;  /* 0x0000000816007824 */ /* 0x000fe200078e0202 */
[----:B---3--:R-:W-:-:S04]  /*8060*/  SHF.L.U32 R5, R3, 0x1f, RZ ;  /* 0x0000001f03057819 */ /* 0x008fc800000006ff */
[----:B------:R1:W2:Y:S01]  /*8070*/  SYNCS.PHASECHK.TRANS64.TRYWAIT P1, [R0+URZ+0x30830], R5 ;  /* 0x03083005000075a7 */ /* 0x0002a2000802017f */
[----:B------:R-:W-:Y:S05]  /*8080*/  @!P0 BRA `(.L_x_408) ;  /* 0x0000000000048947 */ /* 0x000fea0003800000 */
[----:B------:R-:W-:Y:S01]  /*8090*/  BPT.TRAP 0x1 ;  /* 0x000000040000795c */ /* 0x000fe20000300000 */
.L_x_408:
[----:B------:R-:W-:Y:S01]  /*80a0*/  IADD3 R3, R2, 0x12400, RZ ;  /* 0x0001240002037810 */ /* 0x000fe20007ffe0ff */
[----:B------:R-:W-:-:S03]  /*80b0*/  IMAD R4, R35, 0x2000, R2 ;  /* 0x0000200023047824 */ /* 0x000fc600078e0202 */
[----:B------:R-:W-:Y:S02]  /*80c0*/  SHF.R.U32.HI R3, RZ, 0x4, R3 ;  /* 0x00000004ff037819 */ /* 0x000fe40000011603 */
[----:B------:R3:W-:Y:S02]  /*80d0*/  STL [R1+0x5c], R4 ;  /* 0x00005c0401007387 */ /* 0x0007e40000100800 */
[----:B------:R-:W-:-:S04]  /*80e0*/  LOP3.LUT R3, R3, 0x3fff, RZ, 0xc0, !PT ;  /* 0x00003fff03037812 */ /* 0x000fc800078ec0ff */
[----:B------:R-:W-:Y:S01]  /*80f0*/  LOP3.LUT R3, R3, 0x10000, RZ, 0xfc, !PT ;  /* 0x0001000003037812 */ /* 0x000fe200078efcff */
[----:B---3--:R-:W-:-:S04]  /*8100*/  VIADD R4, R4, 0xc400 ;  /* 0x0000c40004047836 */ /* 0x008fc80000000000 */
[----:B------:R3:W-:Y:S01]  /*8110*/  STL [R1+0x64], R3 ;  /* 0x0000640301007387 */ /* 0x0007e20000100800 */
[----:B------:R-:W-:-:S04]  /*8120*/  SHF.R.U32.HI R4, RZ, 0x4, R4 ;  /* 0x00000004ff047819 */ /* 0x000fc80000011604 */
[----:B------:R-:W-:Y:S01]  /*8130*/  LOP3.LUT R4, R4, 0x3fff, RZ, 0xc0, !PT ;  /* 0x00003fff04047812 */ /* 0x000fe200078ec0ff */
[----:B--2---:R-:W-:Y:S06]  /*8140*/  @P1 BRA `(.L_x_409) ;  /* 0x0000000000081947 */ /* 0x004fec0003800000 */
[----:B------:R-:W2:Y:S02]  /*8150*/  SYNCS.PHASECHK.TRANS64.TRYWAIT P1, [R0+URZ+0x30830], R5 ;  /* 0x03083005000075a7 */ /* 0x000ea4000802017f */
[----:B--2---:R-:W-:Y:S05]  /*8160*/  @!P1 BRA `(.L_x_410) ;  /* 0x000000f000149947 */ /* 0x004fea0003800000 */
.L_x_409:
[----:B---3--:R-:W3:Y:S01]  /*8170*/  LDL R3, [R1+0x64] ;  /* 0x0000640001037983 */ /* 0x008ee20000100800 */
[----:B------:R-:W-:Y:S01]  /*8180*/  LOP3.LUT R8, R4, 0x10000, RZ, 0xfc, !PT ;  /* 0x0001000004087812 */ /* 0x000fe200078efcff */
[----:B-12---:R-:W-:Y:S01]  /*8190*/  IMAD.MOV.U32 R5, RZ, RZ, 0x40000040 ;  /* 0x40000040ff057424 */ /* 0x006fe200078e00ff */
[----:B0-----:R-:W-:Y:S01]  /*81a0*/  MOV R9, 0x40000040 ;  /* 0x4000004000097802 */ /* 0x001fe20000000f00 */
[----:B------:R-:W-:Y:S05]  /*81b0*/  WARPSYNC.ALL ;  /* 0x0000000000007948 */ /* 0x000fea0003800000 */
[----:B------:R-:W-:Y:S01]  /*81c0*/  R2UR UR7, R5 ;  /* 0x00000000050772ca */ /* 0x000fe200000e0000 */
[----:B-----5:R-:W-:Y:S01]  /*81d0*/  WARPGROUP.ARRIVE ;  /* 0x00000000000079c5 */ /* 0x020fe20000000000 */
[C---:B------:R-:W-:Y:S01]  /*81e0*/  R2UR UR4, R8.reuse ;  /* 0x00000000080472ca */ /* 0x040fe200000e0000 */
[C---:B------:R-:W-:Y:S01]  /*81f0*/  VIADD R12, R8.reuse, 0x2 ;  /* 0x00000002080c7836 */ /* 0x040fe20000000000 */
[----:B------:R-:W-:Y:S01]  /*8200*/  R2UR UR5, R9 ;  /* 0x00000000090572ca */ /* 0x000fe200000e0000 */
[----:B------:R-:W-:Y:S01]  /*8210*/  IMAD.MOV.U32 R7, RZ, RZ, 0x40000040 ;  /* 0x40000040ff077424 */ /* 0x000fe200078e00ff */
[----:B------:R-:W-:Y:S01]  /*8220*/  MOV R13, 0x40000040 ;  /* 0x40000040000d7802 */ /* 0x000fe20000000f00 */
[----:B------:R-:W-:Y:S01]  /*8230*/  VIADD R10, R8, 0x4 ;  /* 0x00000004080a7836 */ /* 0x000fe20000000000 */
[----:B------:R-:W-:Y:S01]  /*8240*/  MOV R11, 0x40000040 ;  /* 0x40000040000b7802 */ /* 0x000fe20000000f00 */
[----:B------:R-:W-:Y:S01]  /*8250*/  IMAD.MOV.U32 R5, RZ, RZ, 0x40000040 ;  /* 0x40000040ff057424 */ /* 0x000fe200078e00ff */
[----:B------:R-:W-:Y:S04]  /*8260*/  STL.64 [R1+0x38], R8 ;  /* 0x0000380801007387 */ /* 0x000fe80000100a00 */
[----:B------:R0:W-:Y:S04]  /*8270*/  STL.64 [R1+0x50], R12 ;  /* 0x0000500c01007387 */ /* 0x0001e80000100a00 */
[----:B------:R-:W-:Y:S01]  /*8280*/  STL.64 [R1+0x48], R10 ;  /* 0x0000480a01007387 */ /* 0x000fe20000100a00 */
[----:B------:R-:W1:Y:S02]  /*8290*/  S2R R130, SR_TID.X ;  /* 0x0000000000827919 */ /* 0x000e640000002100 */
[----:B-1----:R-:W-:Y:S01]  /*82a0*/  LOP3.LUT R130, R130, 0x7f, RZ, 0xc0, !PT ;  /* 0x0000007f82827812 */ /* 0x002fe200078ec0ff */
[----:B---3--:R-:W-:-:S04]  /*82b0*/  IMAD R4, R22, 0x600, R3 ;  /* 0x0000060016047824 */ /* 0x008fc800078e0203 */
[C---:B------:R-:W-:Y:S01]  /*82c0*/  VIADD R6, R4.reuse, 0x2 ;  /* 0x0000000204067836 */ /* 0x040fe20000000000 */
[----:B------:R-:W-:-:S13]  /*82d0*/  R2UR UR6, R4 ;  /* 0x00000000040672ca */ /* 0x000fda00000e0000 */
[----:B------:R-:W-:Y:S01]  /*82e0*/  HGMMA.64x192x16.F32 R24, gdesc[UR4], RZ, !UPT, gsb0 ;  /* 0x02e00000041879f0 */ /* 0x000fe2000c0008ff */
[----:B------:R-:W-:Y:S01]  /*82f0*/  R2UR UR6, R6 ;  /* 0x00000000060672ca */ /* 0x000fe200000e0000 */
[----:B------:R-:W-:Y:S01]  /*8300*/  VIADD R6, R4, 0x4 ;  /* 0x0000000404067836 */ /* 0x000fe20000000000 */
[----:B------:R-:W-:Y:S01]  /*8310*/  R2UR UR7, R7 ;  /* 0x00000000070772ca */ /* 0x000fe200000e0000 */
[----:B------:R-:W-:Y:S01]  /*8320*/  IMAD.MOV.U32 R7, RZ, RZ, 0x40000040 ;  /* 0x40000040ff077424 */ /* 0x000fe200078e00ff */
[----:B------:R-:W-:Y:S01]  /*8330*/  R2UR UR4, R12 ;  /* 0x000000000c0472ca */ /* 0x000fe200000e0000 */
[----:B------:R-:W-:Y:S01]  /*8340*/  VIADD R4, R4, 0x6 ;  /* 0x0000000604047836 */ /* 0x000fe20000000000 */
[----:B------:R-:W-:Y:S01]  /*8350*/  R2UR UR5, R13 ;  /* 0x000000000d0572ca */ /* 0x000fe200000e0000 */
[----:B------:R-:W-:Y:S02]  /*8360*/  WARPGROUP.DEPBAR.LE gsb0, 0x0 ;  /* 0x00008000000079c5 */ /* 0x000fe40000010000 */
[----:B------:R-:W-:-:S10]  /*8370*/  WARPGROUP.ARRIVE ;  /* 0x00000000000079c5 */ /* 0x000fd40000000000 */
[----:B------:R-:W-:Y:S01]  /*8380*/  HGMMA.64x192x16.F32 R24, gdesc[UR4], R24, gsb0 ;  /* 0x02e00000041879f0 */ /* 0x000fe20008000818 */
[----:B------:R-:W-:Y:S01]  /*8390*/  R2UR UR6, R6 ;  /* 0x00000000060672ca */ /* 0x000fe200000e0000 */
[----:B------:R-:W-:Y:S01]  /*83a0*/  VIADD R6, R8, 0x6 ;  /* 0x0000000608067836 */ /* 0x000fe20000000000 */
[----:B------:R-:W-:Y:S02]  /*83b0*/  R2UR UR7, R7 ;  /* 0x00000000070772ca */ /* 0x000fe400000e0000 */
[----:B------:R-:W-:Y:S02]  /*83c0*/  R2UR UR4, R10 ;  /* 0x000000000a0472ca */ /* 0x000fe400000e0000 */
[----:B------:R-:W-:Y:S02]  /*83d0*/  R2UR UR5, R11 ;  /* 0x000000000b0572ca */ /* 0x000fe400000e0000 */
[----:B------:R-:W-:-:S05]  /*83e0*/  MOV R7, 0x40000040 ;  /* 0x4000004000077802 */ /* 0x000fca0000000f00 */
[----:B------:R1:W-:Y:S01]  /*83f0*/  STL.64 [R1+0x40], R6 ;  /* 0x0000400601007387 */ /* 0x0003e20000100a00 */
[----:B------:R-:W-:Y:S02]  /*8400*/  WARPGROUP.DEPBAR.LE gsb0, 0x0 ;  /* 0x00008000000079c5 */ /* 0x000fe40000010000 */
[----:B------:R-:W-:-:S06]  /*8410*/  WARPGROUP.ARRIVE ;  /* 0x00000000000079c5 */ /* 0x000fcc0000000000 */
[----:B------:R-:W-:Y:S01]  /*8420*/  HGMMA.64x192x16.F32 R24, gdesc[UR4], R24, gsb0 ;  /* 0x02e00000041879f0 */ /* 0x000fe20008000818 */
[----:B------:R-:W-:Y:S02]  /*8430*/  R2UR UR6, R4 ;  /* 0x00000000040672ca */ /* 0x000fe400000e0000 */
[----:B------:R-:W-:Y:S01]  /*8440*/  R2UR UR7, R5 ;  /* 0x00000000050772ca */ /* 0x000fe200000e0000 */
[----:B------:R-:W2:Y:S01]  /*8450*/  S2R R4, SR_TID.X ;  /* 0x0000000000047919 */ /* 0x000ea20000002100 */
[----:B------:R-:W-:Y:S02]  /*8460*/  R2UR UR4, R6 ;  /* 0x00000000060472ca */ /* 0x000fe400000e0000 */
[----:B------:R-:W-:Y:S01]  /*8470*/  R2UR UR5, R7 ;  /* 0x00000000070572ca */ /* 0x000fe200000e0000 */
[----:B--2---:R-:W-:-:S05]  /*8480*/  VIADD R127, R4, 0xffffff80 ;  /* 0xffffff80047f7836 */ /* 0x004fca0000000000 */
[----:B------:R-:W-:-:S04]  /*8490*/  SHF.R.S32.HI R21, RZ, 0x1f, R127 ;  /* 0x0000001fff157819 */ /* 0x000fc8000001147f */
[----:B------:R-:W-:-:S04]  /*84a0*/  LEA.HI R21, R21, R127, RZ, 0x7 ;  /* 0x0000007f15157211 */ /* 0x000fc800078f38ff */
[----:B------:R-:W-:-:S05]  /*84b0*/  LOP3.LUT R21, R21, 0xffffff80, RZ, 0xc0, !PT ;  /* 0xffffff8015157812 */ /* 0x000fca00078ec0ff */
[----:B------:R-:W-:-:S05]  /*84c0*/  IMAD.IADD R21, R127, 0x1, -R21 ;  /* 0x000000017f157824 */ /* 0x000fca00078e0a15 */
[----:B------:R-:W-:-:S04]  /*84d0*/  SHF.R.S32.HI R4, RZ, 0x1f, R21 ;  /* 0x0000001fff047819 */ /* 0x000fc80000011415 */
[----:B------:R-:W-:-:S04]  /*84e0*/  LEA.HI R4, R4, R21, RZ, 0x2 ;  /* 0x0000001504047211 */ /* 0x000fc800078f10ff */
[----:B------:R-:W-:-:S05]  /*84f0*/  LOP3.LUT R4, R4, 0x7ffffffc, RZ, 0xc0, !PT ;  /* 0x7ffffffc04047812 */ /* 0x000fca00078ec0ff */
[----:B------:R-:W-:Y:S01]  /*8500*/  IMAD.IADD R4, R21, 0x1, -R4 ;  /* 0x0000000115047824 */ /* 0x000fe200078e0a04 */
[----:B------:R-:W-:-:S05]  /*8510*/  MOV R21, 0xfffffffe ;  /* 0xfffffffe00157802 */ /* 0x000fca0000000f00 */
[----:B------:R-:W-:-:S04]  /*8520*/  IMAD R21, R4, R21, 0xc0 ;  /* 0x000000c004157424 */ /* 0x000fc800078e0215 */
[----:B------:R-:W-:-:S04]  /*8530*/  IMAD.IADD R21, R21, 0x1, R120 ;  /* 0x0000000115157824 */ /* 0x000fc800078e0278 */
[----:B------:R-:W-:-:S05]  /*8540*/  IMAD R4, R152, -0xc0, R21 ;  /* 0xffffff4098047824 */ /* 0x000fca00078e0215 */
[C---:B------:R-:W-:Y:S02]  /*8550*/  ISETP.GT.AND P1, PT, R4.reuse, 0x9, PT ;  /* 0x000000090400780c */ /* 0x040fe40003f24270 */
[C---:B------:R-:W-:Y:S02]  /*8560*/  ISETP.GT.AND P3, PT, R4.reuse, RZ, PT ;  /* 0x000000ff0400720c */ /* 0x040fe40003f64270 */
[C---:B------:R-:W-:Y:S02]  /*8570*/  ISETP.GT.AND P4, PT, R4.reuse, 0x1, PT ;  /* 0x000000010400780c */ /* 0x040fe40003f84270 */
[C---:B------:R-:W-:Y:S02]  /*8580*/  ISETP.GT.AND P5, PT, R4.reuse, 0x8, PT ;  /* 0x000000080400780c */ /* 0x040fe40003fa4270 */
[----:B------:R-:W-:Y:S01]  /*8590*/  ISETP.GT.AND P2, PT, R4, 0x10, PT ;  /* 0x000000100400780c */ /* 0x000fe20003f44270 */
[----:B------:R-:W-:Y:S02]  /*85a0*/  WARPGROUP.DEPBAR.LE gsb0, 0x0 ;  /* 0x00008000000079c5 */ /* 0x000fe40000010000 */
[----:B------:R-:W-:-:S06]  /*85b0*/  WARPGROUP.ARRIVE ;  /* 0x00000000000079c5 */ /* 0x000fcc0000000000 */
[----:B------:R-:W-:Y:S01]  /*85c0*/  HGMMA.64x192x16.F32 R24, gdesc[UR4], R24, gsb0 ;  /* 0x02e00000041879f0 */ /* 0x000fe20008000818 */
[----:B------:R-:W-:Y:S01]  /*85d0*/  ULDC UR4, c[0x0][0x9d8] ;  /* 0x0002760000047ab9 */ /* 0x000fe20000000800 */
[----:B------:R-:W-:Y:S01]  /*85e0*/  ULDC UR5, c[0x0][0x988] ;  /* 0x0002620000057ab9 */ /* 0x000fe20000000800 */
[----:B------:R-:W-:Y:S02]  /*85f0*/  WARPGROUP.DEPBAR.LE gsb0, 0x0 ;  /* 0x00008000000079c5 */ /* 0x000fe40000010000 */
[----:B------:R-:W-:Y:S01]  /*8600*/  FMUL.FTZ R122, R29, UR4 ;  /* 0x000000041d7a7c20 */ /* 0x000fe20008410000 */
[----:B------:R-:W-:Y:S01]  /*8610*/  FMUL.FTZ R15, R31, UR4 ;  /* 0x000000041f0f7c20 */ /* 0x000fe20008410000 */
[----:B------:R-:W-:Y:S01]  /*8620*/  FMUL.FTZ R126, R24, UR4 ;  /* 0x00000004187e7c20 */ /* 0x000fe20008410000 */
[----:B------:R-:W-:Y:S01]  /*8630*/  FMUL.FTZ R124, R25, UR4 ;  /* 0x00000004197c7c20 */ /* 0x000fe20008410000 */
[----:B0-----:R-:W-:Y:S01]  /*8640*/  FMUL.FTZ R13, R27, UR4 ;  /* 0x000000041b0d7c20 */ /* 0x001fe20008410000 */
[----:B-1----:R-:W-:Y:S01]  /*8650*/  FMUL.FTZ R6, R40, UR4 ;  /* 0x0000000428067c20 */ /* 0x002fe20008410000 */
[----:B------:R-:W-:Y:S01]  /*8660*/  FMUL.FTZ R125, R28, UR4 ;  /* 0x000000041c7d7c20 */ /* 0x000fe20008410000 */
[----:B------:R-:W0:Y:S01]  /*8670*/  MUFU.TANH R122, R122 ;  /* 0x0000007a007a7308 */ /* 0x000e220000002400 */
[----:B------:R-:W-:Y:S01]  /*8680*/  FMUL.FTZ R5, R36, UR4 ;  /* 0x0000000424057c20 */ /* 0x000fe20008410000 */
[----:B------:R-:W-:Y:S01]  /*8690*/  FMUL.FTZ R14, R30, UR4 ;  /* 0x000000041e0e7c20 */ /* 0x000fe20008410000 */
[----:B------:R-:W-:Y:S01]  /*86a0*/  FMUL.FTZ R12, R26, UR4 ;  /* 0x000000041a0c7c20 */ /* 0x000fe20008410000 */
        /* <DEDUP_REMOVED lines=11> */
[----:B------:R-:W-:Y:S01]  /*8760*/  FMUL.FTZ R75, R82, UR4 ;  /* 0x00000004524b7c20 */ /* 0x000fe20008410000 */
[----:B------:R-:W2:Y:S01]  /*8770*/  MUFU.TANH R126, R126 ;  /* 0x0000007e007e7308 */ /* 0x000ea20000002400 */
[----:B0-----:R-:W-:Y:S01]  /*8780*/  FSEL R122, R122, -INF , P1 ;  /* 0xff8000007a7a7808 */ /* 0x001fe20000800000 */
[----:B------:R-:W-:Y:S01]  /*8790*/  FMUL.FTZ R82, R94, UR4 ;  /* 0x000000045e527c20 */ /* 0x000fe20008410000 */
[----:B------:R-:W-:Y:S01]  /*87a0*/  FMUL.FTZ R24, R34, UR4 ;  /* 0x0000000422187c20 */ /* 0x000fe20008410000 */
[----:B------:R-:W-:Y:S01]  /*87b0*/  FMUL.FTZ R34, R96, UR4 ;  /* 0x0000000460227c20 */ /* 0x000fe20008410000 */
[----:B------:R-:W-:Y:S01]  /*87c0*/  FMUL.FTZ R25, R35, UR4 ;  /* 0x0000000423197c20 */ /* 0x000fe20008410000 */
[----:B------:R-:W-:Y:S01]  /*87d0*/  FMUL.FTZ R9, R41, UR4 ;  /* 0x0000000429097c20 */ /* 0x000fe20008410000 */
[----:B------:R-:W-:Y:S01]  /*87e0*/  FMUL.FTZ R8, R44, UR4 ;  /* 0x000000042c087c20 */ /* 0x000fe20008410000 */
[----:B------:R-:W0:Y:S01]  /*87f0*/  MUFU.TANH R124, R124 ;  /* 0x0000007c007c7308 */ /* 0x000e220000002400 */
        /* <DEDUP_REMOVED lines=50> */
[----:B------:R-:W-:Y:S01]  /*8b20*/  FMNMX.FTZ R5, R125, R6, !PT ;  /* 0x000000067d057209 */ /* 0x000fe20007810000 */
[----:B------:R-:W-:Y:S01]  /*8b30*/  FMUL.FTZ R43, R80, UR4 ;  /* 0x00000004502b7c20 */ /* 0x000fe20008410000 */
[----:B------:R-:W-:Y:S01]  /*8b40*/  FMUL.FTZ R70, R78, UR4 ;  /* 0x000000044e467c20 */ /* 0x000fe20008410000 */
[----:B------:R-:W-:Y:S01]  /*8b50*/  FMUL.FTZ R128, R84, UR4 ;  /* 0x0000000454807c20 */ /* 0x000fe20008410000 */
[----:B------:R-:W-:Y:S01]  /*8b60*/  FMNMX.FTZ R6, R122, R5, !PT ;  /* 0x000000057a067209 */ /* 0x000fe20007810000 */
        /* <DEDUP_REMOVED lines=9> */
[----:B0-----:R-:W-:Y:S01]  /*8c00*/  FSEL R12, R12, -INF , P3 ;  /* 0xff8000000c0c7808 */ /* 0x001fe20001800000 */
[----:B------:R-:W-:Y:S01]  /*8c10*/  FMUL.FTZ R79, R86, UR4 ;  /* 0x00000004564f7c20 */ /* 0x000fe20008410000 */
[----:B------:R-:W-:Y:S01]  /*8c20*/  ISETP.GT.AND P3, PT, R4, 0x11, PT ;  /* 0x000000110400780c */ /* 0x000fe20003f64270 */
        /* <DEDUP_REMOVED lines=19> */
[----:B------:R-:W2:Y:S01]  /*8d60*/  LDL R115, [R1+0x34] ;  /* 0x0000340001737983 */ /* 0x000ea20000100800 */
[----:B------:R-:W3:Y:S01]  /*8d70*/  MUFU.TANH R3, R3 ;  /* 0x0000000300037308 */ /* 0x000ee20000002400 */
[----:B0-----:R-:W-:Y:S01]  /*8d80*/  FSEL R27, R27, -INF , P5 ;  /* 0xff8000001b1b7808 */ /* 0x001fe20002800000 */
[----:B------:R-:W-:Y:S01]  /*8d90*/  FMUL.FTZ R105, R118, UR4 ;  /* 0x0000000476697c20 */ /* 0x000fe20008410000 */
[----:B------:R-:W-:-:S05]  /*8da0*/  ISETP.GT.AND P5, PT, R4, 0x30, PT ;  /* 0x000000300400780c */ /* 0x000fca0003fa4270 */
[----:B------:R-:W0:Y:S01]  /*8db0*/  MUFU.TANH R24, R24 ;  /* 0x0000001800187308 */ /* 0x000e220000002400 */
[----:B-1----:R-:W-:-:S07]  /*8dc0*/  FSEL R121, R121, -INF , P3 ;  /* 0xff80000079797808 */ /* 0x002fce0001800000 */
[----:B------:R-:W1:Y:S01]  /*8dd0*/  MUFU.TANH R25, R25 ;  /* 0x0000001900197308 */ /* 0x000e620000002400 */
[----:B---3--:R-:W-:Y:S02]  /*8de0*/  FSEL R49, R3, -INF , P5 ;  /* 0xff80000003317808 */ /* 0x008fe40002800000 */
[----:B------:R-:W-:-:S04]  /*8df0*/  FMNMX.FTZ R3, R121, R6, !PT ;  /* 0x0000000679037209 */ /* 0x000fc80007810000 */
[----:B------:R-:W-:Y:S01]  /*8e00*/  FMNMX.FTZ R6, R96, R3, !PT ;  /* 0x0000000360067209 */ /* 0x000fe20007810000 */
[----:B------:R-:W3:Y:S01]  /*8e10*/  MUFU.TANH R9, R9 ;  /* 0x0000000900097308 */ /* 0x000ee20000002400 */
[----:B0-----:R-:W-:Y:S02]  /*8e20*/  FSEL R24, R24, -INF , P2 ;  /* 0xff80000018187808 */ /* 0x001fe40001000000 */
[----:B------:R-:W-:Y:S02]  /*8e30*/  ISETP.GT.AND P2, PT, R4, 0x21, PT ;  /* 0x000000210400780c */ /* 0x000fe40003f44270 */
[----:B------:R-:W-:-:S03]  /*8e40*/  FMNMX.FTZ R3, R93, R6, !PT ;  /* 0x000000065d037209 */ /* 0x000fc60007810000 */
[----:B------:R-:W0:Y:S01]  /*8e50*/  MUFU.TANH R26, R26 ;  /* 0x0000001a001a7308 */ /* 0x000e220000002400 */
[----:B-1----:R-:W-:Y:S02]  /*8e60*/  FSEL R25, R25, -INF , P3 ;  /* 0xff80000019197808 */ /* 0x002fe40001800000 */
[----:B------:R-:W-:Y:S02]  /*8e70*/  ISETP.GT.AND P3, PT, R4, 0x28, PT ;  /* 0x000000280400780c */ /* 0x000fe40003f64270 */
[----:B------:R-:W-:-:S03]  /*8e80*/  FMNMX.FTZ R6, R94, R3, !PT ;  /* 0x000000035e067209 */ /* 0x000fc60007810000 */
[----:B------:R-:W1:Y:S01]  /*8e90*/  MUFU.TANH R8, R8 ;  /* 0x0000000800087308 */ /* 0x000e620000002400 */
[----:B---3--:R-:W-:Y:S01]  /*8ea0*/  FSEL R91, R9, -INF , P2 ;  /* 0xff800000095b7808 */ /* 0x008fe20001000000 */
[----:B------:R-:W-:-:S03]  /*8eb0*/  FMUL.FTZ R9, R109, UR4 ;  /* 0x000000046d097c20 */ /* 0x000fc60008410000 */
[----:B------:R-:W-:-:S03]  /*8ec0*/  FMNMX.FTZ R3, R91, R6, !PT ;  /* 0x000000065b037209 */ /* 0x000fc60007810000 */
[----:B------:R-:W3:Y:S01]  /*8ed0*/  MUFU.TANH R11, R11 ;  /* 0x0000000b000b7308 */ /* 0x000ee20000002400 */
[----:B0-----:R-:W-:Y:S02]  /*8ee0*/  FSEL R26, R26, -INF , P4 ;  /* 0xff8000001a1a7808 */ /* 0x001fe40002000000 */
[----:B------:R-:W-:-:S05]  /*8ef0*/  ISETP.GT.AND P4, PT, R4, 0x29, PT ;  /* 0x000000290400780c */ /* 0x000fca0003f84270 */
[----:B------:R-:W0:Y:S01]  /*8f00*/  MUFU.TANH R28, R28 ;  /* 0x0000001c001c7308 */ /* 0x000e220000002400 */
[----:B-1----:R-:W-:Y:S01]  /*8f10*/  FSEL R92, R8, -INF , P3 ;  /* 0xff800000085c7808 */ /* 0x002fe20001800000 */
[----:B------:R-:W-:Y:S01]  /*8f20*/  FMUL.FTZ R8, R108, UR4 ;  /* 0x000000046c087c20 */ /* 0x000fe20008410000 */
[----:B------:R-:W-:Y:S02]  /*8f30*/  FMUL.FTZ R108, R111, UR4 ;  /* 0x000000046f6c7c20 */ /* 0x000fe40008410000 */
[----:B------:R-:W-:Y:S01]  /*8f40*/  FMNMX.FTZ R5, R92, R3, !PT ;  /* 0x000000035c057209 */ /* 0x000fe20007810000 */
[----:B------:R-:W-:Y:S02]  /*8f50*/  FMUL.FTZ R3, R101, UR4 ;  /* 0x0000000465037c20 */ /* 0x000fe40008410000 */
        /* <DEDUP_REMOVED lines=10> */
[----:B------:R-:W-:Y:S02]  /*9000*/  ISETP.GT.AND P5, PT, R4, 0x41, PT ;  /* 0x000000410400780c */ /* 0x000fe40003fa4270 */
[----:B------:R-:W-:-:S03]  /*9010*/  FMNMX.FTZ R5, R77, R6, !PT ;  /* 0x000000064d057209 */ /* 0x000fc60007810000 */
[----:B------:R-:W1:Y:S01]  /*9020*/  MUFU.TANH R30, R30 ;  /* 0x0000001e001e7308 */ /* 0x000e620000002400 */
[----:B---3--:R-:W-:Y:S02]  /*9030*/  FSEL R29, R29, -INF , P2 ;  /* 0xff8000001d1d7808 */ /* 0x008fe40001000000 */
[----:B------:R-:W-:-:S05]  /*9040*/  ISETP.GT.AND P2, PT, R4, 0x38, PT ;  /* 0x000000380400780c */ /* 0x000fca0003f44270 */
[----:B------:R-:W3:Y:S01]  /*9050*/  MUFU.TANH R20, R20 ;  /* 0x0000001400147308 */ /* 0x000ee20000002400 */
[----:B0-----:R-:W-:Y:S01]  /*9060*/  FSEL R72, R32, -INF , P1 ;  /* 0xff80000020487808 */ /* 0x001fe20000800000 */
[----:B------:R-:W-:-:S03]  /*9070*/  FMUL.FTZ R32, R100, UR4 ;  /* 0x0000000464207c20 */ /* 0x000fc60008410000 */
[----:B------:R-:W-:-:S03]  /*9080*/  FMNMX.FTZ R6, R72, R5, !PT ;  /* 0x0000000548067209 */ /* 0x000fc60007810000 */
[----:B------:R-:W0:Y:S01]  /*9090*/  MUFU.TANH R31, R31 ;  /* 0x0000001f001f7308 */ /* 0x000e220000002400 */
[----:B-1----:R-:W-:Y:S02]  /*90a0*/  FSEL R30, R30, -INF , P3 ;  /* 0xff8000001e1e7808 */ /* 0x002fe40001800000 */
[----:B------:R-:W-:-:S05]  /*90b0*/  ISETP.GT.AND P3, PT, R4, 0x39, PT ;  /* 0x000000390400780c */ /* 0x000fca0003f64270 */
[----:B------:R-:W1:Y:S01]  /*90c0*/  MUFU.TANH R38, R38 ;  /* 0x0000002600267308 */ /* 0x000e620000002400 */
[----:B---3--:R-:W-:Y:S01]  /*90d0*/  FSEL R73, R20, -INF , P2 ;  /* 0xff80000014497808 */ /* 0x008fe20001000000 */
[----:B------:R-:W-:Y:S02]  /*90e0*/  FMUL.FTZ R20, R117, UR4 ;  /* 0x0000000475147c20 */ /* 0x000fe40008410000 */
[----:B------:R-:W3:Y:S01]  /*90f0*/  LDL R117, [R1+0x6c] ;  /* 0x00006c0001757983 */ /* 0x000ee20000100800 */
[----:B------:R-:W-:-:S03]  /*9100*/  FMNMX.FTZ R5, R73, R6, !PT ;  /* 0x0000000649057209 */ /* 0x000fc60007810000 */
[----:B------:R-:W4:Y:S01]  /*9110*/  MUFU.TANH R37, R37 ;  /* 0x0000002500257308 */ /* 0x000f220000002400 */
[----:B0-----:R-:W-:Y:S02]  /*9120*/  FSEL R31, R31, -INF , P4 ;  /* 0xff8000001f1f7808 */ /* 0x001fe40002000000 */
[----:B------:R-:W-:-:S05]  /*9130*/  ISETP.GT.AND P4, PT, R4, 0x40, PT ;  /* 0x000000400400780c */ /* 0x000fca0003f84270 */
[----:B------:R-:W0:Y:S01]  /*9140*/  MUFU.TANH R48, R48 ;  /* 0x0000003000307308 */ /* 0x000e220000002400 */
[----:B-1----:R-:W-:-:S04]  /*9150*/  FSEL R68, R38, -INF , P3 ;  /* 0xff80000026447808 */ /* 0x002fc80001800000 */
[----:B------:R-:W-:-:S03]  /*9160*/  FMNMX.FTZ R6, R68, R5, !PT ;  /* 0x0000000544067209 */ /* 0x000fc60007810000 */
[----:B------:R-:W1:Y:S01]  /*9170*/  MUFU.TANH R41, R41 ;  /* 0x0000002900297308 */ /* 0x000e620000002400 */
[----:B----4-:R-:W-:Y:S01]  /*9180*/  FSEL R69, R37, -INF , P4 ;  /* 0xff80000025457808 */ /* 0x010fe20002000000 */
[----:B------:R-:W-:Y:S01]  /*9190*/  FMUL.FTZ R37, R104, UR4 ;  /* 0x0000000468257c20 */ /* 0x000fe20008410000 */
[----:B------:R-:W-:Y:S02]  /*91a0*/  FMUL.FTZ R104, R119, UR4 ;  /* 0x0000000477687c20 */ /* 0x000fe40008410000 */
        /* <DEDUP_REMOVED lines=8> */
[----:B----4-:R-:W-:Y:S02]  /*9230*/  FSEL R50, R50, -INF , P2 ;  /* 0xff80000032327808 */ /* 0x010fe40001000000 */
[----:B------:R-:W-:-:S05]  /*9240*/  ISETP.GT.AND P2, PT, R4, 0x49, PT ;  /* 0x000000490400780c */ /* 0x000fca0003f44270 */
[----:B------:R-:W4:Y:S01]  /*9250*/  MUFU.TANH R60, R60 ;  /* 0x0000003c003c7308 */ /* 0x000f220000002400 */
[----:B0-----:R-:W-:-:S04]  /*9260*/  FSEL R65, R40, -INF , P1 ;  /* 0xff80000028417808 */ /* 0x001fc80000800000 */
[----:B------:R-:W-:-:S03]  /*9270*/  FMNMX.FTZ R5, R65, R6, !PT ;  /* 0x0000000641057209 */ /* 0x000fc60007810000 */
[----:B------:R-:W0:Y:S01]  /*9280*/  MUFU.TANH R52, R52 ;  /* 0x0000003400347308 */ /* 0x000e220000002400 */
[----:B-1----:R-:W-:Y:S02]  /*9290*/  FSEL R51, R51, -INF , P3 ;  /* 0xff80000033337808 */ /* 0x002fe40001800000 */
[----:B------:R-:W-:-:S05]  /*92a0*/  ISETP.GT.AND P3, PT, R4, 0x50, PT ;  /* 0x000000500400780c */ /* 0x000fca0003f64270 */
[----:B------:R-:W1:Y:S01]  /*92b0*/  MUFU.TANH R61, R61 ;  /* 0x0000003d003d7308 */ /* 0x000e620000002400 */
[----:B----4-:R-:W-:-:S04]  /*92c0*/  FSEL R60, R60, -INF , P2 ;  /* 0xff8000003c3c7808 */ /* 0x010fc80001000000 */
        /* <DEDUP_REMOVED lines=114> */
[----:B------:R-:W-:Y:S01]  /*99f0*/  FMNMX.FTZ R6, R32, R5, !PT ;  /* 0x0000000520067209 */ /* 0x000fe20007810000 */
[----:B------:R-:W-:Y:S02]  /*9a00*/  FMUL.FTZ R5, R116, UR4 ;  /* 0x0000000474057c20 */ /* 0x000fe40008410000 */
[----:B------:R-:W1:Y:S01]  /*9a10*/  MUFU.TANH R84, R84 ;  /* 0x0000005400547308 */ /* 0x000e620000002400 */
[----:B----4-:R-:W-:Y:S01]  /*9a20*/  FSEL R83, R83, -INF , P3 ;  /* 0xff80000053537808 */ /* 0x010fe20001800000 */
[----:B------:R-:W4:Y:S01]  /*9a30*/  LDL R116, [R1+0x2c] ;  /* 0x00002c0001747983 */ /* 0x000f220000100800 */
[----:B------:R-:W-:-:S05]  /*9a40*/  ISETP.GT.AND P3, PT, R4, 0xa0, PT ;  /* 0x000000a00400780c */ /* 0x000fca0003f64270 */
[----:B------:R-:W2:Y:S01]  /*9a50*/  MUFU.TANH R37, R37 ;  /* 0x0000002500257308 */ /* 0x000ea20000002400 */
[----:B0-----:R-:W-:-:S04]  /*9a60*/  FSEL R3, R3, -INF , P2 ;  /* 0xff80000003037808 */ /* 0x001fc80001000000 */
[----:B------:R-:W-:-:S03]  /*9a70*/  FMNMX.FTZ R6, R3, R6, !PT ;  /* 0x0000000603067209 */ /* 0x000fc60007810000 */
[----:B------:R-:W0:Y:S01]  /*9a80*/  MUFU.TANH R85, R85 ;  /* 0x0000005500557308 */ /* 0x000e220000002400 */
[----:B-1----:R-:W-:Y:S02]  /*9a90*/  FSEL R84, R84, -INF , P4 ;  /* 0xff80000054547808 */ /* 0x002fe40002000000 */
[----:B------:R-:W-:-:S05]  /*9aa0*/  ISETP.GT.AND P4, PT, R4, 0xa1, PT ;  /* 0x000000a10400780c */ /* 0x000fca0003f84270 */
[----:B------:R-:W1:Y:S01]  /*9ab0*/  MUFU.TANH R7, R7 ;  /* 0x0000000700077308 */ /* 0x000e620000002400 */
[----:B--2---:R-:W-:-:S04]  /*9ac0*/  FSEL R37, R37, -INF , P3 ;  /* 0xff80000025257808 */ /* 0x004fc80001800000 */
[----:B------:R-:W-:-:S03]  /*9ad0*/  FMNMX.FTZ R6, R37, R6, !PT ;  /* 0x0000000625067209 */ /* 0x000fc60007810000 */
[----:B------:R-:W2:Y:S01]  /*9ae0*/  MUFU.TANH R86, R86 ;  /* 0x0000005600567308 */ /* 0x000ea20000002400 */
[----:B0-----:R-:W-:Y:S02]  /*9af0*/  FSEL R85, R85, -INF , P5 ;  /* 0xff80000055557808 */ /* 0x001fe40002800000 */
[----:B------:R-:W-:-:S05]  /*9b00*/  ISETP.GT.AND P5, PT, R4, 0xa8, PT ;  /* 0x000000a80400780c */ /* 0x000fca0003fa4270 */
[----:B------:R-:W0:Y:S01]  /*9b10*/  MUFU.TANH R8, R8 ;  /* 0x0000000800087308 */ /* 0x000e220000002400 */
[----:B-1----:R-:W-:-:S04]  /*9b20*/  FSEL R7, R7, -INF , P4 ;  /* 0xff80000007077808 */ /* 0x002fc80002000000 */
[----:B------:R-:W-:-:S03]  /*9b30*/  FMNMX.FTZ R95, R7, R6, !PT ;  /* 0x00000006075f7209 */ /* 0x000fc60007810000 */
[----:B------:R-:W1:Y:S01]  /*9b40*/  MUFU.TANH R87, R87 ;  /* 0x0000005700577308 */ /* 0x000e620000002400 */
[----:B--2---:R-:W-:Y:S02]  /*9b50*/  FSEL R86, R86, -INF , P1 ;  /* 0xff80000056567808 */ /* 0x004fe40000800000 */
        /* <DEDUP_REMOVED lines=20> */
[----:B0-----:R-:W-:-:S07]  /*9ca0*/  FSEL R11, R11, -INF , P3 ;  /* 0xff8000000b0b7808 */ /* 0x001fce0001800000 */
[----:B------:R-:W0:Y:S01]  /*9cb0*/  MUFU.TANH R20, R20 ;  /* 0x0000001400147308 */ /* 0x000e220000002400 */
[----:B-1----:R-:W-:Y:S02]  /*9cc0*/  FSEL R90, R90, -INF , P5 ;  /* 0xff8000005a5a7808 */ /* 0x002fe40002800000 */
[----:B------:R-:W-:-:S05]  /*9cd0*/  ISETP.GT.AND P5, PT, R4, 0xb9, PT ;  /* 0x000000b90400780c */ /* 0x000fca0003fa4270 */
[----:B------:R-:W1:Y:S01]  /*9ce0*/  MUFU.TANH R108, R108 ;  /* 0x0000006c006c7308 */ /* 0x000e620000002400 */
[----:B--2---:R-:W-:Y:S02]  /*9cf0*/  FSEL R4, R5, -INF , P4 ;  /* 0xff80000005047808 */ /* 0x004fe40002000000 */
[----:B------:R-:W-:-:S04]  /*9d00*/  FMNMX.FTZ R5, R11, R6, !PT ;  /* 0x000000060b057209 */ /* 0x000fc80007810000 */
[----:B------:R-:W-:Y:S01]  /*9d10*/  FMNMX.FTZ R5, R4, R5, !PT ;  /* 0x0000000504057209 */ /* 0x000fe20007810000 */
[----:B------:R-:W2:Y:S01]  /*9d20*/  MUFU.TANH R107, R107 ;  /* 0x0000006b006b7308 */ /* 0x000ea20000002400 */
[----:B0-----:R-:W-:-:S04]  /*9d30*/  FSEL R20, R20, -INF , P5 ;  /* 0xff80000014147808 */ /* 0x001fc80002800000 */
[----:B------:R-:W-:-:S03]  /*9d40*/  FMNMX.FTZ R97, R20, R5, !PT ;  /* 0x0000000514617209 */ /* 0x000fc60007810000 */
[----:B------:R-:W0:Y:S01]  /*9d50*/  MUFU.TANH R106, R106 ;  /* 0x0000006a006a7308 */ /* 0x000e220000002400 */
[----:B-1----:R-:W-:Y:S01]  /*9d60*/  FSEL R108, R108, -INF , P1 ;  /* 0xff8000006c6c7808 */ /* 0x002fe20000800000 */
[----:B------:R-:W1:Y:S06]  /*9d70*/  SHFL.BFLY PT, R6, R97, 0x2, 0x1f ;  /* 0x0c401f0061067f89 */ /* 0x000e6c00000e0000 */
[----:B------:R-:W3:Y:S01]  /*9d80*/  MUFU.TANH R105, R105 ;  /* 0x0000006900697308 */ /* 0x000ee20000002400 */
[----:B--2---:R-:W-:-:S07]  /*9d90*/  FSEL R107, R107, -INF , P2 ;  /* 0xff8000006b6b7808 */ /* 0x004fce0001000000 */
[----:B------:R-:W2:Y:S01]  /*9da0*/  MUFU.TANH R104, R104 ;  /* 0x0000006800687308 */ /* 0x000ea20000002400 */
[----:B0-----:R-:W-:Y:S02]  /*9db0*/  FSEL R106, R106, -INF , P3 ;  /* 0xff8000006a6a7808 */ /* 0x001fe40001800000 */
[----:B---3--:R-:W-:Y:S02]  /*9dc0*/  FSEL R105, R105, -INF , P4 ;  /* 0xff80000069697808 */ /* 0x008fe40002000000 */
[----:B-1----:R-:W-:Y:S01]  /*9dd0*/  FMNMX.FTZ R98, R97, R6, !PT ;  /* 0x0000000661627209 */ /* 0x002fe20007810000 */
[----:B------:R-:W-:-:S04]  /*9de0*/  IMAD.U32 R6, RZ, RZ, UR5 ;  /* 0x00000005ff067e24 */ /* 0x000fc8000f8e00ff */
[----:B------:R-:W0:Y:S01]  /*9df0*/  SHFL.BFLY PT, R5, R98, 0x1, 0x1f ;  /* 0x0c201f0062057f89 */ /* 0x000e2200000e0000 */
[----:B--2---:R-:W-:Y:S02]  /*9e00*/  FSEL R104, R104, -INF , P5 ;  /* 0xff80000068687808 */ /* 0x004fe40002800000 */
[----:B0-----:R-:W-:-:S04]  /*9e10*/  FMNMX.FTZ R5, R98, R5, !PT ;  /* 0x0000000562057209 */ /* 0x001fc80007810000 */
[C---:B------:R-:W-:Y:S01]  /*9e20*/  FSETP.NEU.FTZ.AND P6, PT, R5.reuse, -INF , PT ;  /* 0xff8000000500780b */ /* 0x040fe20003fdd000 */
[----:B------:R-:W-:-:S05]  /*9e30*/  FMUL.FTZ R95, R5, R6 ;  /* 0x00000006055f7220 */ /* 0x000fca0000410000 */
[----:B------:R-:W-:-:S05]  /*9e40*/  FSEL R95, R95, RZ, P6 ;  /* 0x000000ff5f5f7208 */ /* 0x000fca0003000000 */
[-CC-:B------:R-:W-:Y:S01]  /*9e50*/  FFMA.FTZ R97, R93, R6.reuse, -R95.reuse ;  /* 0x000000065d617223 */ /* 0x180fe2000001085f */
[-CC-:B------:R-:W-:Y:S01]  /*9e60*/  FFMA.FTZ R93, R94, R6.reuse, -R95.reuse ;  /* 0x000000065e5d7223 */ /* 0x180fe2000001085f */
[-CC-:B------:R-:W-:Y:S01]  /*9e70*/  FFMA.FTZ R94, R91, R6.reuse, -R95.reuse ;  /* 0x000000065b5e7223 */ /* 0x180fe2000001085f */
[-CC-:B------:R-:W-:Y:S01]  /*9e80*/  FFMA.FTZ R91, R92, R6.reuse, -R95.reuse ;  /* 0x000000065c5b7223 */ /* 0x180fe2000001085f */
[-CC-:B------:R-:W-:Y:S01]  /*9e90*/  FFMA.FTZ R92, R76, R6.reuse, -R95.reuse ;  /* 0x000000064c5c7223 */ /* 0x180fe2000001085f */
[-CC-:B------:R-:W-:Y:S01]  /*9ea0*/  FFMA.FTZ R76, R77, R6.reuse, -R95.reuse ;  /* 0x000000064d4c7223 */ /* 0x180fe2000001085f */
[----:B------:R-:W-:Y:S01]  /*9eb0*/  FMNMX.FTZ R77, R12, R13, !PT ;  /* 0x0000000d0c4d7209 */ /* 0x000fe20007810000 */
[-CC-:B------:R-:W-:Y:S01]  /*9ec0*/  FFMA.FTZ R111, R72, R6.reuse, -R95.reuse ;  /* 0x00000006486f7223 */ /* 0x180fe2000001085f */
[-CC-:B------:R-:W-:Y:S01]  /*9ed0*/  FFMA.FTZ R112, R68, R6.reuse, -R95.reuse ;  /* 0x0000000644707223 */ /* 0x180fe2000001085f */
[-CC-:B------:R-:W-:Y:S01]  /*9ee0*/  FFMA.FTZ R113, R56, R6.reuse, -R95.reuse ;  /* 0x0000000638717223 */ /* 0x180fe2000001085f */
[----:B------:R-:W-:Y:S01]  /*9ef0*/  FMNMX.FTZ R72, R14, R77, !PT ;  /* 0x0000004d0e487209 */ /* 0x000fe20007810000 */
[-CC-:B------:R-:W-:Y:S01]  /*9f00*/  FFMA.FTZ R102, R126, R6.reuse, -R95.reuse ;  /* 0x000000067e667223 */ /* 0x180fe2000001085f */
[----:B------:R0:W-:Y:S01]  /*9f10*/  MUFU.EX2 R77, R111 ;  /* 0x0000006f004d7308 */ /* 0x0001e20000000800 */
[--C-:B------:R-:W-:Y:S01]  /*9f20*/  FFMA.FTZ R103, R124, R6, -R95.reuse ;  /* 0x000000067c677223 */ /* 0x100fe2000001085f */
[----:B------:R-:W-:Y:S01]  /*9f30*/  FMNMX.FTZ R109, R15, R72, !PT ;  /* 0x000000480f6d7209 */ /* 0x000fe20007810000 */
[-CC-:B------:R-:W-:Y:S01]  /*9f40*/  FFMA.FTZ R72, R73, R6.reuse, -R95.reuse ;  /* 0x0000000649487223 */ /* 0x180fe2000001085f */
[-CC-:B------:R-:W-:Y:S01]  /*9f50*/  FFMA.FTZ R100, R125, R6.reuse, -R95.reuse ;  /* 0x000000067d647223 */ /* 0x180fe2000001085f */
[-CC-:B------:R-:W-:Y:S01]  /*9f60*/  FFMA.FTZ R101, R122, R6.reuse, -R95.reuse ;  /* 0x000000067a657223 */ /* 0x180fe2000001085f */
[----:B------:R-:W-:Y:S01]  /*9f70*/  FMNMX.FTZ R110, R24, R109, !PT ;  /* 0x0000006d186e7209 */ /* 0x000fe20007810000 */
[-CC-:B------:R-:W-:Y:S01]  /*9f80*/  FFMA.FTZ R98, R123, R6.reuse, -R95.reuse ;  /* 0x000000067b627223 */ /* 0x180fe2000001085f */
[-CC-:B------:R-:W-:Y:S01]  /*9f90*/  FFMA.FTZ R99, R121, R6.reuse, -R95.reuse ;  /* 0x0000000679637223 */ /* 0x180fe2000001085f */
[--C-:B0-----:R-:W-:Y:S01]  /*9fa0*/  FFMA.FTZ R111, R65, R6, -R95.reuse ;  /* 0x00000006416f7223 */ /* 0x101fe2000001085f */
        /* <DEDUP_REMOVED lines=10> */
[----:B------:R-:W-:-:S02]  /*a050*/  FFMA.FTZ R11, R11, R6, -R95 ;  /* 0x000000060b0b7223 */ /* 0x000fc4000001085f */
[----:B------:R-:W-:Y:S02]  /*a060*/  FMNMX.FTZ R110, R28, R109, !PT ;  /* 0x0000006d1c6e7209 */ /* 0x000fe40007810000 */
[----:B------:R-:W-:Y:S01]  /*a070*/  MUFU.EX2 R102, R102 ;  /* 0x0000006600667308 */ /* 0x000fe20000000800 */
[--C-:B0-----:R-:W-:Y:S01]  /*a080*/  FFMA.FTZ R112, R60, R6, -R95.reuse ;  /* 0x000000063c707223 */ /* 0x101fe2000001085f */
[----:B------:R-:W-:Y:S01]  /*a090*/  FMNMX.FTZ R69, R29, R110, !PT ;  /* 0x0000006e1d457209 */ /* 0x000fe20007810000 */
[----:B------:R-:W-:-:S03]  /*a0a0*/  FFMA.FTZ R110, R64, R6, -R95 ;  /* 0x00000006406e7223 */ /* 0x000fc6000001085f */
[----:B------:R-:W-:Y:S02]  /*a0b0*/  FMNMX.FTZ R64, R30, R69, !PT ;  /* 0x000000451e407209 */ /* 0x000fe40007810000 */
[----:B------:R-:W-:Y:S02]  /*a0c0*/  MUFU.EX2 R69, R110 ;  /* 0x0000006e00457308 */ /* 0x000fe40000000800 */
[----:B------:R-:W-:-:S04]  /*a0d0*/  FMNMX.FTZ R64, R31, R64, !PT ;  /* 0x000000401f407209 */ /* 0x000fc80007810000 */
[----:B------:R-:W-:Y:S02]  /*a0e0*/  FMNMX.FTZ R65, R49, R64, !PT ;  /* 0x0000004031417209 */ /* 0x000fe40007810000 */
[----:B------:R0:W-:Y:S02]  /*a0f0*/  MUFU.EX2 R64, R111 ;  /* 0x0000006f00407308 */ /* 0x0001e40000000800 */
[----:B------:R-:W-:-:S04]  /*a100*/  FMNMX.FTZ R65, R48, R65, !PT ;  /* 0x0000004130417209 */ /* 0x000fc80007810000 */
[----:B------:R-:W-:Y:S02]  /*a110*/  FMNMX.FTZ R60, R50, R65, !PT ;  /* 0x00000041323c7209 */ /* 0x000fe40007810000 */
[----:B------:R1:W-:Y:S01]  /*a120*/  MUFU.EX2 R65, R112 ;  /* 0x0000007000417308 */ /* 0x0003e20000000800 */
[--C-:B0-----:R-:W-:Y:S01]  /*a130*/  FFMA.FTZ R111, R44, R6, -R95.reuse ;  /* 0x000000062c6f7223 */ /* 0x101fe2000001085f */
[----:B------:R-:W-:Y:S01]  /*a140*/  FMNMX.FTZ R109, R51, R60, !PT ;  /* 0x0000003c336d7209 */ /* 0x000fe20007810000 */
[----:B------:R-:W-:-:S03]  /*a150*/  FFMA.FTZ R60, R61, R6, -R95 ;  /* 0x000000063d3c7223 */ /* 0x000fc6000001085f */
[----:B------:R-:W-:Y:S02]  /*a160*/  FMNMX.FTZ R110, R52, R109, !PT ;  /* 0x0000006d346e7209 */ /* 0x000fe40007810000 */
[----:B------:R-:W0:Y:S01]  /*a170*/  MUFU.EX2 R103, R103 ;  /* 0x0000006700677308 */ /* 0x000e220000000800 */
[----:B-1----:R-:W-:Y:S01]  /*a180*/  FFMA.FTZ R112, R45, R6, -R95 ;  /* 0x000000062d707223 */ /* 0x002fe2000001085f */
[----:B------:R-:W-:-:S04]  /*a190*/  FMNMX.FTZ R61, R53, R110, !PT ;  /* 0x0000006e353d7209 */ /* 0x000fc80007810000 */
[----:B------:R-:W-:Y:S02]  /*a1a0*/  FMNMX.FTZ R56, R54, R61, !PT ;  /* 0x0000003d36387209 */ /* 0x000fe40007810000 */
[----:B------:R-:W-:Y:S02]  /*a1b0*/  MUFU.EX2 R61, R113 ;  /* 0x00000071003d7308 */ /* 0x000fe40000000800 */
[----:B------:R-:W-:Y:S01]  /*a1c0*/  FMNMX.FTZ R109, R55, R56, !PT ;  /* 0x00000038376d7209 */ /* 0x000fe20007810000 */
[-CC-:B------:R-:W-:Y:S01]  /*a1d0*/  FFMA.FTZ R56, R57, R6.reuse, -R95.reuse ;  /* 0x0000000639387223 */ /* 0x180fe2000001085f */
[-CC-:B------:R-:W-:Y:S01]  /*a1e0*/  FFMA.FTZ R57, R46, R6.reuse, -R95.reuse ;  /* 0x000000062e397223 */ /* 0x180fe2000001085f */
[----:B------:R-:W-:Y:S01]  /*a1f0*/  FFMA.FTZ R46, R47, R6, -R95 ;  /* 0x000000062f2e7223 */ /* 0x000fe2000001085f */
[----:B------:R-:W-:Y:S02]  /*a200*/  FMNMX.FTZ R110, R58, R109, !PT ;  /* 0x0000006d3a6e7209 */ /* 0x000fe40007810000 */
[----:B------:R-:W-:Y:S02]  /*a210*/  MUFU.EX2 R100, R100 ;  /* 0x0000006400647308 */ /* 0x000fe40000000800 */
[----:B------:R-:W-:-:S04]  /*a220*/  FMNMX.FTZ R110, R59, R110, !PT ;  /* 0x0000006e3b6e7209 */ /* 0x000fc80007810000 */
[----:B------:R-:W-:Y:S02]  /*a230*/  FMNMX.FTZ R109, R63, R110, !PT ;  /* 0x0000006e3f6d7209 */ /* 0x000fe40007810000 */
[----:B------:R-:W-:Y:S02]  /*a240*/  MUFU.EX2 R101, R101 ;  /* 0x0000006500657308 */ /* 0x000fe40000000800 */
[----:B------:R-:W-:-:S04]  /*a250*/  FMNMX.FTZ R109, R62, R109, !PT ;  /* 0x0000006d3e6d7209 */ /* 0x000fc80007810000 */
        /* <DEDUP_REMOVED lines=8> */
[-CC-:B-1----:R-:W-:Y:S01]  /*a2e0*/  FFMA.FTZ R111, R40, R6.reuse, -R95.reuse ;  /* 0x00000006286f7223 */ /* 0x182fe2000001085f */
[----:B------:R-:W-:Y:S01]  /*a2f0*/  FMNMX.FTZ R110, R74, R45, !PT ;  /* 0x0000002d4a6e7209 */ /* 0x000fe20007810000 */
[-CC-:B------:R-:W-:Y:S01]  /*a300*/  FFMA.FTZ R45, R42, R6.reuse, -R95.reuse ;  /* 0x000000062a2d7223 */ /* 0x180fe2000001085f */
[--C-:B------:R-:W-:Y:S02]  /*a310*/  FFMA.FTZ R42, R43, R6, -R95.reuse ;  /* 0x000000062b2a7223 */ /* 0x100fe4000001085f */
[----:B------:R-:W-:Y:S02]  /*a320*/  FMNMX.FTZ R109, R79, R110, !PT ;  /* 0x0000006e4f6d7209 */ /* 0x000fe40007810000 */
[----:B------:R-:W-:Y:S01]  /*a330*/  MUFU.EX2 R99, R99 ;  /* 0x0000006300637308 */ /* 0x000fe20000000800 */
[----:B--2---:R-:W-:Y:S01]  /*a340*/  FFMA.FTZ R112, R38, R6, -R95 ;  /* 0x0000000626707223 */ /* 0x004fe2000001085f */
[----:B------:R-:W-:-:S04]  /*a350*/  FMNMX.FTZ R109, R78, R109, !PT ;  /* 0x0000006d4e6d7209 */ /* 0x000fc80007810000 */
[----:B------:R-:W-:Y:S02]  /*a360*/  FMNMX.FTZ R110, R80, R109, !PT ;  /* 0x0000006d506e7209 */ /* 0x000fe40007810000 */
[----:B------:R-:W-:Y:S02]  /*a370*/  MUFU.EX2 R96, R96 ;  /* 0x0000006000607308 */ /* 0x000fe40000000800 */
[----:B------:R-:W-:-:S04]  /*a380*/  FMNMX.FTZ R43, R81, R110, !PT ;  /* 0x0000006e512b7209 */ /* 0x000fc80007810000 */
[----:B------:R-:W-:Y:S02]  /*a390*/  FMNMX.FTZ R40, R82, R43, !PT ;  /* 0x0000002b52287209 */ /* 0x000fe40007810000 */
[----:B------:R1:W-:Y:S02]  /*a3a0*/  MUFU.EX2 R43, R111 ;  /* 0x0000006f002b7308 */ /* 0x0003e40000000800 */
[----:B------:R-:W-:Y:S01]  /*a3b0*/  FMNMX.FTZ R109, R83, R40, !PT ;  /* 0x00000028536d7209 */ /* 0x000fe20007810000 */
[----:B------:R-:W-:-:S03]  /*a3c0*/  FFMA.FTZ R40, R41, R6, -R95 ;  /* 0x0000000629287223 */ /* 0x000fc6000001085f */
[----:B------:R-:W-:Y:S02]  /*a3d0*/  FMNMX.FTZ R110, R84, R109, !PT ;  /* 0x0000006d546e7209 */ /* 0x000fe40007810000 */
[----:B------:R-:W-:Y:S01]  /*a3e0*/  MUFU.EX2 R97, R97 ;  /* 0x0000006100617308 */ /* 0x000fe20000000800 */
[----:B-1----:R-:W-:Y:S01]  /*a3f0*/  FFMA.FTZ R111, R35, R6, -R95 ;  /* 0x00000006236f7223 */ /* 0x002fe2000001085f */
[----:B------:R-:W-:-:S04]  /*a400*/  FMNMX.FTZ R41, R85, R110, !PT ;  /* 0x0000006e55297209 */ /* 0x000fc80007810000 */
[----:B------:R-:W-:Y:S02]  /*a410*/  FMNMX.FTZ R38, R86, R41, !PT ;  /* 0x0000002956267209 */ /* 0x000fe40007810000 */
[----:B------:R1:W-:Y:S02]  /*a420*/  MUFU.EX2 R41, R112 ;  /* 0x0000007000297308 */ /* 0x0003e40000000800 */
[----:B------:R-:W-:Y:S01]  /*a430*/  FMNMX.FTZ R109, R87, R38, !PT ;  /* 0x00000026576d7209 */ /* 0x000fe20007810000 */
[----:B------:R-:W-:-:S03]  /*a440*/  FFMA.FTZ R38, R39, R6, -R95 ;  /* 0x0000000627267223 */ /* 0x000fc6000001085f */
[----:B------:R-:W-:Y:S02]  /*a450*/  FMNMX.FTZ R110, R88, R109, !PT ;  /* 0x0000006d586e7209 */ /* 0x000fe40007810000 */
[----:B------:R-:W-:Y:S01]  /*a460*/  MUFU.EX2 R93, R93 ;  /* 0x0000005d005d7308 */ /* 0x000fe20000000800 */
[--C-:B-1----:R-:W-:Y:S01]  /*a470*/  FFMA.FTZ R112, R33, R6, -R95.reuse ;  /* 0x0000000621707223 */ /* 0x102fe2000001085f */
[----:B------:R-:W-:Y:S01]  /*a480*/  FMNMX.FTZ R39, R89, R110, !PT ;  /* 0x0000006e59277209 */ /* 0x000fe20007810000 */
[-CC-:B------:R-:W-:Y:S01]  /*a490*/  FFMA.FTZ R33, R34, R6.reuse, -R95.reuse ;  /* 0x0000000622217223 */ /* 0x180fe2000001085f */
[-CC-:B------:R-:W-:Y:S01]  /*a4a0*/  FFMA.FTZ R34, R21, R6.reuse, -R95.reuse ;  /* 0x0000000615227223 */ /* 0x180fe2000001085f */
[-CC-:B------:R-:W-:Y:S01]  /*a4b0*/  FFMA.FTZ R21, R32, R6.reuse, -R95.reuse ;  /* 0x0000000620157223 */ /* 0x180fe2000001085f */
[----:B------:R-:W-:Y:S01]  /*a4c0*/  FMNMX.FTZ R35, R90, R39, !PT ;  /* 0x000000275a237209 */ /* 0x000fe20007810000 */
[-CC-:B------:R-:W-:Y:S01]  /*a4d0*/  FFMA.FTZ R32, R3, R6.reuse, -R95.reuse ;  /* 0x0000000603207223 */ /* 0x180fe2000001085f */
[-CC-:B------:R-:W-:Y:S01]  /*a4e0*/  FFMA.FTZ R3, R37, R6.reuse, -R95.reuse ;  /* 0x0000000625037223 */ /* 0x180fe2000001085f */
[----:B------:R1:W-:Y:S01]  /*a4f0*/  MUFU.EX2 R39, R111 ;  /* 0x0000006f00277308 */ /* 0x0003e20000000800 */
[----:B------:R-:W-:Y:S01]  /*a500*/  FMNMX.FTZ R110, R108, R35, !PT ;  /* 0x000000236c6e7209 */ /* 0x000fe20007810000 */
[----:B------:R-:W-:-:S03]  /*a510*/  FFMA.FTZ R35, R36, R6, -R95 ;  /* 0x0000000624237223 */ /* 0x000fc6000001085f */
[----:B------:R-:W-:-:S03]  /*a520*/  FMNMX.FTZ R109, R107, R110, !PT ;  /* 0x0000006e6b6d7209 */ /* 0x000fc60007810000 */
[----:B------:R-:W-:Y:S01]  /*a530*/  MUFU.EX2 R94, R94 ;  /* 0x0000005e005e7308 */ /* 0x000fe20000000800 */
[----:B------:R-:W-:Y:S01]  /*a540*/  FMNMX.FTZ R36, R106, R109, !PT ;  /* 0x0000006d6a247209 */ /* 0x000fe20007810000 */
[-CC-:B-1----:R-:W-:Y:S01]  /*a550*/  FFMA.FTZ R111, R4, R6.reuse, -R95.reuse ;  /* 0x00000006046f7223 */ /* 0x182fe2000001085f */
[----:B------:R-:W-:Y:S02]  /*a560*/  FFMA.FTZ R4, R20, R6, -R95 ;  /* 0x0000000614047223 */ /* 0x000fe4000001085f */
[----:B------:R-:W-:-:S03]  /*a570*/  FMNMX.FTZ R109, R105, R36, !PT ;  /* 0x00000024696d7209 */ /* 0x000fc60007810000 */
[----:B------:R1:W-:Y:S01]  /*a580*/  MUFU.EX2 R20, R111 ;  /* 0x0000006f00147308 */ /* 0x0003e20000000800 */
[----:B------:R-:W-:-:S05]  /*a590*/  FMNMX.FTZ R109, R104, R109, !PT ;  /* 0x0000006d686d7209 */ /* 0x000fca0007810000 */
[----:B------:R-:W2:Y:S02]  /*a5a0*/  SHFL.BFLY PT, R110, R109, 0x2, 0x1f ;  /* 0x0c401f006d6e7f89 */ /* 0x000ea400000e0000 */
[----:B------:R3:W-:Y:S08]  /*a5b0*/  MUFU.EX2 R36, R112 ;  /* 0x0000007000247308 */ /* 0x0007f00000000800 */
[----:B------:R-:W-:Y:S08]  /*a5c0*/  MUFU.EX2 R91, R91 ;  /* 0x0000005b005b7308 */ /* 0x000ff00000000800 */
[----:B------:R-:W-:Y:S01]  /*a5d0*/  MUFU.EX2 R92, R92 ;  /* 0x0000005c005c7308 */ /* 0x000fe20000000800 */
[----:B--2---:R-:W-:-:S07]  /*a5e0*/  FMNMX.FTZ R110, R109, R110, !PT ;  /* 0x0000006e6d6e7209 */ /* 0x004fce0007810000 */
[----:B------:R-:W-:Y:S01]  /*a5f0*/  MUFU.EX2 R76, R76 ;  /* 0x0000004c004c7308 */ /* 0x000fe20000000800 */
[----:B------:R-:W2:Y:S07]  /*a600*/  SHFL.BFLY PT, R37, R110, 0x1, 0x1f ;  /* 0x0c201f006e257f89 */ /* 0x000eae00000e0000 */
[----:B------:R-:W-:Y:S08]  /*a610*/  MUFU.EX2 R72, R72 ;  /* 0x0000004800487308 */ /* 0x000ff00000000800 */
[----:B------:R-:W-:Y:S08]  /*a620*/  MUFU.EX2 R68, R68 ;  /* 0x0000004400447308 */ /* 0x000ff00000000800 */
[----:B------:R-:W-:Y:S01]  /*a630*/  MUFU.EX2 R60, R60 ;  /* 0x0000003c003c7308 */ /* 0x000fe20000000800 */
[----:B--2---:R-:W-:-:S04]  /*a640*/  FMNMX.FTZ R37, R110, R37, !PT ;  /* 0x000000256e257209 */ /* 0x004fc80007810000 */
[C---:B------:R-:W-:Y:S01]  /*a650*/  FSETP.NEU.FTZ.AND P1, PT, R37.reuse, -INF , PT ;  /* 0xff8000002500780b */ /* 0x040fe20003f3d000 */
[----:B------:R-:W-:Y:S02]  /*a660*/  FMUL.FTZ R113, R37, R6 ;  /* 0x0000000625717220 */ /* 0x000fe40000410000 */
[----:B------:R-:W-:Y:S03]  /*a670*/  MUFU.EX2 R56, R56 ;  /* 0x0000003800387308 */ /* 0x000fe60000000800 */
[----:B------:R-:W-:Y:S02]  /*a680*/  FSEL R113, R113, RZ, P1 ;  /* 0x000000ff71717208 */ /* 0x000fe40000800000 */
[----:B------:R-:W-:-:S03]  /*a690*/  ISETP.NE.AND P1, PT, R130, RZ, PT ;  /* 0x000000ff8200720c */ /* 0x000fc60003f25270 */
[----:B------:R-:W-:Y:S01]  /*a6a0*/  MUFU.EX2 R57, R57 ;  /* 0x0000003900397308 */ /* 0x000fe20000000800 */
[-CC-:B------:R-:W-:Y:S01]  /*a6b0*/  FFMA.FTZ R95, R12, R6.reuse, -R113.reuse ;  /* 0x000000060c5f7223 */ /* 0x180fe20000010871 */
[-CC-:B------:R-:W-:Y:S01]  /*a6c0*/  FFMA.FTZ R13, R13, R6.reuse, -R113.reuse ;  /* 0x000000060d0d7223 */ /* 0x180fe20000010871 */
[-CC-:B------:R-:W-:Y:S01]  /*a6d0*/  FFMA.FTZ R109, R14, R6.reuse, -R113.reuse ;  /* 0x000000060e6d7223 */ /* 0x180fe20000010871 */
[-CC-:B------:R-:W-:Y:S01]  /*a6e0*/  FFMA.FTZ R15, R15, R6.reuse, -R113.reuse ;  /* 0x000000060f0f7223 */ /* 0x180fe20000010871 */
[-CC-:B------:R-:W-:Y:S01]  /*a6f0*/  FFMA.FTZ R110, R24, R6.reuse, -R113.reuse ;  /* 0x00000006186e7223 */ /* 0x180fe20000010871 */
[-CC-:B------:R-:W-:Y:S01]  /*a700*/  FFMA.FTZ R25, R25, R6.reuse, -R113.reuse ;  /* 0x0000000619197223 */ /* 0x180fe20000010871 */
[-CC-:B-1----:R-:W-:Y:S01]  /*a710*/  FFMA.FTZ R111, R26, R6.reuse, -R113.reuse ;  /* 0x000000061a6f7223 */ /* 0x182fe20000010871 */
[----:B------:R-:W-:Y:S01]  /*a720*/  MUFU.EX2 R95, R95 ;  /* 0x0000005f005f7308 */ /* 0x000fe20000000800 */
[-CC-:B------:R-:W-:Y:S01]  /*a730*/  FFMA.FTZ R63, R63, R6.reuse, -R113.reuse ;  /* 0x000000063f3f7223 */ /* 0x180fe20000010871 */
[-CC-:B------:R-:W-:Y:S01]  /*a740*/  FFMA.FTZ R27, R27, R6.reuse, -R113.reuse ;  /* 0x000000061b1b7223 */ /* 0x180fe20000010871 */
[-CC-:B---3--:R-:W-:Y:S01]  /*a750*/  FFMA.FTZ R112, R28, R6.reuse, -R113.reuse ;  /* 0x000000061c707223 */ /* 0x188fe20000010871 */
[-CC-:B------:R-:W-:Y:S01]  /*a760*/  FFMA.FTZ R29, R29, R6.reuse, -R113.reuse ;  /* 0x000000061d1d7223 */ /* 0x180fe20000010871 */
[-CC-:B------:R-:W-:Y:S01]  /*a770*/  FFMA.FTZ R114, R30, R6.reuse, -R113.reuse ;  /* 0x000000061e727223 */ /* 0x180fe20000010871 */
[-CC-:B------:R-:W-:Y:S01]  /*a780*/  FFMA.FTZ R31, R31, R6.reuse, -R113.reuse ;  /* 0x000000061f1f7223 */ /* 0x180fe20000010871 */
[----:B------:R-:W-:Y:S01]  /*a790*/  FFMA.FTZ R49, R49, R6, -R113 ;  /* 0x0000000631317223 */ /* 0x000fe20000010871 */
[----:B------:R-:W1:Y:S01]  /*a7a0*/  MUFU.EX2 R13, R13 ;  /* 0x0000000d000d7308 */ /* 0x000e620000000800 */
[----:B------:R-:W-:-:S02]  /*a7b0*/  @!P1 VIADD R0, R0, 0x30840 ;  /* 0x0003084000009836 */ /* 0x000fc40000000000 */
[-CC-:B------:R-:W-:Y:S01]  /*a7c0*/  FFMA.FTZ R48, R48, R6.reuse, -R113.reuse ;  /* 0x0000000630307223 */ /* 0x180fe20000010871 */
[-CC-:B------:R-:W-:Y:S01]  /*a7d0*/  FFMA.FTZ R50, R50, R6.reuse, -R113.reuse ;  /* 0x0000000632327223 */ /* 0x180fe20000010871 */
[-CC-:B------:R-:W-:Y:S01]  /*a7e0*/  FFMA.FTZ R51, R51, R6.reuse, -R113.reuse ;  /* 0x0000000633337223 */ /* 0x180fe20000010871 */
[-CC-:B------:R-:W-:Y:S01]  /*a7f0*/  FFMA.FTZ R52, R52, R6.reuse, -R113.reuse ;  /* 0x0000000634347223 */ /* 0x180fe20000010871 */
[-CC-:B------:R-:W-:Y:S01]  /*a800*/  FFMA.FTZ R53, R53, R6.reuse, -R113.reuse ;  /* 0x0000000635357223 */ /* 0x180fe20000010871 */
[-CC-:B------:R-:W-:Y:S01]  /*a810*/  FFMA.FTZ R74, R74, R6.reuse, -R113.reuse ;  /* 0x000000064a4a7223 */ /* 0x180fe20000010871 */
[----:B------:R-:W2:Y:S01]  /*a820*/  MUFU.EX2 R109, R109 ;  /* 0x0000006d006d7308 */ /* 0x000ea20000000800 */
[----:B------:R-:W-:Y:S01]  /*a830*/  @!P1 PRMT R12, RZ, 0x654, R0 ;  /* 0x00000654ff0c9816 */ /* 0x000fe20000000000 */
[-CC-:B------:R-:W-:Y:S01]  /*a840*/  FFMA.FTZ R14, R79, R6.reuse, -R113.reuse ;  /* 0x000000064f0e7223 */ /* 0x180fe20000010871 */
[-CC-:B------:R-:W-:Y:S01]  /*a850*/  FFMA.FTZ R54, R54, R6.reuse, -R113.reuse ;  /* 0x0000000636367223 */ /* 0x180fe20000010871 */
[----:B------:R-:W-:-:S04]  /*a860*/  FFMA.FTZ R55, R55, R6, -R113 ;  /* 0x0000000637377223 */ /* 0x000fc80000010871 */
[----:B------:R-:W3:Y:S01]  /*a870*/  MUFU.EX2 R15, R15 ;  /* 0x0000000f000f7308 */ /* 0x000ee20000000800 */
[----:B0-----:R-:W-:Y:S01]  /*a880*/  FADD.FTZ R79, R102, R103 ;  /* 0x00000067664f7221 */ /* 0x001fe20000010000 */
[----:B-1----:R-:W-:Y:S01]  /*a890*/  FADD.FTZ R26, R95, R13 ;  /* 0x0000000d5f1a7221 */ /* 0x002fe20000010000 */
[----:B------:R0:W-:Y:S05]  /*a8a0*/  @!P1 SYNCS.ARRIVE.TRANS64.RED.A1T0 RZ, [R12+URZ], RZ ;  /* 0x000000ff0cff99a7 */ /* 0x0001ea000810043f */
[----:B------:R-:W1:Y:S01]  /*a8b0*/  MUFU.EX2 R110, R110 ;  /* 0x0000006e006e7308 */ /* 0x000e620000000800 */
[----:B------:R-:W-:Y:S01]  /*a8c0*/  FADD.FTZ R28, R100, R79 ;  /* 0x0000004f641c7221 */ /* 0x000fe20000010000 */
[----:B0-----:R-:W-:-:S06]  /*a8d0*/  FFMA.FTZ R12, R66, R6, -R113 ;  /* 0x00000006420c7223 */ /* 0x001fcc0000010871 */
[----:B------:R-:W0:Y:S01]  /*a8e0*/  MUFU.EX2 R25, R25 ;  /* 0x0000001900197308 */ /* 0x000e220000000800 */
[-CC-:B------:R-:W-:Y:S01]  /*a8f0*/  FFMA.FTZ R66, R67, R6.reuse, -R113.reuse ;  /* 0x0000000643427223 */ /* 0x180fe20000010871 */
[----:B--2---:R-:W-:Y:S01]  /*a900*/  FADD.FTZ R26, R109, R26 ;  /* 0x0000001a6d1a7221 */ /* 0x004fe20000010000 */
[-CC-:B------:R-:W-:Y:S01]  /*a910*/  FFMA.FTZ R67, R80, R6.reuse, -R113.reuse ;  /* 0x0000000650437223 */ /* 0x180fe20000010871 */
[----:B------:R-:W-:-:S04]  /*a920*/  FFMA.FTZ R80, R81, R6, -R113 ;  /* 0x0000000651507223 */ /* 0x000fc80000010871 */
[----:B------:R-:W2:Y:S01]  /*a930*/  MUFU.EX2 R111, R111 ;  /* 0x0000006f006f7308 */ /* 0x000ea20000000800 */
[----:B------:R-:W-:-:S07]  /*a940*/  FADD.FTZ R81, R101, R28 ;  /* 0x0000001c65517221 */ /* 0x000fce0000010000 */
[----:B------:R-:W-:Y:S08]  /*a950*/  MUFU.EX2 R0, R63 ;  /* 0x0000003f00007308 */ /* 0x000ff00000000800 */
[----:B------:R4:W-:Y:S08]  /*a960*/  MUFU.EX2 R63, R12 ;  /* 0x0000000c003f7308 */ /* 0x0009f00000000800 */
[----:B------:R-:W2:Y:S01]  /*a970*/  MUFU.EX2 R27, R27 ;  /* 0x0000001b001b7308 */ /* 0x000ea20000000800 */
[----:B----4-:R-:W-:Y:S01]  /*a980*/  F2FP.F16.F32.PACK_AB R12, R103, R102 ;  /* 0x00000066670c723e */ /* 0x010fe200000000ff */
[----:B---3--:R-:W-:Y:S01]  /*a990*/  FADD.FTZ R103, R15, R26 ;  /* 0x0000001a0f677221 */ /* 0x008fe20000010000 */
[----:B------:R-:W-:-:S03]  /*a9a0*/  FADD.FTZ R26, R98, R81 ;  /* 0x00000051621a7221 */ /* 0x000fc60000010000 */
[----:B-1----:R-:W-:Y:S02]  /*a9b0*/  FADD.FTZ R28, R110, R103 ;  /* 0x000000676e1c7221 */ /* 0x002fe40000010000 */
[----:B------:R-:W1:Y:S01]  /*a9c0*/  MUFU.EX2 R112, R112 ;  /* 0x0000007000707308 */ /* 0x000e620000000800 */
[----:B------:R-:W-:Y:S01]  /*a9d0*/  FADD.FTZ R81, R99, R26 ;  /* 0x0000001a63517221 */ /* 0x000fe20000010000 */
[----:B0-----:R-:W-:-:S06]  /*a9e0*/  FADD.FTZ R28, R25, R28 ;  /* 0x0000001c191c7221 */ /* 0x001fcc0000010000 */
[----:B------:R-:W0:Y:S01]  /*a9f0*/  MUFU.EX2 R29, R29 ;  /* 0x0000001d001d7308 */ /* 0x000e220000000800 */
[----:B------:R-:W-:Y:S01]  /*aa00*/  FADD.FTZ R26, R96, R81 ;  /* 0x00000051601a7221 */ /* 0x000fe20000010000 */
[----:B--2---:R-:W-:-:S06]  /*aa10*/  FADD.FTZ R28, R111, R28 ;  /* 0x0000001c6f1c7221 */ /* 0x004fcc0000010000 */
[----:B------:R-:W2:Y:S01]  /*aa20*/  MUFU.EX2 R114, R114 ;  /* 0x0000007200727308 */ /* 0x000ea20000000800 */
[----:B------:R-:W-:Y:S01]  /*aa30*/  FADD.FTZ R26, R97, R26 ;  /* 0x0000001a611a7221 */ /* 0x000fe20000010000 */
[----:B------:R-:W-:-:S06]  /*aa40*/  FADD.FTZ R81, R27, R28 ;  /* 0x0000001c1b517221 */ /* 0x000fcc0000010000 */
[----:B------:R-:W3:Y:S01]  /*aa50*/  MUFU.EX2 R31, R31 ;  /* 0x0000001f001f7308 */ /* 0x000ee20000000800 */
[----:B------:R-:W-:Y:S01]  /*aa60*/  FADD.FTZ R103, R93, R26 ;  /* 0x0000001a5d677221 */ /* 0x000fe20000010000 */
[----:B-1----:R-:W-:-:S06]  /*aa70*/  FADD.FTZ R26, R112, R81 ;  /* 0x00000051701a7221 */ /* 0x002fcc0000010000 */
[----:B------:R-:W1:Y:S01]  /*aa80*/  MUFU.EX2 R49, R49 ;  /* 0x0000003100317308 */ /* 0x000e620000000800 */
[----:B0-----:R-:W-:Y:S01]  /*aa90*/  FADD.FTZ R81, R29, R26 ;  /* 0x0000001a1d517221 */ /* 0x001fe20000010000 */
[----:B------:R-:W-:-:S06]  /*aaa0*/  FADD.FTZ R28, R94, R103 ;  /* 0x000000675e1c7221 */ /* 0x000fcc0000010000 */
[----:B------:R-:W0:Y:S01]  /*aab0*/  MUFU.EX2 R48, R48 ;  /* 0x0000003000307308 */ /* 0x000e220000000800 */
[----:B--2---:R-:W-:Y:S01]  /*aac0*/  FADD.FTZ R26, R114, R81 ;  /* 0x00000051721a7221 */ /* 0x004fe20000010000 */
[----:B------:R-:W-:-:S06]  /*aad0*/  FADD.FTZ R103, R91, R28 ;  /* 0x0000001c5b677221 */ /* 0x000fcc0000010000 */
[----:B------:R-:W2:Y:S01]  /*aae0*/  MUFU.EX2 R50, R50 ;  /* 0x0000003200327308 */ /* 0x000ea20000000800 */
[----:B---3--:R-:W-:Y:S01]  /*aaf0*/  FADD.FTZ R26, R31, R26 ;  /* 0x0000001a1f1a7221 */ /* 0x008fe20000010000 */
[----:B------:R-:W-:Y:S01]  /*ab00*/  FADD.FTZ R103, R92, R103 ;  /* 0x000000675c677221 */ /* 0x000fe20000010000 */
[----:B------:R-:W-:-:S05]  /*ab10*/  FFMA.FTZ R24, R78, R6, -R113 ;  /* 0x000000064e187223 */ /* 0x000fca0000010871 */
[----:B------:R-:W3:Y:S01]  /*ab20*/  MUFU.EX2 R51, R51 ;  /* 0x0000003300337308 */ /* 0x000ee20000000800 */
[----:B-1----:R-:W-:Y:S01]  /*ab30*/  FADD.FTZ R81, R49, R26 ;  /* 0x0000001a31517221 */ /* 0x002fe20000010000 */
[----:B------:R-:W-:-:S06]  /*ab40*/  FADD.FTZ R28, R76, R103 ;  /* 0x000000674c1c7221 */ /* 0x000fcc0000010000 */
[----:B------:R-:W1:Y:S01]  /*ab50*/  MUFU.EX2 R52, R52 ;  /* 0x0000003400347308 */ /* 0x000e620000000800 */
[----:B0-----:R-:W-:Y:S01]  /*ab60*/  FADD.FTZ R81, R48, R81 ;  /* 0x0000005130517221 */ /* 0x001fe20000010000 */
[----:B------:R-:W-:-:S06]  /*ab70*/  F2FP.F16.F32.PACK_AB R30, R92, R91 ;  /* 0x0000005b5c1e723e */ /* 0x000fcc00000000ff */
[----:B------:R-:W0:Y:S01]  /*ab80*/  MUFU.EX2 R53, R53 ;  /* 0x0000003500357308 */ /* 0x000e220000000800 */
[----:B--2---:R-:W-:Y:S01]  /*ab90*/  FADD.FTZ R92, R50, R81 ;  /* 0x00000051325c7221 */ /* 0x004fe20000010000 */
[----:B------:R-:W-:-:S06]  /*aba0*/  FFMA.FTZ R58, R58, R6, -R113 ;  /* 0x000000063a3a7223 */ /* 0x000fcc0000010871 */
[----:B------:R-:W-:Y:S08]  /*abb0*/  MUFU.EX2 R78, R74 ;  /* 0x0000004a004e7308 */ /* 0x000ff00000000800 */
[----:B------:R2:W-:Y:S01]  /*abc0*/  MUFU.EX2 R74, R24 ;  /* 0x00000018004a7308 */ /* 0x0005e20000000800 */
[----:B---3--:R-:W-:Y:S01]  /*abd0*/  FADD.FTZ R91, R51, R92 ;  /* 0x0000005c335b7221 */ /* 0x008fe20000010000 */
[----:B------:R-:W-:-:S06]  /*abe0*/  FFMA.FTZ R59, R59, R6, -R113 ;  /* 0x000000063b3b7223 */ /* 0x000fcc0000010871 */
[----:B------:R-:W3:Y:S01]  /*abf0*/  MUFU.EX2 R54, R54 ;  /* 0x0000003600367308 */ /* 0x000ee20000000800 */
[----:B--2---:R-:W-:Y:S01]  /*ac00*/  F2FP.F16.F32.PACK_AB R24, R99, R98 ;  /* 0x000000626318723e */ /* 0x004fe200000000ff */
[----:B------:R-:W-:Y:S01]  /*ac10*/  FADD.FTZ R99, R77, R28 ;  /* 0x0000001c4d637221 */ /* 0x000fe20000010000 */
[----:B------:R-:W-:Y:S02]  /*ac20*/  F2FP.F16.F32.PACK_AB R28, R94, R93 ;  /* 0x0000005d5e1c723e */ /* 0x000fe400000000ff */
[----:B------:R-:W2:Y:S01]  /*ac30*/  LDL R93, [R1+0x30] ;  /* 0x00003000015d7983 */ /* 0x000ea20000100800 */
[----:B------:R-:W-:Y:S02]  /*ac40*/  FADD.FTZ R94, R72, R99 ;  /* 0x00000063485e7221 */ /* 0x000fe40000010000 */
[----:B------:R-:W4:Y:S02]  /*ac50*/  MUFU.EX2 R55, R55 ;  /* 0x0000003700377308 */ /* 0x000f240000000800 */
[----:B------:R-:W-:Y:S01]  /*ac60*/  FADD.FTZ R81, R73, R94 ;  /* 0x0000005e49517221 */ /* 0x000fe20000010000 */
[----:B-1----:R-:W-:-:S05]  /*ac70*/  FADD.FTZ R94, R52, R91 ;  /* 0x0000005b345e7221 */ /* 0x002fca0000010000 */
[----:B------:R-:W1:Y:S01]  /*ac80*/  MUFU.EX2 R58, R58 ;  /* 0x0000003a003a7308 */ /* 0x000e620000000800 */
[----:B------:R-:W-:Y:S01]  /*ac90*/  F2FP.F16.F32.PACK_AB R13, R13, R95 ;  /* 0x0000005f0d0d723e */ /* 0x000fe200000000ff */
[----:B0-----:R-:W-:Y:S01]  /*aca0*/  FADD.FTZ R91, R53, R94 ;  /* 0x0000005e355b7221 */ /* 0x001fe20000010000 */
[-CC-:B------:R-:W-:Y:S01]  /*acb0*/  FFMA.FTZ R62, R62, R6.reuse, -R113.reuse ;  /* 0x000000063e3e7223 */ /* 0x180fe20000010871 */
[----:B------:R-:W2:Y:S01]  /*acc0*/  LDL R95, [R1+0x74] ;  /* 0x00007400015f7983 */ /* 0x000ea20000100800 */
[----:B------:R-:W-:-:S03]  /*acd0*/  FFMA.FTZ R71, R71, R6, -R113 ;  /* 0x0000000647477223 */ /* 0x000fc60000010871 */
[----:B------:R-:W0:Y:S01]  /*ace0*/  MUFU.EX2 R59, R59 ;  /* 0x0000003b003b7308 */ /* 0x000e220000000800 */
[----:B---3--:R-:W-:Y:S01]  /*acf0*/  FADD.FTZ R94, R54, R91 ;  /* 0x0000005b365e7221 */ /* 0x008fe20000010000 */
[----:B------:R-:W-:Y:S01]  /*ad00*/  FADD.FTZ R92, R68, R81 ;  /* 0x00000051445c7221 */ /* 0x000fe20000010000 */
[----:B------:R-:W-:Y:S02]  /*ad10*/  F2FP.F16.F32.PACK_AB R15, R15, R109 ;  /* 0x0000006d0f0f723e */ /* 0x000fe400000000ff */
[----:B----4-:R-:W-:-:S03]  /*ad20*/  FADD.FTZ R91, R55, R94 ;  /* 0x0000005e375b7221 */ /* 0x010fc60000010000 */
[----:B------:R-:W3:Y:S01]  /*ad30*/  MUFU.EX2 R62, R62 ;  /* 0x0000003e003e7308 */ /* 0x000ee20000000800 */
[----:B------:R-:W-:Y:S01]  /*ad40*/  FADD.FTZ R81, R69, R92 ;  /* 0x0000005c45517221 */ /* 0x000fe20000010000 */
[----:B-1----:R-:W-:-:S06]  /*ad50*/  FADD.FTZ R94, R58, R91 ;  /* 0x0000005b3a5e7221 */ /* 0x002fcc0000010000 */
[----:B------:R-:W-:Y:S01]  /*ad60*/  MUFU.EX2 R79, R71 ;  /* 0x00000047004f7308 */ /* 0x000fe20000000800 */
[----:B------:R-:W-:-:S07]  /*ad70*/  FFMA.FTZ R70, R70, R6, -R113 ;  /* 0x0000000646467223 */ /* 0x000fce0000010871 */
[----:B------:R1:W-:Y:S01]  /*ad80*/  MUFU.EX2 R71, R14 ;  /* 0x0000000e00477308 */ /* 0x0003e20000000800 */
[----:B------:R-:W-:Y:S01]  /*ad90*/  FADD.FTZ R92, R64, R81 ;  /* 0x00000051405c7221 */ /* 0x000fe20000010000 */
[----:B------:R-:W-:-:S06]  /*ada0*/  F2FP.F16.F32.PACK_AB R26, R97, R96 ;  /* 0x00000060611a723e */ /* 0x000fcc00000000ff */
[----:B------:R-:W-:Y:S01]  /*adb0*/  MUFU.EX2 R46, R46 ;  /* 0x0000002e002e7308 */ /* 0x000fe20000000800 */
[----:B-1----:R-:W-:Y:S02]  /*adc0*/  F2FP.F16.F32.PACK_AB R14, R101, R100 ;  /* 0x00000064650e723e */ /* 0x002fe400000000ff */
[----:B------:R-:W-:-:S03]  /*add0*/  F2FP.F16.F32.PACK_AB R25, R25, R110 ;  /* 0x0000006e1919723e */ /* 0x000fc600000000ff */
[----:B------:R1:W-:Y:S01]  /*ade0*/  STSM.16.M88.4 [R116+0x1e800], R12 ;  /* 0x01e8000c74007844 */ /* 0x0003e20000000200 */
[----:B------:R-:W-:Y:S01]  /*adf0*/  F2FP.F16.F32.PACK_AB R27, R27, R111 ;  /* 0x0000006f1b1b723e */ /* 0x000fe200000000ff */
[----:B------:R-:W4:Y:S01]  /*ae00*/  MUFU.EX2 R66, R66 ;  /* 0x0000004200427308 */ /* 0x000f220000000800 */
[----:B------:R-:W-:Y:S02]  /*ae10*/  F2FP.F16.F32.PACK_AB R29, R29, R112 ;  /* 0x000000701d1d723e */ /* 0x000fe400000000ff */
[----:B------:R-:W-:Y:S01]  /*ae20*/  F2FP.F16.F32.PACK_AB R31, R31, R114 ;  /* 0x000000721f1f723e */ /* 0x000fe200000000ff */
[----:B------:R-:W-:Y:S01]  /*ae30*/  FADD.FTZ R81, R65, R92 ;  /* 0x0000005c41517221 */ /* 0x000fe20000010000 */
[----:B------:R-:W-:Y:S03]  /*ae40*/  STSM.16.M88.4 [R117], R24 ;  /* 0x0000001875007844 */ /* 0x000fe60000000200 */
[----:B------:R-:W4:Y:S01]  /*ae50*/  MUFU.EX2 R70, R70 ;  /* 0x0000004600467308 */ /* 0x000f220000000800 */
[----:B-1----:R-:W-:Y:S01]  /*ae60*/  F2FP.F16.F32.PACK_AB R14, R73, R72 ;  /* 0x00000048490e723e */ /* 0x002fe200000000ff */
[----:B0-----:R-:W-:Y:S01]  /*ae70*/  FADD.FTZ R73, R59, R94 ;  /* 0x0000005e3b497221 */ /* 0x001fe20000010000 */
[----:B------:R-:W-:Y:S01]  /*ae80*/  FFMA.FTZ R75, R75, R6, -R113 ;  /* 0x000000064b4b7223 */ /* 0x000fe20000010871 */
[----:B------:R0:W-:Y:S04]  /*ae90*/  STSM.16.M88.4 [R115], R28 ;  /* 0x0000001c73007844 */ /* 0x0001e80000000200 */
[----:B------:R-:W-:Y:S01]  /*aea0*/  MUFU.EX2 R45, R45 ;  /* 0x0000002d002d7308 */ /* 0x000fe20000000800 */
[----:B------:R-:W-:Y:S01]  /*aeb0*/  FADD.FTZ R73, R0, R73 ;  /* 0x0000004900497221 */ /* 0x000fe20000010000 */
[----:B------:R-:W-:-:S06]  /*aec0*/  FADD.FTZ R92, R60, R81 ;  /* 0x000000513c5c7221 */ /* 0x000fcc0000010000 */
[----:B------:R-:W1:Y:S01]  /*aed0*/  MUFU.EX2 R75, R75 ;  /* 0x0000004b004b7308 */ /* 0x000e620000000800 */
[C---:B0-----:R-:W-:Y:S01]  /*aee0*/  F2FP.F16.F32.PACK_AB R28, R61.reuse, R60 ;  /* 0x0000003c3d1c723e */ /* 0x041fe200000000ff */
[----:B---3--:R-:W-:Y:S01]  /*aef0*/  FADD.FTZ R60, R62, R73 ;  /* 0x000000493e3c7221 */ /* 0x008fe20000010000 */
[----:B------:R-:W-:-:S05]  /*af00*/  FADD.FTZ R81, R61, R92 ;  /* 0x0000005c3d517221 */ /* 0x000fca0000010000 */
[----:B------:R-:W0:Y:S01]  /*af10*/  MUFU.EX2 R42, R42 ;  /* 0x0000002a002a7308 */ /* 0x000e220000000800 */
[----:B------:R-:W-:Y:S01]  /*af20*/  FADD.FTZ R25, R63, R60 ;  /* 0x0000003c3f197221 */ /* 0x000fe20000010000 */
[----:B------:R-:W-:-:S03]  /*af30*/  FADD.FTZ R72, R56, R81 ;  /* 0x0000005138487221 */ /* 0x000fc60000010000 */
[----:B----4-:R-:W-:Y:S01]  /*af40*/  FADD.FTZ R29, R66, R25 ;  /* 0x00000019421d7221 */ /* 0x010fe20000010000 */
[----:B------:R-:W-:Y:S02]  /*af50*/  F2FP.F16.F32.PACK_AB R15, R51, R50 ;  /* 0x00000032330f723e */ /* 0x000fe400000000ff */
[----:B------:R-:W3:Y:S01]  /*af60*/  MUFU.EX2 R40, R40 ;  /* 0x0000002800287308 */ /* 0x000ee20000000800 */
[----:B------:R-:W-:Y:S01]  /*af70*/  FADD.FTZ R50, R70, R29 ;  /* 0x0000001d46327221 */ /* 0x000fe20000010000 */
[----:B------:R-:W-:Y:S01]  /*af80*/  FADD.FTZ R13, R57, R72 ;  /* 0x00000048390d7221 */ /* 0x000fe20000010000 */
[----:B------:R-:W-:Y:S02]  /*af90*/  F2FP.F16.F32.PACK_AB R26, R65, R64 ;  /* 0x00000040411a723e */ /* 0x000fe400000000ff */
[----:B------:R-:W-:Y:S01]  /*afa0*/  FADD.FTZ R50, R79, R50 ;  /* 0x000000324f327221 */ /* 0x000fe20000010000 */
[----:B------:R-:W-:Y:S01]  /*afb0*/  FADD.FTZ R64, R46, R13 ;  /* 0x0000000d2e407221 */ /* 0x000fe20000010000 */
[----:B------:R-:W-:Y:S01]  /*afc0*/  F2FP.F16.F32.PACK_AB R13, R48, R49 ;  /* 0x00000031300d723e */ /* 0x000fe200000000ff */
[----:B------:R-:W4:Y:S01]  /*afd0*/  MUFU.EX2 R38, R38 ;  /* 0x0000002600267308 */ /* 0x000f220000000800 */
[----:B-1----:R-:W-:-:S02]  /*afe0*/  FADD.FTZ R49, R75, R50 ;  /* 0x000000324b317221 */ /* 0x002fc40000010000 */
[----:B------:R-:W4:Y:S01]  /*aff0*/  LDL R50, [R1+0x70] ;  /* 0x0000700001327983 */ /* 0x000f220000100800 */
[----:B------:R-:W-:-:S04]  /*b000*/  FADD.FTZ R27, R47, R64 ;  /* 0x000000402f1b7221 */ /* 0x000fc80000010000 */
[----:B------:R-:W-:Y:S01]  /*b010*/  FADD.FTZ R48, R44, R27 ;  /* 0x0000001b2c307221 */ /* 0x000fe20000010000 */
[----:B------:R-:W-:Y:S03]  /*b020*/  MUFU.EX2 R35, R35 ;  /* 0x0000002300237308 */ /* 0x000fe60000000800 */
[----:B------:R-:W-:Y:S01]  /*b030*/  FADD.FTZ R31, R45, R48 ;  /* 0x000000302d1f7221 */ /* 0x000fe20000010000 */
[----:B------:R-:W-:-:S03]  /*b040*/  FFMA.FTZ R82, R82, R6, -R113 ;  /* 0x0000000652527223 */ /* 0x000fc60000010871 */
[----:B0-----:R-:W-:Y:S01]  /*b050*/  FADD.FTZ R48, R42, R31 ;  /* 0x0000001f2a307221 */ /* 0x001fe20000010000 */
[----:B------:R-:W0:Y:S01]  /*b060*/  MUFU.EX2 R67, R67 ;  /* 0x0000004300437308 */ /* 0x000e220000000800 */
[----:B------:R-:W-:Y:S01]  /*b070*/  F2FP.F16.F32.PACK_AB R31, R62, R0 ;  /* 0x000000003e1f723e */ /* 0x000fe200000000ff */
[----:B------:R-:W-:Y:S01]  /*b080*/  FADD.FTZ R0, R78, R49 ;  /* 0x000000314e007221 */ /* 0x000fe20000010000 */
[----:B------:R-:W-:Y:S01]  /*b090*/  FADD.FTZ R51, R43, R48 ;  /* 0x000000302b337221 */ /* 0x000fe20000010000 */
[----:B------:R-:W-:-:S04]  /*b0a0*/  FFMA.FTZ R83, R83, R6, -R113 ;  /* 0x0000000653537223 */ /* 0x000fc80000010871 */
[----:B------:R-:W1:Y:S01]  /*b0b0*/  MUFU.EX2 R80, R80 ;  /* 0x0000005000507308 */ /* 0x000e620000000800 */
[----:B---3--:R-:W-:Y:S01]  /*b0c0*/  FADD.FTZ R48, R40, R51 ;  /* 0x0000003328307221 */ /* 0x008fe20000010000 */
[----:B------:R-:W-:Y:S01]  /*b0d0*/  F2FP.F16.F32.PACK_AB R12, R77, R76 ;  /* 0x0000004c4d0c723e */ /* 0x000fe200000000ff */
[----:B------:R-:W-:Y:S01]  /*b0e0*/  FADD.FTZ R49, R71, R0 ;  /* 0x0000000047317221 */ /* 0x000fe20000010000 */
[----:B------:R-:W-:-:S04]  /*b0f0*/  FFMA.FTZ R84, R84, R6, -R113 ;  /* 0x0000000654547223 */ /* 0x000fc80000010871 */
[----:B------:R-:W3:Y:S01]  /*b100*/  MUFU.EX2 R82, R82 ;  /* 0x0000005200527308 */ /* 0x000ee20000000800 */
[----:B------:R-:W-:Y:S01]  /*b110*/  FADD.FTZ R51, R41, R48 ;  /* 0x0000003029337221 */ /* 0x000fe20000010000 */
[----:B------:R-:W-:Y:S01]  /*b120*/  FADD.FTZ R0, R74, R49 ;  /* 0x000000314a007221 */ /* 0x000fe20000010000 */
[----:B------:R-:W-:Y:S01]  /*b130*/  FFMA.FTZ R85, R85, R6, -R113 ;  /* 0x0000000655557223 */ /* 0x000fe20000010871 */
[----:B------:R-:W-:-:S04]  /*b140*/  F2FP.F16.F32.PACK_AB R24, R69, R68 ;  /* 0x000000444518723e */ /* 0x000fc800000000ff */
[----:B------:R-:W3:Y:S01]  /*b150*/  MUFU.EX2 R83, R83 ;  /* 0x0000005300537308 */ /* 0x000ee20000000800 */
[----:B------:R-:W-:Y:S02]  /*b160*/  F2FP.F16.F32.PACK_AB R25, R53, R52 ;  /* 0x000000343519723e */ /* 0x000fe400000000ff */
[----:B------:R-:W-:Y:S01]  /*b170*/  F2FP.F16.F32.PACK_AB R27, R55, R54 ;  /* 0x00000036371b723e */ /* 0x000fe200000000ff */
[----:B------:R-:W-:-:S04]  /*b180*/  FFMA.FTZ R86, R86, R6, -R113 ;  /* 0x0000000656567223 */ /* 0x000fc80000010871 */
[----:B------:R-:W3:Y:S01]  /*b190*/  MUFU.EX2 R33, R33 ;  /* 0x0000002100217308 */ /* 0x000ee20000000800 */
[----:B------:R-:W-:Y:S01]  /*b1a0*/  FFMA.FTZ R87, R87, R6, -R113 ;  /* 0x0000000657577223 */ /* 0x000fe20000010871 */
[----:B------:R-:W-:-:S06]  /*b1b0*/  F2FP.F16.F32.PACK_AB R30, R57, R56 ;  /* 0x00000038391e723e */ /* 0x000fcc00000000ff */
[----:B------:R-:W3:Y:S01]  /*b1c0*/  MUFU.EX2 R84, R84 ;  /* 0x0000005400547308 */ /* 0x000ee20000000800 */
[----:B------:R-:W-:-:S07]  /*b1d0*/  F2FP.F16.F32.PACK_AB R29, R59, R58 ;  /* 0x0000003a3b1d723e */ /* 0x000fce00000000ff */
[----:B------:R-:W3:Y:S01]  /*b1e0*/  MUFU.EX2 R34, R34 ;  /* 0x0000002200227308 */ /* 0x000ee20000000800 */
[----:B------:R-:W-:-:S07]  /*b1f0*/  FFMA.FTZ R88, R88, R6, -R113 ;  /* 0x0000000658587223 */ /* 0x000fce0000010871 */
[----:B------:R-:W3:Y:S01]  /*b200*/  MUFU.EX2 R85, R85 ;  /* 0x0000005500557308 */ /* 0x000ee20000000800 */
[----:B------:R-:W-:-:S07]  /*b210*/  FFMA.FTZ R89, R89, R6, -R113 ;  /* 0x0000000659597223 */ /* 0x000fce0000010871 */
[----:B------:R-:W-:Y:S08]  /*b220*/  MUFU.EX2 R21, R21 ;  /* 0x0000001500157308 */ /* 0x000ff00000000800 */
[----:B------:R-:W3:Y:S01]  /*b230*/  MUFU.EX2 R86, R86 ;  /* 0x0000005600567308 */ /* 0x000ee20000000800 */
[----:B------:R-:W-:-:S07]  /*b240*/  FFMA.FTZ R90, R90, R6, -R113 ;  /* 0x000000065a5a7223 */ /* 0x000fce0000010871 */
[----:B------:R-:W-:Y:S08]  /*b250*/  MUFU.EX2 R32, R32 ;  /* 0x0000002000207308 */ /* 0x000ff00000000800 */
[----:B------:R-:W3:Y:S08]  /*b260*/  MUFU.EX2 R87, R87 ;  /* 0x0000005700577308 */ /* 0x000ef00000000800 */
[----:B------:R-:W-:Y:S08]  /*b270*/  MUFU.EX2 R3, R3 ;  /* 0x0000000300037308 */ /* 0x000ff00000000800 */
[----:B------:R-:W3:Y:S01]  /*b280*/  MUFU.EX2 R88, R88 ;  /* 0x0000005800587308 */ /* 0x000ee20000000800 */
[----:B------:R-:W-:-:S07]  /*b290*/  FFMA.FTZ R108, R108, R6, -R113 ;  /* 0x000000066c6c7223 */ /* 0x000fce0000010871 */
[----:B------:R-:W-:Y:S01]  /*b2a0*/  MUFU.EX2 R7, R7 ;  /* 0x0000000700077308 */ /* 0x000fe20000000800 */
[----:B------:R-:W-:-:S07]  /*b2b0*/  FFMA.FTZ R107, R107, R6, -R113 ;  /* 0x000000066b6b7223 */ /* 0x000fce0000010871 */
[----:B------:R-:W3:Y:S01]  /*b2c0*/  MUFU.EX2 R89, R89 ;  /* 0x0000005900597308 */ /* 0x000ee20000000800 */
[----:B------:R-:W-:-:S07]  /*b2d0*/  FFMA.FTZ R106, R106, R6, -R113 ;  /* 0x000000066a6a7223 */ /* 0x000fce0000010871 */
[----:B------:R-:W3:Y:S01]  /*b2e0*/  MUFU.EX2 R8, R8 ;  /* 0x0000000800087308 */ /* 0x000ee20000000800 */
[-CC-:B------:R-:W-:Y:S01]  /*b2f0*/  FFMA.FTZ R105, R105, R6.reuse, -R113.reuse ;  /* 0x0000000669697223 */ /* 0x180fe20000010871 */
[----:B------:R-:W-:-:S06]  /*b300*/  FFMA.FTZ R104, R104, R6, -R113 ;  /* 0x0000000668687223 */ /* 0x000fcc0000010871 */
[----:B------:R-:W3:Y:S08]  /*b310*/  MUFU.EX2 R90, R90 ;  /* 0x0000005a005a7308 */ /* 0x000ef00000000800 */
[----:B------:R-:W3:Y:S08]  /*b320*/  MUFU.EX2 R9, R9 ;  /* 0x0000000900097308 */ /* 0x000ef00000000800 */
[----:B------:R-:W-:Y:S08]  /*b330*/  MUFU.EX2 R10, R10 ;  /* 0x0000000a000a7308 */ /* 0x000ff00000000800 */
[----:B------:R-:W-:Y:S08]  /*b340*/  MUFU.EX2 R11, R11 ;  /* 0x0000000b000b7308 */ /* 0x000ff00000000800 */
[----:B------:R-:W-:Y:S01]  /*b350*/  MUFU.EX2 R4, R4 ;  /* 0x0000000400047308 */ /* 0x000fe20000000800 */
[----:B--2---:R2:W-:Y:S04]  /*b360*/  STSM.16.M88.4 [R93], R12 ;  /* 0x0000000c5d007844 */ /* 0x0045e80000000200 */
[----:B------:R1:W-:Y:S01]  /*b370*/  STSM.16.M88.4 [R116+0x24800], R24 ;  /* 0x0248001874007844 */ /* 0x0003e20000000200 */
[----:B--2---:R-:W-:Y:S01]  /*b380*/  F2FP.F16.F32.PACK_AB R14, R45, R44 ;  /* 0x0000002c2d0e723e */ /* 0x004fe200000000ff */
[----:B----4-:R-:W-:Y:S01]  /*b390*/  FADD.FTZ R44, R38, R51 ;  /* 0x00000033262c7221 */ /* 0x010fe20000010000 */
[----:B0-----:R-:W-:-:S03]  /*b3a0*/  FADD.FTZ R15, R67, R0 ;  /* 0x00000000430f7221 */ /* 0x001fc60000010000 */
[----:B------:R-:W-:Y:S01]  /*b3b0*/  FADD.FTZ R44, R39, R44 ;  /* 0x0000002c272c7221 */ /* 0x000fe20000010000 */
[----:B-1----:R-:W-:-:S03]  /*b3c0*/  FADD.FTZ R25, R80, R15 ;  /* 0x0000000f50197221 */ /* 0x002fc60000010000 */
[----:B------:R-:W-:Y:S01]  /*b3d0*/  FADD.FTZ R27, R35, R44 ;  /* 0x0000002c231b7221 */ /* 0x000fe20000010000 */
[----:B---3--:R-:W-:Y:S01]  /*b3e0*/  FADD.FTZ R0, R82, R25 ;  /* 0x0000001952007221 */ /* 0x008fe20000010000 */
[----:B------:R0:W-:Y:S01]  /*b3f0*/  STSM.16.M88.4 [R95], R28 ;  /* 0x0000001c5f007844 */ /* 0x0001e20000000200 */
[----:B------:R-:W-:Y:S02]  /*b400*/  F2FP.F16.F32.PACK_AB R26, R41, R40 ;  /* 0x00000028291a723e */ /* 0x000fe400000000ff */
[----:B------:R-:W-:Y:S02]  /*b410*/  F2FP.F16.F32.PACK_AB R12, R47, R46 ;  /* 0x0000002e2f0c723e */ /* 0x000fe400000000ff */
[----:B------:R-:W-:Y:S02]  /*b420*/  F2FP.F16.F32.PACK_AB R13, R66, R63 ;  /* 0x0000003f420d723e */ /* 0x000fe400000000ff */
[----:B------:R-:W-:Y:S01]  /*b430*/  F2FP.F16.F32.PACK_AB R15, R79, R70 ;  /* 0x000000464f0f723e */ /* 0x000fe200000000ff */
[----:B0-----:R-:W-:Y:S01]  /*b440*/  FADD.FTZ R28, R36, R27 ;  /* 0x0000001b241c7221 */ /* 0x001fe20000010000 */
[----:B------:R-:W-:-:S03]  /*b450*/  FADD.FTZ R29, R83, R0 ;  /* 0x00000000531d7221 */ /* 0x000fc60000010000 */
[----:B------:R-:W-:Y:S01]  /*b460*/  FADD.FTZ R41, R33, R28 ;  /* 0x0000001c21297221 */ /* 0x000fe20000010000 */
[----:B------:R-:W-:Y:S01]  /*b470*/  FADD.FTZ R0, R84, R29 ;  /* 0x0000001d54007221 */ /* 0x000fe20000010000 */
[----:B------:R0:W-:Y:S02]  /*b480*/  STSM.16.M88.4 [R115+0x6000], R12 ;  /* 0x0060000c73007844 */ /* 0x0001e40000000200 */
[----:B------:R-:W-:Y:S01]  /*b490*/  FADD.FTZ R28, R34, R41 ;  /* 0x00000029221c7221 */ /* 0x000fe20000010000 */
[----:B------:R-:W-:Y:S01]  /*b4a0*/  FADD.FTZ R29, R85, R0 ;  /* 0x00000000551d7221 */ /* 0x000fe20000010000 */
[----:B------:R-:W1:Y:S03]  /*b4b0*/  MUFU.EX2 R31, R108 ;  /* 0x0000006c001f7308 */ /* 0x000e660000000800 */
[----:B------:R-:W-:Y:S01]  /*b4c0*/  FADD.FTZ R0, R86, R29 ;  /* 0x0000001d56007221 */ /* 0x000fe20000010000 */
[----:B------:R-:W-:-:S02]  /*b4d0*/  F2FP.F16.F32.PACK_AB R24, R43, R42 ;  /* 0x0000002a2b18723e */ /* 0x000fc400000000ff */
[----:B------:R-:W-:Y:S02]  /*b4e0*/  F2FP.F16.F32.PACK_AB R25, R78, R75 ;  /* 0x0000004b4e19723e */ /* 0x000fe400000000ff */
[----:B0-----:R-:W-:Y:S01]  /*b4f0*/  F2FP.F16.F32.PACK_AB R12, R39, R38 ;  /* 0x00000026270c723e */ /* 0x001fe200000000ff */
[----:B------:R-:W-:Y:S01]  /*b500*/  FADD.FTZ R39, R21, R28 ;  /* 0x0000001c15277221 */ /* 0x000fe20000010000 */
[----:B------:R-:W-:Y:S01]  /*b510*/  F2FP.F16.F32.PACK_AB R27, R74, R71 ;  /* 0x000000474a1b723e */ /* 0x000fe200000000ff */
[----:B------:R-:W-:Y:S02]  /*b520*/  FADD.FTZ R15, R87, R0 ;  /* 0x00000000570f7221 */ /* 0x000fe40000010000 */
[----:B------:R-:W-:Y:S01]  /*b530*/  FADD.FTZ R28, R32, R39 ;  /* 0x00000027201c7221 */ /* 0x000fe20000010000 */
[----:B------:R-:W0:Y:S01]  /*b540*/  MUFU.EX2 R107, R107 ;  /* 0x0000006b006b7308 */ /* 0x000e220000000800 */
[----:B------:R-:W-:Y:S02]  /*b550*/  FADD.FTZ R0, R88, R15 ;  /* 0x0000000f58007221 */ /* 0x000fe40000010000 */
[----:B------:R-:W-:Y:S01]  /*b560*/  FADD.FTZ R28, R3, R28 ;  /* 0x0000001c031c7221 */ /* 0x000fe20000010000 */
[----:B------:R2:W-:Y:S01]  /*b570*/  STSM.16.M88.4 [R93+0x6000], R24 ;  /* 0x006000185d007844 */ /* 0x0005e20000000200 */
[----:B------:R-:W-:-:S03]  /*b580*/  FADD.FTZ R29, R89, R0 ;  /* 0x00000000591d7221 */ /* 0x000fc60000010000 */
[----:B------:R-:W3:Y:S08]  /*b590*/  MUFU.EX2 R106, R106 ;  /* 0x0000006a006a7308 */ /* 0x000ef00000000800 */
[----:B------:R-:W-:Y:S01]  /*b5a0*/  MUFU.EX2 R105, R105 ;  /* 0x0000006900697308 */ /* 0x000fe20000000800 */
[----:B--2---:R-:W-:Y:S01]  /*b5b0*/  F2FP.F16.F32.PACK_AB R26, R32, R21 ;  /* 0x00000015201a723e */ /* 0x004fe200000000ff */
[----:B------:R-:W-:-:S06]  /*b5c0*/  FADD.FTZ R21, R7, R28 ;  /* 0x0000001c07157221 */ /* 0x000fcc0000010000 */
[----:B------:R-:W2:Y:S01]  /*b5d0*/  MUFU.EX2 R104, R104 ;  /* 0x0000006800687308 */ /* 0x000ea20000000800 */
[----:B------:R-:W-:Y:S01]  /*b5e0*/  FADD.FTZ R0, R8, R21 ;  /* 0x0000001508007221 */ /* 0x000fe20000010000 */
[----:B------:R-:W-:-:S03]  /*b5f0*/  FADD.FTZ R28, R90, R29 ;  /* 0x0000001d5a1c7221 */ /* 0x000fc60000010000 */
[----:B------:R-:W-:Y:S01]  /*b600*/  FADD.FTZ R21, R9, R0 ;  /* 0x0000000009157221 */ /* 0x000fe20000010000 */
[----:B-1----:R-:W-:Y:S01]  /*b610*/  FADD.FTZ R0, R31, R28 ;  /* 0x0000001c1f007221 */ /* 0x002fe20000010000 */
[----:B------:R-:W-:Y:S02]  /*b620*/  F2FP.F16.F32.PACK_AB R28, R7, R3 ;  /* 0x00000003071c723e */ /* 0x000fe400000000ff */
[----:B------:R-:W-:Y:S01]  /*b630*/  FADD.FTZ R32, R10, R21 ;  /* 0x000000150a207221 */ /* 0x000fe20000010000 */
[----:B0-----:R-:W-:Y:S01]  /*b640*/  FADD.FTZ R3, R107, R0 ;  /* 0x000000006b037221 */ /* 0x001fe20000010000 */
[----:B------:R-:W-:Y:S02]  /*b650*/  F2FP.F16.F32.PACK_AB R14, R36, R35 ;  /* 0x00000023240e723e */ /* 0x000fe400000000ff */
[----:B------:R-:W-:Y:S02]  /*b660*/  F2FP.F16.F32.PACK_AB R13, R80, R67 ;  /* 0x00000043500d723e */ /* 0x000fe400000000ff */
[----:B------:R-:W-:Y:S01]  /*b670*/  F2FP.F16.F32.PACK_AB R15, R83, R82 ;  /* 0x00000052530f723e */ /* 0x000fe200000000ff */
[----:B------:R-:W-:Y:S01]  /*b680*/  FADD.FTZ R7, R11, R32 ;  /* 0x000000200b077221 */ /* 0x000fe20000010000 */
[----:B------:R-:W-:-:S02]  /*b690*/  F2FP.F16.F32.PACK_AB R24, R34, R33 ;  /* 0x000000212218723e */ /* 0x000fc400000000ff */
[----:B------:R-:W-:Y:S02]  /*b6a0*/  F2FP.F16.F32.PACK_AB R25, R85, R84 ;  /* 0x000000545519723e */ /* 0x000fe400000000ff */
[----:B------:R-:W-:Y:S02]  /*b6b0*/  F2FP.F16.F32.PACK_AB R27, R87, R86 ;  /* 0x00000056571b723e */ /* 0x000fe400000000ff */
[----:B------:R-:W-:Y:S01]  /*b6c0*/  F2FP.F16.F32.PACK_AB R30, R9, R8 ;  /* 0x00000008091e723e */ /* 0x000fe200000000ff */
[----:B---3--:R-:W-:Y:S01]  /*b6d0*/  FADD.FTZ R0, R106, R3 ;  /* 0x000000036a007221 */ /* 0x008fe20000010000 */
[----:B------:R-:W-:Y:S02]  /*b6e0*/  F2FP.F16.F32.PACK_AB R8, R11, R10 ;  /* 0x0000000a0b08723e */ /* 0x000fe400000000ff */
[----:B------:R-:W-:Y:S02]  /*b6f0*/  F2FP.F16.F32.PACK_AB R29, R89, R88 ;  /* 0x00000058591d723e */ /* 0x000fe400000000ff */
[----:B------:R-:W-:-:S02]  /*b700*/  F2FP.F16.F32.PACK_AB R31, R31, R90 ;  /* 0x0000005a1f1f723e */ /* 0x000fc400000000ff */
[----:B------:R-:W-:Y:S02]  /*b710*/  F2FP.F16.F32.PACK_AB R9, R106, R107 ;  /* 0x0000006b6a09723e */ /* 0x000fe400000000ff */
[----:B------:R-:W-:Y:S02]  /*b720*/  F2FP.F16.F32.PACK_AB R10, R4, R20 ;  /* 0x00000014040a723e */ /* 0x000fe400000000ff */
[----:B--2---:R-:W-:Y:S01]  /*b730*/  F2FP.F16.F32.PACK_AB R11, R104, R105 ;  /* 0x00000069680b723e */ /* 0x004fe200000000ff */
[----:B------:R0:W-:Y:S01]  /*b740*/  STSM.16.M88.4 [R116+0x2a800], R12 ;  /* 0x02a8000c74007844 */ /* 0x0001e20000000200 */
[----:B------:R-:W-:-:S03]  /*b750*/  FADD.FTZ R105, R105, R0 ;  /* 0x0000000069697221 */ /* 0x000fc60000010000 */
[----:B------:R0:W-:Y:S04]  /*b760*/  STSM.16.M88.4 [R50], R24 ;  /* 0x0000001832007844 */ /* 0x0001e80000000200 */
[----:B------:R0:W-:Y:S01]  /*b770*/  STSM.16.M88.4 [R115+0xc000], R28 ;  /* 0x00c0001c73007844 */ /* 0x0001e20000000200 */
[----:B------:R-:W-:-:S03]  /*b780*/  FADD.FTZ R0, R104, R105 ;  /* 0x0000006968007221 */ /* 0x000fc60000010000 */
[----:B------:R0:W-:Y:S01]  /*b790*/  STSM.16.M88.4 [R93+0xc000], R8 ;  /* 0x00c000085d007844 */ /* 0x0001e20000000200 */
[----:B------:R1:W-:Y:S06]  /*b7a0*/  MEMBAR.ALL.CTA ;  /* 0x0000000000007992 */ /* 0x0003ec0000008000 */
[----:B-1----:R-:W1:Y:S04]  /*b7b0*/  FENCE.VIEW.ASYNC.S ;  /* 0x00000000000073c6 */ /* 0x002e680000000000 */
[----:B------:R0:W-:Y:S01]  /*b7c0*/  STL [R1+0x24], R0 ;  /* 0x0000240001007387 */ /* 0x0001e20000100800 */
[----:B------:R-:W-:Y:S01]  /*b7d0*/  ISETP.GE.AND P2, PT, R120, 0xc1, PT ;  /* 0x000000c17800780c */ /* 0x000fe20003f46270 */
[----:B------:R-:W-:Y:S01]  /*b7e0*/  FADD.FTZ R7, R20, R7 ;  /* 0x0000000714077221 */ /* 0x000fe20000010000 */
[----:B------:R-:W-:-:S03]  /*b7f0*/  MOV R151, RZ ;  /* 0x000000ff00977202 */ /* 0x000fc60000000f00 */
        /* <DEDUP_REMOVED lines=31> */
[----:B------:R-:W-:Y:S01]  /*b9f0*/  IMAD.MOV.U32 R120, RZ, RZ, R151 ;  /* 0x000000ffff787224 */ /* 0x000fe200078e0097 */
[----:B-1----:R-:W-:Y:S01]  /*ba00*/  NOP ;  /* 0x0000000000007918 */ /* 0x002fe20000000000 */
[----:B0-----:R-:W-:Y:S05]  /*ba10*/  @!P2 BRA `(.L_x_411) ;  /* 0x0000003c0088a947 */ /* 0x001fea0003800000 */
[----:B------:R-:W-:Y:S01]  /*ba20*/  IADD3 R0, R152, -0x2, RZ ;  /* 0xfffffffe98007810 */ /* 0x000fe20007ffe0ff */
[----:B------:R-:W-:Y:S02]  /*ba30*/  IMAD.MOV.U32 R3, RZ, RZ, R37 ;  /* 0x000000ffff037224 */ /* 0x000fe400078e0025 */
[----:B------:R-:W-:Y:S02]  /*ba40*/  IMAD.MOV.U32 R7, RZ, RZ, R5 ;  /* 0x000000ffff077224 */ /* 0x000fe400078e0005 */
[----:B------:R0:W-:Y:S04]  /*ba50*/  STL [R1+0x20], R0 ;  /* 0x0000200001007387 */ /* 0x0001e80000100800 */
[----:B------:R1:W5:Y:S01]  /*ba60*/  LDL.LU R8, [R1+0x28] ;  /* 0x0000280001087983 */ /* 0x0003620000300800 */
[----:B------:R-:W-:-:S02]  /*ba70*/  CS2R R150, SRZ ;  /* 0x0000000000967805 */ /* 0x000fc4000001ff00 */
[----:B------:R-:W-:Y:S02]  /*ba80*/  CS2R R148, SRZ ;  /* 0x0000000000947805 */ /* 0x000fe4000001ff00 */
[----:B------:R-:W-:Y:S02]  /*ba90*/  CS2R R146, SRZ ;  /* 0x0000000000927805 */ /* 0x000fe4000001ff00 */
[----:B------:R-:W-:Y:S02]  /*baa0*/  CS2R R144, SRZ ;  /* 0x0000000000907805 */ /* 0x000fe4000001ff00 */
[----:B------:R-:W-:Y:S01]  /*bab0*/  CS2R R142, SRZ ;  /* 0x00000000008e7805 */ /* 0x000fe2000001ff00 */
[----:B0-----:R-:W-:Y:S01]  /*bac0*/  IMAD.MOV.U32 R0, RZ, RZ, R22 ;  /* 0x000000ffff007224 */ /* 0x001fe200078e0016 */
        /* <DEDUP_REMOVED lines=10> */
[----:B-1----:R-:W-:-:S07]  /*bb70*/  CS2R R120, SRZ ;  /* 0x0000000000787805 */ /* 0x002fce000001ff00 */
.L_x_421:
[----:B------:R-:W2:Y:S01]  /*bb80*/  LDL R6, [R1+0x60] ;  /* 0x0000600001067983 */ /* 0x000ea20000100800 */
[----:B------:R-:W-:Y:S01]  /*bb90*/  IADD3 R22, R0, 0x1, RZ ;  /* 0x0000000100167810 */ /* 0x000fe20007ffe0ff */
[----:B------:R-:W-:Y:S05]  /*bba0*/  YIELD ;  /* 0x0000000000007946 */ /* 0x000fea0003800000 */
[----:B------:R-:W-:-:S04]  /*bbb0*/  ISETP.NE.AND P3, PT, R22, 0x2, PT ;  /* 0x000000021600780c */ /* 0x000fc80003f65270 */
[----:B------:R-:W-:Y:S02]  /*bbc0*/  SEL R5, RZ, 0x1, P3 ;  /* 0x00000001ff057807 */ /* 0x000fe40001800000 */
[----:B------:R-:W-:Y:S02]  /*bbd0*/  SEL R22, R22, RZ, P3 ;  /* 0x000000ff16167207 */ /* 0x000fe40001800000 */
[----:B--2---:R-:W-:Y:S02]  /*bbe0*/  ISETP.NE.AND P2, PT, R6, RZ, PT ;  /* 0x000000ff0600720c */ /* 0x004fe40003f45270 */
[----:B-----5:R-:W-:-:S05]  /*bbf0*/  LOP3.LUT R6, R8, R5, RZ, 0x3c, !PT ;  /* 0x0000000508067212 */ /* 0x020fca00078e3cff */
[----:B------:R0:W-:Y:S06]  /*bc00*/  STL [R1+0x28], R6 ;  /* 0x0000280601007387 */ /* 0x0001ec0000100800 */
[----:B------:R-:W-:Y:S05]  /*bc10*/  @P2 BRA `(.L_x_412) ;  /* 0x0000000000302947 */ /* 0x000fea0003800000 */
[----:B------:R-:W-:Y:S05]  /*bc20*/  @!P0 BRA `(.L_x_413) ;  /* 0x0000000000048947 */ /* 0x000fea0003800000 */
[----:B------:R-:W-:Y:S01]  /*bc30*/  BPT.TRAP 0x1 ;  /* 0x000000040000795c */ /* 0x000fe20000300000 */
.L_x_413:
[----:B------:R-:W-:Y:S01]  /*bc40*/  IMAD R5, R22, 0x8, R2 ;  /* 0x0000000816057824 */ /* 0x000fe200078e0202 */
[----:B0-----:R-:W-:-:S04]  /*bc50*/  SHF.L.U32 R6, R6, 0x1f, RZ ;  /* 0x0000001f06067819 */ /* 0x001fc800000006ff */
[----:B------:R0:W1:Y:S01]  /*bc60*/  SYNCS.PHASECHK.TRANS64.TRYWAIT P3, [R5+URZ+0x30830], R6 ;  /* 0x03083006050075a7 */ /* 0x000062000806017f */
[----:B------:R-:W-:Y:S05]  /*bc70*/  @!P0 BRA `(.L_x_414) ;  /* 0x0000000000048947 */ /* 0x000fea0003800000 */
[----:B------:R-:W-:Y:S01]  /*bc80*/  BPT.TRAP 0x1 ;  /* 0x000000040000795c */ /* 0x000fe20000300000 */
.L_x_414:
[----:B------:R-:W-:Y:S04]  /*bc90*/  BSSY B0, `(.L_x_412) ;  /* 0x0000004000007945 */ /* 0x000fe80003800000 */
[----:B-1----:R-:W-:Y:S05]  /*bca0*/  @P3 BRA `(.L_x_415) ;  /* 0x0000000000083947 */ /* 0x002fea0003800000 */
[----:B------:R-:W1:Y:S02]  /*bcb0*/  SYNCS.PHASECHK.TRANS64.TRYWAIT P3, [R5+URZ+0x30830], R6 ;  /* 0x03083006050075a7 */ /* 0x000e64000806017f */
[----:B-1----:R-:W-:Y:S05]  /*bcc0*/  @!P3 BRA `(.L_x_416) ;  /* 0x000000b40050b947 */ /* 0x002fea0003800000 */
.L_x_415:
[----:B------:R-:W-:Y:S05]  /*bcd0*/  BSYNC B0 ;  /* 0x0000000000007941 */ /* 0x000fea0003800000 */
.L_x_412:
[----:B01----:R-:W2:Y:S04]  /*bce0*/  LDL R6, [R1+0x64] ;  /* 0x0000640001067983 */ /* 0x003ea80000100800 */
[----:B------:R-:W3:Y:S04]  /*bcf0*/  LDL.64 R20, [R1+0x38] ;  /* 0x0000380001147983 */ /* 0x000ee80000100a00 */
[----:B------:R-:W4:Y:S01]  /*bd00*/  LDL.64 R154, [R1+0x50] ;  /* 0x00005000019a7983 */ /* 0x000f220000100a00 */
[----:B------:R-:W0:Y:S01]  /*bd10*/  S2R R5, SR_TID.X ;  /* 0x0000000000057919 */ /* 0x000e220000002100 */
[----:B------:R-:W-:Y:S05]  /*bd20*/  WARPSYNC.ALL ;  /* 0x0000000000007948 */ /* 0x000fea0003800000 */
[----:B------:R-:W5:Y:S01]  /*bd30*/  LDL.64 R152, [R1+0x48] ;  /* 0x0000480001987983 */ /* 0x000f620000100a00 */
[----:B------:R-:W-:-:S02]  /*bd40*/  MOV R11, 0x40000040 ;  /* 0x40000040000b7802 */ /* 0x000fc40000000f00 */
[----:B0-----:R-:W-:-:S05]  /*bd50*/  SHF.R.U32.HI R5, RZ, 0x7, R5 ;  /* 0x00000007ff057819 */ /* 0x001fca0000011605 */
[----:B------:R-:W-:-:S05]  /*bd60*/  VIADD R5, R5, 0x8 ;  /* 0x0000000805057836 */ /* 0x000fca0000000000 */
[----:B------:R0:W-:Y:S01]  /*bd70*/  BAR.SYNC.DEFER_BLOCKING R5, 0x100 ;  /* 0x000400050000751d */ /* 0x0001e20000010000 */
[----:B------:R-:W-:-:S05]  /*bd80*/  R2UR UR7, R11 ;  /* 0x000000000b0772ca */ /* 0x000fca00000e0000 */
[----:B------:R-:W-:Y:S01]  /*bd90*/  WARPGROUP.ARRIVE ;  /* 0x00000000000079c5 */ /* 0x000fe20000000000 */
[----:B------:R-:W-:-:S05]  /*bda0*/  IMAD.MOV.U32 R13, RZ, RZ, 0x40000040 ;  /* 0x40000040ff0d7424 */ /* 0x000fca00078e00ff */
[----:B------:R-:W-:Y:S01]  /*bdb0*/  R2UR UR11, R13 ;  /* 0x000000000d0b72ca */ /* 0x000fe200000e0000 */
[----:B--2---:R-:W-:Y:S01]  /*bdc0*/  IMAD R10, R22, 0x600, R6 ;  /* 0x00000600160a7824 */ /* 0x004fe200078e0206 */
[----:B---3--:R-:W-:Y:S02]  /*bdd0*/  R2UR UR4, R20 ;  /* 0x00000000140472ca */ /* 0x008fe400000e0000 */
[----:B------:R-:W-:Y:S02]  /*bde0*/  R2UR UR5, R21 ;  /* 0x00000000150572ca */ /* 0x000fe400000e0000 */
[----:B------:R-:W-:Y:S01]  /*bdf0*/  R2UR UR6, R10 ;  /* 0x000000000a0672ca */ /* 0x000fe200000e0000 */
[----:B------:R-:W2:-:S12]  /*be00*/  LDL.64 R20, [R1+0x40] ;  /* 0x0000400001147983 */ /* 0x000e980000100a00 */
[----:B------:R-:W-:Y:S01]  /*be10*/  HGMMA.64x192x16.F32 R24, gdesc[UR4], RZ, !UPT, gsb0 ;  /* 0x02e00000041879f0 */ /* 0x000fe2000c0008ff */
[----:B------:R-:W-:Y:S01]  /*be20*/  VIADD R12, R10, 0x2 ;  /* 0x000000020a0c7836 */ /* 0x000fe20000000000 */
[----:B----4-:R-:W-:Y:S02]  /*be30*/  R2UR UR8, R154 ;  /* 0x000000009a0872ca */ /* 0x010fe400000e0000 */
[----:B------:R-:W-:Y:S02]  /*be40*/  R2UR UR9, R155 ;  /* 0x000000009b0972ca */ /* 0x000fe400000e0000 */
[----:B------:R-:W-:Y:S01]  /*be50*/  R2UR UR10, R12 ;  /* 0x000000000c0a72ca */ /* 0x000fe200000e0000 */
[----:B------:R-:W-:Y:S02]  /*be60*/  VIADD R14, R10, 0x4 ;  /* 0x000000040a0e7836 */ /* 0x000fe40000000000 */
[----:B------:R-:W-:Y:S01]  /*be70*/  IMAD.MOV.U32 R15, RZ, RZ, 0x40000040 ;  /* 0x40000040ff0f7424 */ /* 0x000fe200078e00ff */
[----:B-----5:R-:W-:-:S02]  /*be80*/  R2UR UR12, R152 ;  /* 0x00000000980c72ca */ /* 0x020fc400000e0000 */
[----:B------:R-:W-:Y:S02]  /*be90*/  R2UR UR14, R14 ;  /* 0x000000000e0e72ca */ /* 0x000fe400000e0000 */
[----:B------:R-:W-:Y:S02]  /*bea0*/  R2UR UR15, R15 ;  /* 0x000000000f0f72ca */ /* 0x000fe400000e0000 */
[----:B------:R-:W-:Y:S01]  /*beb0*/  R2UR UR13, R153 ;  /* 0x00000000990d72ca */ /* 0x000fe200000e0000 */
[----:B------:R-:W-:Y:S02]  /*bec0*/  WARPGROUP.DEPBAR.LE gsb0, 0x0 ;  /* 0x00008000000079c5 */ /* 0x000fe40000010000 */
[----:B------:R-:W-:-:S06]  /*bed0*/  WARPGROUP.ARRIVE ;  /* 0x00000000000079c5 */ /* 0x000fcc0000000000 */
[----:B------:R-:W-:Y:S01]  /*bee0*/  HGMMA.64x192x16.F32 R24, gdesc[UR8], R24, gsb0 ;  /* 0x02e00000081879f0 */ /* 0x000fe20008000818 */
[----:B------:R-:W-:Y:S02]  /*bef0*/  IADD3 R10, R10, 0x6, RZ ;  /* 0x000000060a0a7810 */ /* 0x000fe40007ffe0ff */
[----:B------:R-:W-:Y:S02]  /*bf00*/  R2UR UR19, R11 ;  /* 0x000000000b1372ca */ /* 0x000fe400000e0000 */
[----:B------:R-:W-:Y:S01]  /*bf10*/  R2UR UR18, R10 ;  /* 0x000000000a1272ca */ /* 0x000fe200000e0000 */
[----:B------:R-:W-:Y:S02]  /*bf20*/  WARPGROUP.DEPBAR.LE gsb0, 0x0 ;  /* 0x00008000000079c5 */ /* 0x000fe40000010000 */
[----:B------:R-:W-:-:S12]  /*bf30*/  WARPGROUP.ARRIVE ;  /* 0x00000000000079c5 */ /* 0x000fd80000000000 */
[----:B------:R-:W-:Y:S01]  /*bf40*/  HGMMA.64x192x16.F32 R24, gdesc[UR12], R24, gsb0 ;  /* 0x02e000000c1879f0 */ /* 0x000fe20008000818 */
[----:B--2---:R-:W-:Y:S02]  /*bf50*/  R2UR UR16, R20 ;  /* 0x00000000141072ca */ /* 0x004fe400000e0000 */
[----:B------:R-:W-:Y:S01]  /*bf60*/  R2UR UR17, R21 ;  /* 0x00000000151172ca */ /* 0x000fe200000e0000 */
[----:B------:R-:W-:Y:S02]  /*bf70*/  WARPGROUP.DEPBAR.LE gsb0, 0x0 ;  /* 0x00008000000079c5 */ /* 0x000fe40000010000 */
[----:B------:R-:W-:-:S14]  /*bf80*/  WARPGROUP.ARRIVE ;  /* 0x00000000000079c5 */ /* 0x000fdc0000000000 */
[----:B------:R-:W-:Y:S03]  /*bf90*/  HGMMA.64x192x16.F32 R24, gdesc[UR16], R24, gsb0 ;  /* 0x02e00000101879f0 */ /* 0x000fe60008000818 */
[----:B------:R-:W-:Y:S02]  /*bfa0*/  WARPGROUP.DEPBAR.LE gsb0, 0x0 ;  /* 0x00008000000079c5 */ /* 0x000fe40000010000 */
[----:B0-----:R-:W-:Y:S05]  /*bfb0*/  @P2 BRA `(.L_x_417) ;  /* 0x0000000000282947 */ /* 0x001fea0003800000 */
[----:B------:R-:W-:Y:S05]  /*bfc0*/  @!P0 BRA `(.L_x_418) ;  /* 0x0000000000048947 */ /* 0x000fea0003800000 */
[----:B------:R-:W-:Y:S01]  /*bfd0*/  BPT.TRAP 0x1 ;  /* 0x000000040000795c */ /* 0x000fe20000300000 */
.L_x_418:
[----:B------:R-:W-:Y:S02]  /*bfe0*/  SHF.L.U32 R5, R8, 0x1f, RZ ;  /* 0x0000001f08057819 */ /* 0x000fe400000006ff */
[----:B------:R-:W-:-:S04]  /*bff0*/  LEA R6, R0, R2, 0x3 ;  /* 0x0000000200067211 */ /* 0x000fc800078e18ff */
[----:B------:R0:W1:Y:S01]  /*c000*/  SYNCS.PHASECHK.TRANS64.TRYWAIT P2, [R6+URZ+0x30850], R5 ;  /* 0x03085005060075a7 */ /* 0x000062000804017f */
[----:B------:R-:W-:Y:S05]  /*c010*/  @!P0 BRA `(.L_x_419) ;  /* 0x0000000000048947 */ /* 0x000fea0003800000 */
[----:B------:R-:W-:Y:S01]  /*c020*/  BPT.TRAP 0x1 ;  /* 0x000000040000795c */ /* 0x000fe20000300000 */
.L_x_419:
[----:B-1----:R-:W-:Y:S05]  /*c030*/  @P2 BRA `(.L_x_417) ;  /* 0x0000000000082947 */ /* 0x002fea0003800000 */
[----:B------:R-:W1:Y:S02]  /*c040*/  SYNCS.PHASECHK.TRANS64.TRYWAIT P2, [R6+URZ+0x30850], R5 ;  /* 0x03085005060075a7 */ /* 0x000e64000804017f */
[----:B-1----:R-:W-:Y:S05]  /*c050*/  @!P2 BRA `(.L_x_420) ;  /* 0x000000b00080a947 */ /* 0x002fea0003800000 */
.L_x_417:
[----:B------:R-:W-:Y:S05]  /*c060*/  WARPSYNC.ALL ;  /* 0x0000000000007948 */ /* 0x000fea0003800000 */
[----:B------:R-:W-:Y:S01]  /*c070*/  ULDC UR4, c[0x0][0x9d8] ;  /* 0x0002760000047ab9 */ /* 0x000fe20000000800 */
[----:B------:R-:W-:Y:S01]  /*c080*/  ULDC UR5, c[0x0][0x988] ;  /* 0x0002620000057ab9 */ /* 0x000fe20000000800 */
[----:B------:R-:W-:Y:S01]  /*c090*/  FMUL.FTZ R27, R27, UR4 ;  /* 0x000000041b1b7c20 */ /* 0x000fe20008410000 */
[----:B------:R-:W-:Y:S01]  /*c0a0*/  FMUL.FTZ R24, R24, UR4 ;  /* 0x0000000418187c20 */ /* 0x000fe20008410000 */
[----:B------:R-:W-:Y:S01]  /*c0b0*/  FMUL.FTZ R28, R28, UR4 ;  /* 0x000000041c1c7c20 */ /* 0x000fe20008410000 */
[----:B------:R-:W-:Y:S01]  /*c0c0*/  FMUL.FTZ R25, R25, UR4 ;  /* 0x0000000419197c20 */ /* 0x000fe20008410000 */
[----:B01----:R-:W0:Y:S01]  /*c0d0*/  MUFU.TANH R5, R27 ;  /* 0x0000001b00057308 */ /* 0x003e220000002400 */
        /* <DEDUP_REMOVED lines=16> */
[----:B0-----:R-:W-:-:S02]  /*c1e0*/  IMAD.MOV.U32 R44, RZ, RZ, R5 ;  /* 0x000000ffff2c7224 */ /* 0x001fc400078e0005 */
[----:B------:R-:W-:Y:S01]  /*c1f0*/  FMUL.FTZ R34, R34, UR4 ;  /* 0x0000000422227c20 */ /* 0x000fe20008410000 */
[----:B------:R-:W-:Y:S01]  /*c200*/  FMUL.FTZ R11, R53, UR4 ;  /* 0x00000004350b7c20 */ /* 0x000fe20008410000 */
[----:B------:R-:W-:Y:S01]  /*c210*/  FMUL.FTZ R38, R38, UR4 ;  /* 0x0000000426267c20 */ /* 0x000fe20008410000 */
[----:B------:R-:W-:Y:S01]  /*c220*/  FMUL.FTZ R12, R56, UR4 ;  /* 0x00000004380c7c20 */ /* 0x000fe20008410000 */
[----:B------:R-:W-:Y:S01]  /*c230*/  FMUL.FTZ R36, R69, UR4 ;  /* 0x0000000445247c20 */ /* 0x000fe20008410000 */
[----:B------:R-:W-:Y:S01]  /*c240*/  FMUL.FTZ R35, R35, UR4 ;  /* 0x0000000423237c20 */ /* 0x000fe20008410000 */
[----:B------:R0:W3:Y:S01]  /*c250*/  MUFU.TANH R14, R25 ;  /* 0x00000019000e7308 */ /* 0x0000e20000002400 */
[----:B-1----:R-:W-:Y:S01]  /*c260*/  FMNMX.FTZ R5, R6, R7, !PT ;  /* 0x0000000706057209 */ /* 0x002fe20007810000 */
[----:B------:R-:W-:Y:S01]  /*c270*/  FMUL.FTZ R45, R101, UR4 ;  /* 0x00000004652d7c20 */ /* 0x000fe20008410000 */
[----:B------:R-:W-:Y:S01]  /*c280*/  FMUL.FTZ R101, R108, UR4 ;  /* 0x000000046c657c20 */ /* 0x000fe20008410000 */
[----:B------:R-:W-:Y:S01]  /*c290*/  FMUL.FTZ R108, R112, UR4 ;  /* 0x00000004706c7c20 */ /* 0x000fe20008410000 */
[----:B------:R-:W-:Y:S01]  /*c2a0*/  FMUL.FTZ R112, R116, UR4 ;  /* 0x0000000474707c20 */ /* 0x000fe20008410000 */
[----:B------:R-:W-:Y:S01]  /*c2b0*/  FMUL.FTZ R47, R47, UR4 ;  /* 0x000000042f2f7c20 */ /* 0x000fe20008410000 */
[----:B------:R-:W-:Y:S01]  /*c2c0*/  FMUL.FTZ R43, R43, UR4 ;  /* 0x000000042b2b7c20 */ /* 0x000fe20008410000 */
[----:B------:R1:W4:Y:S01]  /*c2d0*/  MUFU.TANH R28, R29 ;  /* 0x0000001d001c7308 */ /* 0x0003220000002400 */
[----:B--2---:R-:W-:-:S02]  /*c2e0*/  IMAD.MOV.U32 R37, RZ, RZ, R8 ;  /* 0x000000ffff257224 */ /* 0x004fc400078e0008 */
[----:B------:R-:W-:Y:S01]  /*c2f0*/  FMUL.FTZ R8, R48, UR4 ;  /* 0x0000000430087c20 */ /* 0x000fe20008410000 */
[----:B0-----:R-:W-:Y:S01]  /*c300*/  FMUL.FTZ R25, R68, UR4 ;  /* 0x0000000444197c20 */ /* 0x001fe20008410000 */
[----:B------:R-:W-:Y:S01]  /*c310*/  FMUL.FTZ R48, R104, UR4 ;  /* 0x0000000468307c20 */ /* 0x000fe20008410000 */
[----:B------:R-:W-:Y:S01]  /*c320*/  FMUL.FTZ R104, R109, UR4 ;  /* 0x000000046d687c20 */ /* 0x000fe20008410000 */
[----:B------:R-:W-:Y:S01]  /*c330*/  FMUL.FTZ R109, R113, UR4 ;  /* 0x00000004716d7c20 */ /* 0x000fe20008410000 */
[----:B------:R-:W-:Y:S01]  /*c340*/  FMUL.FTZ R113, R117, UR4 ;  /* 0x0000000475717c20 */ /* 0x000fe20008410000 */
[----:B------:R-:W0:Y:S01]  /*c350*/  MUFU.TANH R27, R32 ;  /* 0x00000020001b7308 */ /* 0x000e220000002400 */
[----:B---3--:R-:W-:Y:S01]  /*c360*/  FMNMX.FTZ R5, R14, R5, !PT ;  /* 0x000000050e057209 */ /* 0x008fe20007810000 */
[----:B-1----:R-:W-:Y:S01]  /*c370*/  FMUL.FTZ R29, R80, UR4 ;  /* 0x00000004501d7c20 */ /* 0x002fe20008410000 */
[----:B------:R-:W-:Y:S01]  /*c380*/  FMUL.FTZ R46, R46, UR4 ;  /* 0x000000042e2e7c20 */ /* 0x000fe20008410000 */
[----:B------:R-:W-:Y:S01]  /*c390*/  FMUL.FTZ R117, R55, UR4 ;  /* 0x0000000437757c20 */ /* 0x000fe20008410000 */
[----:B------:R-:W-:Y:S01]  /*c3a0*/  FMNMX.FTZ R5, R37, R5, !PT ;  /* 0x0000000525057209 */ /* 0x000fe20007810000 */
[----:B------:R-:W-:Y:S01]  /*c3b0*/  FMUL.FTZ R39, R39, UR4 ;  /* 0x0000000427277c20 */ /* 0x000fe20008410000 */
[----:B------:R-:W-:Y:S01]  /*c3c0*/  FMUL.FTZ R42, R42, UR4 ;  /* 0x000000042a2a7c20 */ /* 0x000fe20008410000 */
[----:B------:R-:W1:Y:S01]  /*c3d0*/  MUFU.TANH R32, R33 ;  /* 0x0000002100207308 */ /* 0x000e620000002400 */
[----:B----4-:R-:W-:Y:S01]  /*c3e0*/  FMNMX.FTZ R5, R28, R5, !PT ;  /* 0x000000051c057209 */ /* 0x010fe20007810000 */
        /* <DEDUP_REMOVED lines=26> */
[----:B------:R0:W3:Y:S01]  /*c590*/  MUFU.TANH R15, R30 ;  /* 0x0000001e000f7308 */ /* 0x0000e20000002400 */
[----:B-1----:R-:W-:Y:S01]  /*c5a0*/  MOV R41, R13 ;  /* 0x0000000d00297202 */ /* 0x002fe20000000f00 */
[----:B------:R-:W-:-:S06]  /*c5b0*/  FMUL.FTZ R13, R57, UR4 ;  /* 0x00000004390d7c20 */ /* 0x000fcc0008410000 */
[----:B------:R-:W1:Y:S01]  /*c5c0*/  MUFU.TANH R8, R8 ;  /* 0x0000000800087308 */ /* 0x000e620000002400 */
[----:B--2---:R-:W-:Y:S01]  /*c5d0*/  FMNMX.FTZ R5, R152, R5, !PT ;  /* 0x0000000598057209 */ /* 0x004fe20007810000 */
[----:B0-----:R-:W-:-:S06]  /*c5e0*/  FMUL.FTZ R30, R72, UR4 ;  /* 0x00000004481e7c20 */ /* 0x001fcc0008410000 */
[----:B------:R0:W2:Y:S01]  /*c5f0*/  MUFU.TANH R20, R31 ;  /* 0x0000001f00147308 */ /* 0x0000a20000002400 */
[----:B---3--:R-:W-:Y:S02]  /*c600*/  IMAD.MOV.U32 R40, RZ, RZ, R15 ;  /* 0x000000ffff287224 */ /* 0x008fe400078e000f */
[----:B------:R-:W-:-:S05]  /*c610*/  FMUL.FTZ R15, R60, UR4 ;  /* 0x000000043c0f7c20 */ /* 0x000fca0008410000 */
[----:B------:R-:W3:Y:S01]  /*c620*/  MUFU.TANH R9, R9 ;  /* 0x0000000900097308 */ /* 0x000ee20000002400 */
[----:B-1----:R-:W-:Y:S01]  /*c630*/  FMNMX.FTZ R5, R8, R5, !PT ;  /* 0x0000000508057209 */ /* 0x002fe20007810000 */
[----:B0-----:R-:W-:-:S06]  /*c640*/  FMUL.FTZ R31, R76, UR4 ;  /* 0x000000044c1f7c20 */ /* 0x001fcc0008410000 */
[----:B------:R0:W1:Y:S01]  /*c650*/  MUFU.TANH R21, R34 ;  /* 0x0000002200157308 */ /* 0x0000620000002400 */
[----:B--2---:R-:W-:Y:S02]  /*c660*/  IMAD.MOV.U32 R33, RZ, RZ, R20 ;  /* 0x000000ffff217224 */ /* 0x004fe400078e0014 */
[----:B------:R-:W-:Y:S01]  /*c670*/  FMUL.FTZ R20, R61, UR4 ;  /* 0x000000043d147c20 */ /* 0x000fe20008410000 */
[----:B------:R-:W-:Y:S02]  /*c680*/  IMAD.MOV.U32 R61, RZ, RZ, R40 ;  /* 0x000000ffff3d7224 */ /* 0x000fe400078e0028 */
[----:B------:R-:W-:Y:S01]  /*c690*/  FMUL.FTZ R40, R96, UR4 ;  /* 0x0000000460287c20 */ /* 0x000fe20008410000 */
[----:B------:R-:W-:Y:S02]  /*c6a0*/  IMAD.MOV.U32 R80, RZ, RZ, R33 ;  /* 0x000000ffff507224 */ /* 0x000fe400078e0021 */
[----:B------:R-:W-:Y:S01]  /*c6b0*/  FMUL.FTZ R33, R81, UR4 ;  /* 0x0000000451217c20 */ /* 0x000fe20008410000 */
[----:B------:R-:W-:Y:S01]  /*c6c0*/  MOV R81, R44 ;  /* 0x0000002c00517202 */ /* 0x000fe20000000f00 */
[----:B------:R-:W2:Y:S01]  /*c6d0*/  MUFU.TANH R10, R10 ;  /* 0x0000000a000a7308 */ /* 0x000ea20000002400 */
[----:B---3--:R-:W-:Y:S01]  /*c6e0*/  FMNMX.FTZ R5, R9, R5, !PT ;  /* 0x0000000509057209 */ /* 0x008fe20007810000 */
[----:B0-----:R-:W-:Y:S01]  /*c6f0*/  FMUL.FTZ R34, R77, UR4 ;  /* 0x000000044d227c20 */ /* 0x001fe20008410000 */
[----:B------:R-:W-:Y:S01]  /*c700*/  FMUL.FTZ R44, R100, UR4 ;  /* 0x00000004642c7c20 */ /* 0x000fe20008410000 */
[----:B------:R-:W-:-:S04]  /*c710*/  MOV R116, R81 ;  /* 0x0000005100747202 */ /* 0x000fc80000000f00 */
[----:B------:R1:W0:Y:S08]  /*c720*/  MUFU.TANH R24, R38 ;  /* 0x0000002600187308 */ /* 0x0002300000002400 */
[----:B------:R-:W3:Y:S01]  /*c730*/  MUFU.TANH R11, R11 ;  /* 0x0000000b000b7308 */ /* 0x000ee20000002400 */
[----:B-1----:R-:W-:Y:S01]  /*c740*/  MOV R38, R21 ;  /* 0x0000001500267202 */ /* 0x002fe20000000f00 */
[----:B------:R-:W-:Y:S01]  /*c750*/  FMUL.FTZ R21, R64, UR4 ;  /* 0x0000000440157c20 */ /* 0x000fe20008410000 */
[----:B--2---:R-:W-:Y:S01]  /*c760*/  FMNMX.FTZ R5, R10, R5, !PT ;  /* 0x000000050a057209 */ /* 0x004fe20007810000 */
[----:B------:R-:W-:-:S02]  /*c770*/  IMAD.MOV.U32 R64, RZ, RZ, R41 ;  /* 0x000000ffff407224 */ /* 0x000fc400078e0029 */
[----:B------:R-:W-:Y:S02]  /*c780*/  FMUL.FTZ R41, R97, UR4 ;  /* 0x0000000461297c20 */ /* 0x000fe40008410000 */
[----:B------:R-:W1:Y:S01]  /*c790*/  MUFU.TANH R12, R12 ;  /* 0x0000000c000c7308 */ /* 0x000e620000002400 */
[----:B0-----:R-:W-:Y:S02]  /*c7a0*/  IMAD.MOV.U32 R56, RZ, RZ, R24 ;  /* 0x000000ffff387224 */ /* 0x001fe400078e0018 */
[----:B------:R-:W-:Y:S01]  /*c7b0*/  FMUL.FTZ R24, R65, UR4 ;  /* 0x0000000441187c20 */ /* 0x000fe20008410000 */
[----:B------:R-:W-:Y:S01]  /*c7c0*/  MOV R65, R38 ;  /* 0x0000002600417202 */ /* 0x000fe20000000f00 */
[----:B------:R-:W-:Y:S01]  /*c7d0*/  FMUL.FTZ R38, R93, UR4 ;  /* 0x000000045d267c20 */ /* 0x000fe20008410000 */
[----:B------:R-:W-:Y:S02]  /*c7e0*/  IMAD.MOV.U32 R93, RZ, RZ, R6 ;  /* 0x000000ffff5d7224 */ /* 0x000fe400078e0006 */
[----:B------:R-:W-:Y:S01]  /*c7f0*/  IMAD.MOV.U32 R86, RZ, RZ, R64 ;  /* 0x000000ffff567224 */ /* 0x000fe200078e0040 */
[----:B------:R-:W0:Y:S01]  /*c800*/  MUFU.TANH R13, R13 ;  /* 0x0000000d000d7308 */ /* 0x000e220000002400 */
[----:B---3--:R-:W-:-:S07]  /*c810*/  FMNMX.FTZ R5, R11, R5, !PT ;  /* 0x000000050b057209 */ /* 0x008fce0007810000 */
        /* <DEDUP_REMOVED lines=12> */
[----:B------:R2:W3:Y:S01]  /*c8e0*/  MUFU.TANH R26, R35 ;  /* 0x00000023001a7308 */ /* 0x0004e20000002400 */
[----:B-1----:R-:W-:-:S07]  /*c8f0*/  FMNMX.FTZ R5, R25, R5, !PT ;  /* 0x0000000519057209 */ /* 0x002fce0007810000 */
[----:B------:R-:W1:Y:S01]  /*c900*/  MUFU.TANH R30, R30 ;  /* 0x0000001e001e7308 */ /* 0x000e620000002400 */
[----:B--2---:R-:W-:Y:S01]  /*c910*/  FMUL.FTZ R35, R73, UR4 ;  /* 0x0000000449237c20 */ /* 0x004fe20008410000 */
[----:B0-----:R-:W-:-:S06]  /*c920*/  FMNMX.FTZ R5, R36, R5, !PT ;  /* 0x0000000524057209 */ /* 0x001fcc0007810000 */
[----:B------:R-:W0:Y:S01]  /*c930*/  MUFU.TANH R35, R35 ;  /* 0x0000002300237308 */ /* 0x000e220000002400 */
[----:B---3--:R-:W-:Y:S02]  /*c940*/  IMAD.MOV.U32 R76, RZ, RZ, R26 ;  /* 0x000000ffff4c7224 */ /* 0x008fe400078e001a */
[----:B------:R-:W-:Y:S01]  /*c950*/  FMUL.FTZ R26, R84, UR4 ;  /* 0x00000004541a7c20 */ /* 0x000fe20008410000 */
[----:B------:R-:W-:Y:S02]  /*c960*/  IMAD.MOV.U32 R84, RZ, RZ, R32 ;  /* 0x000000ffff547224 */ /* 0x000fe400078e0020 */
[----:B------:R-:W-:Y:S01]  /*c970*/  FMUL.FTZ R32, R85, UR4 ;  /* 0x0000000455207c20 */ /* 0x000fe20008410000 */
[----:B------:R-:W-:Y:S01]  /*c980*/  MOV R85, R27 ;  /* 0x0000001b00557202 */ /* 0x000fe20000000f00 */
[----:B------:R-:W-:Y:S01]  /*c990*/  FMUL.FTZ R27, R88, UR4 ;  /* 0x00000004581b7c20 */ /* 0x000fe20008410000 */
[----:B------:R-:W-:Y:S01]  /*c9a0*/  IMAD.MOV.U32 R88, RZ, RZ, R28 ;  /* 0x000000ffff587224 */ /* 0x000fe200078e001c */
[----:B------:R-:W2:Y:S01]  /*c9b0*/  MUFU.TANH R31, R31 ;  /* 0x0000001f001f7308 */ /* 0x000ea20000002400 */
[----:B-1----:R-:W-:Y:S01]  /*c9c0*/  FMNMX.FTZ R5, R30, R5, !PT ;  /* 0x000000051e057209 */ /* 0x002fe20007810000 */
[----:B------:R-:W-:Y:S01]  /*c9d0*/  FMUL.FTZ R28, R89, UR4 ;  /* 0x00000004591c7c20 */ /* 0x000fe20008410000 */
[----:B------:R-:W-:-:S02]  /*c9e0*/  IMAD.MOV.U32 R89, RZ, RZ, R37 ;  /* 0x000000ffff597224 */ /* 0x000fc400078e0025 */
[----:B------:R-:W-:Y:S01]  /*c9f0*/  FMUL.FTZ R37, R92, UR4 ;  /* 0x000000045c257c20 */ /* 0x000fe20008410000 */
[----:B------:R-:W-:Y:S01]  /*ca00*/  MOV R92, R14 ;  /* 0x0000000e005c7202 */ /* 0x000fe20000000f00 */
[----:B------:R-:W-:Y:S01]  /*ca10*/  FMUL.FTZ R14, R105, UR4 ;  /* 0x00000004690e7c20 */ /* 0x000fe20008410000 */
        /* <DEDUP_REMOVED lines=42> */
[----:B------:R-:W-:Y:S01]  /*ccc0*/  MUFU.TANH R72, R47 ;  /* 0x0000002f00487308 */ /* 0x000fe20000002400 */
[----:B0-----:R-:W-:-:S07]  /*ccd0*/  FMNMX.FTZ R5, R112, R5, !PT ;  /* 0x0000000570057209 */ /* 0x001fce0007810000 */
[----:B------:R-:W-:Y:S01]  /*cce0*/  MUFU.TANH R60, R43 ;  /* 0x0000002b003c7308 */ /* 0x000fe20000002400 */
[----:B--2---:R-:W-:-:S05]  /*ccf0*/  FMNMX.FTZ R5, R113, R5, !PT ;  /* 0x0000000571057209 */ /* 0x004fca0007810000 */
[----:B------:R-:W0:Y:S02]  /*cd00*/  SHFL.BFLY PT, R6, R5, 0x2, 0x1f ;  /* 0x0c401f0005067f89 */ /* 0x000e2400000e0000 */
[----:B------:R-:W-:Y:S08]  /*cd10*/  MUFU.TANH R68, R46 ;  /* 0x0000002e00447308 */ /* 0x000ff00000002400 */
[----:B------:R-:W1:Y:S08]  /*cd20*/  MUFU.TANH R69, R39 ;  /* 0x0000002700457308 */ /* 0x000e700000002400 */
[----:B------:R-:W2:Y:S01]  /*cd30*/  MUFU.TANH R57, R42 ;  /* 0x0000002a00397308 */ /* 0x000ea20000002400 */
[----:B0-----:R-:W-:-:S07]  /*cd40*/  FMNMX.FTZ R5, R5, R6, !PT ;  /* 0x0000000605057209 */ /* 0x001fce0007810000 */
[----:B------:R0:W-:Y:S01]  /*cd50*/  MUFU.TANH R77, R51 ;  /* 0x00000033004d7308 */ /* 0x0001e20000002400 */
[----:B------:R-:W3:Y:S07]  /*cd60*/  SHFL.BFLY PT, R6, R5, 0x1, 0x1f ;  /* 0x0c201f0005067f89 */ /* 0x000eee00000e0000 */
[----:B------:R4:W-:Y:S01]  /*cd70*/  MUFU.TANH R73, R50 ;  /* 0x0000003200497308 */ /* 0x0009e20000002400 */
[----:B0-----:R-:W-:-:S07]  /*cd80*/  FMUL.FTZ R51, R62, UR4 ;  /* 0x000000043e337c20 */ /* 0x001fce0008410000 */
[----:B------:R-:W-:Y:S01]  /*cd90*/  MUFU.TANH R54, R54 ;  /* 0x0000003600367308 */ /* 0x000fe20000002400 */
[----:B----4-:R-:W-:Y:S01]  /*cda0*/  FMUL.FTZ R50, R59, UR4 ;  /* 0x000000043b327c20 */ /* 0x010fe20008410000 */
[----:B------:R-:W-:Y:S01]  /*cdb0*/  FMUL.FTZ R59, R78, UR4 ;  /* 0x000000044e3b7c20 */ /* 0x000fe20008410000 */
[----:B------:R-:W-:-:S05]  /*cdc0*/  FMUL.FTZ R78, R107, UR4 ;  /* 0x000000046b4e7c20 */ /* 0x000fca0008410000 */
[----:B------:R-:W-:Y:S01]  /*cdd0*/  MUFU.TANH R117, R117 ;  /* 0x0000007500757308 */ /* 0x000fe20000002400 */
[----:B---3--:R-:W-:Y:S01]  /*cde0*/  FMNMX.FTZ R5, R5, R6, !PT ;  /* 0x0000000605057209 */ /* 0x008fe20007810000 */
[----:B------:R-:W-:-:S04]  /*cdf0*/  IMAD.U32 R6, RZ, RZ, UR5 ;  /* 0x00000005ff067e24 */ /* 0x000fc8000f8e00ff */
[C---:B------:R-:W-:Y:S01]  /*ce00*/  FADD.FTZ R7, -R5.reuse, R7 ;  /* 0x0000000705077221 */ /* 0x040fe20000010100 */
[-C--:B------:R-:W-:Y:S01]  /*ce10*/  FMUL.FTZ R47, R5, R6.reuse ;  /* 0x00000006052f7220 */ /* 0x080fe20000410000 */
[----:B------:R-:W-:Y:S02]  /*ce20*/  MUFU.TANH R49, R49 ;  /* 0x0000003100317308 */ /* 0x000fe40000002400 */
[-C--:B------:R-:W-:Y:S01]  /*ce30*/  FMUL.FTZ R7, R7, R6.reuse ;  /* 0x0000000607077220 */ /* 0x080fe20000410000 */
        /* <DEDUP_REMOVED lines=8> */
[-CC-:B------:R-:W-:Y:S01]  /*cec0*/  FFMA.FTZ R9, R26, R6.reuse, -R47.reuse ;  /* 0x000000061a097223 */ /* 0x180fe2000001082f */
[-CC-:B------:R-:W-:Y:S01]  /*ced0*/  FFMA.FTZ R92, R13, R6.reuse, -R47.reuse ;  /* 0x000000060d5c7223 */ /* 0x180fe2000001082f */
[--C-:B------:R-:W-:Y:S01]  /*cee0*/  FFMA.FTZ R13, R27, R6, -R47.reuse ;  /* 0x000000061b0d7223 */ /* 0x100fe2000001082f */
[----:B------:R-:W-:Y:S01]  /*cef0*/  MOV R27, R116 ;  /* 0x00000074001b7202 */ /* 0x000fe20000000f00 */
[-CC-:B------:R-:W-:Y:S01]  /*cf00*/  FFMA.FTZ R62, R85, R6.reuse, -R47.reuse ;  /* 0x00000006553e7223 */ /* 0x180fe2000001082f */
[----:B------:R0:W3:Y:S01]  /*cf10*/  MUFU.EX2 R24, R43 ;  /* 0x0000002b00187308 */ /* 0x0000e20000000800 */
[-CC-:B------:R-:W-:Y:S01]  /*cf20*/  FFMA.FTZ R85, R21, R6.reuse, -R47.reuse ;  /* 0x0000000615557223 */ /* 0x180fe2000001082f */
[----:B------:R-:W-:Y:S01]  /*cf30*/  FFMA.FTZ R21, R38, R6, -R47 ;  /* 0x0000000626157223 */ /* 0x000fe2000001082f */
[----:B------:R-:W-:-:S02]  /*cf40*/  IMAD.MOV.U32 R38, RZ, RZ, R76 ;  /* 0x000000ffff267224 */ /* 0x000fc400078e004c */
[-CC-:B------:R-:W-:Y:S01]  /*cf50*/  FFMA.FTZ R97, R10, R6.reuse, -R47.reuse ;  /* 0x000000060a617223 */ /* 0x180fe2000001082f */
[-C--:B------:R-:W-:Y:S01]  /*cf60*/  FFMA.FTZ R10, R40, R6.reuse, -R47 ;  /* 0x00000006280a7223 */ /* 0x080fe2000001082f */
[----:B-1----:R-:W-:Y:S02]  /*cf70*/  IMAD.MOV.U32 R40, RZ, RZ, R69 ;  /* 0x000000ffff287224 */ /* 0x002fe400078e0045 */
[-CC-:B------:R-:W-:Y:S01]  /*cf80*/  FFMA.FTZ R88, R20, R6.reuse, -R47.reuse ;  /* 0x0000000614587223 */ /* 0x180fe2000001082f */
[----:B------:R-:W1:Y:S01]  /*cf90*/  MUFU.EX2 R46, R46 ;  /* 0x0000002e002e7308 */ /* 0x000e620000000800 */
[----:B------:R-:W-:Y:S01]  /*cfa0*/  FFMA.FTZ R20, R41, R6, -R47 ;  /* 0x0000000629147223 */ /* 0x000fe2000001082f */
[----:B--2---:R-:W-:Y:S01]  /*cfb0*/  IMAD.MOV.U32 R41, RZ, RZ, R57 ;  /* 0x000000ffff297224 */ /* 0x004fe200078e0039 */
[----:B0-----:R-:W-:Y:S01]  /*cfc0*/  MOV R43, R68 ;  /* 0x00000044002b7202 */ /* 0x001fe20000000f00 */
[----:B------:R-:W-:Y:S01]  /*cfd0*/  FMUL.FTZ R68, R87, UR4 ;  /* 0x0000000457447c20 */ /* 0x000fe20008410000 */
[-CC-:B------:R-:W-:Y:S01]  /*cfe0*/  FFMA.FTZ R96, R11, R6.reuse, -R47.reuse ;  /* 0x000000060b607223 */ /* 0x180fe2000001082f */
[----:B------:R-:W2:Y:S01]  /*cff0*/  LDL R87, [R1+0x5c] ;  /* 0x00005c0001577983 */ /* 0x000ea20000100800 */
[----:B------:R-:W-:Y:S01]  /*d000*/  FFMA.FTZ R11, R44, R6, -R47 ;  /* 0x000000062c0b7223 */ /* 0x000fe2000001082f */
[----:B------:R0:W4:Y:S01]  /*d010*/  MUFU.EX2 R26, R39 ;  /* 0x00000027001a7308 */ /* 0x0001220000000800 */
[----:B---3--:R-:W-:Y:S01]  /*d020*/  FFMA.FTZ R4, R7, R4, R24 ;  /* 0x0000000407047223 */ /* 0x008fe20000010018 */
[----:B------:R-:W-:-:S02]  /*d030*/  IMAD.MOV.U32 R44, RZ, RZ, R72 ;  /* 0x000000ffff2c7224 */ /* 0x000fc400078e0048 */
[-CC-:B------:R-:W-:Y:S01]  /*d040*/  FFMA.FTZ R89, R15, R6.reuse, -R47.reuse ;  /* 0x000000060f597223 */ /* 0x180fe2000001082f */
[-CC-:B------:R-:W-:Y:S01]  /*d050*/  FFMA.FTZ R15, R45, R6.reuse, -R47.reuse ;  /* 0x000000062d0f7223 */ /* 0x180fe2000001082f */
[----:B------:R-:W-:Y:S01]  /*d060*/  MOV R45, R73 ;  /* 0x00000049002d7202 */ /* 0x000fe20000000f00 */
[-CC-:B------:R-:W-:Y:S01]  /*d070*/  FFMA.FTZ R105, R8, R6.reuse, -R47.reuse ;  /* 0x0000000608697223 */ /* 0x180fe2000001082f */
[----:B------:R-:W-:Y:S01]  /*d080*/  FFMA.FTZ R93, R12, R6, -R47 ;  /* 0x000000060c5d7223 */ /* 0x000fe2000001082f */
[----:B------:R-:W3:Y:S01]  /*d090*/  MUFU.EX2 R42, R42 ;  /* 0x0000002a002a7308 */ /* 0x000ee20000000800 */
[C---:B-1----:R-:W-:Y:S01]  /*d0a0*/  FADD.FTZ R4, R46.reuse, R4 ;  /* 0x000000042e047221 */ /* 0x042fe20000010000 */
[----:B0-----:R-:W-:Y:S01]  /*d0b0*/  IMAD.MOV.U32 R39, RZ, RZ, R56 ;  /* 0x000000ffff277224 */ /* 0x001fe200078e0038 */
[----:B------:R-:W-:Y:S01]  /*d0c0*/  F2FP.F16.F32.PACK_AB R24, R46, R24 ;  /* 0x000000182e18723e */ /* 0x000fe200000000ff */
[----:B------:R-:W-:Y:S02]  /*d0d0*/  IMAD.MOV.U32 R46, RZ, RZ, R77 ;  /* 0x000000ffff2e7224 */ /* 0x000fe400078e004d */
[-CC-:B------:R-:W-:Y:S01]  /*d0e0*/  FFMA.FTZ R157, R157, R6.reuse, -R47.reuse ;  /* 0x000000069d9d7223 */ /* 0x180fe2000001082f */
[-CC-:B------:R-:W-:Y:S01]  /*d0f0*/  FFMA.FTZ R156, R156, R6.reuse, -R47.reuse ;  /* 0x000000069c9c7223 */ /* 0x180fe2000001082f */
[-CC-:B------:R-:W-:Y:S01]  /*d100*/  FFMA.FTZ R155, R155, R6.reuse, -R47.reuse ;  /* 0x000000069b9b7223 */ /* 0x180fe2000001082f */
[-CC-:B------:R-:W-:Y:S01]  /*d110*/  FFMA.FTZ R154, R154, R6.reuse, -R47.reuse ;  /* 0x000000069a9a7223 */ /* 0x180fe2000001082f */
[----:B----4-:R-:W-:Y:S01]  /*d120*/  FADD.FTZ R4, R26, R4 ;  /* 0x000000041a047221 */ /* 0x010fe20000010000 */
[-CC-:B------:R-:W-:Y:S01]  /*d130*/  FFMA.FTZ R153, R153, R6.reuse, -R47.reuse ;  /* 0x0000000699997223 */ /* 0x180fe2000001082f */
[-CC-:B------:R-:W-:Y:S01]  /*d140*/  FFMA.FTZ R152, R152, R6.reuse, -R47.reuse ;  /* 0x0000000698987223 */ /* 0x180fe2000001082f */
[-CC-:B------:R-:W-:Y:S01]  /*d150*/  FFMA.FTZ R81, R25, R6.reuse, -R47.reuse ;  /* 0x0000000619517223 */ /* 0x180fe2000001082f */
[-CC-:B------:R-:W-:Y:S01]  /*d160*/  FFMA.FTZ R36, R36, R6.reuse, -R47.reuse ;  /* 0x0000000624247223 */ /* 0x180fe2000001082f */
[-CC-:B------:R-:W-:Y:S01]  /*d170*/  FFMA.FTZ R30, R30, R6.reuse, -R47.reuse ;  /* 0x000000061e1e7223 */ /* 0x180fe2000001082f */
[-CC-:B------:R-:W-:Y:S01]  /*d180*/  FFMA.FTZ R35, R35, R6.reuse, -R47.reuse ;  /* 0x0000000623237223 */ /* 0x180fe2000001082f */
[--C-:B------:R-:W-:Y:S01]  /*d190*/  FFMA.FTZ R31, R31, R6, -R47.reuse ;  /* 0x000000061f1f7223 */ /* 0x100fe2000001082f */
[C---:B---3--:R-:W-:Y:S01]  /*d1a0*/  FADD.FTZ R66, R42.reuse, R4 ;  /* 0x000000042a427221 */ /* 0x048fe20000010000 */
[----:B------:R-:W-:Y:S01]  /*d1b0*/  F2FP.F16.F32.PACK_AB R26, R42, R26 ;  /* 0x0000001a2a1a723e */ /* 0x000fe200000000ff */
[-CC-:B------:R-:W-:Y:S01]  /*d1c0*/  FFMA.FTZ R34, R34, R6.reuse, -R47.reuse ;  /* 0x0000000622227223 */ /* 0x180fe2000001082f */
[----:B------:R-:W-:Y:S01]  /*d1d0*/  FMNMX.FTZ R4, R64, R3, !PT ;  /* 0x0000000340047209 */ /* 0x000fe20007810000 */
[----:B------:R-:W-:Y:S01]  /*d1e0*/  FFMA.FTZ R29, R29, R6, -R47 ;  /* 0x000000061d1d7223 */ /* 0x000fe2000001082f */
[----:B------:R-:W-:Y:S01]  /*d1f0*/  MOV R42, R60 ;  /* 0x0000003c002a7202 */ /* 0x000fe20000000f00 */
[----:B------:R-:W-:Y:S01]  /*d200*/  FMUL.FTZ R60, R79, UR4 ;  /* 0x000000044f3c7c20 */ /* 0x000fe20008410000 */
[----:B------:R-:W-:Y:S01]  /*d210*/  IMAD.MOV.U32 R79, RZ, RZ, R61 ;  /* 0x000000ffff4f7224 */ /* 0x000fe200078e003d */
        /* <DEDUP_REMOVED lines=15> */
[----:B------:R-:W-:Y:S01]  /*d310*/  FFMA.FTZ R113, R113, R6, -R47 ;  /* 0x0000000671717223 */ /* 0x000fe2000001082f */
[----:B------:R-:W-:Y:S01]  /*d320*/  FMNMX.FTZ R4, R38, R4, !PT ;  /* 0x0000000426047209 */ /* 0x000fe20007810000 */
[----:B------:R-:W0:Y:S01]  /*d330*/  MUFU.TANH R50, R50 ;  /* 0x0000003200327308 */ /* 0x000e220000002400 */
[----:B------:R-:W-:-:S02]  /*d340*/  IMAD.MOV.U32 R47, RZ, RZ, R54 ;  /* 0x000000ffff2f7224 */ /* 0x000fc400078e0036 */
[----:B------:R-:W-:Y:S01]  /*d350*/  FMUL.FTZ R54, R67, UR4 ;  /* 0x0000000443367c20 */ /* 0x000fe20008410000 */
[----:B------:R-:W-:Y:S01]  /*d360*/  FMNMX.FTZ R4, R39, R4, !PT ;  /* 0x0000000427047209 */ /* 0x000fe20007810000 */
[----:B------:R-:W-:Y:S02]  /*d370*/  IMAD.MOV.U32 R48, RZ, RZ, R55 ;  /* 0x000000ffff307224 */ /* 0x000fe400078e0037 */
[----:B------:R-:W-:Y:S01]  /*d380*/  FMUL.FTZ R55, R70, UR4 ;  /* 0x0000000446377c20 */ /* 0x000fe20008410000 */
[----:B------:R-:W-:Y:S01]  /*d390*/  FMUL.FTZ R56, R71, UR4 ;  /* 0x0000000447387c20 */ /* 0x000fe20008410000 */
[----:B------:R-:W-:Y:S01]  /*d3a0*/  FMNMX.FTZ R4, R40, R4, !PT ;  /* 0x0000000428047209 */ /* 0x000fe20007810000 */
[----:B------:R-:W1:Y:S01]  /*d3b0*/  MUFU.TANH R51, R51 ;  /* 0x0000003300337308 */ /* 0x000e620000002400 */
[----:B------:R-:W-:Y:S01]  /*d3c0*/  FMUL.FTZ R57, R74, UR4 ;  /* 0x000000044a397c20 */ /* 0x000fe20008410000 */
[----:B------:R-:W-:Y:S01]  /*d3d0*/  FMUL.FTZ R61, R82, UR4 ;  /* 0x00000004523d7c20 */ /* 0x000fe20008410000 */
[----:B------:R-:W-:Y:S01]  /*d3e0*/  FMNMX.FTZ R4, R41, R4, !PT ;  /* 0x0000000429047209 */ /* 0x000fe20007810000 */
[----:B------:R-:W-:-:S02]  /*d3f0*/  IMAD.MOV.U32 R82, RZ, RZ, R62 ;  /* 0x000000ffff527224 */ /* 0x000fc400078e003e */
[----:B------:R-:W-:Y:S01]  /*d400*/  FMUL.FTZ R62, R83, UR4 ;  /* 0x00000004533e7c20 */ /* 0x000fe20008410000 */
[----:B------:R-:W-:Y:S01]  /*d410*/  FMUL.FTZ R69, R90, UR4 ;  /* 0x000000045a457c20 */ /* 0x000fe20008410000 */
[----:B------:R-:W-:Y:S01]  /*d420*/  FMNMX.FTZ R4, R42, R4, !PT ;  /* 0x000000042a047209 */ /* 0x000fe20007810000 */
[----:B------:R-:W3:Y:S01]  /*d430*/  MUFU.TANH R52, R52 ;  /* 0x0000003400347308 */ /* 0x000ee20000002400 */
[----:B------:R-:W-:Y:S01]  /*d440*/  FMUL.FTZ R70, R91, UR4 ;  /* 0x000000045b467c20 */ /* 0x000fe20008410000 */
[----:B------:R-:W-:Y:S01]  /*d450*/  FMUL.FTZ R71, R94, UR4 ;  /* 0x000000045e477c20 */ /* 0x000fe20008410000 */
[----:B------:R-:W-:Y:S01]  /*d460*/  FMNMX.FTZ R4, R43, R4, !PT ;  /* 0x000000042b047209 */ /* 0x000fe20007810000 */
[----:B------:R-:W-:Y:S01]  /*d470*/  FMUL.FTZ R72, R95, UR4 ;  /* 0x000000045f487c20 */ /* 0x000fe20008410000 */
[----:B------:R-:W-:Y:S01]  /*d480*/  FMUL.FTZ R73, R98, UR4 ;  /* 0x0000000462497c20 */ /* 0x000fe20008410000 */
[----:B------:R-:W-:Y:S01]  /*d490*/  FMUL.FTZ R74, R99, UR4 ;  /* 0x00000004634a7c20 */ /* 0x000fe20008410000 */
[----:B------:R-:W-:Y:S01]  /*d4a0*/  FMNMX.FTZ R4, R44, R4, !PT ;  /* 0x000000042c047209 */ /* 0x000fe20007810000 */
[----:B------:R-:W4:Y:S01]  /*d4b0*/  MUFU.TANH R53, R53 ;  /* 0x0000003500357308 */ /* 0x000f220000002400 */
        /* <DEDUP_REMOVED lines=8> */
[----:B------:R-:W-:-:S02]  /*d540*/  MOV R83, R65 ;  /* 0x0000004100537202 */ /* 0x000fc40000000f00 */
[----:B------:R-:W-:-:S04]  /*d550*/  FMNMX.FTZ R4, R47, R4, !PT ;  /* 0x000000042f047209 */ /* 0x000fc80007810000 */
[----:B------:R-:W-:Y:S01]  /*d560*/  FMNMX.FTZ R4, R117, R4, !PT ;  /* 0x0000000475047209 */ /* 0x000fe20007810000 */
[----:B------:R-:W4:Y:S03]  /*d570*/  MUFU.TANH R55, R55 ;  /* 0x0000003700377308 */ /* 0x000f260000002400 */
[----:B------:R-:W-:-:S04]  /*d580*/  FMNMX.FTZ R4, R49, R4, !PT ;  /* 0x0000000431047209 */ /* 0x000fc80007810000 */
[----:B0-----:R-:W-:Y:S01]  /*d590*/  FMNMX.FTZ R4, R50, R4, !PT ;  /* 0x0000000432047209 */ /* 0x001fe20007810000 */
[----:B------:R-:W0:Y:S03]  /*d5a0*/  MUFU.TANH R56, R56 ;  /* 0x0000003800387308 */ /* 0x000e260000002400 */
[----:B-1----:R-:W-:-:S04]  /*d5b0*/  FMNMX.FTZ R4, R51, R4, !PT ;  /* 0x0000000433047209 */ /* 0x002fc80007810000 */
[----:B---3--:R-:W-:Y:S01]  /*d5c0*/  FMNMX.FTZ R4, R52, R4, !PT ;  /* 0x0000000434047209 */ /* 0x008fe20007810000 */
[----:B------:R-:W1:Y:S03]  /*d5d0*/  MUFU.TANH R57, R57 ;  /* 0x0000003900397308 */ /* 0x000e660000002400 */
[----:B----4-:R-:W-:-:S04]  /*d5e0*/  FMNMX.FTZ R4, R53, R4, !PT ;  /* 0x0000000435047209 */ /* 0x010fc80007810000 */
[----:B------:R-:W-:Y:S01]  /*d5f0*/  FMNMX.FTZ R4, R54, R4, !PT ;  /* 0x0000000436047209 */ /* 0x000fe20007810000 */
[----:B------:R-:W3:Y:S03]  /*d600*/  MUFU.TANH R58, R58 ;  /* 0x0000003a003a7308 */ /* 0x000ee60000002400 */
[----:B------:R-:W-:-:S04]  /*d610*/  FMNMX.FTZ R4, R55, R4, !PT ;  /* 0x0000000437047209 */ /* 0x000fc80007810000 */
[----:B0-----:R-:W-:Y:S01]  /*d620*/  FMNMX.FTZ R4, R56, R4, !PT ;  /* 0x0000000438047209 */ /* 0x001fe20007810000 */
[----:B------:R-:W0:Y:S03]  /*d630*/  MUFU.TANH R59, R59 ;  /* 0x0000003b003b7308 */ /* 0x000e260000002400 */
[----:B-1----:R-:W-:-:S05]  /*d640*/  FMNMX.FTZ R4, R57, R4, !PT ;  /* 0x0000000439047209 */ /* 0x002fca0007810000 */
[----:B------:R-:W1:Y:S01]  /*d650*/  MUFU.TANH R60, R60 ;  /* 0x0000003c003c7308 */ /* 0x000e620000002400 */
[----:B---3--:R-:W-:-:S07]  /*d660*/  FMNMX.FTZ R4, R58, R4, !PT ;  /* 0x000000043a047209 */ /* 0x008fce0007810000 */
[----:B------:R-:W3:Y:S01]  /*d670*/  MUFU.TANH R61, R61 ;  /* 0x0000003d003d7308 */ /* 0x000ee20000002400 */
[----:B0-----:R-:W-:-:S07]  /*d680*/  FMNMX.FTZ R4, R59, R4, !PT ;  /* 0x000000043b047209 */ /* 0x001fce0007810000 */
[----:B------:R-:W0:Y:S01]  /*d690*/  MUFU.TANH R62, R62 ;  /* 0x0000003e003e7308 */ /* 0x000e220000002400 */
[----:B-1----:R-:W-:-:S07]  /*d6a0*/  FMNMX.FTZ R4, R60, R4, !PT ;  /* 0x000000043c047209 */ /* 0x002fce0007810000 */
        /* <DEDUP_REMOVED lines=35> */
[----:B-1----:R-:W-:-:S04]  /*d8e0*/  FMNMX.FTZ R4, R115, R4, !PT ;  /* 0x0000000473047209 */ /* 0x002fc80007810000 */
[----:B---3--:R-:W-:-:S04]  /*d8f0*/  FMNMX.FTZ R4, R64, R4, !PT ;  /* 0x0000000440047209 */ /* 0x008fc80007810000 */
[----:B0-----:R-:W-:-:S05]  /*d900*/  FMNMX.FTZ R4, R114, R4, !PT ;  /* 0x0000000472047209 */ /* 0x001fca0007810000 */
[----:B------:R-:W0:Y:S02]  /*d910*/  SHFL.BFLY PT, R25, R4, 0x2, 0x1f ;  /* 0x0c401f0004197f89 */ /* 0x000e2400000e0000 */
[----:B0-----:R-:W-:-:S05]  /*d920*/  FMNMX.FTZ R25, R4, R25, !PT ;  /* 0x0000001904197209 */ /* 0x001fca0007810000 */
[----:B------:R-:W0:Y:S02]  /*d930*/  SHFL.BFLY PT, R37, R25, 0x1, 0x1f ;  /* 0x0c201f0019257f89 */ /* 0x000e2400000e0000 */
[----:B0-----:R-:W-:-:S05]  /*d940*/  FMNMX.FTZ R37, R25, R37, !PT ;  /* 0x0000002519257209 */ /* 0x001fca0007810000 */
[----:B------:R-:W-:-:S04]  /*d950*/  FMUL.FTZ R65, R37, R6 ;  /* 0x0000000625417220 */ /* 0x000fc80000410000 */
[--C-:B------:R-:W-:Y:S01]  /*d960*/  FFMA.FTZ R4, R83, R6, -R65.reuse ;  /* 0x0000000653047223 */ /* 0x100fe20000010841 */
[----:B------:R-:W-:Y:S01]  /*d970*/  MOV R83, R48 ;  /* 0x0000003000537202 */ /* 0x000fe20000000f00 */
[-CC-:B------:R-:W-:Y:S01]  /*d980*/  FFMA.FTZ R48, R117, R6.reuse, -R65.reuse ;  /* 0x0000000675307223 */ /* 0x180fe20000010841 */
[-CC-:B------:R-:W-:Y:S01]  /*d990*/  FFMA.FTZ R117, R64, R6.reuse, -R65.reuse ;  /* 0x0000000640757223 */ /* 0x180fe20000010841 */
[----:B------:R-:W-:Y:S02]  /*d9a0*/  VIADD R64, R2, 0x400 ;  /* 0x0000040002407836 */ /* 0x000fe40000000000 */
[-CC-:B------:R-:W-:Y:S01]  /*d9b0*/  FFMA.FTZ R25, R86, R6.reuse, -R65.reuse ;  /* 0x0000000656197223 */ /* 0x180fe20000010841 */
[----:B------:R-:W-:Y:S02]  /*d9c0*/  IMAD.MOV.U32 R86, RZ, RZ, R82 ;  /* 0x000000ffff567224 */ /* 0x000fe400078e0052 */
[-CC-:B------:R-:W-:Y:S01]  /*d9d0*/  FFMA.FTZ R27, R27, R6.reuse, -R65.reuse ;  /* 0x000000061b1b7223 */ /* 0x180fe20000010841 */
[----:B------:R-:W-:Y:S01]  /*d9e0*/  IMAD.MOV.U32 R82, RZ, RZ, R66 ;  /* 0x000000ffff527224 */ /* 0x000fe200078e0042 */
[----:B------:R-:W-:Y:S01]  /*d9f0*/  SHF.R.U32.HI R64, RZ, 0x4, R64 ;  /* 0x00000004ff407819 */ /* 0x000fe20000011640 */
[-CC-:B------:R-:W-:Y:S01]  /*da00*/  FFMA.FTZ R79, R79, R6.reuse, -R65.reuse ;  /* 0x000000064f4f7223 */ /* 0x180fe20000010841 */
[-CC-:B------:R-:W-:Y:S01]  /*da10*/  FFMA.FTZ R80, R80, R6.reuse, -R65.reuse ;  /* 0x0000000650507223 */ /* 0x180fe20000010841 */
[-CC-:B------:R-:W-:Y:S01]  /*da20*/  FFMA.FTZ R38, R38, R6.reuse, -R65.reuse ;  /* 0x0000000626267223 */ /* 0x180fe20000010841 */
[----:B------:R-:W-:Y:S01]  /*da30*/  LOP3.LUT R64, R64, 0x3fff, RZ, 0xc0, !PT ;  /* 0x00003fff40407812 */ /* 0x000fe200078ec0ff */
[-CC-:B------:R-:W-:Y:S01]  /*da40*/  FFMA.FTZ R39, R39, R6.reuse, -R65.reuse ;  /* 0x0000000627277223 */ /* 0x180fe20000010841 */
[-CC-:B------:R-:W-:Y:S01]  /*da50*/  FFMA.FTZ R40, R40, R6.reuse, -R65.reuse ;  /* 0x0000000628287223 */ /* 0x180fe20000010841 */
[-CC-:B------:R-:W-:Y:S01]  /*da60*/  FFMA.FTZ R41, R41, R6.reuse, -R65.reuse ;  /* 0x0000000629297223 */ /* 0x180fe20000010841 */
[----:B------:R-:W-:Y:S01]  /*da70*/  FFMA.FTZ R42, R42, R6, -R65 ;  /* 0x000000062a2a7223 */ /* 0x000fe20000010841 */
[----:B------:R-:W-:-:S02]  /*da80*/  IMAD R64, R0, 0x600, R64 ;  /* 0x0000060000407824 */ /* 0x000fc400078e0240 */
[-CC-:B------:R-:W-:Y:S01]  /*da90*/  FFMA.FTZ R43, R43, R6.reuse, -R65.reuse ;  /* 0x000000062b2b7223 */ /* 0x180fe20000010841 */
[-CC-:B------:R-:W-:Y:S01]  /*daa0*/  FFMA.FTZ R44, R44, R6.reuse, -R65.reuse ;  /* 0x000000062c2c7223 */ /* 0x180fe20000010841 */
[-CC-:B------:R-:W-:Y:S01]  /*dab0*/  FFMA.FTZ R45, R45, R6.reuse, -R65.reuse ;  /* 0x000000062d2d7223 */ /* 0x180fe20000010841 */
[----:B------:R-:W-:Y:S02]  /*dac0*/  VIADD R66, R64, 0x80 ;  /* 0x0000008040427836 */ /* 0x000fe40000000000 */
[-CC-:B------:R-:W-:Y:S01]  /*dad0*/  FFMA.FTZ R46, R46, R6.reuse, -R65.reuse ;  /* 0x000000062e2e7223 */ /* 0x180fe20000010841 */
[----:B------:R-:W-:Y:S02]  /*dae0*/  FFMA.FTZ R47, R47, R6, -R65 ;  /* 0x000000062f2f7223 */ /* 0x000fe40000010841 */
[----:B------:R-:W-:Y:S02]  /*daf0*/  R2UR UR10, R66 ;  /* 0x00000000420a72ca */ /* 0x000fe400000e0000 */
[----:B------:R-:W-:-:S04]  /*db00*/  IADD3 R66, R64, 0x100, RZ ;  /* 0x0000010040427810 */ /* 0x000fc80007ffe0ff */
[----:B------:R-:W-:Y:S01]  /*db10*/  R2UR UR14, R66 ;  /* 0x00000000420e72ca */ /* 0x000fe200000e0000 */
[----:B------:R-:W-:-:S05]  /*db20*/  VIADD R66, R64, 0x180 ;  /* 0x0000018040427836 */ /* 0x000fca0000000000 */
[----:B------:R-:W-:Y:S01]  /*db30*/  R2UR UR18, R66 ;  /* 0x00000000421272ca */ /* 0x000fe200000e0000 */
[----:B------:R-:W-:-:S05]  /*db40*/  VIADD R66, R64, 0x200 ;  /* 0x0000020040427836 */ /* 0x000fca0000000000 */
        /* <DEDUP_REMOVED lines=9> */
[C---:B------:R-:W-:Y:S01]  /*dbe0*/  VIADD R66, R64.reuse, 0x480 ;  /* 0x0000048040427836 */ /* 0x040fe20000000000 */
[----:B------:R-:W-:-:S04]  /*dbf0*/  R2UR UR6, R64 ;  /* 0x00000000400672ca */ /* 0x000fc800000e0000 */
[----:B------:R-:W-:Y:S01]  /*dc00*/  R2UR UR46, R66 ;  /* 0x00000000422e72ca */ /* 0x000fe200000e0000 */
[C---:B------:R-:W-:Y:S01]  /*dc10*/  VIADD R66, R64.reuse, 0x500 ;  /* 0x0000050040427836 */ /* 0x040fe20000000000 */
[----:B------:R-:W-:-:S04]  /*dc20*/  IADD3 R64, R64, 0x580, RZ ;  /* 0x0000058040407810 */ /* 0x000fc80007ffe0ff */
[----:B------:R-:W-:Y:S01]  /*dc30*/  R2UR UR54, R64 ;  /* 0x00000000403672ca */ /* 0x000fe200000e0000 */
[----:B--2---:R-:W-:Y:S02]  /*dc40*/  VIADD R64, R87, 0x1e800 ;  /* 0x0001e80057407836 */ /* 0x004fe40000000000 */
[-CC-:B------:R-:W-:Y:S01]  /*dc50*/  FFMA.FTZ R49, R49, R6.reuse, -R65.reuse ;  /* 0x0000000631317223 */ /* 0x180fe20000010841 */
[-CC-:B------:R-:W-:Y:S01]  /*dc60*/  FFMA.FTZ R50, R50, R6.reuse, -R65.reuse ;  /* 0x0000000632327223 */ /* 0x180fe20000010841 */
[-CC-:B------:R-:W-:Y:S01]  /*dc70*/  FFMA.FTZ R51, R51, R6.reuse, -R65.reuse ;  /* 0x0000000633337223 */ /* 0x180fe20000010841 */
[-CC-:B------:R-:W-:Y:S01]  /*dc80*/  FFMA.FTZ R52, R52, R6.reuse, -R65.reuse ;  /* 0x0000000634347223 */ /* 0x180fe20000010841 */
        /* <DEDUP_REMOVED lines=29> */
[----:B------:R-:W-:Y:S01]  /*de60*/  MOV R65, 0x40000040 ;  /* 0x4000004000417802 */ /* 0x000fe20000000f00 */
[----:B------:R-:W-:Y:S01]  /*de70*/  WARPGROUP.ARRIVE ;  /* 0x00000000000079c5 */ /* 0x000fe20000000000 */
[----:B------:R-:W-:Y:S01]  /*de80*/  LOP3.LUT R64, R64, 0x10000, RZ, 0xfc, !PT ;  /* 0x0001000040407812 */ /* 0x000fe200078efcff */
[----:B------:R-:W-:Y:S01]  /*de90*/  IMAD.MOV.U32 R67, RZ, RZ, 0x40000040 ;  /* 0x40000040ff437424 */ /* 0x000fe200078e00ff */
[----:B------:R-:W-:Y:S01]  /*dea0*/  R2UR UR7, R65 ;  /* 0x00000000410772ca */ /* 0x000fe200000e0000 */
[----:B------:R-:W2:Y:S01]  /*deb0*/  LDL.LU R87, [R1+0x24] ;  /* 0x0000240001577983 */ /* 0x000ea20000300800 */
[----:B------:R-:W-:-:S02]  /*dec0*/  R2UR UR4, R64 ;  /* 0x00000000400472ca */ /* 0x000fc400000e0000 */
[----:B------:R-:W-:Y:S01]  /*ded0*/  R2UR UR5, R65 ;  /* 0x00000000410572ca */ /* 0x000fe200000e0000 */
[----:B------:R-:W3:-:S12]  /*dee0*/  LDL R118, [R1+0x2c] ;  /* 0x00002c0001767983 */ /* 0x000ed80000100800 */
[----:B------:R-:W-:Y:S01]  /*def0*/  HGMMA.64x64x16.F32 R120, gdesc[UR4].tnspB, R120, gsb0 ;  /* 0x40e00000047879f0 */ /* 0x000fe20008000878 */
[----:B------:R-:W-:Y:S01]  /*df00*/  R2UR UR50, R66 ;  /* 0x00000000423272ca */ /* 0x000fe200000e0000 */
[----:B------:R-:W-:Y:S01]  /*df10*/  VIADD R66, R64, 0x2 ;  /* 0x0000000240427836 */ /* 0x000fe20000000000 */
[C---:B------:R-:W-:Y:S02]  /*df20*/  R2UR UR11, R67.reuse ;  /* 0x00000000430b72ca */ /* 0x040fe400000e0000 */
[C---:B------:R-:W-:Y:S02]  /*df30*/  R2UR UR15, R67.reuse ;  /* 0x00000000430f72ca */ /* 0x040fe400000e0000 */
[C---:B------:R-:W-:Y:S02]  /*df40*/  R2UR UR19, R67.reuse ;  /* 0x00000000431372ca */ /* 0x040fe400000e0000 */
[C---:B------:R-:W-:Y:S02]  /*df50*/  R2UR UR23, R67.reuse ;  /* 0x00000000431772ca */ /* 0x040fe400000e0000 */
[----:B------:R-:W-:-:S02]  /*df60*/  R2UR UR27, R67 ;  /* 0x00000000431b72ca */ /* 0x000fc400000e0000 */
[C---:B------:R-:W-:Y:S02]  /*df70*/  R2UR UR31, R67.reuse ;  /* 0x00000000431f72ca */ /* 0x040fe400000e0000 */
[C---:B------:R-:W-:Y:S02]  /*df80*/  R2UR UR35, R67.reuse ;  /* 0x00000000432372ca */ /* 0x040fe400000e0000 */
[C---:B------:R-:W-:Y:S02]  /*df90*/  R2UR UR43, R67.reuse ;  /* 0x00000000432b72ca */ /* 0x040fe400000e0000 */
[C---:B------:R-:W-:Y:S02]  /*dfa0*/  R2UR UR47, R67.reuse ;  /* 0x00000000432f72ca */ /* 0x040fe400000e0000 */
[----:B------:R-:W-:Y:S02]  /*dfb0*/  R2UR UR51, R67 ;  /* 0x00000000433372ca */ /* 0x000fe400000e0000 */
[----:B------:R-:W-:-:S02]  /*dfc0*/  MOV R67, 0x40000040 ;  /* 0x4000004000437802 */ /* 0x000fc40000000f00 */
[----:B------:R-:W-:Y:S02]  /*dfd0*/  R2UR UR8, R66 ;  /* 0x00000000420872ca */ /* 0x000fe400000e0000 */
[----:B------:R-:W-:Y:S01]  /*dfe0*/  R2UR UR9, R67 ;  /* 0x00000000430972ca */ /* 0x000fe200000e0000 */
[----:B------:R-:W-:Y:S02]  /*dff0*/  WARPGROUP.DEPBAR.LE gsb0, 0x0 ;  /* 0x00008000000079c5 */ /* 0x000fe40000010000 */
[----:B------:R-:W-:-:S10]  /*e000*/  WARPGROUP.ARRIVE ;  /* 0x00000000000079c5 */ /* 0x000fd40000000000 */
[----:B------:R-:W-:Y:S01]  /*e010*/  HGMMA.64x64x16.F32 R120, gdesc[UR8].tnspB, R120, gsb0 ;  /* 0x40e00000087879f0 */ /* 0x000fe20008000878 */
[----:B------:R-:W-:Y:S02]  /*e020*/  VIADD R66, R64, 0x4 ;  /* 0x0000000440427836 */ /* 0x000fe40000000000 */
[----:B------:R-:W-:-:S03]  /*e030*/  IMAD.MOV.U32 R67, RZ, RZ, 0x40000040 ;  /* 0x40000040ff437424 */ /* 0x000fc600078e00ff */
[----:B------:R-:W-:Y:S02]  /*e040*/  R2UR UR12, R66 ;  /* 0x00000000420c72ca */ /* 0x000fe400000e0000 */
[----:B------:R-:W-:Y:S01]  /*e050*/  R2UR UR13, R67 ;  /* 0x00000000430d72ca */ /* 0x000fe200000e0000 */
[----:B------:R-:W-:Y:S02]  /*e060*/  WARPGROUP.DEPBAR.LE gsb0, 0x0 ;  /* 0x00008000000079c5 */ /* 0x000fe40000010000 */
[----:B------:R-:W-:-:S10]  /*e070*/  WARPGROUP.ARRIVE ;  /* 0x00000000000079c5 */ /* 0x000fd40000000000 */
[----:B------:R-:W-:Y:S01]  /*e080*/  HGMMA.64x64x16.F32 R120, gdesc[UR12].tnspB, R120, gsb0 ;  /* 0x40e000000c7879f0 */ /* 0x000fe20008000878 */
[----:B------:R-:W-:Y:S01]  /*e090*/  IMAD.MOV.U32 R67, RZ, RZ, 0x40000040 ;  /* 0x40000040ff437424 */ /* 0x000fe200078e00ff */
[----:B------:R-:W-:-:S04]  /*e0a0*/  IADD3 R66, R64, 0x6, RZ ;  /* 0x0000000640427810 */ /* 0x000fc80007ffe0ff */
[----:B------:R-:W-:Y:S02]  /*e0b0*/  R2UR UR16, R66 ;  /* 0x00000000421072ca */ /* 0x000fe400000e0000 */
[----:B------:R-:W-:Y:S01]  /*e0c0*/  R2UR UR17, R67 ;  /* 0x00000000431172ca */ /* 0x000fe200000e0000 */
[----:B------:R-:W-:Y:S02]  /*e0d0*/  WARPGROUP.DEPBAR.LE gsb0, 0x0 ;  /* 0x00008000000079c5 */ /* 0x000fe40000010000 */
[----:B------:R-:W-:-:S10]  /*e0e0*/  WARPGROUP.ARRIVE ;  /* 0x00000000000079c5 */ /* 0x000fd40000000000 */
[----:B------:R-:W-:Y:S01]  /*e0f0*/  HGMMA.64x64x16.F32 R120, gdesc[UR16].tnspB, R120, gsb0 ;  /* 0x40e00000107879f0 */ /* 0x000fe20008000878 */
[----:B------:R-:W-:Y:S01]  /*e100*/  VIADD R66, R64, 0x600 ;  /* 0x0000060040427836 */ /* 0x000fe20000000000 */
[----:B------:R-:W-:-:S04]  /*e110*/  MOV R67, 0x40000040 ;  /* 0x4000004000437802 */ /* 0x000fc80000000f00 */
        /* <DEDUP_REMOVED lines=47> */
[----:B------:R-:W-:Y:S01]  /*e410*/  R2UR UR55, R65 ;  /* 0x00000000413772ca */ /* 0x000fe200000e0000 */
[----:B------:R-:W-:Y:S02]  /*e420*/  VIADD R64, R64, 0xc06 ;  /* 0x00000c0640407836 */ /* 0x000fe40000000000 */
[----:B------:R-:W-:-:S03]  /*e430*/  IMAD.MOV.U32 R65, RZ, RZ, 0x40000040 ;  /* 0x40000040ff417424 */ /* 0x000fc600078e00ff */
[----:B------:R-:W-:Y:S02]  /*e440*/  R2UR UR52, R64 ;  /* 0x00000000403472ca */ /* 0x000fe400000e0000 */
[----:B------:R-:W-:Y:S01]  /*e450*/  R2UR UR53, R65 ;  /* 0x00000000413572ca */ /* 0x000fe200000e0000 */
[----:B------:R-:W0:Y:S01]  /*e460*/  S2R R91, SR_TID.X ;  /* 0x00000000005b7919 */ /* 0x000e220000002100 */
[----:B------:R-:W-:-:S04]  /*e470*/  FADD.FTZ R3, -R37, R3 ;  /* 0x0000000325037221 */ /* 0x000fc80000010100 */
[----:B------:R-:W-:Y:S01]  /*e480*/  FMUL.FTZ R3, R3, R6 ;  /* 0x0000000603037220 */ /* 0x000fe20000410000 */
[----:B------:R-:W-:Y:S02]  /*e490*/  WARPGROUP.DEPBAR.LE gsb0, 0x0 ;  /* 0x00008000000079c5 */ /* 0x000fe40000010000 */
[----:B------:R-:W-:-:S06]  /*e4a0*/  WARPGROUP.ARRIVE ;  /* 0x00000000000079c5 */ /* 0x000fcc0000000000 */
[----:B------:R-:W-:Y:S01]  /*e4b0*/  HGMMA.64x64x16.F32 R120, gdesc[UR52].tnspB, R120, gsb0 ;  /* 0x40e00000347879f0 */ /* 0x000fe20008000878 */
[----:B------:R-:W-:Y:S01]  /*e4c0*/  MUFU.EX2 R3, R3 ;  /* 0x0000000300037308 */ /* 0x000fe20000000800 */
[----:B0-----:R-:W-:-:S07]  /*e4d0*/  SHF.R.U32.HI R90, RZ, 0x7, R91 ;  /* 0x00000007ff5a7819 */ /* 0x001fce000001165b */
[----:B------:R-:W2:Y:S01]  /*e4e0*/  MUFU.EX2 R25, R25 ;  /* 0x0000001900197308 */ /* 0x000ea20000000800 */
[----:B------:R-:W-:-:S07]  /*e4f0*/  ISETP.GE.U32.AND P2, PT, R91, 0x180, PT ;  /* 0x000001805b00780c */ /* 0x000fce0003f46070 */
[----:B------:R-:W0:Y:S01]  /*e500*/  MUFU.EX2 R64, R27 ;  /* 0x0000001b00407308 */ /* 0x000e220000000800 */
[----:B------:R-:W-:-:S04]  /*e510*/  IADD3 R65, R90, 0x9, RZ ;  /* 0x000000095a417810 */ /* 0x000fc80007ffe0ff */
[----:B------:R-:W-:Y:S01]  /*e520*/  SEL R65, R65, 0x9, !P2 ;  /* 0x0000000941417807 */ /* 0x000fe20005000000 */
[----:B--2---:R-:W-:Y:S02]  /*e530*/  FFMA.FTZ R66, R3, R87, R25 ;  /* 0x0000005703427223 */ /* 0x004fe40000010019 */
[----:B------:R-:W1:Y:S08]  /*e540*/  MUFU.EX2 R27, R79 ;  /* 0x0000004f001b7308 */ /* 0x000e700000000800 */
[----:B------:R-:W2:Y:S01]  /*e550*/  MUFU.EX2 R80, R80 ;  /* 0x0000005000507308 */ /* 0x000ea20000000800 */
[----:B------:R-:W-:-:S07]  /*e560*/  @!P1 IMAD R0, R0, 0x8, R2 ;  /* 0x0000000800009824 */ /* 0x000fce00078e0202 */
[----:B------:R-:W4:Y:S01]  /*e570*/  MUFU.EX2 R79, R86 ;  /* 0x00000056004f7308 */ /* 0x000f220000000800 */
[----:B------:R-:W-:Y:S01]  /*e580*/  @!P1 IADD3 R0, R0, 0x30860, RZ ;  /* 0x0003086000009810 */ /* 0x000fe20007ffe0ff */
[----:B------:R-:W-:Y:S01]  /*e590*/  IMAD.MOV.U32 R94, RZ, RZ, R82 ;  /* 0x000000ffff5e7224 */ /* 0x000fe200078e0052 */
[----:B0-----:R-:W-:-:S05]  /*e5a0*/  F2FP.F16.F32.PACK_AB R25, R64, R25 ;  /* 0x000000194019723e */ /* 0x001fca00000000ff */
[----:B------:R-:W0:Y:S01]  /*e5b0*/  MUFU.EX2 R67, R83 ;  /* 0x0000005300437308 */ /* 0x000e220000000800 */
[----:B------:R-:W-:-:S07]  /*e5c0*/  @!P1 PRMT R0, RZ, 0x654, R0 ;  /* 0x00000654ff009816 */ /* 0x000fce0000000000 */
[----:B------:R-:W-:Y:S01]  /*e5d0*/  MUFU.EX2 R4, R4 ;  /* 0x0000000400047308 */ /* 0x000fe20000000800 */
[----:B------:R-:W-:Y:S02]  /*e5e0*/  WARPGROUP.DEPBAR.LE gsb0, 0x0 ;  /* 0x00008000000079c5 */ /* 0x000fe40000010000 */
[----:B------:R3:W-:Y:S06]  /*e5f0*/  BAR.ARV R65, 0x100 ;  /* 0x000400410000751d */ /* 0x0007ec0000002000 */
[----:B---3--:R-:W-:Y:S01]  /*e600*/  FADD.FTZ R65, R64, R66 ;  /* 0x0000004240417221 */ /* 0x008fe20000010000 */
[----:B------:R-:W-:-:S04]  /*e610*/  @!P1 IMAD R66, R22, 0x8, R2 ;  /* 0x0000000816429824 */ /* 0x000fc800078e0202 */
[----:B------:R-:W-:-:S05]  /*e620*/  @!P1 VIADD R66, R66, 0x30840 ;  /* 0x0003084042429836 */ /* 0x000fca0000000000 */
[----:B------:R-:W-:Y:S01]  /*e630*/  @!P1 PRMT R66, RZ, 0x654, R66 ;  /* 0x00000654ff429816 */ /* 0x000fe20000000042 */
[----:B-1----:R-:W-:Y:S01]  /*e640*/  FADD.FTZ R64, R27, R65 ;  /* 0x000000411b407221 */ /* 0x002fe20000010000 */
[----:B------:R-:W-:Y:S02]  /*e650*/  MUFU.EX2 R82, R9 ;  /* 0x0000000900527308 */ /* 0x000fe40000000800 */
[----:B------:R1:W-:Y:S01]  /*e660*/  @!P1 SYNCS.ARRIVE.TRANS64.RED.A1T0 RZ, [R66+URZ], RZ ;  /* 0x000000ff42ff99a7 */ /* 0x0003e2000810043f */
[----:B--2---:R-:W-:-:S05]  /*e670*/  F2FP.F16.F32.PACK_AB R27, R80, R27 ;  /* 0x0000001b501b723e */ /* 0x004fca00000000ff */
[----:B------:R2:W-:Y:S01]  /*e680*/  MUFU.EX2 R9, R38 ;  /* 0x0000002600097308 */ /* 0x0005e20000000800 */
[----:B------:R3:W-:Y:S07]  /*e690*/  @!P1 SYNCS.ARRIVE.TRANS64.RED.A1T0 RZ, [R0+URZ], RZ ;  /* 0x000000ff00ff99a7 */ /* 0x0007ee000810043f */
[----:B-1----:R-:W1:Y:S01]  /*e6a0*/  MUFU.EX2 R66, R157 ;  /* 0x0000009d00427308 */ /* 0x002e620000000800 */
[----:B------:R4:W-:Y:S07]  /*e6b0*/  STSM.16.M88.4 [R118+0x1e800], R24 ;  /* 0x01e8001876007844 */ /* 0x0009ee0000000200 */
[----:B------:R-:W3:Y:S01]  /*e6c0*/  MUFU.EX2 R65, R156 ;  /* 0x0000009c00417308 */ /* 0x000ee20000000800 */
[----:B------:R-:W-:Y:S01]  /*e6d0*/  FADD.FTZ R64, R80, R64 ;  /* 0x0000004050407221 */ /* 0x000fe20000010000 */
[----:B--2---:R-:W2:Y:S06]  /*e6e0*/  LDL R38, [R1+0x30] ;  /* 0x0000300001267983 */ /* 0x004eac0000100800 */
[----:B------:R-:W-:Y:S08]  /*e6f0*/  MUFU.EX2 R90, R11 ;  /* 0x0000000b005a7308 */ /* 0x000ff00000000800 */
[----:B------:R0:W3:Y:S08]  /*e700*/  MUFU.EX2 R11, R39 ;  /* 0x00000027000b7308 */ /* 0x0000f00000000800 */
[----:B----4-:R-:W4:Y:S01]  /*e710*/  MUFU.EX2 R27, R155 ;  /* 0x0000009b001b7308 */ /* 0x010f220000000800 */
[----:B0-----:R-:W2:Y:S07]  /*e720*/  LDL R39, [R1+0x34] ;  /* 0x0000340001277983 */ /* 0x001eae0000100800 */
[----:B------:R0:W-:Y:S02]  /*e730*/  MUFU.EX2 R98, R8 ;  /* 0x0000000800627308 */ /* 0x0001e40000000800 */
[----:B0-----:R-:W-:-:S06]  /*e740*/  FADD.FTZ R8, R79, R94 ;  /* 0x0000005e4f087221 */ /* 0x001fcc0000010000 */
[----:B------:R-:W0:Y:S08]  /*e750*/  MUFU.EX2 R40, R40 ;  /* 0x0000002800287308 */ /* 0x000e300000000800 */
[----:B------:R-:W0:Y:S08]  /*e760*/  MUFU.EX2 R26, R154 ;  /* 0x0000009a001a7308 */ /* 0x000e300000000800 */
[----:B------:R1:W-:Y:S08]  /*e770*/  MUFU.EX2 R87, R10 ;  /* 0x0000000a00577308 */ /* 0x0003f00000000800 */
[----:B------:R3:W-:Y:S01]  /*e780*/  MUFU.EX2 R86, R12 ;  /* 0x0000000c00567308 */ /* 0x0007e20000000800 */
[----:B-1----:R-:W-:-:S04]  /*e790*/  FADD.FTZ R10, R67, R8 ;  /* 0x00000008430a7221 */ /* 0x002fc80000010000 */
[----:B------:R-:W-:-:S03]  /*e7a0*/  FADD.FTZ R10, R66, R10 ;  /* 0x0000000a420a7221 */ /* 0x000fc60000010000 */
[----:B------:R-:W1:Y:S01]  /*e7b0*/  MUFU.EX2 R25, R153 ;  /* 0x0000009900197308 */ /* 0x000e620000000800 */
[----:B---3--:R-:W-:-:S04]  /*e7c0*/  FADD.FTZ R12, R4, R64 ;  /* 0x00000040040c7221 */ /* 0x008fc80000010000 */
[C---:B------:R-:W-:Y:S01]  /*e7d0*/  FADD.FTZ R12, R9.reuse, R12 ;  /* 0x0000000c090c7221 */ /* 0x040fe20000010000 */
[----:B------:R-:W-:Y:S01]  /*e7e0*/  F2FP.F16.F32.PACK_AB R9, R9, R4 ;  /* 0x000000040909723e */ /* 0x000fe200000000ff */
[----:B------:R-:W-:Y:S01]  /*e7f0*/  FADD.FTZ R4, R65, R10 ;  /* 0x0000000a41047221 */ /* 0x000fe20000010000 */
[----:B------:R-:W3:Y:S08]  /*e800*/  MUFU.EX2 R24, R152 ;  /* 0x0000009800187308 */ /* 0x000ef00000000800 */
[----:B------:R-:W3:Y:S08]  /*e810*/  MUFU.EX2 R0, R105 ;  /* 0x0000006900007308 */ /* 0x000ef00000000800 */
[----:B------:R4:W-:Y:S02]  /*e820*/  MUFU.EX2 R105, R14 ;  /* 0x0000000e00697308 */ /* 0x0009e40000000800 */
[----:B----4-:R-:W-:Y:S01]  /*e830*/  FADD.FTZ R14, R11, R12 ;  /* 0x0000000c0b0e7221 */ /* 0x010fe20000010000 */
[----:B------:R-:W-:-:S05]  /*e840*/  FADD.FTZ R12, R27, R4 ;  /* 0x000000041b0c7221 */ /* 0x000fca0000010000 */
[----:B------:R-:W4:Y:S01]  /*e850*/  MUFU.EX2 R100, R100 ;  /* 0x0000006400647308 */ /* 0x000f220000000800 */
[----:B0-----:R-:W-:Y:S01]  /*e860*/  FADD.FTZ R4, R40, R14 ;  /* 0x0000000e28047221 */ /* 0x001fe20000010000 */
[----:B------:R-:W-:-:S04]  /*e870*/  FADD.FTZ R14, R26, R12 ;  /* 0x0000000c1a0e7221 */ /* 0x000fc80000010000 */
[----:B-1----:R-:W-:Y:S02]  /*e880*/  FADD.FTZ R14, R25, R14 ;  /* 0x0000000e190e7221 */ /* 0x002fe40000010000 */
[----:B------:R-:W0:Y:S02]  /*e890*/  MUFU.EX2 R97, R97 ;  /* 0x0000006100617308 */ /* 0x000e240000000800 */
[----:B---3--:R-:W-:-:S06]  /*e8a0*/  FADD.FTZ R14, R24, R14 ;  /* 0x0000000e180e7221 */ /* 0x008fcc0000010000 */
[----:B------:R-:W1:Y:S01]  /*e8b0*/  MUFU.EX2 R96, R96 ;  /* 0x0000006000607308 */ /* 0x000e620000000800 */
[----:B------:R-:W-:-:S07]  /*e8c0*/  FADD.FTZ R14, R0, R14 ;  /* 0x0000000e000e7221 */ /* 0x000fce0000010000 */
[----:B------:R-:W3:Y:S01]  /*e8d0*/  MUFU.EX2 R93, R93 ;  /* 0x0000005d005d7308 */ /* 0x000ee20000000800 */
[----:B----4-:R-:W-:-:S07]  /*e8e0*/  FADD.FTZ R14, R100, R14 ;  /* 0x0000000e640e7221 */ /* 0x010fce0000010000 */
[----:B------:R-:W4:Y:S01]  /*e8f0*/  MUFU.EX2 R92, R92 ;  /* 0x0000005c005c7308 */ /* 0x000f220000000800 */
[----:B0-----:R-:W-:-:S07]  /*e900*/  FADD.FTZ R14, R97, R14 ;  /* 0x0000000e610e7221 */ /* 0x001fce0000010000 */
[----:B------:R-:W0:Y:S01]  /*e910*/  MUFU.EX2 R89, R89 ;  /* 0x0000005900597308 */ /* 0x000e220000000800 */
[----:B-1----:R-:W-:-:S07]  /*e920*/  FADD.FTZ R14, R96, R14 ;  /* 0x0000000e600e7221 */ /* 0x002fce0000010000 */
[----:B------:R-:W1:Y:S01]  /*e930*/  MUFU.EX2 R88, R88 ;  /* 0x0000005800587308 */ /* 0x000e620000000800 */
[----:B---3--:R-:W-:-:S04]  /*e940*/  FADD.FTZ R14, R93, R14 ;  /* 0x0000000e5d0e7221 */ /* 0x008fc80000010000 */
[----:B----4-:R-:W-:-:S03]  /*e950*/  FADD.FTZ R14, R92, R14 ;  /* 0x0000000e5c0e7221 */ /* 0x010fc60000010000 */
[----:B------:R-:W-:Y:S01]  /*e960*/  MUFU.EX2 R83, R13 ;  /* 0x0000000d00537308 */ /* 0x000fe20000000800 */
[----:B0-----:R-:W-:-:S07]  /*e970*/  FADD.FTZ R14, R89, R14 ;  /* 0x0000000e590e7221 */ /* 0x001fce0000010000 */
[----:B------:R0:W3:Y:S01]  /*e980*/  MUFU.EX2 R13, R41 ;  /* 0x00000029000d7308 */ /* 0x0000e20000000800 */
[----:B------:R-:W-:Y:S01]  /*e990*/  F2FP.F16.F32.PACK_AB R12, R26, R27 ;  /* 0x0000001b1a0c723e */ /* 0x000fe200000000ff */
[----:B0-----:R-:W4:Y:S01]  /*e9a0*/  LDL R41, [R1+0x6c] ;  /* 0x00006c0001297983 */ /* 0x001f220000100800 */
[----:B-1----:R-:W-:Y:S01]  /*e9b0*/  FADD.FTZ R26, R88, R14 ;  /* 0x0000000e581a7221 */ /* 0x002fe20000010000 */
[----:B------:R-:W-:Y:S02]  /*e9c0*/  F2FP.F16.F32.PACK_AB R14, R24, R25 ;  /* 0x00000019180e723e */ /* 0x000fe400000000ff */
[----:B------:R-:W2:Y:S02]  /*e9d0*/  LDL R24, [R1+0x74] ;  /* 0x0000740001187983 */ /* 0x000ea40000100800 */
[----:B------:R-:W0:Y:S08]  /*e9e0*/  MUFU.EX2 R42, R42 ;  /* 0x0000002a002a7308 */ /* 0x000e300000000800 */
[----:B------:R-:W-:Y:S08]  /*e9f0*/  MUFU.EX2 R91, R15 ;  /* 0x0000000f005b7308 */ /* 0x000ff00000000800 */
[----:B------:R-:W1:Y:S01]  /*ea00*/  MUFU.EX2 R15, R43 ;  /* 0x0000002b000f7308 */ /* 0x000e620000000800 */
[----:B---3--:R-:W-:-:S07]  /*ea10*/  FADD.FTZ R4, R13, R4 ;  /* 0x000000040d047221 */ /* 0x008fce0000010000 */
[----:B------:R-:W3:Y:S01]  /*ea20*/  MUFU.EX2 R44, R44 ;  /* 0x0000002c002c7308 */ /* 0x000ee20000000800 */
[----:B0-----:R-:W-:-:S07]  /*ea30*/  FADD.FTZ R4, R42, R4 ;  /* 0x000000042a047221 */ /* 0x001fce0000010000 */
[----:B------:R-:W0:Y:S01]  /*ea40*/  MUFU.EX2 R45, R45 ;  /* 0x0000002d002d7308 */ /* 0x000e220000000800 */
[----:B-1----:R-:W-:-:S07]  /*ea50*/  FADD.FTZ R4, R15, R4 ;  /* 0x000000040f047221 */ /* 0x002fce0000010000 */
        /* <DEDUP_REMOVED lines=8> */
[----:B------:R-:W3:Y:S08]  /*eae0*/  MUFU.EX2 R50, R50 ;  /* 0x0000003200327308 */ /* 0x000ef00000000800 */
[----:B------:R-:W3:Y:S01]  /*eaf0*/  MUFU.EX2 R85, R85 ;  /* 0x0000005500557308 */ /* 0x000ee20000000800 */
[----:B0-----:R-:W-:-:S07]  /*eb00*/  FADD.FTZ R4, R48, R4 ;  /* 0x0000000430047221 */ /* 0x001fce0000010000 */
[----:B------:R-:W0:Y:S08]  /*eb10*/  MUFU.EX2 R51, R51 ;  /* 0x0000003300337308 */ /* 0x000e300000000800 */
[----:B------:R-:W0:Y:S01]  /*eb20*/  MUFU.EX2 R84, R84 ;  /* 0x0000005400547308 */ /* 0x000e220000000800 */
[----:B-1----:R-:W-:-:S07]  /*eb30*/  FADD.FTZ R4, R49, R4 ;  /* 0x0000000431047221 */ /* 0x002fce0000010000 */
[----:B------:R-:W1:Y:S08]  /*eb40*/  MUFU.EX2 R52, R52 ;  /* 0x0000003400347308 */ /* 0x000e700000000800 */
[----:B------:R-:W1:Y:S01]  /*eb50*/  MUFU.EX2 R81, R81 ;  /* 0x0000005100517308 */ /* 0x000e620000000800 */
[----:B---3--:R-:W-:Y:S01]  /*eb60*/  FADD.FTZ R4, R50, R4 ;  /* 0x0000000432047221 */ /* 0x008fe20000010000 */
[----:B------:R-:W-:-:S06]  /*eb70*/  FADD.FTZ R26, R85, R26 ;  /* 0x0000001a551a7221 */ /* 0x000fcc0000010000 */
[----:B------:R-:W3:Y:S08]  /*eb80*/  MUFU.EX2 R53, R53 ;  /* 0x0000003500357308 */ /* 0x000ef00000000800 */
[----:B------:R-:W3:Y:S01]  /*eb90*/  MUFU.EX2 R36, R36 ;  /* 0x0000002400247308 */ /* 0x000ee20000000800 */
[----:B0-----:R-:W-:Y:S01]  /*eba0*/  FADD.FTZ R4, R51, R4 ;  /* 0x0000000433047221 */ /* 0x001fe20000010000 */
[----:B------:R-:W-:-:S06]  /*ebb0*/  FADD.FTZ R26, R84, R26 ;  /* 0x0000001a541a7221 */ /* 0x000fcc0000010000 */
[----:B------:R-:W0:Y:S08]  /*ebc0*/  MUFU.EX2 R54, R54 ;  /* 0x0000003600367308 */ /* 0x000e300000000800 */
[----:B------:R-:W0:Y:S01]  /*ebd0*/  MUFU.EX2 R30, R30 ;  /* 0x0000001e001e7308 */ /* 0x000e220000000800 */
[----:B-1----:R-:W-:Y:S01]  /*ebe0*/  FADD.FTZ R4, R52, R4 ;  /* 0x0000000434047221 */ /* 0x002fe20000010000 */
[----:B------:R-:W-:-:S06]  /*ebf0*/  FADD.FTZ R26, R81, R26 ;  /* 0x0000001a511a7221 */ /* 0x000fcc0000010000 */
        /* <DEDUP_REMOVED lines=16> */
[----:B------:R-:W-:Y:S08]  /*ed00*/  MUFU.EX2 R33, R33 ;  /* 0x0000002100217308 */ /* 0x000ff00000000800 */
[----:B------:R-:W3:Y:S01]  /*ed10*/  MUFU.EX2 R59, R59 ;  /* 0x0000003b003b7308 */ /* 0x000ee20000000800 */
[----:B0-----:R-:W-:Y:S01]  /*ed20*/  FADD.FTZ R25, R57, R4 ;  /* 0x0000000439197221 */ /* 0x001fe20000010000 */
[----:B------:R-:W-:-:S06]  /*ed30*/  FADD.FTZ R4, R34, R27 ;  /* 0x0000001b22047221 */ /* 0x000fcc0000010000 */
[----:B------:R-:W0:Y:S01]  /*ed40*/  MUFU.EX2 R60, R60 ;  /* 0x0000003c003c7308 */ /* 0x000e220000000800 */
[----:B------:R-:W-:Y:S02]  /*ed50*/  F2FP.F16.F32.PACK_AB R8, R67, R79 ;  /* 0x0000004f4308723e */ /* 0x000fe400000000ff */
[----:B------:R-:W-:Y:S02]  /*ed60*/  F2FP.F16.F32.PACK_AB R10, R65, R66 ;  /* 0x00000042410a723e */ /* 0x000fe400000000ff */
[----:B------:R-:W-:Y:S01]  /*ed70*/  F2FP.F16.F32.PACK_AB R11, R40, R11 ;  /* 0x0000000b280b723e */ /* 0x000fe200000000ff */
[----:B-1----:R-:W-:Y:S01]  /*ed80*/  FADD.FTZ R4, R29, R4 ;  /* 0x000000041d047221 */ /* 0x002fe20000010000 */
[----:B------:R-:W-:Y:S01]  /*ed90*/  F2FP.F16.F32.PACK_AB R100, R100, R0 ;  /* 0x000000006464723e */ /* 0x000fe200000000ff */
[----:B------:R-:W-:Y:S01]  /*eda0*/  FADD.FTZ R0, R58, R25 ;  /* 0x000000193a007221 */ /* 0x000fe20000010000 */
[----:B------:R-:W3:Y:S01]  /*edb0*/  LDL R26, [R1+0x70] ;  /* 0x00007000011a7983 */ /* 0x000ee20000100800 */
[----:B------:R-:W-:-:S02]  /*edc0*/  F2FP.F16.F32.PACK_AB R13, R42, R13 ;  /* 0x0000000d2a0d723e */ /* 0x000fc400000000ff */
[----:B------:R-:W-:Y:S01]  /*edd0*/  F2FP.F16.F32.PACK_AB R15, R44, R15 ;  /* 0x0000000f2c0f723e */ /* 0x000fe200000000ff */
[----:B------:R1:W-:Y:S01]  /*ede0*/  MUFU.EX2 R106, R101 ;  /* 0x00000065006a7308 */ /* 0x0003e20000000800 */
[----:B------:R-:W-:Y:S02]  /*edf0*/  F2FP.F16.F32.PACK_AB R102, R96, R97 ;  /* 0x000000616066723e */ /* 0x000fe400000000ff */
[----:B------:R-:W-:Y:S02]  /*ee00*/  F2FP.F16.F32.PACK_AB R103, R48, R47 ;  /* 0x0000002f3067723e */ /* 0x000fe400000000ff */
[----:B------:R-:W-:Y:S02]  /*ee10*/  F2FP.F16.F32.PACK_AB R92, R92, R93 ;  /* 0x0000005d5c5c723e */ /* 0x000fe400000000ff */
[----:B------:R-:W-:Y:S02]  /*ee20*/  F2FP.F16.F32.PACK_AB R93, R50, R49 ;  /* 0x00000031325d723e */ /* 0x000fe400000000ff */
[----:B-1----:R-:W-:-:S02]  /*ee30*/  F2FP.F16.F32.PACK_AB R101, R46, R45 ;  /* 0x0000002d2e65723e */ /* 0x002fc400000000ff */
[----:B------:R-:W-:Y:S02]  /*ee40*/  F2FP.F16.F32.PACK_AB R94, R88, R89 ;  /* 0x00000059585e723e */ /* 0x000fe400000000ff */
[----:B------:R-:W-:Y:S01]  /*ee50*/  F2FP.F16.F32.PACK_AB R95, R52, R51 ;  /* 0x00000033345f723e */ /* 0x000fe200000000ff */
[----:B----4-:R3:W-:Y:S04]  /*ee60*/  STSM.16.M88.4 [R41], R8 ;  /* 0x0000000829007844 */ /* 0x0107e80000000200 */
[----:B--2---:R1:W-:Y:S04]  /*ee70*/  STSM.16.M88.4 [R39], R12 ;  /* 0x0000000c27007844 */ /* 0x0043e80000000200 */
[----:B------:R-:W-:Y:S01]  /*ee80*/  STSM.16.M88.4 [R38], R100 ;  /* 0x0000006426007844 */ /* 0x000fe20000000200 */
[----:B---3--:R-:W-:Y:S01]  /*ee90*/  FADD.FTZ R9, R59, R0 ;  /* 0x000000003b097221 */ /* 0x008fe20000010000 */
[----:B------:R-:W-:Y:S01]  /*eea0*/  FADD.FTZ R11, R33, R4 ;  /* 0x00000004210b7221 */ /* 0x000fe20000010000 */
[----:B------:R-:W-:-:S02]  /*eeb0*/  F2FP.F16.F32.PACK_AB R8, R84, R85 ;  /* 0x000000555408723e */ /* 0x000fc400000000ff */
[----:B0-----:R-:W-:Y:S01]  /*eec0*/  FADD.FTZ R0, R60, R9 ;  /* 0x000000093c007221 */ /* 0x001fe20000010000 */
[----:B-1----:R-:W-:Y:S01]  /*eed0*/  FADD.FTZ R15, R82, R11 ;  /* 0x0000000b520f7221 */ /* 0x002fe20000010000 */
[----:B------:R-:W-:Y:S02]  /*eee0*/  F2FP.F16.F32.PACK_AB R9, R54, R53 ;  /* 0x000000353609723e */ /* 0x000fe400000000ff */
[----:B------:R-:W-:Y:S02]  /*eef0*/  F2FP.F16.F32.PACK_AB R10, R36, R81 ;  /* 0x00000051240a723e */ /* 0x000fe400000000ff */
[----:B------:R-:W-:Y:S01]  /*ef00*/  F2FP.F16.F32.PACK_AB R11, R56, R55 ;  /* 0x00000037380b723e */ /* 0x000fe200000000ff */
[----:B------:R-:W-:Y:S04]  /*ef10*/  STSM.16.M88.4 [R118+0x24800], R92 ;  /* 0x0248005c76007844 */ /* 0x000fe80000000200 */
[----:B------:R0:W-:Y:S04]  /*ef20*/  STSM.16.M88.4 [R24], R8 ;  /* 0x0000000818007844 */ /* 0x0001e80000000200 */
[----:B0-----:R-:W2:Y:S01]  /*ef30*/  LDL.LU R24, [R1+0x20] ;  /* 0x0000200001187983 */ /* 0x001ea20000300800 */
[----:B------:R-:W0:Y:S08]  /*ef40*/  MUFU.EX2 R61, R61 ;  /* 0x0000003d003d7308 */ /* 0x000e300000000800 */
[----:B------:R-:W1:Y:S08]  /*ef50*/  MUFU.EX2 R62, R62 ;  /* 0x0000003e003e7308 */ /* 0x000e700000000800 */
[----:B------:R-:W3:Y:S08]  /*ef60*/  MUFU.EX2 R32, R32 ;  /* 0x0000002000207308 */ /* 0x000ef00000000800 */
[----:B------:R-:W4:Y:S01]  /*ef70*/  MUFU.EX2 R63, R63 ;  /* 0x0000003f003f7308 */ /* 0x000f220000000800 */
[----:B0-----:R-:W-:-:S07]  /*ef80*/  FADD.FTZ R13, R61, R0 ;  /* 0x000000003d0d7221 */ /* 0x001fce0000010000 */
[----:B------:R-:W0:Y:S01]  /*ef90*/  MUFU.EX2 R68, R68 ;  /* 0x0000004400447308 */ /* 0x000e220000000800 */
[----:B-1----:R-:W-:-:S07]  /*efa0*/  FADD.FTZ R0, R62, R13 ;  /* 0x0000000d3e007221 */ /* 0x002fce0000010000 */
[----:B------:R-:W1:Y:S08]  /*efb0*/  MUFU.EX2 R28, R28 ;  /* 0x0000001c001c7308 */ /* 0x000e700000000800 */
[----:B------:R-:W1:Y:S01]  /*efc0*/  MUFU.EX2 R69, R69 ;  /* 0x0000004500457308 */ /* 0x000e620000000800 */
[----:B---3--:R-:W-:Y:S01]  /*efd0*/  FADD.FTZ R4, R32, R15 ;  /* 0x0000000f20047221 */ /* 0x008fe20000010000 */
[----:B----4-:R-:W-:-:S06]  /*efe0*/  FADD.FTZ R13, R63, R0 ;  /* 0x000000003f0d7221 */ /* 0x010fcc0000010000 */
[----:B------:R-:W3:Y:S01]  /*eff0*/  MUFU.EX2 R70, R70 ;  /* 0x0000004600467308 */ /* 0x000ee20000000800 */
[----:B------:R-:W-:Y:S01]  /*f000*/  FADD.FTZ R15, R83, R4 ;  /* 0x00000004530f7221 */ /* 0x000fe20000010000 */
[----:B0-----:R-:W-:-:S06]  /*f010*/  FADD.FTZ R0, R68, R13 ;  /* 0x0000000d44007221 */ /* 0x001fcc0000010000 */
[----:B------:R-:W0:Y:S08]  /*f020*/  MUFU.EX2 R21, R21 ;  /* 0x0000001500157308 */ /* 0x000e300000000800 */
[----:B------:R-:W4:Y:S01]  /*f030*/  MUFU.EX2 R71, R71 ;  /* 0x0000004700477308 */ /* 0x000f220000000800 */
[----:B-1----:R-:W-:Y:S01]  /*f040*/  FADD.FTZ R15, R28, R15 ;  /* 0x0000000f1c0f7221 */ /* 0x002fe20000010000 */
[----:B------:R-:W-:-:S06]  /*f050*/  FADD.FTZ R25, R69, R0 ;  /* 0x0000000045197221 */ /* 0x000fcc0000010000 */
[----:B------:R-:W1:Y:S01]  /*f060*/  MUFU.EX2 R72, R72 ;  /* 0x0000004800487308 */ /* 0x000e620000000800 */
[----:B------:R-:W-:Y:S01]  /*f070*/  FADD.FTZ R4, R86, R15 ;  /* 0x0000000f56047221 */ /* 0x000fe20000010000 */
[----:B---3--:R-:W-:-:S06]  /*f080*/  FADD.FTZ R0, R70, R25 ;  /* 0x0000001946007221 */ /* 0x008fcc0000010000 */
[----:B------:R-:W3:Y:S08]  /*f090*/  MUFU.EX2 R20, R20 ;  /* 0x0000001400147308 */ /* 0x000ef00000000800 */
[----:B------:R-:W3:Y:S01]  /*f0a0*/  MUFU.EX2 R73, R73 ;  /* 0x0000004900497308 */ /* 0x000ee20000000800 */
[----:B0-----:R-:W-:Y:S01]  /*f0b0*/  FADD.FTZ R4, R21, R4 ;  /* 0x0000000415047221 */ /* 0x001fe20000010000 */
[----:B----4-:R-:W-:-:S06]  /*f0c0*/  FADD.FTZ R11, R71, R0 ;  /* 0x00000000470b7221 */ /* 0x010fcc0000010000 */
[----:B------:R-:W0:Y:S01]  /*f0d0*/  MUFU.EX2 R74, R74 ;  /* 0x0000004a004a7308 */ /* 0x000e220000000800 */
[----:B------:R-:W-:Y:S01]  /*f0e0*/  FADD.FTZ R25, R87, R4 ;  /* 0x0000000457197221 */ /* 0x000fe20000010000 */
[----:B-1----:R-:W-:-:S06]  /*f0f0*/  FADD.FTZ R0, R72, R11 ;  /* 0x0000000b48007221 */ /* 0x002fcc0000010000 */
[----:B------:R-:W1:Y:S01]  /*f100*/  MUFU.EX2 R75, R75 ;  /* 0x0000004b004b7308 */ /* 0x000e620000000800 */
[----:B---3--:R-:W-:Y:S01]  /*f110*/  FADD.FTZ R27, R20, R25 ;  /* 0x00000019141b7221 */ /* 0x008fe20000010000 */
[----:B------:R-:W-:-:S06]  /*f120*/  FADD.FTZ R25, R73, R0 ;  /* 0x0000000049197221 */ /* 0x000fcc0000010000 */
[----:B------:R-:W3:Y:S01]  /*f130*/  MUFU.EX2 R76, R76 ;  /* 0x0000004c004c7308 */ /* 0x000ee20000000800 */
[----:B------:R-:W-:Y:S01]  /*f140*/  FADD.FTZ R4, R90, R27 ;  /* 0x0000001b5a047221 */ /* 0x000fe20000010000 */
[----:B0-----:R-:W-:-:S06]  /*f150*/  FADD.FTZ R0, R74, R25 ;  /* 0x000000194a007221 */ /* 0x001fcc0000010000 */
[----:B------:R-:W0:Y:S01]  /*f160*/  MUFU.EX2 R77, R77 ;  /* 0x0000004d004d7308 */ /* 0x000e220000000800 */
[----:B------:R-:W-:Y:S01]  /*f170*/  FADD.FTZ R27, R91, R4 ;  /* 0x000000045b1b7221 */ /* 0x000fe20000010000 */
[----:B------:R-:W-:Y:S01]  /*f180*/  F2FP.F16.F32.PACK_AB R12, R35, R30 ;  /* 0x0000001e230c723e */ /* 0x000fe200000000ff */
[----:B-1----:R-:W-:-:S05]  /*f190*/  FADD.FTZ R25, R75, R0 ;  /* 0x000000004b197221 */ /* 0x002fca0000010000 */
[----:B------:R-:W1:Y:S01]  /*f1a0*/  MUFU.EX2 R78, R78 ;  /* 0x0000004e004e7308 */ /* 0x000e620000000800 */
[----:B------:R-:W-:Y:S02]  /*f1b0*/  F2FP.F16.F32.PACK_AB R13, R58, R57 ;  /* 0x000000393a0d723e */ /* 0x000fe400000000ff */
[----:B------:R-:W-:Y:S02]  /*f1c0*/  F2FP.F16.F32.PACK_AB R14, R34, R31 ;  /* 0x0000001f220e723e */ /* 0x000fe400000000ff */
[----:B------:R-:W-:-:S03]  /*f1d0*/  F2FP.F16.F32.PACK_AB R15, R60, R59 ;  /* 0x0000003b3c0f723e */ /* 0x000fc600000000ff */
[----:B------:R-:W4:Y:S01]  /*f1e0*/  MUFU.EX2 R107, R104 ;  /* 0x00000068006b7308 */ /* 0x000f220000000800 */
[----:B------:R-:W-:Y:S02]  /*f1f0*/  F2FP.F16.F32.PACK_AB R8, R33, R29 ;  /* 0x0000001d2108723e */ /* 0x000fe400000000ff */
[----:B------:R-:W-:Y:S02]  /*f200*/  F2FP.F16.F32.PACK_AB R9, R62, R61 ;  /* 0x0000003d3e09723e */ /* 0x000fe400000000ff */
[----:B------:R-:W-:-:S03]  /*f210*/  F2FP.F16.F32.PACK_AB R10, R32, R82 ;  /* 0x00000052200a723e */ /* 0x000fc600000000ff */
[----:B------:R-:W4:Y:S01]  /*f220*/  MUFU.EX2 R110, R110 ;  /* 0x0000006e006e7308 */ /* 0x000f220000000800 */
[----:B------:R-:W-:Y:S01]  /*f230*/  F2FP.F16.F32.PACK_AB R11, R68, R63 ;  /* 0x0000003f440b723e */ /* 0x000fe200000000ff */
[----:B------:R-:W-:Y:S01]  /*f240*/  FADD.FTZ R4, R98, R27 ;  /* 0x0000001b62047221 */ /* 0x000fe20000010000 */
[----:B---3--:R-:W-:Y:S01]  /*f250*/  FADD.FTZ R0, R76, R25 ;  /* 0x000000194c007221 */ /* 0x008fe20000010000 */
[----:B------:R-:W-:Y:S04]  /*f260*/  STSM.16.M88.4 [R39+0x6000], R12 ;  /* 0x0060000c27007844 */ /* 0x000fe80000000200 */
[----:B------:R-:W3:Y:S01]  /*f270*/  MUFU.EX2 R108, R108 ;  /* 0x0000006c006c7308 */ /* 0x000ee20000000800 */
[----:B------:R0:W-:Y:S07]  /*f280*/  STSM.16.M88.4 [R38+0x6000], R8 ;  /* 0x0060000826007844 */ /* 0x0001ee0000000200 */
[----:B------:R-:W3:Y:S08]  /*f290*/  MUFU.EX2 R111, R111 ;  /* 0x0000006f006f7308 */ /* 0x000ef00000000800 */
[----:B------:R-:W3:Y:S01]  /*f2a0*/  MUFU.EX2 R116, R116 ;  /* 0x0000007400747308 */ /* 0x000ee20000000800 */
[----:B0-----:R-:W-:Y:S01]  /*f2b0*/  FADD.FTZ R11, R105, R4 ;  /* 0x00000004690b7221 */ /* 0x001fe20000010000 */
[----:B------:R-:W-:-:S03]  /*f2c0*/  FADD.FTZ R9, R77, R0 ;  /* 0x000000004d097221 */ /* 0x000fc60000010000 */
[----:B------:R-:W-:-:S03]  /*f2d0*/  FADD.FTZ R0, R106, R11 ;  /* 0x0000000b6a007221 */ /* 0x000fc60000010000 */
[----:B------:R-:W0:Y:S01]  /*f2e0*/  MUFU.EX2 R109, R109 ;  /* 0x0000006d006d7308 */ /* 0x000e220000000800 */
[----:B-1----:R-:W-:Y:S01]  /*f2f0*/  FADD.FTZ R9, R78, R9 ;  /* 0x000000094e097221 */ /* 0x002fe20000010000 */
[----:B----4-:R-:W-:-:S06]  /*f300*/  FADD.FTZ R11, R107, R0 ;  /* 0x000000006b0b7221 */ /* 0x010fcc0000010000 */
[----:B------:R-:W-:Y:S01]  /*f310*/  MUFU.EX2 R99, R112 ;  /* 0x0000007000637308 */ /* 0x000fe20000000800 */
[----:B------:R-:W-:-:S07]  /*f320*/  FADD.FTZ R0, R110, R9 ;  /* 0x000000096e007221 */ /* 0x000fce0000010000 */
[----:B------:R-:W-:Y:S08]  /*f330*/  MUFU.EX2 R104, R113 ;  /* 0x0000007100687308 */ /* 0x000ff00000000800 */
[----:B------:R-:W1:Y:S08]  /*f340*/  MUFU.EX2 R115, R115 ;  /* 0x0000007300737308 */ /* 0x000e700000000800 */
[----:B------:R-:W-:Y:S08]  /*f350*/  MUFU.EX2 R117, R117 ;  /* 0x0000007500757308 */ /* 0x000ff00000000800 */
[----:B------:R-:W4:Y:S01]  /*f360*/  MUFU.EX2 R114, R114 ;  /* 0x0000007200727308 */ /* 0x000f220000000800 */
[----:B---3--:R-:W-:Y:S01]  /*f370*/  FADD.FTZ R4, R108, R11 ;  /* 0x0000000b6c047221 */ /* 0x008fe20000010000 */
[----:B------:R-:W-:Y:S01]  /*f380*/  FADD.FTZ R11, R111, R0 ;  /* 0x000000006f0b7221 */ /* 0x000fe20000010000 */
[----:B------:R-:W-:-:S02]  /*f390*/  F2FP.F16.F32.PACK_AB R28, R28, R83 ;  /* 0x000000531c1c723e */ /* 0x000fc400000000ff */
[----:B------:R-:W-:Y:S01]  /*f3a0*/  F2FP.F16.F32.PACK_AB R29, R70, R69 ;  /* 0x00000045461d723e */ /* 0x000fe200000000ff */
[----:B------:R-:W-:Y:S01]  /*f3b0*/  FADD.FTZ R0, R116, R11 ;  /* 0x0000000b74007221 */ /* 0x000fe20000010000 */
[----:B------:R-:W-:Y:S02]  /*f3c0*/  F2FP.F16.F32.PACK_AB R30, R21, R86 ;  /* 0x00000056151e723e */ /* 0x000fe400000000ff */
[----:B------:R-:W-:Y:S02]  /*f3d0*/  F2FP.F16.F32.PACK_AB R31, R72, R71 ;  /* 0x00000047481f723e */ /* 0x000fe400000000ff */
[----:B------:R-:W-:Y:S01]  /*f3e0*/  F2FP.F16.F32.PACK_AB R90, R91, R90 ;  /* 0x0000005a5b5a723e */ /* 0x000fe200000000ff */
[----:B0-----:R-:W-:Y:S01]  /*f3f0*/  FADD.FTZ R4, R109, R4 ;  /* 0x000000046d047221 */ /* 0x001fe20000010000 */
[----:B------:R-:W-:Y:S02]  /*f400*/  F2FP.F16.F32.PACK_AB R88, R20, R87 ;  /* 0x000000571458723e */ /* 0x000fe400000000ff */
[----:B------:R-:W-:-:S02]  /*f410*/  F2FP.F16.F32.PACK_AB R89, R74, R73 ;  /* 0x000000494a59723e */ /* 0x000fc400000000ff */
[----:B------:R-:W-:Y:S02]  /*f420*/  F2FP.F16.F32.PACK_AB R91, R76, R75 ;  /* 0x0000004b4c5b723e */ /* 0x000fe400000000ff */
[----:B------:R-:W-:Y:S02]  /*f430*/  F2FP.F16.F32.PACK_AB R8, R105, R98 ;  /* 0x000000626908723e */ /* 0x000fe400000000ff */
[----:B------:R-:W-:Y:S02]  /*f440*/  F2FP.F16.F32.PACK_AB R9, R78, R77 ;  /* 0x0000004d4e09723e */ /* 0x000fe400000000ff */
[----:B------:R-:W-:Y:S02]  /*f450*/  F2FP.F16.F32.PACK_AB R10, R107, R106 ;  /* 0x0000006a6b0a723e */ /* 0x000fe400000000ff */
[----:B------:R-:W-:Y:S02]  /*f460*/  F2FP.F16.F32.PACK_AB R11, R111, R110 ;  /* 0x0000006e6f0b723e */ /* 0x000fe400000000ff */
[----:B------:R-:W-:-:S02]  /*f470*/  F2FP.F16.F32.PACK_AB R108, R109, R108 ;  /* 0x0000006c6d6c723e */ /* 0x000fc400000000ff */
[C---:B-1----:R-:W-:Y:S02]  /*f480*/  F2FP.F16.F32.PACK_AB R109, R115.reuse, R116 ;  /* 0x00000074736d723e */ /* 0x042fe400000000ff */
[----:B------:R-:W-:Y:S02]  /*f490*/  F2FP.F16.F32.PACK_AB R110, R104, R99 ;  /* 0x00000063686e723e */ /* 0x000fe400000000ff */
[----:B----4-:R-:W-:Y:S01]  /*f4a0*/  F2FP.F16.F32.PACK_AB R111, R114, R117 ;  /* 0x00000075726f723e */ /* 0x010fe200000000ff */
[----:B------:R-:W-:Y:S04]  /*f4b0*/  STSM.16.M88.4 [R118+0x2a800], R28 ;  /* 0x02a8001c76007844 */ /* 0x000fe80000000200 */
[----:B------:R-:W-:Y:S04]  /*f4c0*/  STSM.16.M88.4 [R26], R88 ;  /* 0x000000581a007844 */ /* 0x000fe80000000200 */
[----:B------:R0:W-:Y:S04]  /*f4d0*/  STSM.16.M88.4 [R39+0xc000], R8 ;  /* 0x00c0000827007844 */ /* 0x0001e80000000200 */
[----:B------:R-:W-:Y:S01]  /*f4e0*/  STSM.16.M88.4 [R38+0xc000], R108 ;  /* 0x00c0006c26007844 */ /* 0x000fe20000000200 */
[----:B------:R-:W-:Y:S01]  /*f4f0*/  @!PT LDS RZ, [RZ] ;  /* 0x00000000fffff984 */ /* 0x000fe20000000800 */
[----:B------:R-:W-:Y:S01]  /*f500*/  @!PT LDS RZ, [RZ] ;  /* 0x00000000fffff984 */ /* 0x000fe20000000800 */
[----:B------:R-:W-:Y:S01]  /*f510*/  @!PT LDS RZ, [RZ] ;  /* 0x00000000fffff984 */ /* 0x000fe20000000800 */
[----:B------:R-:W-:Y:S01]  /*f520*/  @!PT LDS RZ, [RZ] ;  /* 0x00000000fffff984 */ /* 0x000fe20000000800 */
[----:B------:R1:W-:Y:S06]  /*f530*/  MEMBAR.ALL.CTA ;  /* 0x0000000000007992 */ /* 0x0003ec0000008000 */
[----:B-1----:R-:W1:Y:S01]  /*f540*/  FENCE.VIEW.ASYNC.S ;  /* 0x00000000000073c6 */ /* 0x002e620000000000 */
[----:B------:R-:W-:-:S04]  /*f550*/  FADD.FTZ R0, R115, R0 ;  /* 0x0000000073007221 */ /* 0x000fc80000010000 */
[----:B------:R-:W-:-:S04]  /*f560*/  FADD.FTZ R0, R117, R0 ;  /* 0x0000000075007221 */ /* 0x000fc80000010000 */
[----:B------:R-:W-:Y:S01]  /*f570*/  FADD.FTZ R0, R114, R0 ;  /* 0x0000000072007221 */ /* 0x000fe20000010000 */
[----:B------:R-:W-:-:S04]  /*f580*/  FADD.FTZ R13, R99, R4 ;  /* 0x00000004630d7221 */ /* 0x000fc80000010000 */
[----:B------:R3:W-:Y:S01]  /*f590*/  STL [R1+0x24], R0 ;  /* 0x0000240001007387 */ /* 0x0007e20000100800 */
[----:B--2---:R-:W-:-:S03]  /*f5a0*/  ISETP.GT.AND P2, PT, R24, RZ, PT ;  /* 0x000000ff1800720c */ /* 0x004fc60003f44270 */
[----:B0-----:R0:W5:Y:S01]  /*f5b0*/  LDL R8, [R1+0x28] ;  /* 0x0000280001087983 */ /* 0x0011620000100800 */
[----:B---3--:R-:W-:Y:S01]  /*f5c0*/  IADD3 R0, R24, -0x1, RZ ;  /* 0xffffffff18007810 */ /* 0x008fe20007ffe0ff */
        /* <DEDUP_REMOVED lines=32> */
[----:B------:R2:W-:Y:S01]  /*f7d0*/  STL [R1+0x20], R0 ;  /* 0x0000200001007387 */ /* 0x0005e20000100800 */
[----:B------:R-:W-:Y:S01]  /*f7e0*/  FADD.FTZ R4, R104, R13 ;  /* 0x0000000d68047221 */ /* 0x000fe20000010000 */
[----:B------:R-:W-:Y:S01]  /*f7f0*/  IMAD.MOV.U32 R3, RZ, RZ, R37 ;  /* 0x000000ffff037224 */ /* 0x000fe200078e0025 */
[----:B------:R-:W-:Y:S01]  /*f800*/  MOV R7, R5 ;  /* 0x0000000500077202 */ /* 0x000fe20000000f00 */
[----:B--2---:R-:W-:Y:S01]  /*f810*/  IMAD.MOV.U32 R0, RZ, RZ, R22 ;  /* 0x000000ffff007224 */ /* 0x004fe200078e0016 */
[----:B-1----:R-:W-:Y:S01]  /*f820*/  NOP ;  /* 0x0000000000007918 */ /* 0x002fe20000000000 */
[----:B0-----:R-:W-:Y:S05]  /*f830*/  @P2 BRA `(.L_x_421) ;  /* 0xffffffc000d02947 */ /* 0x001fea000383ffff */
.L_x_411:
[----:B------:R-:W-:Y:S05]  /*f840*/  WARPSYNC.ALL ;  /* 0x0000000000007948 */ /* 0x000fea0003800000 */
[----:B------:R-:W-:Y:S06]  /*f850*/  BAR.ARV 0x8, 0x1a0 ;  /* 0x0206800000007b1d */ /* 0x000fec0000002000 */
[----:B------:R-:W-:Y:S05]  /*f860*/  @!P0 BRA `(.L_x_422) ;  /* 0x0000000000048947 */ /* 0x000fea0003800000 */
[----:B------:R-:W-:Y:S01]  /*f870*/  BPT.TRAP 0x1 ;  /* 0x000000040000795c */ /* 0x000fe20000300000 */
.L_x_422:
[----:B------:R-:W2:Y:S01]  /*f880*/  LDL R0, [R1+0x28] ;  /* 0x0000280001007983 */ /* 0x000ea20000100800 */
[----:B------:R-:W-:Y:S01]  /*f890*/  IMAD R11, R22, 0x8, R2 ;  /* 0x00000008160b7824 */ /* 0x000fe200078e0202 */
[----:B--2---:R-:W-:-:S04]  /*f8a0*/  SHF.L.U32 R0, R0, 0x1f, RZ ;  /* 0x0000001f00007819 */ /* 0x004fc800000006ff */
[----:B------:R0:W1:Y:S01]  /*f8b0*/  SYNCS.PHASECHK.TRANS64.TRYWAIT P2, [R11+URZ+0x30850], R0 ;  /* 0x030850000b0075a7 */ /* 0x000062000804017f */
[----:B------:R-:W-:Y:S05]  /*f8c0*/  @!P0 BRA `(.L_x_423) ;  /* 0x0000000000048947 */ /* 0x000fea0003800000 */
[----:B------:R-:W-:Y:S01]  /*f8d0*/  BPT.TRAP 0x1 ;  /* 0x000000040000795c */ /* 0x000fe20000300000 */
.L_x_423:
[----:B------:R-:W2:Y:S01]  /*f8e0*/  LDL.LU R3, [R1+0x5c] ;  /* 0x00005c0001037983 */ /* 0x000ea20000300800 */
[----:B------:R-:W-:-:S04]  /*f8f0*/  IADD3 R2, R2, 0x400, RZ ;  /* 0x0000040002027810 */ /* 0x000fc80007ffe0ff */
[----:B------:R-:W-:-:S04]  /*f900*/  SHF.R.U32.HI R2, RZ, 0x4, R2 ;  /* 0x00000004ff027819 */ /* 0x000fc80000011602 */
[----:B------:R-:W-:Y:S01]  /*f910*/  LOP3.LUT R9, R2, 0x3fff, RZ, 0xc0, !PT ;  /* 0x00003fff02097812 */ /* 0x000fe200078ec0ff */
[----:B--2---:R-:W-:-:S05]  /*f920*/  VIADD R3, R3, 0x1e800 ;  /* 0x0001e80003037836 */ /* 0x004fca0000000000 */
[----:B------:R-:W-:-:S04]  /*f930*/  SHF.R.U32.HI R3, RZ, 0x4, R3 ;  /* 0x00000004ff037819 */ /* 0x000fc80000011603 */
[----:B------:R-:W-:Y:S01]  /*f940*/  LOP3.LUT R3, R3, 0x3fff, RZ, 0xc0, !PT ;  /* 0x00003fff03037812 */ /* 0x000fe200078ec0ff */
[----:B-1----:R-:W-:Y:S06]  /*f950*/  @P2 BRA `(.L_x_424) ;  /* 0x0000000000082947 */ /* 0x002fec0003800000 */
[----:B------:R-:W1:Y:S02]  /*f960*/  SYNCS.PHASECHK.TRANS64.TRYWAIT P0, [R11+URZ+0x30850], R0 ;  /* 0x030850000b0075a7 */ /* 0x000e64000800017f */
[----:B-1----:R-:W-:Y:S05]  /*f970*/  @!P0 BRA `(.L_x_425) ;  /* 0x00000078004c8947 */ /* 0x002fea0003800000 */
.L_x_424:
[----:B------:R-:W-:Y:S01]  /*f980*/  LOP3.LUT R2, R3, 0x10000, RZ, 0xfc, !PT ;  /* 0x0001000003027812 */ /* 0x000fe200078efcff */
[----:B-----5:R-:W-:Y:S01]  /*f990*/  IMAD R8, R22, 0x600, R9 ;  /* 0x0000060016087824 */ /* 0x020fe200078e0209 */
[----:B------:R-:W0:Y:S01]  /*f9a0*/  LDL.LU R10, [R1+0x24] ;  /* 0x00002400010a7983 */ /* 0x000e220000300800 */
[----:B------:R-:W-:Y:S02]  /*f9b0*/  IMAD.MOV.U32 R3, RZ, RZ, 0x40000040 ;  /* 0x40000040ff037424 */ /* 0x000fe400078e00ff */
[----:B------:R-:W-:Y:S01]  /*f9c0*/  IMAD.MOV.U32 R9, RZ, RZ, 0x40000040 ;  /* 0x40000040ff097424 */ /* 0x000fe200078e00ff */
[----:B------:R-:W-:Y:S05]  /*f9d0*/  WARPSYNC.ALL ;  /* 0x0000000000007948 */ /* 0x000fea0003800000 */
[----:B------:R-:W-:Y:S01]  /*f9e0*/  R2UR UR4, R2 ;  /* 0x00000000020472ca */ /* 0x000fe200000e0000 */
[C---:B------:R-:W-:Y:S01]  /*f9f0*/  VIADD R12, R8.reuse, 0x80 ;  /* 0x00000080080c7836 */ /* 0x040fe20000000000 */
[----:B------:R-:W-:Y:S01]  /*fa00*/  R2UR UR5, R3 ;  /* 0x00000000030572ca */ /* 0x000fe200000e0000 */
[----:B------:R-:W-:Y:S01]  /*fa10*/  IMAD.MOV.U32 R15, RZ, RZ, 0x40000040 ;  /* 0x40000040ff0f7424 */ /* 0x000fe200078e00ff */
[----:B------:R-:W-:Y:S01]  /*fa20*/  R2UR UR6, R8 ;  /* 0x00000000080672ca */ /* 0x000fe200000e0000 */
[----:B------:R-:W2:Y:S01]  /*fa30*/  LDL.LU R20, [R1+0x28] ;  /* 0x0000280001147983 */ /* 0x000ea20000300800 */
[----:B------:R-:W-:Y:S01]  /*fa40*/  R2UR UR7, R9 ;  /* 0x00000000090772ca */ /* 0x000fe200000e0000 */
[----:B------:R-:W-:Y:S01]  /*fa50*/  WARPGROUP.ARRIVE ;  /* 0x00000000000079c5 */ /* 0x000fe20000000000 */
[----:B------:R-:W-:Y:S01]  /*fa60*/  IADD3 R14, R2, 0x2, RZ ;  /* 0x00000002020e7810 */ /* 0x000fe20007ffe0ff */
[----:B------:R-:W3:Y:S01]  /*fa70*/  SHFL.BFLY PT, R7, R4, 0x2, 0x1f ;  /* 0x0c401f0004077f89 */ /* 0x000ee200000e0000 */
[----:B------:R-:W-:Y:S01]  /*fa80*/  MOV R13, 0x40000040 ;  /* 0x40000040000d7802 */ /* 0x000fe20000000f00 */
[----:B------:R-:W-:Y:S01]  /*fa90*/  IMAD.MOV.U32 R9, RZ, RZ, 0x40000040 ;  /* 0x40000040ff097424 */ /* 0x000fe200078e00ff */
[----:B------:R-:W-:Y:S01]  /*faa0*/  MOV R28, RZ ;  /* 0x000000ff001c7202 */ /* 0x000fe20000000f00 */
[----:B------:R-:W-:Y:S01]  /*fab0*/  VIADD R22, R22, 0x1 ;  /* 0x0000000116167836 */ /* 0x000fe20000000000 */
[----:B------:R-:W-:-:S04]  /*fac0*/  MOV R3, 0x40000040 ;  /* 0x4000004000037802 */ /* 0x000fc80000000f00 */
[----:B------:R-:W-:Y:S01]  /*fad0*/  ISETP.NE.AND P0, PT, R22, 0x2, PT ;  /* 0x000000021600780c */ /* 0x000fe20003f05270 */
[----:B------:R-:W-:Y:S01]  /*fae0*/  HGMMA.64x64x16.F32 R120, gdesc[UR4].tnspB, R120, gsb0 ;  /* 0x40e00000047879f0 */ /* 0x000fe20008000878 */
[----:B------:R-:W-:Y:S01]  /*faf0*/  R2UR UR4, R14 ;  /* 0x000000000e0472ca */ /* 0x000fe200000e0000 */
[----:B------:R-:W-:Y:S01]  /*fb00*/  VIADD R14, R2, 0x4 ;  /* 0x00000004020e7836 */ /* 0x000fe20000000000 */
[----:B------:R-:W-:Y:S02]  /*fb10*/  R2UR UR5, R15 ;  /* 0x000000000f0572ca */ /* 0x000fe400000e0000 */
[----:B------:R-:W-:Y:S01]  /*fb20*/  R2UR UR6, R12 ;  /* 0x000000000c0672ca */ /* 0x000fe200000e0000 */
[----:B------:R-:W-:Y:S01]  /*fb30*/  VIADD R12, R8, 0x100 ;  /* 0x00000100080c7836 */ /* 0x000fe20000000000 */
[----:B------:R-:W-:Y:S01]  /*fb40*/  R2UR UR7, R13 ;  /* 0x000000000d0772ca */ /* 0x000fe200000e0000 */
[----:B------:R-:W-:Y:S01]  /*fb50*/  IMAD.MOV.U32 R13, RZ, RZ, 0x40000040 ;  /* 0x40000040ff0d7424 */ /* 0x000fe200078e00ff */
[----:B------:R-:W-:Y:S01]  /*fb60*/  MOV R15, 0x40000040 ;  /* 0x40000040000f7802 */ /* 0x000fe20000000f00 */
[----:B---3--:R-:W-:Y:S01]  /*fb70*/  FADD.FTZ R7, R7, R4 ;  /* 0x0000000407077221 */ /* 0x008fe20000010000 */
[----:B------:R-:W-:-:S02]  /*fb80*/  WARPGROUP.DEPBAR.LE gsb0, 0x0 ;  /* 0x00008000000079c5 */ /* 0x000fc40000010000 */
[----:B------:R-:W-:-:S07]  /*fb90*/  WARPGROUP.ARRIVE ;  /* 0x00000000000079c5 */ /* 0x000fce0000000000 */
[----:B------:R-:W-:Y:S01]  /*fba0*/  HGMMA.64x64x16.F32 R120, gdesc[UR4].tnspB, R120, gsb0 ;  /* 0x40e00000047879f0 */ /* 0x000fe20008000878 */
[----:B------:R-:W-:Y:S01]  /*fbb0*/  R2UR UR4, R14 ;  /* 0x000000000e0472ca */ /* 0x000fe200000e0000 */
[----:B------:R-:W-:Y:S01]  /*fbc0*/  VIADD R14, R2, 0x6 ;  /* 0x00000006020e7836 */ /* 0x000fe20000000000 */
[----:B------:R-:W-:Y:S01]  /*fbd0*/  R2UR UR5, R15 ;  /* 0x000000000f0572ca */ /* 0x000fe200000e0000 */
[----:B------:R-:W-:Y:S01]  /*fbe0*/  IMAD.MOV.U32 R15, RZ, RZ, 0x40000040 ;  /* 0x40000040ff0f7424 */ /* 0x000fe200078e00ff */
[----:B------:R-:W-:Y:S02]  /*fbf0*/  R2UR UR6, R12 ;  /* 0x000000000c0672ca */ /* 0x000fe400000e0000 */
[----:B------:R-:W-:Y:S01]  /*fc00*/  R2UR UR7, R13 ;  /* 0x000000000d0772ca */ /* 0x000fe200000e0000 */
[----:B------:R-:W-:Y:S01]  /*fc10*/  IMAD.MOV.U32 R13, RZ, RZ, 0x40000040 ;  /* 0x40000040ff0d7424 */ /* 0x000fe200078e00ff */
[----:B------:R-:W-:Y:S01]  /*fc20*/  IADD3 R12, R8, 0x180, RZ ;  /* 0x00000180080c7810 */ /* 0x000fe20007ffe0ff */
[----:B------:R-:W-:-:S02]  /*fc30*/  WARPGROUP.DEPBAR.LE gsb0, 0x0 ;  /* 0x00008000000079c5 */ /* 0x000fc40000010000 */
[----:B------:R-:W-:-:S08]  /*fc40*/  WARPGROUP.ARRIVE ;  /* 0x00000000000079c5 */ /* 0x000fd00000000000 */
[----:B------:R-:W-:Y:S01]  /*fc50*/  HGMMA.64x64x16.F32 R120, gdesc[UR4].tnspB, R120, gsb0 ;  /* 0x40e00000047879f0 */ /* 0x000fe20008000878 */
[----:B------:R-:W-:Y:S02]  /*fc60*/  R2UR UR4, R14 ;  /* 0x000000000e0472ca */ /* 0x000fe400000e0000 */
[----:B------:R-:W-:Y:S01]  /*fc70*/  R2UR UR5, R15 ;  /* 0x000000000f0572ca */ /* 0x000fe200000e0000 */
[----:B------:R-:W-:Y:S01]  /*fc80*/  IMAD.MOV.U32 R15, RZ, RZ, 0x40000040 ;  /* 0x40000040ff0f7424 */ /* 0x000fe200078e00ff */
[----:B------:R-:W-:Y:S01]  /*fc90*/  R2UR UR6, R12 ;  /* 0x000000000c0672ca */ /* 0x000fe200000e0000 */
[----:B------:R-:W-:Y:S01]  /*fca0*/  VIADD R12, R8, 0x200 ;  /* 0x00000200080c7836 */ /* 0x000fe20000000000 */
[----:B------:R-:W-:Y:S02]  /*fcb0*/  R2UR UR7, R13 ;  /* 0x000000000d0772ca */ /* 0x000fe400000e0000 */
[----:B------:R-:W-:Y:S02]  /*fcc0*/  IADD3 R14, R2, 0x600, RZ ;  /* 0x00000600020e7810 */ /* 0x000fe40007ffe0ff */
[----:B------:R-:W-:Y:S01]  /*fcd0*/  MOV R13, 0x40000040 ;  /* 0x40000040000d7802 */ /* 0x000fe20000000f00 */
[----:B------:R-:W-:-:S02]  /*fce0*/  WARPGROUP.DEPBAR.LE gsb0, 0x0 ;  /* 0x00008000000079c5 */ /* 0x000fc40000010000 */
[----:B------:R-:W-:-:S06]  /*fcf0*/  WARPGROUP.ARRIVE ;  /* 0x00000000000079c5 */ /* 0x000fcc0000000000 */
        /* <DEDUP_REMOVED lines=9> */
[----:B01----:R-:W0:Y:S01]  /*fd90*/  SHFL.BFLY PT, R0, R10, 0x2, 0x1f ;  /* 0x0c401f000a007f89 */ /* 0x003e2200000e0000 */
        /* <DEDUP_REMOVED lines=33> */
[----:B------:R-:W-:-:S02]  /*ffb0*/  WARPGROUP.DEPBAR.LE gsb0, 0x0 ;  /* 0x00008000000079c5 */ /* 0x000fc40000010000 */
[----:B------:R-:W-:-:S08]  /*ffc0*/  WARPGROUP.ARRIVE ;  /* 0x00000000000079c5 */ /* 0x000fd00000000000 */
        /* <DEDUP_REMOVED lines=16> */
[C---:B------:R-:W-:Y:S01]  /*100d0*/  VIADD R12, R8.reuse, 0x500 ;  /* 0x00000500080c7836 */ /* 0x040fe20000000000 */
[----:B------:R-:W-:Y:S01]  /*100e0*/  R2UR UR7, R13 ;  /* 0x000000000d0772ca */ /* 0x000fe200000e0000 */
[----:B------:R-:W-:Y:S01]  /*100f0*/  VIADD R8, R8, 0x580 ;  /* 0x0000058008087836 */ /* 0x000fe20000000000 */
[C---:B------:R-:W-:Y:S01]  /*10100*/  IADD3 R14, R2.reuse, 0xc04, RZ ;  /* 0x00000c04020e7810 */ /* 0x040fe20007ffe0ff */
[----:B------:R-:W-:Y:S01]  /*10110*/  VIADD R2, R2, 0xc06 ;  /* 0x00000c0602027836 */ /* 0x000fe20000000000 */
[----:B------:R-:W-:Y:S01]  /*10120*/  MOV R13, 0x40000040 ;  /* 0x40000040000d7802 */ /* 0x000fe20000000f00 */
[----:B------:R-:W-:-:S02]  /*10130*/  WARPGROUP.DEPBAR.LE gsb0, 0x0 ;  /* 0x00008000000079c5 */ /* 0x000fc40000010000 */
[----:B------:R-:W-:-:S06]  /*10140*/  WARPGROUP.ARRIVE ;  /* 0x00000000000079c5 */ /* 0x000fcc0000000000 */
[----:B------:R-:W-:Y:S01]  /*10150*/  HGMMA.64x64x16.F32 R120, gdesc[UR4].tnspB, R120, gsb0 ;  /* 0x40e00000047879f0 */ /* 0x000fe20008000878 */
[----:B------:R-:W-:Y:S02]  /*10160*/  R2UR UR4, R14 ;  /* 0x000000000e0472ca */ /* 0x000fe400000e0000 */
[----:B------:R-:W-:Y:S02]  /*10170*/  R2UR UR5, R15 ;  /* 0x000000000f0572ca */ /* 0x000fe400000e0000 */
[----:B------:R-:W-:Y:S02]  /*10180*/  R2UR UR6, R12 ;  /* 0x000000000c0672ca */ /* 0x000fe400000e0000 */
[----:B------:R-:W-:Y:S01]  /*10190*/  R2UR UR7, R13 ;  /* 0x000000000d0772ca */ /* 0x000fe200000e0000 */
[----:B------:R-:W-:Y:S02]  /*101a0*/  WARPGROUP.DEPBAR.LE gsb0, 0x0 ;  /* 0x00008000000079c5 */ /* 0x000fe40000010000 */
[----:B------:R-:W-:-:S10]  /*101b0*/  WARPGROUP.ARRIVE ;  /* 0x00000000000079c5 */ /* 0x000fd40000000000 */
[----:B------:R-:W-:Y:S01]  /*101c0*/  HGMMA.64x64x16.F32 R120, gdesc[UR4].tnspB, R120, gsb0 ;  /* 0x40e00000047879f0 */ /* 0x000fe20008000878 */
[----:B------:R-:W-:Y:S01]  /*101d0*/  R2UR UR4, R2 ;  /* 0x00000000020472ca */ /* 0x000fe200000e0000 */
[----:B0-----:R-:W-:Y:S01]  /*101e0*/  FADD.FTZ R2, R0, R10 ;  /* 0x0000000a00027221 */ /* 0x001fe20000010000 */
[----:B------:R-:W-:Y:S01]  /*101f0*/  R2UR UR5, R3 ;  /* 0x00000000030572ca */ /* 0x000fe200000e0000 */
[----:B------:R-:W0:Y:S01]  /*10200*/  SHFL.BFLY PT, R0, R7, 0x1, 0x1f ;  /* 0x0c201f0007007f89 */ /* 0x000e2200000e0000 */
[----:B------:R-:W-:Y:S02]  /*10210*/  R2UR UR6, R8 ;  /* 0x00000000080672ca */ /* 0x000fe400000e0000 */
[----:B------:R-:W-:Y:S01]  /*10220*/  R2UR UR7, R9 ;  /* 0x00000000090772ca */ /* 0x000fe200000e0000 */
[----:B------:R-:W1:Y:S01]  /*10230*/  SHFL.BFLY PT, R3, R2, 0x1, 0x1f ;  /* 0x0c201f0002037f89 */ /* 0x000e6200000e0000 */
[----:B0-----:R-:W-:Y:S01]  /*10240*/  FADD.FTZ R10, R7, R0 ;  /* 0x00000000070a7221 */ /* 0x001fe20000010000 */
[----:B------:R-:W-:Y:S01]  /*10250*/  SEL R0, RZ, 0x1, P0 ;  /* 0x00000001ff007807 */ /* 0x000fe20000000000 */
[----:B-1----:R-:W-:-:S03]  /*10260*/  FADD.FTZ R13, R2, R3 ;  /* 0x00000003020d7221 */ /* 0x002fc60000010000 */
[----:B------:R-:W-:Y:S02]  /*10270*/  FSETP.NE.FTZ.AND P2, PT, R10, RZ, PT ;  /* 0x000000ff0a00720b */ /* 0x000fe40003f55000 */
[----:B--2---:R-:W-:Y:S02]  /*10280*/  LOP3.LUT R20, R20, R0, RZ, 0x3c, !PT ;  /* 0x0000000014147212 */ /* 0x004fe400078e3cff */
[----:B------:R-:W-:-:S09]  /*10290*/  FSETP.NE.FTZ.AND P3, PT, R13, RZ, PT ;  /* 0x000000ff0d00720b */ /* 0x000fd20003f75000 */
[----:B------:R-:W-:Y:S08]  /*102a0*/  @P2 MUFU.LG2 R4, R10 ;  /* 0x0000000a00042308 */ /* 0x000ff00000000c00 */
[----:B------:R0:W-:Y:S01]  /*102b0*/  @P2 MUFU.RCP R28, R10 ;  /* 0x0000000a001c2308 */ /* 0x0001e20000001000 */
[----:B------:R-:W-:Y:S02]  /*102c0*/  WARPGROUP.DEPBAR.LE gsb0, 0x0 ;  /* 0x00008000000079c5 */ /* 0x000fe40000010000 */
[----:B0-----:R-:W2:Y:S01]  /*102d0*/  LDL.LU R10, [R1+0x80] ;  /* 0x00008000010a7983 */ /* 0x001ea20000300800 */
[----:B------:R-:W-:-:S04]  /*102e0*/  WARPGROUP.ARRIVE ;  /* 0x00000000000079c5 */ /* 0x000fc80000000000 */
[----:B------:R-:W0:Y:S02]  /*102f0*/  @P3 MUFU.LG2 R8, R13 ;  /* 0x0000000d00083308 */ /* 0x000e240000000c00 */
[----:B------:R-:W-:Y:S01]  /*10300*/  HGMMA.64x64x16.F32 R120, gdesc[UR4].tnspB, R120, gsb0 ;  /* 0x40e00000047879f0 */ /* 0x000fe20008000878 */
[----:B------:R-:W-:Y:S01]  /*10310*/  MOV R2, RZ ;  /* 0x000000ff00027202 */ /* 0x000fe20000000f00 */
[----:B------:R1:W-:Y:S05]  /*10320*/  STL [R1+0x28], R20 ;  /* 0x0000281401007387 */ /* 0x0003ea0000100800 */
[----:B------:R-:W3:Y:S01]  /*10330*/  @P3 MUFU.RCP R2, R13 ;  /* 0x0000000d00023308 */ /* 0x000ee20000001000 */
[----:B------:R-:W-:-:S02]  /*10340*/  @!P1 VIADD R9, R11, 0x30860 ;  /* 0x000308600b099836 */ /* 0x000fc40000000000 */
[C---:B------:R-:W-:Y:S01]  /*10350*/  @P3 FMUL.FTZ R11, R6.reuse, 0.69314718246459960938 ;  /* 0x3f317218060b3820 */ /* 0x040fe20000410000 */
[----:B------:R-:W-:Y:S01]  /*10360*/  @P2 FMUL.FTZ R0, R6, 0.69314718246459960938 ;  /* 0x3f31721806002820 */ /* 0x000fe20000410000 */
[----:B0-----:R-:W-:Y:S01]  /*10370*/  @P3 FMUL.FTZ R8, R8, 0.69314718246459960938 ;  /* 0x3f31721808083820 */ /* 0x001fe20000410000 */
[----:B------:R-:W-:Y:S01]  /*10380*/  @!P1 PRMT R9, RZ, 0x654, R9 ;  /* 0x00000654ff099816 */ /* 0x000fe20000000009 */
[----:B------:R-:W-:Y:S01]  /*10390*/  @P2 FMUL.FTZ R7, R4, 0.69314718246459960938 ;  /* 0x3f31721804072820 */ /* 0x000fe20000410000 */
[----:B------:R-:W-:Y:S02]  /*103a0*/  IMAD.MOV.U32 R21, RZ, RZ, -0x800000 ;  /* 0xff800000ff157424 */ /* 0x000fe400078e00ff */
[----:B------:R-:W-:Y:S01]  /*103b0*/  @P3 FFMA.FTZ R21, R11, R37, R8 ;  /* 0x000000250b153223 */ /* 0x000fe20000010008 */
[----:B------:R-:W-:Y:S02]  /*103c0*/  IMAD.MOV.U32 R3, RZ, RZ, -0x800000 ;  /* 0xff800000ff037424 */ /* 0x000fe400078e00ff */
[----:B------:R-:W-:Y:S01]  /*103d0*/  @P2 FFMA.FTZ R3, R0, R5, R7 ;  /* 0x0000000500032223 */ /* 0x000fe20000010007 */
[----:B------:R-:W-:Y:S01]  /*103e0*/  SEL R22, R22, RZ, P0 ;  /* 0x000000ff16167207 */ /* 0x000fe20000000000 */
[----:B------:R-:W-:-:S02]  /*103f0*/  WARPGROUP.DEPBAR.LE gsb0, 0x0 ;  /* 0x00008000000079c5 */ /* 0x000fc40000010000 */
        /* <DEDUP_REMOVED lines=17> */
[----:B------:R-:W-:Y:S01]  /*10510*/  PLOP3.LUT P1, PT, PT, PT, PT, 0x8, 0x0 ;  /* 0x000000000000781c */ /* 0x000fe20003f2e170 */
        /* <DEDUP_REMOVED lines=16> */
[----:B--2---:R-:W-:-:S05]  /*10620*/  VIADD R10, R10, 0x1 ;  /* 0x000000010a0a7836 */ /* 0x004fca0000000000 */
[----:B------:R1:W-:Y:S02]  /*10630*/  STL [R1+0x80], R10 ;  /* 0x0000800a01007387 */ /* 0x0003e40000100800 */
.L_x_371:
[----:B------:R-:W2:Y:S01]  /*10640*/  LDL R63, [R1+0x78] ;  /* 0x00007800013f7983 */ /* 0x000ea20000100800 */
[----:B------:R-:W-:Y:S05]  /*10650*/  WARPSYNC.ALL ;  /* 0x0000000000007948 */ /* 0x000fea0003800000 */
[----:B------:R-:W0:Y:S01]  /*10660*/  S2R R5, SR_TID.X ;  /* 0x0000000000057919 */ /* 0x000e220000002100 */
[----:B------:R-:W3:Y:S01]  /*10670*/  S2UR UR5, SR_CgaCtaId ;  /* 0x00000000000579c3 */ /* 0x000ee20000008800 */
[----:B------:R-:W-:Y:S01]  /*10680*/  UMOV UR4, 0x400 ;  /* 0x0000040000047882 */ /* 0x000fe20000000000 */
[----:B------:R-:W-:Y:S01]  /*10690*/  BSSY B0, `(.L_x_426) ;  /* 0x0000194000007945 */ /* 0x000fe20003800000 */
[----:B---3--:R-:W-:-:S06]  /*106a0*/  ULEA UR4, UR5, UR4, 0x18 ;  /* 0x0000000405047291 */ /* 0x008fcc000f8ec03f */
[----:B------:R-:W-:Y:S01]  /*106b0*/  MOV R2, UR4 ;  /* 0x0000000400027c02 */ /* 0x000fe20008000f00 */
[----:B------:R-:W-:Y:S01]  /*106c0*/  BAR.SYNC.DEFER_BLOCKING 0x5, 0x1a0 ;  /* 0x0146800000007b1d */ /* 0x000fe20000010000 */
[----:B0-----:R-:W-:-:S05]  /*106d0*/  VIADD R64, R5, 0xffffff80 ;  /* 0xffffff8005407836 */ /* 0x001fca0000000000 */
[----:B------:R-:W-:-:S04]  /*106e0*/  SHF.R.S32.HI R4, RZ, 0x1f, R64 ;  /* 0x0000001fff047819 */ /* 0x000fc80000011440 */
[----:B-1----:R-:W-:-:S04]  /*106f0*/  LEA.HI R20, R4, R64, RZ, 0x3 ;  /* 0x0000004004147211 */ /* 0x002fc800078f18ff */
[----:B------:R-:W-:Y:S02]  /*10700*/  LOP3.LUT R0, R20, 0x1ffffff8, RZ, 0xc0, !PT ;  /* 0x1ffffff814007812 */ /* 0x000fe400078ec0ff */
[----:B------:R-:W-:-:S03]  /*10710*/  SHF.R.S32.HI R20, RZ, 0x3, R20 ;  /* 0x00000003ff147819 */ /* 0x000fc60000011414 */
[----:B------:R-:W-:-:S04]  /*10720*/  IMAD.IADD R0, R64, 0x1, -R0 ;  /* 0x0000000140007824 */ /* 0x000fc800078e0a00 */
[----:B------:R-:W-:Y:S01]  /*10730*/  IMAD.SHL.U32 R0, R0, 0x8, RZ ;  /* 0x0000000800007824 */ /* 0x000fe200078e00ff */
[----:B------:R0:W1:Y:S01]  /*10740*/  LDS.128 R32, [R2+0x308d0] ;  /* 0x0308d00002207984 */ /* 0x0000620000000c00 */
[----:B------:R-:W-:Y:S06]  /*10750*/  BAR.ARV 0x4, 0x1a0 ;  /* 0x0106800000007b1d */ /* 0x000fec0000002000 */
[----:B--2---:R-:W-:Y:S02]  /*10760*/  SHF.R.S32.HI R26, RZ, 0x1f, R63 ;  /* 0x0000001fff1a7819 */ /* 0x004fe4000001143f */
[----:B------:R-:W-:-:S02]  /*10770*/  SHF.L.U32 R62, R63, 0x2, RZ ;  /* 0x000000023f3e7819 */ /* 0x000fc400000006ff */
[----:B------:R-:W-:Y:S01]  /*10780*/  SHF.L.U64.HI R60, R63, 0x2, R26 ;  /* 0x000000023f3c7819 */ /* 0x000fe2000001021a */
[----:B01----:R-:W-:Y:S06]  /*10790*/  @P1 BRA `(.L_x_427) ;  /* 0x0000000c00d41947 */ /* 0x003fec0003800000 */
[----:B------:R-:W-:Y:S01]  /*107a0*/  VIADD R6, R5, 0xffffff80 ;  /* 0xffffff8005067836 */ /* 0x000fe20000000000 */
[----:B------:R-:W-:Y:S01]  /*107b0*/  LEA.HI R4, R4, R64, RZ, 0x4 ;  /* 0x0000004004047211 */ /* 0x000fe200078f20ff */
[----:B------:R-:W0:Y:S03]  /*107c0*/  S2R R5, SR_SWINHI ;  /* 0x0000000000057919 */ /* 0x000e260000002f00 */
[----:B------:R-:W-:Y:S01]  /*107d0*/  SHF.R.S32.HI R8, RZ, 0x1f, R6 ;  /* 0x0000001fff087819 */ /* 0x000fe20000011406 */
[----:B------:R-:W2:Y:S01]  /*107e0*/  LDL R65, [R1+0x7c] ;  /* 0x00007c0001417983 */ /* 0x000ea20000100800 */
[----:B------:R-:W-:Y:S02]  /*107f0*/  SHF.R.S32.HI R7, RZ, 0x4, R4 ;  /* 0x00000004ff077819 */ /* 0x000fe40000011404 */
[----:B------:R-:W-:Y:S02]  /*10800*/  LEA.HI R8, R8, R6, RZ, 0x5 ;  /* 0x0000000608087211 */ /* 0x000fe400078f28ff */
[----:B------:R-:W-:-:S02]  /*10810*/  LEA.HI R6, R4, R7, RZ, 0x1 ;  /* 0x0000000704067211 */ /* 0x000fc400078f08ff */
[----:B------:R-:W-:Y:S02]  /*10820*/  LOP3.LUT R4, R4, 0xfffffff0, RZ, 0xc0, !PT ;  /* 0xfffffff004047812 */ /* 0x000fe400078ec0ff */
[----:B------:R-:W-:Y:S02]  /*10830*/  SHF.R.S32.HI R8, RZ, 0x5, R8 ;  /* 0x00000005ff087819 */ /* 0x000fe40000011408 */
[----:B------:R-:W-:Y:S01]  /*10840*/  LOP3.LUT R6, R6, 0x1ffffffe, RZ, 0xc0, !PT ;  /* 0x1ffffffe06067812 */ /* 0x000fe200078ec0ff */
[----:B------:R-:W-:Y:S01]  /*10850*/  IMAD.IADD R4, R64, 0x1, -R4 ;  /* 0x0000000140047824 */ /* 0x000fe200078e0a04 */
[----:B------:R-:W-:-:S03]  /*10860*/  SHF.L.U32 R9, R8, 0xa, RZ ;  /* 0x0000000a08097819 */ /* 0x000fc600000006ff */
[----:B------:R-:W-:Y:S01]  /*10870*/  IMAD.IADD R6, R7, 0x1, -R6 ;  /* 0x0000000107067824 */ /* 0x000fe200078e0a06 */
[----:B------:R-:W-:-:S03]  /*10880*/  LEA R9, R4, R9, 0x6 ;  /* 0x0000000904097211 */ /* 0x000fc600078e30ff */
[----:B------:R-:W-:Y:S01]  /*10890*/  IMAD.SHL.U32 R6, R6, 0x8, RZ ;  /* 0x0000000806067824 */ /* 0x000fe200078e00ff */
[----:B------:R-:W-:Y:S05]  /*108a0*/  WARPSYNC.ALL ;  /* 0x0000000000007948 */ /* 0x000fea0003800000 */
[----:B------:R-:W-:Y:S01]  /*108b0*/  IMAD.IADD R9, R6, 0x1, R9 ;  /* 0x0000000106097824 */ /* 0x000fe200078e0209 */
[----:B------:R-:W-:Y:S01]  /*108c0*/  F2FP.F16.F32.PACK_AB R12, R12, R55 ;  /* 0x000000370c0c723e */ /* 0x000fe200000000ff */
[----:B------:R-:W-:Y:S01]  /*108d0*/  ULDC.64 UR4, c[0x0][0xbd8] ;  /* 0x0002f60000047ab9 */ /* 0x000fe20000000a00 */
[----:B-----5:R-:W-:Y:S02]  /*108e0*/  MOV R24, R2 ;  /* 0x0000000200187202 */ /* 0x020fe40000000f00 */
[----:B0-----:R-:W-:-:S03]  /*108f0*/  MOV R25, R5 ;  /* 0x0000000500197202 */ /* 0x001fc60000000f00 */
[----:B------:R-:W-:Y:S01]  /*10900*/  IMAD.WIDE R10, R9, 0x2, R24 ;  /* 0x00000002090a7825 */ /* 0x000fe200078e0218 */
[----:B------:R-:W-:Y:S02]  /*10910*/  BAR.SYNC.DEFER_BLOCKING 0x1, 0x180 ;  /* 0x0046000000007b1d */ /* 0x000fe40000010000 */
[C---:B------:R-:W-:Y:S02]  /*10920*/  IADD3 R57, P2, R10.reuse, 0x20, RZ ;  /* 0x000000200a397810 */ /* 0x040fe40007f5e0ff */
[C---:B------:R-:W-:Y:S02]  /*10930*/  LOP3.LUT R9, R10.reuse, 0x380, RZ, 0xc0, !PT ;  /* 0x000003800a097812 */ /* 0x040fe400078ec0ff */
[C---:B------:R-:W-:Y:S02]  /*10940*/  IADD3 R61, P0, R10.reuse, 0x60, RZ ;  /* 0x000000600a3d7810 */ /* 0x040fe40007f1e0ff */
[----:B------:R-:W-:Y:S02]  /*10950*/  IADD3 R59, P1, R10, 0x40, RZ ;  /* 0x000000400a3b7810 */ /* 0x000fe40007f3e0ff */
[----:B------:R-:W-:-:S02]  /*10960*/  LOP3.LUT R4, R57, 0x380, RZ, 0xc0, !PT ;  /* 0x0000038039047812 */ /* 0x000fc400078ec0ff */
[----:B------:R-:W-:Y:S02]  /*10970*/  SHF.R.U64 R9, R9, 0x3, RZ ;  /* 0x0000000309097819 */ /* 0x000fe400000012ff */
[----:B------:R-:W-:Y:S02]  /*10980*/  LOP3.LUT R6, R59, 0x380, RZ, 0xc0, !PT ;  /* 0x000003803b067812 */ /* 0x000fe400078ec0ff */
[----:B------:R-:W-:Y:S02]  /*10990*/  LOP3.LUT R32, R61, 0x380, RZ, 0xc0, !PT ;  /* 0x000003803d207812 */ /* 0x000fe400078ec0ff */
[----:B------:R-:W-:Y:S02]  /*109a0*/  SHF.R.U64 R4, R4, 0x3, RZ ;  /* 0x0000000304047819 */ /* 0x000fe400000012ff */
[----:B------:R-:W-:Y:S02]  /*109b0*/  LOP3.LUT R10, R9, R10, RZ, 0x3c, !PT ;  /* 0x0000000a090a7212 */ /* 0x000fe400078e3cff */
[----:B------:R-:W-:-:S02]  /*109c0*/  SHF.R.U64 R6, R6, 0x3, RZ ;  /* 0x0000000306067819 */ /* 0x000fc400000012ff */
[----:B------:R-:W-:Y:S01]  /*109d0*/  SHF.R.U64 R32, R32, 0x3, RZ ;  /* 0x0000000320207819 */ /* 0x000fe200000012ff */
[--C-:B------:R-:W-:Y:S01]  /*109e0*/  IMAD.X R7, RZ, RZ, R11.reuse, P1 ;  /* 0x000000ffff077224 */ /* 0x100fe200008e060b */
[----:B------:R-:W-:Y:S01]  /*109f0*/  LOP3.LUT R8, R4, R57, RZ, 0x3c, !PT ;  /* 0x0000003904087212 */ /* 0x000fe200078e3cff */
[----:B------:R-:W-:Y:S01]  /*10a00*/  IMAD.X R9, RZ, RZ, R11, P2 ;  /* 0x000000ffff097224 */ /* 0x000fe200010e060b */
[----:B------:R-:W-:Y:S02]  /*10a10*/  IADD3.X R5, RZ, R11, RZ, P0, !PT ;  /* 0x0000000bff057210 */ /* 0x000fe400007fe4ff */
[----:B------:R-:W-:Y:S02]  /*10a20*/  LOP3.LUT R6, R6, R59, RZ, 0x3c, !PT ;  /* 0x0000003b06067212 */ /* 0x000fe400078e3cff */
[----:B------:R-:W-:Y:S02]  /*10a30*/  LOP3.LUT R4, R32, R61, RZ, 0x3c, !PT ;  /* 0x0000003d20047212 */ /* 0x000fe400078e3cff */
[----:B------:R-:W-:-:S02]  /*10a40*/  MOV R10, R10 ;  /* 0x0000000a000a7202 */ /* 0x000fc40000000f00 */
[----:B------:R-:W-:Y:S02]  /*10a50*/  F2FP.F16.F32.PACK_AB R13, R13, R58 ;  /* 0x0000003a0d0d723e */ /* 0x000fe400000000ff */
[----:B------:R-:W-:Y:S02]  /*10a60*/  F2FP.F16.F32.PACK_AB R14, R14, R53 ;  /* 0x000000350e0e723e */ /* 0x000fe400000000ff */
[----:B------:R-:W-:Y:S02]  /*10a70*/  F2FP.F16.F32.PACK_AB R15, R15, R56 ;  /* 0x000000380f0f723e */ /* 0x000fe400000000ff */
[----:B------:R-:W-:Y:S02]  /*10a80*/  MOV R55, R6 ;  /* 0x0000000600377202 */ /* 0x000fe40000000f00 */
[----:B------:R-:W-:Y:S01]  /*10a90*/  MOV R53, R4 ;  /* 0x0000000400357202 */ /* 0x000fe20000000f00 */
[----:B------:R0:W-:Y:S01]  /*10aa0*/  STSM.16.M88.4 [R10], R12 ;  /* 0x0000000c0a007844 */ /* 0x0001e20000000200 */
[----:B------:R-:W-:-:S02]  /*10ab0*/  MOV R32, R8 ;  /* 0x0000000800207202 */ /* 0x000fc40000000f00 */
[----:B------:R-:W-:Y:S02]  /*10ac0*/  F2FP.F16.F32.PACK_AB R4, R38, R37 ;  /* 0x000000252604723e */ /* 0x000fe400000000ff */
[----:B------:R-:W-:Y:S02]  /*10ad0*/  F2FP.F16.F32.PACK_AB R5, R51, R54 ;  /* 0x000000363305723e */ /* 0x000fe400000000ff */
[----:B------:R-:W-:Y:S02]  /*10ae0*/  F2FP.F16.F32.PACK_AB R6, R41, R36 ;  /* 0x000000242906723e */ /* 0x000fe400000000ff */
[----:B------:R-:W-:Y:S02]  /*10af0*/  F2FP.F16.F32.PACK_AB R7, R49, R52 ;  /* 0x000000343107723e */ /* 0x000fe400000000ff */
[----:B------:R-:W-:Y:S02]  /*10b00*/  F2FP.F16.F32.PACK_AB R8, R42, R31 ;  /* 0x0000001f2a08723e */ /* 0x000fe400000000ff */
[----:B------:R-:W-:-:S02]  /*10b10*/  F2FP.F16.F32.PACK_AB R9, R47, R50 ;  /* 0x000000322f09723e */ /* 0x000fc400000000ff */
[----:B------:R-:W-:Y:S02]  /*10b20*/  F2FP.F16.F32.PACK_AB R11, R45, R48 ;  /* 0x000000302d0b723e */ /* 0x000fe400000000ff */
[----:B0-----:R-:W-:Y:S02]  /*10b30*/  F2FP.F16.F32.PACK_AB R10, R39, R30 ;  /* 0x0000001e270a723e */ /* 0x001fe400000000ff */
[----:B------:R-:W-:Y:S02]  /*10b40*/  F2FP.F16.F32.PACK_AB R12, R40, R29 ;  /* 0x0000001d280c723e */ /* 0x000fe400000000ff */
[----:B------:R-:W-:Y:S02]  /*10b50*/  F2FP.F16.F32.PACK_AB R13, R43, R46 ;  /* 0x0000002e2b0d723e */ /* 0x000fe400000000ff */
[----:B------:R-:W-:Y:S02]  /*10b60*/  F2FP.F16.F32.PACK_AB R14, R28, R27 ;  /* 0x0000001b1c0e723e */ /* 0x000fe400000000ff */
[----:B------:R-:W-:-:S02]  /*10b70*/  F2FP.F16.F32.PACK_AB R15, R151, R44 ;  /* 0x0000002c970f723e */ /* 0x000fc400000000ff */
[----:B------:R-:W-:Y:S02]  /*10b80*/  ISETP.NE.U32.AND P0, PT, RZ, UR4, PT ;  /* 0x00000004ff007c0c */ /* 0x000fe4000bf05070 */
[----:B------:R-:W-:Y:S01]  /*10b90*/  IADD3 R30, P1, R62, UR4, RZ ;  /* 0x000000043e1e7c10 */ /* 0x000fe2000ff3e0ff */
[----:B------:R0:W-:Y:S01]  /*10ba0*/  STSM.16.M88.4 [R32], R4 ;  /* 0x0000000420007844 */ /* 0x0001e20000000200 */
[----:B------:R-:W-:Y:S02]  /*10bb0*/  ISETP.NE.AND.EX P0, PT, RZ, UR5, PT, P0 ;  /* 0x00000005ff007c0c */ /* 0x000fe4000bf05300 */
[----:B------:R-:W-:Y:S01]  /*10bc0*/  IADD3.X R31, R60, UR5, RZ, P1, !PT ;  /* 0x000000053c1f7c10 */ /* 0x000fe20008ffe4ff */
[----:B------:R1:W-:Y:S01]  /*10bd0*/  STSM.16.M88.4 [R55], R8 ;  /* 0x0000000837007844 */ /* 0x0003e20000000200 */
[----:B------:R-:W-:-:S03]  /*10be0*/  ULDC.64 UR4, c[0x0][0xbe0] ;  /* 0x0002f80000047ab9 */ /* 0x000fc60000000a00 */
[----:B------:R1:W-:Y:S01]  /*10bf0*/  STSM.16.M88.4 [R53], R12 ;  /* 0x0000000c35007844 */ /* 0x0003e20000000200 */
[----:B------:R-:W-:Y:S01]  /*10c00*/  BAR.SYNC.DEFER_BLOCKING 0x1, 0x180 ;  /* 0x0046000000007b1d */ /* 0x000fe20000010000 */
[----:B------:R-:W-:-:S04]  /*10c10*/  ISETP.NE.U32.AND P1, PT, RZ, UR4, PT ;  /* 0x00000004ff007c0c */ /* 0x000fc8000bf25070 */
[----:B------:R-:W-:Y:S02]  /*10c20*/  ISETP.NE.AND.EX P1, PT, RZ, UR5, PT, P1 ;  /* 0x00000005ff007c0c */ /* 0x000fe4000bf25310 */
[----:B------:R-:W-:-:S11]  /*10c30*/  MOV R37, RZ ;  /* 0x000000ff00257202 */ /* 0x000fd60000000f00 */
[----:B------:R-:W-:Y:S01]  /*10c40*/  @P1 IADD3 R28, P2, R62, UR4, RZ ;  /* 0x000000043e1c1c10 */ /* 0x000fe2000ff5e0ff */
[----:B------:R-:W-:Y:S02]  /*10c50*/  ULDC UR4, c[0x0][0xa88] ;  /* 0x0002a20000047ab9 */ /* 0x000fe40000000800 */
[----:B0-----:R-:W-:Y:S01]  /*10c60*/  IMAD.U32 R32, RZ, RZ, UR4 ;  /* 0x00000004ff207e24 */ /* 0x001fe2000f8e00ff */
[----:B------:R-:W-:Y:S01]  /*10c70*/  @P1 IADD3.X R29, R60, UR5, RZ, P2, !PT ;  /* 0x000000053c1d1c10 */ /* 0x000fe200097fe4ff */
[----:B------:R-:W3:Y:S04]  /*10c80*/  @P0 LDG.E R37, desc[UR56][R30.64] ;  /* 0x000000381e250981 */ /* 0x000ee8000c1e1900 */
[----:B------:R1:W5:Y:S01]  /*10c90*/  @P1 LDG.E R32, desc[UR56][R28.64] ;  /* 0x000000381c201981 */ /* 0x000362000c1e1900 */
[----:B--2---:R-:W-:-:S02]  /*10ca0*/  SHF.R.S32.HI R38, RZ, 0x1f, R65 ;  /* 0x0000001fff267819 */ /* 0x004fc40000011441 */
[----:B---3--:R-:W-:Y:S01]  /*10cb0*/  SHF.R.S32.HI R36, RZ, 0x1f, R37 ;  /* 0x0000001fff247819 */ /* 0x008fe20000011425 */
[----:B-1----:R-:W-:Y:S06]  /*10cc0*/  @P1 BRA `(.L_x_428) ;  /* 0x0000000000101947 */ /* 0x002fec0003800000 */
[----:B------:R-:W-:Y:S05]  /*10cd0*/  @!P0 BRA `(.L_x_428) ;  /* 0x00000000000c8947 */ /* 0x000fea0003800000 */
[----:B------:R-:W2:Y:S04]  /*10ce0*/  LDG.E R5, desc[UR56][R30.64] ;  /* 0x000000381e057981 */ /* 0x000ea8000c1e1900 */
[----:B-----5:R-:W2:Y:S02]  /*10cf0*/  LDG.E R32, desc[UR56][R30.64+0x4] ;  /* 0x000004381e207981 */ /* 0x020ea4000c1e1900 */
[----:B--2---:R-:W-:-:S07]  /*10d00*/  IMAD.IADD R32, R32, 0x1, -R5 ;  /* 0x0000000120207824 */ /* 0x004fce00078e0a05 */
.L_x_428:
[----:B------:R-:W2:Y:S01]  /*10d10*/  LDL R9, [R1+0x8c] ;  /* 0x00008c0001097983 */ /* 0x000ea20000100800 */
[----:B------:R-:W-:-:S03]  /*10d20*/  ULDC.64 UR4, c[0x0][0xb70] ;  /* 0x0002dc0000047ab9 */ /* 0x000fc60000000a00 */
[----:B------:R-:W2:Y:S01]  /*10d30*/  LDL.LU R41, [R1+0x84] ;  /* 0x0000840001297983 */ /* 0x000ea20000300800 */
[----:B------:R-:W-:Y:S01]  /*10d40*/  MOV R4, R37 ;  /* 0x0000002500047202 */ /* 0x000fe20000000f00 */
[----:B------:R-:W-:Y:S01]  /*10d50*/  IMAD R6, R38, UR4, RZ ;  /* 0x0000000426067c24 */ /* 0x000fe2000f8e02ff */
[----:B------:R-:W-:Y:S01]  /*10d60*/  SEL R40, R26, RZ, !P0 ;  /* 0x000000ff1a287207 */ /* 0x000fe20004000000 */
[----:B------:R-:W0:Y:S01]  /*10d70*/  S2R R8, SR_TID.X ;  /* 0x0000000000087919 */ /* 0x000e220000002100 */
[----:B------:R-:W-:Y:S01]  /*10d80*/  IMAD.MOV.U32 R5, RZ, RZ, R36 ;  /* 0x000000ffff057224 */ /* 0x000fe200078e0024 */
[----:B------:R-:W-:Y:S01]  /*10d90*/  SEL R39, R63, RZ, !P0 ;  /* 0x000000ff3f277207 */ /* 0x000fe20004000000 */
[C---:B------:R-:W-:Y:S02]  /*10da0*/  IMAD R7, R65.reuse, UR5, R6 ;  /* 0x0000000541077c24 */ /* 0x040fe4000f8e0206 */
[----:B------:R-:W-:Y:S01]  /*10db0*/  IMAD.WIDE.U32 R4, R65, UR4, R4 ;  /* 0x0000000441047c25 */ /* 0x000fe2000f8e0004 */
[----:B------:R-:W-:-:S03]  /*10dc0*/  ULDC.64 UR4, c[0x0][0xb78] ;  /* 0x0002de0000047ab9 */ /* 0x000fc60000000a00 */
[----:B------:R-:W-:Y:S02]  /*10dd0*/  IMAD.IADD R5, R5, 0x1, R7 ;  /* 0x0000000105057824 */ /* 0x000fe400078e0207 */
[----:B------:R-:W-:Y:S02]  /*10de0*/  IMAD R6, R40, UR4, RZ ;  /* 0x0000000428067c24 */ /* 0x000fe4000f8e02ff */
[----:B------:R-:W-:-:S04]  /*10df0*/  IMAD.WIDE.U32 R4, R39, UR4, R4 ;  /* 0x0000000427047c25 */ /* 0x000fc8000f8e0004 */
[----:B------:R-:W-:Y:S01]  /*10e00*/  IMAD R6, R39, UR5, R6 ;  /* 0x0000000527067c24 */ /* 0x000fe2000f8e0206 */
[----:B------:R-:W-:Y:S01]  /*10e10*/  ULDC.64 UR4, c[0x0][0xb40] ;  /* 0x0002d00000047ab9 */ /* 0x000fe20000000a00 */
[----:B------:R-:W-:-:S04]  /*10e20*/  IMAD R7, R20, 0x40, R0 ;  /* 0x0000004014077824 */ /* 0x000fc800078e0200 */
[----:B------:R-:W-:-:S03]  /*10e30*/  IMAD.WIDE R24, R7, 0x2, R24 ;  /* 0x0000000207187825 */ /* 0x000fc600078e0218 */
[----:B------:R-:W-:-:S04]  /*10e40*/  IADD3 R7, P4, R24, 0x4800, RZ ;  /* 0x0000480018077810 */ /* 0x000fc80007f9e0ff */
[----:B------:R-:W-:Y:S01]  /*10e50*/  IADD3.X R27, RZ, R25, RZ, P4, !PT ;  /* 0x00000019ff1b7210 */ /* 0x000fe200027fe4ff */
[--C-:B------:R-:W-:Y:S01]  /*10e60*/  IMAD.MOV.U32 R28, RZ, RZ, R0.reuse ;  /* 0x000000ffff1c7224 */ /* 0x100fe200078e0000 */
[----:B------:R-:W-:Y:S01]  /*10e70*/  SHF.R.S32.HI R29, RZ, 0x1f, R0 ;  /* 0x0000001fff1d7819 */ /* 0x000fe20000011400 */
[----:B------:R-:W-:Y:S01]  /*10e80*/  BSSY B1, `(.L_x_429) ;  /* 0x0000057000017945 */ /* 0x000fe20003800000 */
[----:B--2---:R-:W-:Y:S01]  /*10e90*/  IMAD R11, R41, 0xc0, R9 ;  /* 0x000000c0290b7824 */ /* 0x004fe200078e0209 */
[----:B0-----:R-:W-:-:S04]  /*10ea0*/  IADD3 R9, R8, -0x80, RZ ;  /* 0xffffff8008097810 */ /* 0x001fc80007ffe0ff */
[----:B------:R-:W-:Y:S02]  /*10eb0*/  SHF.R.S32.HI R8, RZ, 0x1f, R9 ;  /* 0x0000001fff087819 */ /* 0x000fe40000011409 */
[----:B------:R-:W-:Y:S02]  /*10ec0*/  IADD3 R4, P1, R11, R4, RZ ;  /* 0x000000040b047210 */ /* 0x000fe40007f3e0ff */
[----:B------:R-:W-:Y:S02]  /*10ed0*/  LEA.HI R8, R8, R9, RZ, 0x7 ;  /* 0x0000000908087211 */ /* 0x000fe400078f38ff */
[----:B------:R-:W-:Y:S02]  /*10ee0*/  LEA R30, P2, R4, UR4, 0x2 ;  /* 0x00000004041e7c11 */ /* 0x000fe4000f8410ff */
[----:B------:R-:W-:-:S05]  /*10ef0*/  LOP3.LUT R8, R8, 0xffffff80, RZ, 0xc0, !PT ;  /* 0xffffff8008087812 */ /* 0x000fca00078ec0ff */
[----:B------:R-:W-:Y:S01]  /*10f00*/  IMAD.IADD R8, R9, 0x1, -R8 ;  /* 0x0000000109087824 */ /* 0x000fe200078e0a08 */
[----:B------:R-:W-:-:S04]  /*10f10*/  SHF.R.S32.HI R9, RZ, 0x1f, R11 ;  /* 0x0000001fff097819 */ /* 0x000fc8000001140b */
[----:B------:R-:W-:Y:S02]  /*10f20*/  LOP3.LUT P0, RZ, R8, 0x3, RZ, 0xc0, !PT ;  /* 0x0000000308ff7812 */ /* 0x000fe4000780c0ff */
[----:B------:R-:W-:Y:S02]  /*10f30*/  IADD3.X R9, R9, R5, R6, P1, !PT ;  /* 0x0000000509097210 */ /* 0x000fe40000ffe406 */
[C---:B------:R-:W-:Y:S02]  /*10f40*/  IADD3 R5, R11.reuse, 0x8, RZ ;  /* 0x000000080b057810 */ /* 0x040fe40007ffe0ff */
[----:B-----5:R-:W-:Y:S02]  /*10f50*/  ISETP.GE.OR P1, PT, R11, R32, P0 ;  /* 0x000000200b00720c */ /* 0x020fe40000726670 */
[----:B------:R-:W-:Y:S01]  /*10f60*/  LEA.HI.X R31, R4, UR5, R9, 0x2, P2 ;  /* 0x00000005041f7c11 */ /* 0x000fe200090f1409 */
[----:B------:R-:W-:Y:S01]  /*10f70*/  ULDC.64 UR4, c[0x0][0xaa0] ;  /* 0x0002a80000047ab9 */ /* 0x000fe20000000a00 */
[----:B------:R-:W-:-:S02]  /*10f80*/  IADD3 R15, P2, R24, 0x1800, RZ ;  /* 0x00001800180f7810 */ /* 0x000fc40007f5e0ff */
[C---:B------:R-:W-:Y:S02]  /*10f90*/  IADD3 R11, P3, R24.reuse, 0x3000, RZ ;  /* 0x00003000180b7810 */ /* 0x040fe40007f7e0ff */
[----:B------:R-:W-:Y:S01]  /*10fa0*/  ISETP.GE.OR P0, PT, R5, R32, P0 ;  /* 0x000000200500720c */ /* 0x000fe20000706670 */
[--C-:B------:R-:W-:Y:S01]  /*10fb0*/  IMAD.X R9, RZ, RZ, R25.reuse, P2 ;  /* 0x000000ffff097224 */ /* 0x100fe200010e0619 */
[----:B------:R-:W-:Y:S01]  /*10fc0*/  LOP3.LUT R5, R24, 0x380, RZ, 0xc0, !PT ;  /* 0x0000038018057812 */ /* 0x000fe200078ec0ff */
[----:B------:R-:W-:Y:S01]  /*10fd0*/  IMAD.X R13, RZ, RZ, R25, P3 ;  /* 0x000000ffff0d7224 */ /* 0x000fe200018e0619 */
[----:B------:R-:W-:Y:S01]  /*10fe0*/  LOP3.LUT R8, R15, 0x380, RZ, 0xc0, !PT ;  /* 0x000003800f087812 */ /* 0x000fe200078ec0ff */
[----:B------:R-:W-:Y:S01]  /*10ff0*/  @!P1 STG.E desc[UR56][R30.64], R3 ;  /* 0x000000031e009986 */ /* 0x000fe2000c101938 */
[----:B------:R-:W-:Y:S02]  /*11000*/  LOP3.LUT R10, R11, 0x380, RZ, 0xc0, !PT ;  /* 0x000003800b0a7812 */ /* 0x000fe400078ec0ff */
[----:B------:R-:W-:-:S02]  /*11010*/  LOP3.LUT R6, R7, 0x380, RZ, 0xc0, !PT ;  /* 0x0000038007067812 */ /* 0x000fc400078ec0ff */
[----:B------:R-:W-:Y:S02]  /*11020*/  SHF.R.U64 R5, R5, 0x3, RZ ;  /* 0x0000000305057819 */ /* 0x000fe400000012ff */
[----:B------:R-:W-:Y:S01]  /*11030*/  SHF.R.U64 R8, R8, 0x3, RZ ;  /* 0x0000000308087819 */ /* 0x000fe200000012ff */
[----:B------:R0:W-:Y:S01]  /*11040*/  @!P0 STG.E desc[UR56][R30.64+0x20], R21 ;  /* 0x000020151e008986 */ /* 0x0001e2000c101938 */
[----:B------:R-:W-:Y:S02]  /*11050*/  SHF.R.U64 R10, R10, 0x3, RZ ;  /* 0x000000030a0a7819 */ /* 0x000fe400000012ff */
[----:B------:R-:W-:Y:S02]  /*11060*/  SHF.R.U64 R6, R6, 0x3, RZ ;  /* 0x0000000306067819 */ /* 0x000fe400000012ff */
[----:B------:R-:W-:Y:S01]  /*11070*/  LOP3.LUT R4, R5, R24, RZ, 0x3c, !PT ;  /* 0x0000001805047212 */ /* 0x000fe200078e3cff */
[----:B------:R-:W-:Y:S01]  /*11080*/  IMAD.MOV.U32 R5, RZ, RZ, R25 ;  /* 0x000000ffff057224 */ /* 0x000fe200078e0019 */
[----:B------:R-:W-:-:S02]  /*11090*/  LOP3.LUT R8, R8, R15, RZ, 0x3c, !PT ;  /* 0x0000000f08087212 */ /* 0x000fc400078e3cff */
[----:B------:R-:W-:Y:S02]  /*110a0*/  LOP3.LUT R12, R10, R11, RZ, 0x3c, !PT ;  /* 0x0000000b0a0c7212 */ /* 0x000fe400078e3cff */
[----:B------:R-:W-:Y:S01]  /*110b0*/  LOP3.LUT R26, R6, R7, RZ, 0x3c, !PT ;  /* 0x00000007061a7212 */ /* 0x000fe200078e3cff */
[----:B------:R-:W-:Y:S01]  /*110c0*/  IMAD R36, R36, UR4, RZ ;  /* 0x0000000424247c24 */ /* 0x000fe2000f8e02ff */
[----:B------:R-:W5:Y:S01]  /*110d0*/  LD.E.128 R4, desc[UR56][R4.64] ;  /* 0x0000003804047980 */ /* 0x000f62000c101d00 */
[C---:B------:R-:W-:Y:S01]  /*110e0*/  IMAD.WIDE.U32 R28, R37.reuse, UR4, R28 ;  /* 0x00000004251c7c25 */ /* 0x040fe2000f8e001c */
[----:B------:R-:W-:Y:S02]  /*110f0*/  ULDC UR4, c[0x0][0xa8c] ;  /* 0x0002a30000047ab9 */ /* 0x000fe40000000800 */
[----:B------:R-:W5:Y:S04]  /*11100*/  LD.E.128 R8, desc[UR56][R8.64] ;  /* 0x0000003808087980 */ /* 0x000f68000c101d00 */
[----:B------:R-:W5:Y:S04]  /*11110*/  LD.E.128 R12, desc[UR56][R12.64] ;  /* 0x000000380c0c7980 */ /* 0x000f68000c101d00 */
[----:B------:R-:W5:Y:S01]  /*11120*/  LD.E.128 R24, desc[UR56][R26.64] ;  /* 0x000000381a187980 */ /* 0x000f62000c101d00 */
[----:B------:R-:W-:Y:S01]  /*11130*/  IMAD R37, R37, UR5, R36 ;  /* 0x0000000525257c24 */ /* 0x000fe2000f8e0224 */
[----:B------:R-:W-:Y:S01]  /*11140*/  ISETP.GE.AND P0, PT, R0, UR4, PT ;  /* 0x0000000400007c0c */ /* 0x000fe2000bf06270 */
[C---:B------:R-:W-:Y:S01]  /*11150*/  VIADD R0, R20.reuse, 0x30 ;  /* 0x0000003014007836 */ /* 0x040fe20000000000 */
[----:B------:R-:W-:Y:S01]  /*11160*/  @!PT LDS RZ, [RZ] ;  /* 0x00000000fffff984 */ /* 0x000fe20000000800 */
[----:B------:R-:W-:Y:S01]  /*11170*/  @!PT LDS RZ, [RZ] ;  /* 0x00000000fffff984 */ /* 0x000fe20000000800 */
[----:B------:R-:W-:Y:S01]  /*11180*/  @!PT LDS RZ, [RZ] ;  /* 0x00000000fffff984 */ /* 0x000fe20000000800 */
[----:B------:R-:W-:Y:S01]  /*11190*/  @!PT LDS RZ, [RZ] ;  /* 0x00000000fffff984 */ /* 0x000fe20000000800 */
[----:B------:R1:W-:Y:S06]  /*111a0*/  MEMBAR.ALL.CTA ;  /* 0x0000000000007992 */ /* 0x0003ec0000008000 */
[----:B-1----:R-:W1:Y:S01]  /*111b0*/  FENCE.VIEW.ASYNC.S ;  /* 0x00000000000073c6 */ /* 0x002e620000000000 */
[----:B------:R-:W-:Y:S01]  /*111c0*/  IMAD R32, R41, -0xc0, R32 ;  /* 0xffffff4029207824 */ /* 0x000fe200078e0220 */
[C---:B0-----:R-:W-:Y:S01]  /*111d0*/  IADD3 R21, R20.reuse, 0x90, RZ ;  /* 0x0000009014157810 */ /* 0x041fe20007ffe0ff */
[----:B------:R-:W-:Y:S01]  /*111e0*/  VIADD R3, R20, 0x60 ;  /* 0x0000006014037836 */ /* 0x000fe20000000000 */
[----:B------:R-:W-:Y:S01]  /*111f0*/  ULDC.64 UR4, c[0x0][0xae0] ;  /* 0x0002b80000047ab9 */ /* 0x000fe20000000a00 */
[----:B------:R-:W-:Y:S01]  /*11200*/  IADD3 R29, R29, R37, RZ ;  /* 0x000000251d1d7210 */ /* 0x000fe20007ffe0ff */
[----:B------:R-:W-:Y:S01]  /*11210*/  IMAD R30, R38, UR4, RZ ;  /* 0x00000004261e7c24 */ /* 0x000fe2000f8e02ff */
[-C--:B------:R-:W-:Y:S01]  /*11220*/  ISETP.GE.OR P3, PT, R0, R32.reuse, P0 ;  /* 0x000000200000720c */ /* 0x080fe20000766670 */
[----:B------:R-:W-:Y:S01]  /*11230*/  VIADD R0, R2, 0x30820 ;  /* 0x0003082002007836 */ /* 0x000fe20000000000 */
[-C--:B------:R-:W-:Y:S01]  /*11240*/  ISETP.GE.OR P1, PT, R3, R32.reuse, P0 ;  /* 0x000000200300720c */ /* 0x080fe20000726670 */
[----:B------:R-:W-:Y:S01]  /*11250*/  IMAD R31, R65, UR5, R30 ;  /* 0x00000005411f7c24 */ /* 0x000fe2000f8e021e */
[-C--:B------:R-:W-:Y:S01]  /*11260*/  ISETP.GE.OR P2, PT, R21, R32.reuse, P0 ;  /* 0x000000201500720c */ /* 0x080fe20000746670 */
[----:B------:R-:W-:Y:S01]  /*11270*/  IMAD.WIDE.U32 R28, R65, UR4, R28 ;  /* 0x00000004411c7c25 */ /* 0x000fe2000f8e001c */
[----:B------:R-:W-:Y:S01]  /*11280*/  ISETP.GE.OR P0, PT, R20, R32, P0 ;  /* 0x000000201400720c */ /* 0x000fe20000706670 */
[----:B------:R-:W-:Y:S01]  /*11290*/  ULDC.64 UR4, c[0x0][0xae8] ;  /* 0x0002ba0000047ab9 */ /* 0x000fe20000000a00 */
[----:B------:R-:W-:Y:S01]  /*112a0*/  PRMT R0, RZ, 0x654, R0 ;  /* 0x00000654ff007816 */ /* 0x000fe20000000000 */
[----:B------:R-:W-:Y:S01]  /*112b0*/  IMAD.IADD R29, R29, 0x1, R31 ;  /* 0x000000011d1d7824 */ /* 0x000fe200078e021f */
[----:B------:R-:W-:Y:S01]  /*112c0*/  SHF.R.S32.HI R21, RZ, 0x1f, R20 ;  /* 0x0000001fff157819 */ /* 0x000fe20000011414 */
[----:B------:R-:W-:-:S02]  /*112d0*/  IMAD R3, R40, UR4, RZ ;  /* 0x0000000428037c24 */ /* 0x000fc4000f8e02ff */
[----:B------:R-:W-:-:S04]  /*112e0*/  IMAD.WIDE.U32 R36, R39, UR4, R28 ;  /* 0x0000000427247c25 */ /* 0x000fc8000f8e001c */
[----:B------:R-:W-:Y:S01]  /*112f0*/  IMAD R3, R39, UR5, R3 ;  /* 0x0000000527037c24 */ /* 0x000fe2000f8e0203 */
[----:B-1----:R0:W-:Y:S01]  /*11300*/  SYNCS.ARRIVE.TRANS64.RED.A1T0 RZ, [R0+URZ], RZ ;  /* 0x000000ff00ff79a7 */ /* 0x0021e2000810043f */
[----:B------:R-:W-:-:S03]  /*11310*/  IMAD.WIDE R30, R41, 0xc0, R20 ;  /* 0x000000c0291e7825 */ /* 0x000fc600078e0214 */
[----:B------:R-:W-:Y:S01]  /*11320*/  IADD3 R39, R37, R3, RZ ;  /* 0x0000000325277210 */ /* 0x000fe20007ffe0ff */
[----:B------:R-:W-:Y:S06]  /*11330*/  @P0 BRA `(.L_x_430) ;  /* 0x00000000002c0947 */ /* 0x000fec0003800000 */
[----:B------:R-:W-:Y:S01]  /*11340*/  ULDC.64 UR4, c[0x0][0xad8] ;  /* 0x0002b60000047ab9 */ /* 0x000fe20000000a00 */
[----:B------:R-:W-:Y:S02]  /*11350*/  IMAD.MOV.U32 R20, RZ, RZ, R36 ;  /* 0x000000ffff147224 */ /* 0x000fe400078e0024 */
[----:B------:R-:W-:Y:S02]  /*11360*/  IMAD R3, R31, UR4, RZ ;  /* 0x000000041f037c24 */ /* 0x000fe4000f8e02ff */
[----:B------:R-:W-:Y:S02]  /*11370*/  IMAD.MOV.U32 R21, RZ, RZ, R39 ;  /* 0x000000ffff157224 */ /* 0x000fe400078e0027 */
[C---:B------:R-:W-:Y:S02]  /*11380*/  IMAD R3, R30.reuse, UR5, R3 ;  /* 0x000000051e037c24 */ /* 0x040fe4000f8e0203 */
[----:B------:R-:W-:Y:S01]  /*11390*/  IMAD.WIDE.U32 R20, R30, UR4, R20 ;  /* 0x000000041e147c25 */ /* 0x000fe2000f8e0014 */
[----:B------:R-:W-:-:S02]  /*113a0*/  ULDC.64 UR4, c[0x0][0xa80] ;  /* 0x0002a00000047ab9 */ /* 0x000fc40000000a00 */
[----:B------:R-:W-:Y:S02]  /*113b0*/  LEA R28, P0, R20, UR4, 0x1 ;  /* 0x00000004141c7c11 */ /* 0x000fe4000f8008ff */
[----:B------:R-:W-:-:S04]  /*113c0*/  IADD3 R3, R21, R3, RZ ;  /* 0x0000000315037210 */ /* 0x000fc80007ffe0ff */
[----:B------:R-:W-:-:S05]  /*113d0*/  LEA.HI.X R29, R20, UR5, R3, 0x1, P0 ;  /* 0x00000005141d7c11 */ /* 0x000fca00080f0c03 */
[----:B-----5:R1:W-:Y:S02]  /*113e0*/  STG.E.128 desc[UR56][R28.64], R4 ;  /* 0x000000041c007986 */ /* 0x0203e4000c101d38 */
.L_x_430:
[----:B------:R-:W-:Y:S05]  /*113f0*/  BSYNC B1 ;  /* 0x0000000000017941 */ /* 0x000fea0003800000 */
.L_x_429:
[----:B------:R-:W-:Y:S04]  /*11400*/  BSSY B1, `(.L_x_431) ;  /* 0x000000f000017945 */ /* 0x000fe80003800000 */
[----:B------:R-:W-:Y:S05]  /*11410*/  @P3 BRA `(.L_x_432) ;  /* 0x0000000000343947 */ /* 0x000fea0003800000 */
[----:B------:R-:W-:Y:S01]  /*11420*/  IADD3 R3, P0, R30, 0x30, RZ ;  /* 0x000000301e037810 */ /* 0x000fe20007f1e0ff */
[----:B------:R-:W-:Y:S01]  /*11430*/  ULDC.64 UR4, c[0x0][0xad8] ;  /* 0x0002b60000047ab9 */ /* 0x000fe20000000a00 */
[----:B-1---5:R-:W-:Y:S01]  /*11440*/  MOV R5, R39 ;  /* 0x0000002700057202 */ /* 0x022fe20000000f00 */
[----:B------:R-:W-:Y:S02]  /*11450*/  IMAD.MOV.U32 R4, RZ, RZ, R36 ;  /* 0x000000ffff047224 */ /* 0x000fe400078e0024 */
[----:B0-----:R-:W-:Y:S02]  /*11460*/  IMAD.X R0, RZ, RZ, R31, P0 ;  /* 0x000000ffff007224 */ /* 0x001fe400000e061f */
[----:B------:R-:W-:-:S04]  /*11470*/  IMAD.WIDE.U32 R4, R3, UR4, R4 ;  /* 0x0000000403047c25 */ /* 0x000fc8000f8e0004 */
[----:B------:R-:W-:-:S04]  /*11480*/  IMAD R0, R0, UR4, RZ ;  /* 0x0000000400007c24 */ /* 0x000fc8000f8e02ff */
[----:B------:R-:W-:Y:S01]  /*11490*/  IMAD R3, R3, UR5, R0 ;  /* 0x0000000503037c24 */ /* 0x000fe2000f8e0200 */
[----:B------:R-:W-:Y:S02]  /*114a0*/  ULDC.64 UR4, c[0x0][0xa80] ;  /* 0x0002a00000047ab9 */ /* 0x000fe40000000a00 */
[----:B------:R-:W-:Y:S01]  /*114b0*/  LEA R6, P0, R4, UR4, 0x1 ;  /* 0x0000000404067c11 */ /* 0x000fe2000f8008ff */
[----:B------:R-:W-:-:S05]  /*114c0*/  IMAD.IADD R3, R5, 0x1, R3 ;  /* 0x0000000105037824 */ /* 0x000fca00078e0203 */
[----:B------:R-:W-:-:S05]  /*114d0*/  LEA.HI.X R7, R4, UR5, R3, 0x1, P0 ;  /* 0x0000000504077c11 */ /* 0x000fca00080f0c03 */
[----:B------:R2:W-:Y:S02]  /*114e0*/  STG.E.128 desc[UR56][R6.64], R8 ;  /* 0x0000000806007986 */ /* 0x0005e4000c101d38 */
.L_x_432:
[----:B------:R-:W-:Y:S05]  /*114f0*/  BSYNC B1 ;  /* 0x0000000000017941 */ /* 0x000fea0003800000 */
.L_x_431:
        /* <DEDUP_REMOVED lines=11> */
[----:B--2---:R-:W-:Y:S01]  /*115b0*/  LEA R6, P0, R4, UR4, 0x1 ;  /* 0x0000000404067c11 */ /* 0x004fe2000f8008ff */
[----:B------:R-:W-:-:S05]  /*115c0*/  IMAD.IADD R3, R5, 0x1, R3 ;  /* 0x0000000105037824 */ /* 0x000fca00078e0203 */
[----:B------:R-:W-:-:S05]  /*115d0*/  LEA.HI.X R7, R4, UR5, R3, 0x1, P0 ;  /* 0x0000000504077c11 */ /* 0x000fca00080f0c03 */
[----:B------:R3:W-:Y:S02]  /*115e0*/  STG.E.128 desc[UR56][R6.64], R12 ;  /* 0x0000000c06007986 */ /* 0x0007e4000c101d38 */
.L_x_434:
[----:B------:R-:W-:Y:S05]  /*115f0*/  BSYNC B1 ;  /* 0x0000000000017941 */ /* 0x000fea0003800000 */
.L_x_433:
[----:B------:R-:W-:Y:S05]  /*11600*/  @P2 BRA `(.L_x_435) ;  /* 0x0000000800702947 */ /* 0x000fea0003800000 */
[----:B------:R-:W-:Y:S01]  /*11610*/  IADD3 R3, P0, R30, 0x90, RZ ;  /* 0x000000901e037810 */ /* 0x000fe20007f1e0ff */
[----:B------:R-:W-:Y:S01]  /*11620*/  ULDC.64 UR4, c[0x0][0xad8] ;  /* 0x0002b60000047ab9 */ /* 0x000fe20000000a00 */
[----:B-1---5:R-:W-:Y:S02]  /*11630*/  IMAD.MOV.U32 R4, RZ, RZ, R36 ;  /* 0x000000ffff047224 */ /* 0x022fe400078e0024 */
[----:B------:R-:W-:Y:S01]  /*11640*/  IADD3.X R30, RZ, R31, RZ, P0, !PT ;  /* 0x0000001fff1e7210 */ /* 0x000fe200007fe4ff */
[----:B------:R-:W-:-:S04]  /*11650*/  IMAD.MOV.U32 R5, RZ, RZ, R39 ;  /* 0x000000ffff057224 */ /* 0x000fc800078e0027 */
[----:B------:R-:W-:Y:S02]  /*11660*/  IMAD R30, R30, UR4, RZ ;  /* 0x000000041e1e7c24 */ /* 0x000fe4000f8e02ff */
[----:B------:R-:W-:-:S04]  /*11670*/  IMAD.WIDE.U32 R4, R3, UR4, R4 ;  /* 0x0000000403047c25 */ /* 0x000fc8000f8e0004 */
[----:B------:R-:W-:Y:S01]  /*11680*/  IMAD R3, R3, UR5, R30 ;  /* 0x0000000503037c24 */ /* 0x000fe2000f8e021e */
[----:B------:R-:W-:Y:S02]  /*11690*/  ULDC.64 UR4, c[0x0][0xa80] ;  /* 0x0002a00000047ab9 */ /* 0x000fe40000000a00 */
[----:B--23--:R-:W-:Y:S02]  /*116a0*/  LEA R6, P0, R4, UR4, 0x1 ;  /* 0x0000000404067c11 */ /* 0x00cfe4000f8008ff */
[----:B------:R-:W-:-:S04]  /*116b0*/  IADD3 R3, R5, R3, RZ ;  /* 0x0000000305037210 */ /* 0x000fc80007ffe0ff */
[----:B------:R-:W-:-:S05]  /*116c0*/  LEA.HI.X R7, R4, UR5, R3, 0x1, P0 ;  /* 0x0000000504077c11 */ /* 0x000fca00080f0c03 */
[----:B------:R4:W-:Y:S01]  /*116d0*/  STG.E.128 desc[UR56][R6.64], R24 ;  /* 0x0000001806007986 */ /* 0x0009e2000c101d38 */
[----:B------:R-:W-:Y:S05]  /*116e0*/  BRA `(.L_x_435) ;  /* 0x0000000800387947 */ /* 0x000fea0003800000 */
.L_x_427:
[----:B------:R-:W-:Y:S01]  /*116f0*/  ULDC.64 UR4, c[0x0][0xbd8] ;  /* 0x0002f60000047ab9 */ /* 0x000fe20000000a00 */
[----:B------:R-:W-:Y:S01]  /*11700*/  IMAD.MOV.U32 R9, RZ, RZ, RZ ;  /* 0x000000ffff097224 */ /* 0x000fe200078e00ff */
[----:B------:R-:W-:Y:S02]  /*11710*/  ISETP.NE.U32.AND P0, PT, RZ, UR4, PT ;  /* 0x00000004ff007c0c */ /* 0x000fe4000bf05070 */
[----:B------:R-:W-:Y:S02]  /*11720*/  IADD3 R4, P1, R62, UR4, RZ ;  /* 0x000000043e047c10 */ /* 0x000fe4000ff3e0ff */
[----:B------:R-:W-:Y:S02]  /*11730*/  ISETP.NE.AND.EX P0, PT, RZ, UR5, PT, P0 ;  /* 0x00000005ff007c0c */ /* 0x000fe4000bf05300 */
[----:B------:R-:W-:Y:S01]  /*11740*/  IADD3.X R5, R60, UR5, RZ, P1, !PT ;  /* 0x000000053c057c10 */ /* 0x000fe20008ffe4ff */
[----:B------:R-:W-:Y:S02]  /*11750*/  ULDC.64 UR4, c[0x0][0xbe0] ;  /* 0x0002f80000047ab9 */ /* 0x000fe40000000a00 */
[----:B------:R-:W-:-:S04]  /*11760*/  ISETP.NE.U32.AND P1, PT, RZ, UR4, PT ;  /* 0x00000004ff007c0c */ /* 0x000fc8000bf25070 */
[----:B------:R-:W-:-:S04]  /*11770*/  ISETP.NE.AND.EX P1, PT, RZ, UR5, PT, P1 ;  /* 0x00000005ff007c0c */ /* 0x000fc8000bf25310 */
[----:B------:R0:W5:Y:S09]  /*11780*/  @P0 LDG.E R9, desc[UR56][R4.64] ;  /* 0x0000003804090981 */ /* 0x000172000c1e1900 */
[----:B------:R-:W-:Y:S01]  /*11790*/  @P1 IADD3 R6, P2, R62, UR4, RZ ;  /* 0x000000043e061c10 */ /* 0x000fe2000ff5e0ff */
[----:B------:R-:W-:-:S02]  /*117a0*/  ULDC UR4, c[0x0][0xa88] ;  /* 0x0002a20000047ab9 */ /* 0x000fc40000000800 */
[----:B------:R-:W-:Y:S01]  /*117b0*/  IMAD.U32 R3, RZ, RZ, UR4 ;  /* 0x00000004ff037e24 */ /* 0x000fe2000f8e00ff */
[----:B------:R-:W-:-:S05]  /*117c0*/  @P1 IADD3.X R7, R60, UR5, RZ, P2, !PT ;  /* 0x000000053c071c10 */ /* 0x000fca00097fe4ff */
[----:B------:R0:W5:Y:S01]  /*117d0*/  @P1 LDG.E R3, desc[UR56][R6.64] ;  /* 0x0000003806031981 */ /* 0x000162000c1e1900 */
[----:B------:R-:W-:Y:S01]  /*117e0*/  ISETP.GT.AND P2, PT, R64, 0xbf, PT ;  /* 0x000000bf4000780c */ /* 0x000fe20003f44270 */
[----:B------:R-:W-:-:S12]  /*117f0*/  @P1 BRA `(.L_x_436) ;  /* 0x0000000000101947 */ /* 0x000fd80003800000 */
[----:B------:R-:W-:Y:S05]  /*11800*/  @!P0 BRA `(.L_x_436) ;  /* 0x00000000000c8947 */ /* 0x000fea0003800000 */
[----:B0-----:R-:W2:Y:S04]  /*11810*/  LDG.E R6, desc[UR56][R4.64] ;  /* 0x0000003804067981 */ /* 0x001ea8000c1e1900 */
[----:B-----5:R-:W2:Y:S02]  /*11820*/  LDG.E R3, desc[UR56][R4.64+0x4] ;  /* 0x0000043804037981 */ /* 0x020ea4000c1e1900 */
[----:B--2---:R-:W-:-:S07]  /*11830*/  IADD3 R3, -R6, R3, RZ ;  /* 0x0000000306037210 */ /* 0x004fce0007ffe1ff */
.L_x_436:
[----:B------:R-:W2:Y:S04]  /*11840*/  LDL R14, [R1+0x7c] ;  /* 0x00007c00010e7983 */ /* 0x000ea80000100800 */
[----:B------:R1:W5:Y:S01]  /*11850*/  LDL R12, [R1+0x84] ;  /* 0x00008400010c7983 */ /* 0x0003620000100800 */
[----:B------:R-:W-:Y:S01]  /*11860*/  BSSY B1, `(.L_x_437) ;  /* 0x000001d000017945 */ /* 0x000fe20003800000 */
[----:B------:R-:W-:Y:S02]  /*11870*/  SHF.R.S32.HI R13, RZ, 0x1f, R0 ;  /* 0x0000001fff0d7819 */ /* 0x000fe40000011400 */
[----:B------:R-:W-:Y:S02]  /*11880*/  SEL R11, R63, RZ, !P0 ;  /* 0x000000ff3f0b7207 */ /* 0x000fe40004000000 */
[----:B------:R-:W-:-:S02]  /*11890*/  SEL R26, R26, RZ, !P0 ;  /* 0x000000ff1a1a7207 */ /* 0x000fc40004000000 */
[----:B-----5:R-:W-:Y:S02]  /*118a0*/  SHF.R.S32.HI R8, RZ, 0x1f, R9 ;  /* 0x0000001fff087819 */ /* 0x020fe40000011409 */
[----:B--2---:R-:W-:Y:S01]  /*118b0*/  SHF.R.S32.HI R10, RZ, 0x1f, R14 ;  /* 0x0000001fff0a7819 */ /* 0x004fe2000001140e */
[----:B-1----:R-:W-:Y:S06]  /*118c0*/  @P2 BRA `(.L_x_438) ;  /* 0x0000000000582947 */ /* 0x002fec0003800000 */
[----:B0-----:R-:W0:Y:S02]  /*118d0*/  S2R R4, SR_TID.X ;  /* 0x0000000000047919 */ /* 0x001e240000002100 */
[----:B0-----:R-:W-:-:S04]  /*118e0*/  IMAD R4, R12, 0xc0, R4 ;  /* 0x000000c00c047824 */ /* 0x001fc800078e0204 */
[----:B------:R-:W-:-:S05]  /*118f0*/  VIADD R6, R4, 0xffffff80 ;  /* 0xffffff8004067836 */ /* 0x000fca0000000000 */
[----:B------:R-:W-:-:S13]  /*11900*/  ISETP.GE.AND P0, PT, R6, R3, PT ;  /* 0x000000030600720c */ /* 0x000fda0003f06270 */
[----:B------:R-:W-:Y:S05]  /*11910*/  @P0 BRA `(.L_x_438) ;  /* 0x0000000000440947 */ /* 0x000fea0003800000 */
[----:B------:R-:W-:Y:S01]  /*11920*/  IADD3 R4, P0, R6, R9, RZ ;  /* 0x0000000906047210 */ /* 0x000fe20007f1e0ff */
[----:B------:R-:W-:-:S03]  /*11930*/  ULDC.64 UR4, c[0x0][0xb70] ;  /* 0x0002dc0000047ab9 */ /* 0x000fc60000000a00 */
[----:B------:R-:W-:Y:S01]  /*11940*/  LEA.HI.X.SX32 R5, R6, R8, 0x1, P0 ;  /* 0x0000000806057211 */ /* 0x000fe200000f0eff */
[----:B------:R-:W-:-:S04]  /*11950*/  IMAD R6, R10, UR4, RZ ;  /* 0x000000040a067c24 */ /* 0x000fc8000f8e02ff */
[C---:B------:R-:W-:Y:S02]  /*11960*/  IMAD R7, R14.reuse, UR5, R6 ;  /* 0x000000050e077c24 */ /* 0x040fe4000f8e0206 */
[----:B------:R-:W-:Y:S01]  /*11970*/  IMAD.WIDE.U32 R4, R14, UR4, R4 ;  /* 0x000000040e047c25 */ /* 0x000fe2000f8e0004 */
[----:B------:R-:W-:-:S03]  /*11980*/  ULDC.64 UR4, c[0x0][0xb78] ;  /* 0x0002de0000047ab9 */ /* 0x000fc60000000a00 */
[----:B------:R-:W-:Y:S02]  /*11990*/  IMAD R6, R26, UR4, RZ ;  /* 0x000000041a067c24 */ /* 0x000fe4000f8e02ff */
[----:B------:R-:W-:Y:S02]  /*119a0*/  IMAD.IADD R5, R5, 0x1, R7 ;  /* 0x0000000105057824 */ /* 0x000fe400078e0207 */
[C---:B------:R-:W-:Y:S02]  /*119b0*/  IMAD R7, R11.reuse, UR5, R6 ;  /* 0x000000050b077c24 */ /* 0x040fe4000f8e0206 */
[----:B------:R-:W-:Y:S01]  /*119c0*/  IMAD.WIDE.U32 R4, R11, UR4, R4 ;  /* 0x000000040b047c25 */ /* 0x000fe2000f8e0004 */
[----:B------:R-:W-:-:S04]  /*119d0*/  ULDC.64 UR4, c[0x0][0xb40] ;  /* 0x0002d00000047ab9 */ /* 0x000fc80000000a00 */
[----:B------:R-:W-:Y:S02]  /*119e0*/  IADD3 R5, R5, R7, RZ ;  /* 0x0000000705057210 */ /* 0x000fe40007ffe0ff */
[----:B------:R-:W-:-:S04]  /*119f0*/  LEA R6, P0, R4, UR4, 0x2 ;  /* 0x0000000404067c11 */ /* 0x000fc8000f8010ff */
[----:B------:R-:W-:Y:S01]  /*11a00*/  LEA.HI.X R7, R4, UR5, R5, 0x2, P0 ;  /* 0x0000000504077c11 */ /* 0x000fe200080f1405 */
[----:B------:R-:W-:-:S05]  /*11a10*/  IMAD.MOV.U32 R5, RZ, RZ, -0x800000 ;  /* 0xff800000ff057424 */ /* 0x000fca00078e00ff */
[----:B------:R1:W-:Y:S03]  /*11a20*/  STG.E desc[UR56][R6.64], R5 ;  /* 0x0000000506007986 */ /* 0x0003e6000c101938 */
.L_x_438:
[----:B------:R-:W-:Y:S05]  /*11a30*/  BSYNC B1 ;  /* 0x0000000000017941 */ /* 0x000fea0003800000 */
.L_x_437:
[----:B------:R-:W-:Y:S01]  /*11a40*/  ULDC.64 UR4, c[0x0][0xaa0] ;  /* 0x0002a80000047ab9 */ /* 0x000fe20000000a00 */
[----:B01----:R-:W-:Y:S01]  /*11a50*/  MOV R5, R13 ;  /* 0x0000000d00057202 */ /* 0x003fe20000000f00 */
[----:B------:R-:W-:Y:S01]  /*11a60*/  IMAD.MOV.U32 R4, RZ, RZ, R0 ;  /* 0x000000ffff047224 */ /* 0x000fe200078e0000 */
[----:B------:R-:W-:Y:S01]  /*11a70*/  ULDC.64 UR6, c[0x0][0xae0] ;  /* 0x0002b80000067ab9 */ /* 0x000fe20000000a00 */
[----:B------:R-:W-:Y:S01]  /*11a80*/  IMAD R6, R8, UR4, RZ ;  /* 0x0000000408067c24 */ /* 0x000fe2000f8e02ff */
[----:B------:R-:W-:Y:S01]  /*11a90*/  SHF.R.S32.HI R21, RZ, 0x1f, R20 ;  /* 0x0000001fff157819 */ /* 0x000fe20000011414 */
[C---:B------:R-:W-:Y:S01]  /*11aa0*/  IMAD.WIDE.U32 R4, R9.reuse, UR4, R4 ;  /* 0x0000000409047c25 */ /* 0x040fe2000f8e0004 */
[----:B------:R-:W-:Y:S01]  /*11ab0*/  ULDC UR4, c[0x0][0xa8c] ;  /* 0x0002a30000047ab9 */ /* 0x000fe20000000800 */
[----:B------:R-:W-:Y:S01]  /*11ac0*/  BSSY B1, `(.L_x_439) ;  /* 0x0000022000017945 */ /* 0x000fe20003800000 */
[----:B------:R-:W-:Y:S01]  /*11ad0*/  ISETP.GE.AND P0, PT, R0, UR4, PT ;  /* 0x0000000400007c0c */ /* 0x000fe2000bf06270 */
[----:B------:R-:W-:Y:S01]  /*11ae0*/  IMAD R9, R9, UR5, R6 ;  /* 0x0000000509097c24 */ /* 0x000fe2000f8e0206 */
[----:B------:R-:W-:Y:S01]  /*11af0*/  ULDC.64 UR4, c[0x0][0xae8] ;  /* 0x0002ba0000047ab9 */ /* 0x000fe20000000a00 */
[----:B------:R-:W-:-:S02]  /*11b00*/  VIADD R6, R20, 0x30 ;  /* 0x0000003014067836 */ /* 0x000fc40000000000 */
[----:B------:R-:W-:Y:S02]  /*11b10*/  IMAD R7, R12, -0xc0, R3 ;  /* 0xffffff400c077824 */ /* 0x000fe400078e0203 */
[----:B------:R-:W-:Y:S02]  /*11b20*/  IMAD R0, R10, UR6, RZ ;  /* 0x000000060a007c24 */ /* 0x000fe4000f8e02ff */
[----:B------:R-:W-:Y:S01]  /*11b30*/  IMAD.IADD R5, R5, 0x1, R9 ;  /* 0x0000000105057824 */ /* 0x000fe200078e0209 */
[-C--:B------:R-:W-:Y:S01]  /*11b40*/  ISETP.GE.OR P3, PT, R6, R7.reuse, P0 ;  /* 0x000000070600720c */ /* 0x080fe20000766670 */
[----:B------:R-:W-:Y:S01]  /*11b50*/  IMAD R3, R14, UR7, R0 ;  /* 0x000000070e037c24 */ /* 0x000fe2000f8e0200 */
[C---:B------:R-:W-:Y:S01]  /*11b60*/  IADD3 R0, R20.reuse, 0x60, RZ ;  /* 0x0000006014007810 */ /* 0x040fe20007ffe0ff */
[----:B------:R-:W-:Y:S02]  /*11b70*/  VIADD R6, R20, 0x90 ;  /* 0x0000009014067836 */ /* 0x000fe40000000000 */
[----:B------:R-:W-:Y:S01]  /*11b80*/  IMAD.WIDE.U32 R4, R14, UR6, R4 ;  /* 0x000000060e047c25 */ /* 0x000fe2000f8e0004 */
[----:B------:R-:W-:-:S02]  /*11b90*/  ISETP.GE.OR P1, PT, R0, R7, P0 ;  /* 0x000000070000720c */ /* 0x000fc40000726670 */
[-C--:B------:R-:W-:Y:S01]  /*11ba0*/  ISETP.GE.OR P2, PT, R6, R7.reuse, P0 ;  /* 0x000000070600720c */ /* 0x080fe20000746670 */
[----:B------:R-:W-:Y:S01]  /*11bb0*/  IMAD.IADD R5, R5, 0x1, R3 ;  /* 0x0000000105057824 */ /* 0x000fe200078e0203 */
[----:B------:R-:W-:Y:S01]  /*11bc0*/  ISETP.GE.OR P0, PT, R20, R7, P0 ;  /* 0x000000071400720c */ /* 0x000fe20000706670 */
[----:B------:R-:W-:Y:S02]  /*11bd0*/  IMAD R0, R26, UR4, RZ ;  /* 0x000000041a007c24 */ /* 0x000fe4000f8e02ff */
[----:B------:R-:W-:-:S04]  /*11be0*/  IMAD.WIDE.U32 R6, R11, UR4, R4 ;  /* 0x000000040b067c25 */ /* 0x000fc8000f8e0004 */
[----:B------:R-:W-:Y:S02]  /*11bf0*/  IMAD R3, R11, UR5, R0 ;  /* 0x000000050b037c24 */ /* 0x000fe4000f8e0200 */
        /* <DEDUP_REMOVED lines=13> */
[----:B------:R0:W-:Y:S02]  /*11cd0*/  STG.E.128 desc[UR56][R10.64], RZ ;  /* 0x000000ff0a007986 */ /* 0x0001e4000c101d38 */
.L_x_440:
[----:B------:R-:W-:Y:S05]  /*11ce0*/  BSYNC B1 ;  /* 0x0000000000017941 */ /* 0x000fea0003800000 */
.L_x_439:
        /* <DEDUP_REMOVED lines=11> */
[----:B0-----:R-:W-:Y:S01]  /*11da0*/  LEA R10, P0, R4, UR4, 0x1 ;  /* 0x00000004040a7c11 */ /* 0x001fe2000f8008ff */
[----:B------:R-:W-:-:S05]  /*11db0*/  IMAD.IADD R3, R5, 0x1, R3 ;  /* 0x0000000105037824 */ /* 0x000fca00078e0203 */
[----:B------:R-:W-:-:S05]  /*11dc0*/  LEA.HI.X R11, R4, UR5, R3, 0x1, P0 ;  /* 0x00000005040b7c11 */ /* 0x000fca00080f0c03 */
[----:B------:R1:W-:Y:S02]  /*11dd0*/  STG.E.128 desc[UR56][R10.64], RZ ;  /* 0x000000ff0a007986 */ /* 0x0003e4000c101d38 */
.L_x_442:
[----:B------:R-:W-:Y:S05]  /*11de0*/  BSYNC B1 ;  /* 0x0000000000017941 */ /* 0x000fea0003800000 */
.L_x_441:
        /* <DEDUP_REMOVED lines=15> */
.L_x_444:
[----:B------:R-:W-:Y:S05]  /*11ee0*/  BSYNC B1 ;  /* 0x0000000000017941 */ /* 0x000fea0003800000 */
.L_x_443:
        /* <DEDUP_REMOVED lines=10> */
[----:B------:R-:W-:Y:S02]  /*11f90*/  LEA R6, P0, R4, UR4, 0x1 ;  /* 0x0000000404067c11 */ /* 0x000fe4000f8008ff */
[----:B------:R-:W-:-:S04]  /*11fa0*/  IADD3 R3, R5, R3, RZ ;  /* 0x0000000305037210 */ /* 0x000fc80007ffe0ff */
[----:B------:R-:W-:-:S05]  /*11fb0*/  LEA.HI.X R7, R4, UR5, R3, 0x1, P0 ;  /* 0x0000000504077c11 */ /* 0x000fca00080f0c03 */
[----:B------:R3:W-:Y:S02]  /*11fc0*/  STG.E.128 desc[UR56][R6.64], RZ ;  /* 0x000000ff06007986 */ /* 0x0007e4000c101d38 */
.L_x_435:
[----:B------:R-:W-:Y:S05]  /*11fd0*/  BSYNC B0 ;  /* 0x0000000000007941 */ /* 0x000fea0003800000 */
.L_x_426:
[----:B------:R-:W-:Y:S02]  /*11fe0*/  ULDC UR4, c[0x0][0xc14] ;  /* 0x0003050000047ab9 */ /* 0x000fe40000000800 */
[----:B------:R-:W-:-:S13]  /*11ff0*/  ISETP.GE.AND P0, PT, R35, UR4, PT ;  /* 0x0000000423007c0c */ /* 0x000fda000bf06270 */
[----:B------:R-:W-:Y:S05]  /*12000*/  @!P0 BRA `(.L_x_445) ;  /* 0xfffffef0004c8947 */ /* 0x000fea000383ffff */
[----:B------:R-:W-:Y:S05]  /*12010*/  BRA `(.L_x_311) ;  /* 0x0000004800687947 */ /* 0x000fea0003800000 */
.L_x_309:
[----:B------:R-:W-:-:S08]  /*12020*/  NOP ;  /* 0x0000000000007918 */ /* 0x000fd00000000000 */
[----:B--2---:R-:W0:-:S00]  /*12030*/  USETMAXREG.DEALLOC.CTAPOOL 0x20 ;  /* 0x00000020000079c8 */ /* 0x004e0000080e0500 */
[----:B0-----:R-:W-:-:S06]  /*12040*/  LOP3.LUT R0, R0, 0x3, RZ, 0xc0, !PT ;  /* 0x0000000300007812 */ /* 0x001fcc00078ec0ff */
[----:B------:R-:W0:Y:S02]  /*12050*/  SHFL.IDX PT, R0, R0, RZ, 0x1f ;  /* 0x00001fff00007589 */ /* 0x000e2400000e0000 */
[----:B0-----:R-:W-:-:S13]  /*12060*/  ISETP.NE.AND P0, PT, R0, RZ, PT ;  /* 0x000000ff0000720c */ /* 0x001fda0003f05270 */
[----:B------:R-:W-:Y:S05]  /*12070*/  @P0 BRA `(.L_x_311) ;  /* 0x0000004800500947 */ /* 0x000fea0003800000 */
[----:B------:R-:W2:Y:S01]  /*12080*/  LDL.LU R7, [R1] ;  /* 0x0000000001077983 */ /* 0x000ea20000300800 */
[----:B------:R-:W-:Y:S01]  /*12090*/  ULDC UR5, c[0x0][0xc14] ;  /* 0x0003050000057ab9 */ /* 0x000fe20000000800 */
[----:B------:R-:W0:Y:S01]  /*120a0*/  S2R R2, SR_TID.X ;  /* 0x0000000000027919 */ /* 0x000e220000002100 */
[----:B------:R-:W-:Y:S01]  /*120b0*/  IMAD.MOV.U32 R0, RZ, RZ, RZ ;  /* 0x000000ffff007224 */ /* 0x000fe200078e00ff */
[----:B------:R-:W1:Y:S01]  /*120c0*/  S2UR UR6, SR_CTAID.X ;  /* 0x00000000000679c3 */ /* 0x000e620000002500 */
[----:B------:R-:W-:Y:S01]  /*120d0*/  ULDC UR4, c[0x0][0xc10] ;  /* 0x0003040000047ab9 */ /* 0x000fe20000000800 */
[----:B0-----:R-:W-:-:S04]  /*120e0*/  LOP3.LUT R29, R2, 0x1f, RZ, 0xc0, !PT ;  /* 0x0000001f021d7812 */ /* 0x001fc800078ec0ff */
[----:B------:R-:W-:Y:S02]  /*120f0*/  ISETP.NE.AND P0, PT, R29, 0x1f, PT ;  /* 0x0000001f1d00780c */ /* 0x000fe40003f05270 */
[----:B--2---:R-:W-:-:S11]  /*12100*/  LOP3.LUT R7, R7, 0xffffffdf, RZ, 0xc0, !PT ;  /* 0xffffffdf07077812 */ /* 0x004fd600078ec0ff */
[----:B------:R-:W-:Y:S02]  /*12110*/  @P0 LOP3.LUT R7, R7, 0x20, RZ, 0xfc, !PT ;  /* 0x0000002007070812 */ /* 0x000fe400078efcff */
[----:B------:R-:W-:-:S13]  /*12120*/  ISETP.GE.OR P0, PT, R29, UR5, !P0 ;  /* 0x000000051d007c0c */ /* 0x000fda000c706670 */
[----:B------:R-:W0:Y:S02]  /*12130*/  @!P0 LDC.64 R2, c[0x0][0xc58] ;  /* 0x00031600ff028b82 */ /* 0x000e240000000a00 */
[----:B0-----:R-:W-:-:S05]  /*12140*/  @!P0 IMAD.WIDE.U32 R2, R29, 0x4, R2 ;  /* 0x000000041d028825 */ /* 0x001fca00078e0002 */
[----:B------:R-:W2:Y:S01]  /*12150*/  @!P0 LDG.E R0, desc[UR56][R2.64] ;  /* 0x0000003802008981 */ /* 0x000ea2000c1e1900 */
[C---:B------:R-:W-:Y:S02]  /*12160*/  ISETP.NE.AND P1, PT, R29.reuse, RZ, PT ;  /* 0x000000ff1d00720c */ /* 0x040fe40003f25270 */
[----:B------:R-:W-:Y:S02]  /*12170*/  ISETP.GE.U32.AND P0, PT, R29, 0x2, PT ;  /* 0x000000021d00780c */ /* 0x000fe40003f06070 */
[----:B------:R-:W-:-:S09]  /*12180*/  LOP3.LUT R7, R7, 0xfffffffe, RZ, 0xc0, !PT ;  /* 0xfffffffe07077812 */ /* 0x000fd200078ec0ff */
[----:B------:R-:W-:-:S04]  /*12190*/  @P1 LOP3.LUT R7, R7, 0x1, RZ, 0xfc, !PT ;  /* 0x0000000107071812 */ /* 0x000fc800078efcff */
[----:B------:R-:W-:-:S04]  /*121a0*/  LOP3.LUT R7, R7, 0xffffffef, RZ, 0xc0, !PT ;  /* 0xffffffef07077812 */ /* 0x000fc800078ec0ff */
[----:B------:R-:W-:-:S04]  /*121b0*/  @P0 LOP3.LUT R7, R7, 0x10, RZ, 0xfc, !PT ;  /* 0x0000001007070812 */ /* 0x000fc800078efcff */
[----:B------:R-:W-:Y:S01]  /*121c0*/  LOP3.LUT R7, R7, 0xfffffff7, RZ, 0xc0, !PT ;  /* 0xfffffff707077812 */ /* 0x000fe200078ec0ff */
[----:B------:R-:W-:Y:S01]  /*121d0*/  IMAD.MOV.U32 R16, RZ, RZ, RZ ;  /* 0x000000ffff107224 */ /* 0x000fe200078e00ff */
[----:B--2---:R-:W0:Y:S02]  /*121e0*/  SHFL.UP PT, R4, R0, 0x1, RZ ;  /* 0x0420000000047989 */ /* 0x004e2400000e00ff */
[----:B0-----:R-:W-:-:S05]  /*121f0*/  SEL R5, R4, RZ, P1 ;  /* 0x000000ff04057207 */ /* 0x001fca0000800000 */
[----:B------:R-:W-:-:S05]  /*12200*/  IMAD.IADD R5, R0, 0x1, R5 ;  /* 0x0000000100057824 */ /* 0x000fca00078e0205 */
[----:B------:R-:W0:Y:S02]  /*12210*/  SHFL.UP PT, R4, R5, 0x2, RZ ;  /* 0x0440000005047989 */ /* 0x000e2400000e00ff */
[----:B0-----:R-:W-:-:S04]  /*12220*/  SEL R4, R4, RZ, P0 ;  /* 0x000000ff04047207 */ /* 0x001fc80000000000 */
[----:B------:R-:W-:-:S05]  /*12230*/  IADD3 R4, R5, R4, RZ ;  /* 0x0000000405047210 */ /* 0x000fca0007ffe0ff */
[----:B------:R-:W0:Y:S01]  /*12240*/  SHFL.UP PT, R6, R4, 0x4, RZ ;  /* 0x0480000004067989 */ /* 0x000e2200000e00ff */
[----:B------:R-:W-:-:S04]  /*12250*/  ISETP.GE.U32.AND P0, PT, R29, 0x4, PT ;  /* 0x000000041d00780c */ /* 0x000fc80003f06070 */
[----:B0-----:R-:W-:-:S05]  /*12260*/  SEL R3, R6, RZ, P0 ;  /* 0x000000ff06037207 */ /* 0x001fca0000000000 */
[----:B------:R-:W-:-:S05]  /*12270*/  IMAD.IADD R3, R4, 0x1, R3 ;  /* 0x0000000104037824 */ /* 0x000fca00078e0203 */
[----:B------:R-:W0:Y:S01]  /*12280*/  SHFL.UP PT, R2, R3, 0x8, RZ ;  /* 0x0500000003027989 */ /* 0x000e2200000e00ff */
[----:B------:R-:W-:Y:S02]  /*12290*/  @P0 LOP3.LUT R7, R7, 0x8, RZ, 0xfc, !PT ;  /* 0x0000000807070812 */ /* 0x000fe400078efcff */
[----:B------:R-:W-:-:S04]  /*122a0*/  ISETP.GE.U32.AND P0, PT, R29, 0x8, PT ;  /* 0x000000081d00780c */ /* 0x000fc80003f06070 */
[----:B0-----:R-:W-:-:S05]  /*122b0*/  SEL R2, R2, RZ, P0 ;  /* 0x000000ff02027207 */ /* 0x001fca0000000000 */
[----:B------:R-:W-:-:S05]  /*122c0*/  IMAD.IADD R2, R3, 0x1, R2 ;  /* 0x0000000103027824 */ /* 0x000fca00078e0202 */
[----:B------:R-:W0:Y:S01]  /*122d0*/  SHFL.UP PT, R5, R2, 0x10, RZ ;  /* 0x0600000002057989 */ /* 0x000e2200000e00ff */
[----:B------:R-:W-:-:S04]  /*122e0*/  LOP3.LUT R7, R7, 0xfffffffb, RZ, 0xc0, !PT ;  /* 0xfffffffb07077812 */ /* 0x000fc800078ec0ff */
[----:B------:R-:W-:Y:S02]  /*122f0*/  @P0 LOP3.LUT R7, R7, 0x4, RZ, 0xfc, !PT ;  /* 0x0000000407070812 */ /* 0x000fe400078efcff */
[----:B------:R-:W-:-:S04]  /*12300*/  ISETP.GE.U32.AND P0, PT, R29, 0x10, PT ;  /* 0x000000101d00780c */ /* 0x000fc80003f06070 */
[----:B0-----:R-:W-:-:S04]  /*12310*/  SEL R5, R5, RZ, P0 ;  /* 0x000000ff05057207 */ /* 0x001fc80000000000 */
[----:B------:R-:W-:-:S05]  /*12320*/  IADD3 R6, R2, R5, RZ ;  /* 0x0000000502067210 */ /* 0x000fca0007ffe0ff */
[----:B------:R-:W0:Y:S01]  /*12330*/  SHFL.IDX PT, R5, R6, 0x1f, 0x1f ;  /* 0x03e01f0006057f89 */ /* 0x000e2200000e0000 */
[----:B------:R-:W-:-:S04]  /*12340*/  LOP3.LUT R7, R7, 0xfffffffd, RZ, 0xc0, !PT ;  /* 0xfffffffd07077812 */ /* 0x000fc800078ec0ff */
[----:B------:R-:W-:-:S05]  /*12350*/  @P0 LOP3.LUT R7, R7, 0x2, RZ, 0xfc, !PT ;  /* 0x0000000207070812 */ /* 0x000fca00078efcff */
[----:B------:R2:W-:Y:S01]  /*12360*/  STL [R1], R7 ;  /* 0x0000000701007387 */ /* 0x0005e20000100800 */
[----:B0-----:R-:W-:-:S05]  /*12370*/  IMAD R5, R5, UR4, RZ ;  /* 0x0000000405057c24 */ /* 0x001fca000f8e02ff */
[----:B-1----:R-:W-:Y:S01]  /*12380*/  ISETP.GT.AND P0, PT, R5, UR6, PT ;  /* 0x0000000605007c0c */ /* 0x002fe2000bf04270 */
[----:B------:R-:W-:Y:S01]  /*12390*/  IMAD.MOV.U32 R4, RZ, RZ, RZ ;  /* 0x000000ffff047224 */ /* 0x000fe200078e00ff */
[----:B------:R-:W-:-:S11]  /*123a0*/  MOV R2, R5 ;  /* 0x0000000500027202 */ /* 0x000fd60000000f00 */
[----:B--2---:R-:W-:Y:S05]  /*123b0*/  @P0 BRA `(.L_x_446) ;  /* 0x0000000000b00947 */ /* 0x004fea0003800000 */
[----:B------:R-:W-:Y:S01]  /*123c0*/  IMAD.MOV.U32 R5, RZ, RZ, R2 ;  /* 0x000000ffff057224 */ /* 0x000fe200078e0002 */
[----:B------:R-:W-:Y:S01]  /*123d0*/  ULDC UR5, c[0x0][0xc14] ;  /* 0x0003050000057ab9 */ /* 0x000fe20000000800 */
[----:B------:R-:W-:Y:S01]  /*123e0*/  IMAD.MOV.U32 R4, RZ, RZ, RZ ;  /* 0x000000ffff047224 */ /* 0x000fe200078e00ff */
[----:B------:R-:W-:Y:S01]  /*123f0*/  ULDC UR7, c[0x0][0xc14] ;  /* 0x0003050000077ab9 */ /* 0x000fe20000000800 */
[----:B------:R-:W-:-:S05]  /*12400*/  ULDC UR4, c[0x0][0xc10] ;  /* 0x0003040000047ab9 */ /* 0x000fca0000000800 */
.L_x_450:
[----:B------:R-:W-:Y:S01]  /*12410*/  IADD3 R4, R4, 0x1f, RZ ;  /* 0x0000001f04047810 */ /* 0x000fe20007ffe0ff */
[----:B------:R-:W-:-:S03]  /*12420*/  IMAD.U32 R19, RZ, RZ, UR7 ;  /* 0x00000007ff137e24 */ /* 0x000fc6000f8e00ff */
[----:B------:R-:W-:-:S13]  /*12430*/  ISETP.GE.AND P0, PT, R4, UR5, PT ;  /* 0x0000000504007c0c */ /* 0x000fda000bf06270 */
[----:B------:R-:W-:Y:S05]  /*12440*/  @P0 BRA `(.L_x_447) ;  /* 0x0000000400380947 */ /* 0x000fea0003800000 */
[C---:B------:R-:W-:Y:S01]  /*12450*/  IMAD.IADD R7, R29.reuse, 0x1, R4 ;  /* 0x000000011d077824 */ /* 0x040fe200078e0204 */
[----:B------:R-:W-:Y:S01]  /*12460*/  ISETP.NE.AND P1, PT, R29, 0x1f, PT ;  /* 0x0000001f1d00780c */ /* 0x000fe20003f25270 */
[----:B------:R-:W-:Y:S01]  /*12470*/  BSSY B0, `(.L_x_448) ;  /* 0x0000007000007945 */ /* 0x000fe20003800000 */
[----:B------:R-:W-:Y:S02]  /*12480*/  MOV R0, RZ ;  /* 0x000000ff00007202 */ /* 0x000fe40000000f00 */
[----:B------:R-:W-:-:S13]  /*12490*/  ISETP.GE.OR P0, PT, R7, UR5, !P1 ;  /* 0x0000000507007c0c */ /* 0x000fda000cf06670 */
[----:B------:R-:W-:Y:S05]  /*124a0*/  @P0 BRA `(.L_x_449) ;  /* 0x00000000000c0947 */ /* 0x000fea0003800000 */
[----:B------:R-:W0:Y:S02]  /*124b0*/  LDC.64 R2, c[0x0][0xc58] ;  /* 0x00031600ff027b82 */ /* 0x000e240000000a00 */
[----:B0-----:R-:W-:-:S05]  /*124c0*/  IMAD.WIDE R2, R7, 0x4, R2 ;  /* 0x0000000407027825 */ /* 0x001fca00078e0202 */
[----:B------:R0:W5:Y:S02]  /*124d0*/  LDG.E R0, desc[UR56][R2.64] ;  /* 0x0000003802007981 */ /* 0x000164000c1e1900 */
.L_x_449:
[----:B------:R-:W-:Y:S05]  /*124e0*/  BSYNC B0 ;  /* 0x0000000000007941 */ /* 0x000fea0003800000 */
.L_x_448:
        /* <DEDUP_REMOVED lines=15> */
[----:B0-----:R-:W-:-:S05]  /*125e0*/  SEL R6, R6, RZ, P1 ;  /* 0x000000ff06067207 */ /* 0x001fca0000800000 */
[----:B------:R-:W-:-:S05]  /*125f0*/  IMAD.IADD R6, R7, 0x1, R6 ;  /* 0x0000000107067824 */ /* 0x000fca00078e0206 */
[----:B------:R-:W0:Y:S02]  /*12600*/  SHFL.UP PT, R8, R6, 0x10, RZ ;  /* 0x0600000006087989 */ /* 0x000e2400000e00ff */
[----:B0-----:R-:W-:-:S05]  /*12610*/  SEL R9, R8, RZ, P0 ;  /* 0x000000ff08097207 */ /* 0x001fca0000000000 */
[----:B------:R-:W-:-:S05]  /*12620*/  IMAD.IADD R6, R6, 0x1, R9 ;  /* 0x0000000106067824 */ /* 0x000fca00078e0209 */
[----:B------:R-:W0:Y:S02]  /*12630*/  SHFL.IDX PT, R3, R6, 0x1f, 0x1f ;  /* 0x03e01f0006037f89 */ /* 0x000e2400000e0000 */
[----:B0-----:R-:W-:-:S05]  /*12640*/  IMAD R2, R3, UR4, RZ ;  /* 0x0000000403027c24 */ /* 0x001fca000f8e02ff */
[----:B------:R-:W-:-:S04]  /*12650*/  IADD3 R5, R2, R5, RZ ;  /* 0x0000000502057210 */ /* 0x000fc80007ffe0ff */
[----:B------:R-:W-:-:S13]  /*12660*/  ISETP.GT.AND P0, PT, R5, UR6, PT ;  /* 0x0000000605007c0c */ /* 0x000fda000bf04270 */
[----:B------:R-:W-:Y:S05]  /*12670*/  @!P0 BRA `(.L_x_450) ;  /* 0xfffffffc00648947 */ /* 0x000fea000383ffff */
.L_x_446:
[----:B------:R-:W-:-:S04]  /*12680*/  IMAD.IADD R9, R5, 0x1, -R2 ;  /* 0x0000000105097824 */ /* 0x000fc800078e0a02 */
        /* <DEDUP_REMOVED lines=12> */
[----:B------:R-:W-:-:S05]  /*12750*/  IADD3 R7, R19, -0x1, RZ ;  /* 0xffffffff13077810 */ /* 0x000fca0007ffe0ff */
[----:B------:R2:W3:Y:S02]  /*12760*/  SHFL.IDX PT, R16, R6, R7, 0x1f ;  /* 0x00001f0706107589 */ /* 0x0004e400000e0000 */
.L_x_451:
        /* <DEDUP_REMOVED lines=16> */
[----:B------:R-:W-:Y:S01]  /*12870*/  @!P0 IMAD.IADD R6, R6, 0x1, -R5 ;  /* 0x0000000106068824 */ /* 0x000fe200078e0a05 */
[----:B------:R-:W-:-:S04]  /*12880*/  @!P0 IADD3 R2, R2, 0x1, RZ ;  /* 0x0000000102028810 */ /* 0x000fc80007ffe0ff */
[----:B------:R-:W-:-:S13]  /*12890*/  ISETP.GE.U32.AND P0, PT, R6, R5, PT ;  /* 0x000000050600720c */ /* 0x000fda0003f06070 */
[----:B------:R-:W-:Y:S01]  /*128a0*/  @P0 VIADD R2, R2, 0x1 ;  /* 0x0000000102020836 */ /* 0x000fe20000000000 */
[----:B------:R-:W-:-:S13]  /*128b0*/  ISETP.GE.AND P0, PT, R3, RZ, PT ;  /* 0x000000ff0300720c */ /* 0x000fda0003f06270 */
[----:B------:R-:W-:Y:S02]  /*128c0*/  @!P0 IADD3 R2, -R2, RZ, RZ ;  /* 0x000000ff02028210 */ /* 0x000fe40007ffe1ff */
[----:B------:R-:W-:-:S13]  /*128d0*/  ISETP.NE.AND P0, PT, R0, RZ, PT ;  /* 0x000000ff0000720c */ /* 0x000fda0003f05270 */
[----:B------:R-:W-:-:S04]  /*128e0*/  @!P0 LOP3.LUT R2, RZ, R0, RZ, 0x33, !PT ;  /* 0x00000000ff028212 */ /* 0x000fc800078e33ff */
[----:B------:R-:W-:Y:S01]  /*128f0*/  MOV R18, R2 ;  /* 0x0000000200127202 */ /* 0x000fe20000000f00 */
[----:B------:R-:W-:-:S04]  /*12900*/  IMAD.MOV R17, RZ, RZ, -R2 ;  /* 0x000000ffff117224 */ /* 0x000fc800078e0a02 */
[----:B------:R-:W-:Y:S01]  /*12910*/  IMAD R17, R0, R17, R9 ;  /* 0x0000001100117224 */ /* 0x000fe200078e0209 */
[----:B------:R-:W-:Y:S06]  /*12920*/  BRA `(.L_x_452) ;  /* 0x00000000000c7947 */ /* 0x000fec0003800000 */
.L_x_447:
[----:B------:R-:W-:Y:S01]  /*12930*/  IMAD.MOV.U32 R17, RZ, RZ, RZ ;  /* 0x000000ffff117224 */ /* 0x000fe200078e00ff */
[----:B------:R-:W-:Y:S01]  /*12940*/  MOV R18, RZ ;  /* 0x000000ff00127202 */ /* 0x000fe20000000f00 */
[----:B------:R-:W-:-:S07]  /*12950*/  IMAD.U32 R16, RZ, RZ, UR6 ;  /* 0x00000006ff107e24 */ /* 0x000fce000f8e00ff */
.L_x_452:
        /* <DEDUP_REMOVED lines=14> */
[----:B------:R-:W-:Y:S01]  /*12a40*/  MOV R26, RZ ;  /* 0x000000ff001a7202 */ /* 0x000fe20000000f00 */
[----:B------:R-:W-:Y:S01]  /*12a50*/  IMAD.MOV.U32 R27, RZ, RZ, 0x1 ;  /* 0x00000001ff1b7424 */ /* 0x000fe200078e00ff */
[----:B------:R-:W-:Y:S01]  /*12a60*/  ULDC.64 UR38, c[0x0][0x198] ;  /* 0x0000660000267ab9 */ /* 0x000fe20000000a00 */
[----:B------:R-:W-:-:S05]  /*12a70*/  ULDC UR36, c[0x0][0xc] ;  /* 0x0000030000247ab9 */ /* 0x000fca0000000800 */
.L_x_535:
[----:B--2---:R-:W2:Y:S02]  /*12a80*/  LDC.64 R2, c[0x0][0xc60] ;  /* 0x00031800ff027b82 */ /* 0x004ea40000000a00 */
[----:B--2---:R-:W-:-:S05]  /*12a90*/  IMAD.WIDE R2, R19, 0x4, R2 ;  /* 0x0000000413027825 */ /* 0x004fca00078e0202 */
[----:B------:R-:W0:Y:S01]  /*12aa0*/  LDG.E R9, desc[UR56][R2.64] ;  /* 0x0000003802097981 */ /* 0x000e22000c1e1900 */
[----:B------:R-:W-:Y:S05]  /*12ab0*/  YIELD ;  /* 0x0000000000007946 */ /* 0x000fea0003800000 */
[----:B------:R-:W-:Y:S01]  /*12ac0*/  ULDC.64 UR4, c[0x0][0xa28] ;  /* 0x00028a0000047ab9 */ /* 0x000fe20000000a00 */
[----:B------:R-:W-:Y:S01]  /*12ad0*/  IMAD.MOV.U32 R6, RZ, RZ, RZ ;  /* 0x000000ffff067224 */ /* 0x000fe200078e00ff */
[----:B------:R-:W-:Y:S01]  /*12ae0*/  ISETP.NE.U32.AND P1, PT, RZ, UR4, PT ;  /* 0x00000004ff007c0c */ /* 0x000fe2000bf25070 */
[----:B------:R-:W-:Y:S01]  /*12af0*/  IMAD.MOV.U32 R23, RZ, RZ, RZ ;  /* 0x000000ffff177224 */ /* 0x000fe200078e00ff */
[----:B------:R-:W-:-:S02]  /*12b00*/  ULDC.64 UR6, c[0x0][0xa10] ;  /* 0x0002840000067ab9 */ /* 0x000fc40000000a00 */
[----:B------:R-:W-:Y:S02]  /*12b10*/  ISETP.NE.AND.EX P1, PT, RZ, UR5, PT, P1 ;  /* 0x00000005ff007c0c */ /* 0x000fe4000bf25310 */
[----:B0-----:R-:W-:Y:S01]  /*12b20*/  SHF.R.S32.HI R0, RZ, 0x1f, R9 ;  /* 0x0000001fff007819 */ /* 0x001fe20000011409 */
[----:B------:R-:W-:Y:S10]  /*12b30*/  STL [R1], R9 ;  /* 0x0000000901007387 */ /* 0x000ff40000100800 */
[----:B------:R-:W-:-:S04]  /*12b40*/  @P1 LEA R4, P0, R9, UR4, 0x2 ;  /* 0x0000000409041c11 */ /* 0x000fc8000f8010ff */
[----:B------:R-:W-:Y:S01]  /*12b50*/  @P1 LEA.HI.X R5, R9, UR5, R0, 0x2, P0 ;  /* 0x0000000509051c11 */ /* 0x000fe200080f1400 */
[----:B------:R-:W-:Y:S02]  /*12b60*/  ULDC.64 UR4, c[0x0][0xa00] ;  /* 0x0002800000047ab9 */ /* 0x000fe40000000a00 */
[----:B------:R-:W-:Y:S02]  /*12b70*/  ISETP.NE.U32.AND P0, PT, RZ, UR4, PT ;  /* 0x00000004ff007c0c */ /* 0x000fe4000bf05070 */
[----:B------:R0:W5:Y:S02]  /*12b80*/  @P1 LDG.E R23, desc[UR56][R4.64] ;  /* 0x0000003804171981 */ /* 0x000164000c1e1900 */
[----:B------:R-:W-:-:S13]  /*12b90*/  ISETP.NE.AND.EX P0, PT, RZ, UR5, PT, P0 ;  /* 0x00000005ff007c0c */ /* 0x000fda000bf05300 */
[----:B------:R-:W-:-:S04]  /*12ba0*/  @P0 LEA R2, P2, R9, UR4, 0x2 ;  /* 0x0000000409020c11 */ /* 0x000fc8000f8410ff */
[----:B------:R-:W-:Y:S01]  /*12bb0*/  @P0 LEA.HI.X R3, R9, UR5, R0, 0x2, P2 ;  /* 0x0000000509030c11 */ /* 0x000fe200090f1400 */
[----:B------:R-:W-:-:S04]  /*12bc0*/  ULDC.64 UR4, c[0x0][0xa20] ;  /* 0x0002880000047ab9 */ /* 0x000fc80000000a00 */
[----:B------:R-:W2:Y:S01]  /*12bd0*/  @P0 LDG.E R6, desc[UR56][R2.64] ;  /* 0x0000003802060981 */ /* 0x000ea2000c1e1900 */
[----:B------:R-:W-:-:S04]  /*12be0*/  ISETP.NE.U32.AND P1, PT, RZ, UR4, PT ;  /* 0x00000004ff007c0c */ /* 0x000fc8000bf25070 */
[----:B------:R-:W-:Y:S02]  /*12bf0*/  ISETP.NE.AND.EX P1, PT, RZ, UR5, PT, P1 ;  /* 0x00000005ff007c0c */ /* 0x000fe4000bf25310 */
[C---:B0-----:R-:W-:Y:S02]  /*12c00*/  SHF.L.U32 R4, R9.reuse, 0x2, RZ ;  /* 0x0000000209047819 */ /* 0x041fe400000006ff */
[----:B------:R-:W-:-:S03]  /*12c10*/  SHF.L.U64.HI R0, R9, 0x2, R0 ;  /* 0x0000000209007819 */ /* 0x000fc60000010200 */
[----:B------:R-:W-:Y:S01]  /*12c20*/  STL [R1+0x8], R4 ;  /* 0x0000080401007387 */ /* 0x000fe20000100800 */
[----:B------:R-:W-:-:S03]  /*12c30*/  IMAD.MOV.U32 R8, RZ, RZ, RZ ;  /* 0x000000ffff087224 */ /* 0x000fc600078e00ff */
[----:B--2---:R0:W-:Y:S02]  /*12c40*/  STL [R1+0x18], R6 ;  /* 0x0000180601007387 */ /* 0x0041e40000100800 */
[----:B0-----:R-:W-:-:S04]  /*12c50*/  @P1 IADD3 R6, P0, R4, UR4, RZ ;  /* 0x0000000404061c10 */ /* 0x001fc8000ff1e0ff */
[----:B------:R-:W-:Y:S01]  /*12c60*/  @P1 IADD3.X R7, R0, UR5, RZ, P0, !PT ;  /* 0x0000000500071c10 */ /* 0x000fe200087fe4ff */
[----:B------:R-:W-:Y:S02]  /*12c70*/  ULDC.64 UR4, c[0x0][0xa08] ;  /* 0x0002820000047ab9 */ /* 0x000fe40000000a00 */
[----:B------:R-:W-:Y:S02]  /*12c80*/  IADD3 R2, P0, R4, UR4, RZ ;  /* 0x0000000404027c10 */ /* 0x000fe4000ff1e0ff */
[----:B------:R-:W-:Y:S02]  /*12c90*/  ISETP.NE.U32.AND P2, PT, RZ, UR4, PT ;  /* 0x00000004ff007c0c */ /* 0x000fe4000bf45070 */
[----:B------:R-:W-:Y:S02]  /*12ca0*/  IADD3.X R3, R0, UR5, RZ, P0, !PT ;  /* 0x0000000500037c10 */ /* 0x000fe400087fe4ff */
[----:B------:R-:W-:Y:S01]  /*12cb0*/  ISETP.NE.AND.EX P2, PT, RZ, UR5, PT, P2 ;  /* 0x00000005ff007c0c */ /* 0x000fe2000bf45320 */
[----:B------:R-:W-:-:S02]  /*12cc0*/  ULDC.64 UR4, c[0x0][0x3f8] ;  /* 0x0000fe0000047ab9 */ /* 0x000fc40000000a00 */
[----:B------:R-:W-:-:S03]  /*12cd0*/  UISETP.NE.U32.AND UP0, UPT, UR4, URZ, UPT ;  /* 0x0000003f0400728c */ /* 0x000fc6000bf05070 */
[----:B------:R-:W-:Y:S01]  /*12ce0*/  ULDC UR4, c[0x0][0x404] ;  /* 0x0001010000047ab9 */ /* 0x000fe20000000800 */
[----:B------:R-:W-:-:S03]  /*12cf0*/  UISETP.NE.AND.EX UP0, UPT, UR5, URZ, UPT, UP0 ;  /* 0x0000003f0500728c */ /* 0x000fc6000bf05300 */
[----:B------:R-:W-:Y:S01]  /*12d00*/  ULDC UR5, c[0x0][0x2e0] ;  /* 0x0000b80000057ab9 */ /* 0x000fe20000000800 */
[----:B------:R-:W-:Y:S02]  /*12d10*/  USEL UR4, UR4, 0x1, UP0 ;  /* 0x0000000104047887 */ /* 0x000fe40008000000 */
[----:B------:R0:W5:Y:S02]  /*12d20*/  @P2 LDG.E R8, desc[UR56][R2.64] ;  /* 0x0000003802082981 */ /* 0x000164000c1e1900 */
[----:B------:R-:W-:-:S06]  /*12d30*/  UIMAD UR4, UR4, UR5, URZ ;  /* 0x00000005040472a4 */ /* 0x000fcc000f8e023f */
[----:B------:R-:W-:-:S06]  /*12d40*/  IMAD.U32 R10, RZ, RZ, UR4 ;  /* 0x00000004ff0a7e24 */ /* 0x000fcc000f8e00ff */
[----:B------:R0:W5:Y:S01]  /*12d50*/  @P1 LDG.E R10, desc[UR56][R6.64] ;  /* 0x00000038060a1981 */ /* 0x000162000c1e1900 */
[----:B------:R-:W-:Y:S01]  /*12d60*/  IADD3 R4, P0, R4, UR6, RZ ;  /* 0x0000000604047c10 */ /* 0x000fe2000ff1e0ff */
[----:B------:R-:W-:-:S03]  /*12d70*/  ULDC UR4, c[0x0][0x338] ;  /* 0x0000ce0000047ab9 */ /* 0x000fc60000000800 */
[----:B------:R-:W-:Y:S02]  /*12d80*/  IADD3.X R5, R0, UR7, RZ, P0, !PT ;  /* 0x0000000700057c10 */ /* 0x000fe400087fe4ff */
[----:B------:R-:W-:Y:S01]  /*12d90*/  ISETP.NE.U32.AND P0, PT, RZ, UR6, PT ;  /* 0x00000006ff007c0c */ /* 0x000fe2000bf05070 */
[----:B------:R2:W-:Y:S03]  /*12da0*/  STL [R1+0xc], R0 ;  /* 0x00000c0001007387 */ /* 0x0005e60000100800 */
[----:B------:R-:W-:Y:S02]  /*12db0*/  ISETP.NE.AND.EX P0, PT, RZ, UR7, PT, P0 ;  /* 0x00000007ff007c0c */ /* 0x000fe4000bf05300 */
[----:B--2---:R-:W-:Y:S01]  /*12dc0*/  MOV R0, UR4 ;  /* 0x0000000400007c02 */ /* 0x004fe20008000f00 */
[----:B0-----:R-:W-:Y:S10]  /*12dd0*/  @P1 BRA `(.L_x_454) ;  /* 0x0000000000101947 */ /* 0x001ff40003800000 */
[----:B------:R-:W-:Y:S05]  /*12de0*/  @!P2 BRA `(.L_x_454) ;  /* 0x00000000000ca947 */ /* 0x000fea0003800000 */
[----:B------:R-:W2:Y:S04]  /*12df0*/  LDG.E R7, desc[UR56][R2.64] ;  /* 0x0000003802077981 */ /* 0x000ea8000c1e1900 */
[----:B-----5:R-:W2:Y:S02]  /*12e00*/  LDG.E R10, desc[UR56][R2.64+0x4] ;  /* 0x00000438020a7981 */ /* 0x020ea4000c1e1900 */
[----:B--2---:R-:W-:-:S07]  /*12e10*/  IMAD.IADD R10, R10, 0x1, -R7 ;  /* 0x000000010a0a7824 */ /* 0x004fce00078e0a07 */
.L_x_454:
[----:B------:R-:W2:Y:S04]  /*12e20*/  @P0 LDG.E R3, desc[UR56][R4.64] ;  /* 0x0000003804030981 */ /* 0x000ea8000c1e1900 */
[----:B------:R-:W2:Y:S02]  /*12e30*/  @P0 LDG.E R2, desc[UR56][R4.64+0x4] ;  /* 0x0000043804020981 */ /* 0x000ea4000c1e1900 */
[----:B--2---:R-:W-:Y:S01]  /*12e40*/  @P0 IMAD.IADD R0, R2, 0x1, -R3 ;  /* 0x0000000102000824 */ /* 0x004fe200078e0a03 */
[----:B-----5:R-:W-:-:S05]  /*12e50*/  IADD3 R3, -R23, R10, RZ ;  /* 0x0000000a17037210 */ /* 0x020fca0007ffe1ff */
[----:B------:R-:W-:-:S04]  /*12e60*/  IMAD.IADD R6, R3, 0x1, R0 ;  /* 0x0000000103067824 */ /* 0x000fc800078e0200 */
[----:B------:R-:W-:Y:S01]  /*12e70*/  VIADD R2, R6, 0xbf ;  /* 0x000000bf06027836 */ /* 0x000fe20000000000 */
[----:B------:R0:W-:Y:S03]  /*12e80*/  STL [R1+0x14], R6 ;  /* 0x0000140601007387 */ /* 0x0001e60000100800 */
[----:B------:R-:W-:-:S05]  /*12e90*/  IMAD.HI R2, R2, 0x2aaaaaab, RZ ;  /* 0x2aaaaaab02027827 */ /* 0x000fca00078e02ff */
[----:B------:R-:W-:-:S04]  /*12ea0*/  SHF.R.U32.HI R7, RZ, 0x1f, R2 ;  /* 0x0000001fff077819 */ /* 0x000fc80000011602 */
[----:B0-----:R-:W-:Y:S02]  /*12eb0*/  LEA.HI.SX32 R6, R2, R7, 0x1b ;  /* 0x0000000702067211 */ /* 0x001fe400078fdaff */
[----:B------:R-:W-:-:S03]  /*12ec0*/  IADD3 R2, -R3, RZ, RZ ;  /* 0x000000ff03027210 */ /* 0x000fc60007ffe1ff */
[----:B------:R-:W-:Y:S01]  /*12ed0*/  IMAD R7, R6, 0xc0, -R3 ;  /* 0x000000c006077824 */ /* 0x000fe200078e0a03 */
[----:B------:R-:W-:Y:S01]  /*12ee0*/  VIMNMX R2, RZ, R2, !PT ;  /* 0x00000002ff027248 */ /* 0x000fe20007fe0100 */
[----:B------:R0:W-:Y:S03]  /*12ef0*/  STL [R1+0x4], R6 ;  /* 0x0000040601007387 */ /* 0x0001e60000100800 */
[----:B------:R-:W-:-:S04]  /*12f00*/  VIMNMX R7, R7, R0, PT ;  /* 0x0000000007077248 */ /* 0x000fc80003fe0100 */
[----:B------:R-:W-:Y:S01]  /*12f10*/  ISETP.GT.AND P1, PT, R7, R2, PT ;  /* 0x000000020700720c */ /* 0x000fe20003f24270 */
[----:B------:R-:W-:-:S05]  /*12f20*/  IMAD.WIDE.U32 R2, R2, -0x55555555, RZ ;  /* 0xaaaaaaab02027825 */ /* 0x000fca00078e00ff */
[----:B------:R-:W-:-:S05]  /*12f30*/  SHF.R.U32.HI R0, RZ, 0x7, R3 ;  /* 0x00000007ff007819 */ /* 0x000fca0000011603 */
[----:B------:R-:W-:Y:S02]  /*12f40*/  IMAD.MOV.U32 R2, RZ, RZ, R0 ;  /* 0x000000ffff027224 */ /* 0x000fe400078e0000 */
[----:B0-----:R-:W-:-:S04]  /*12f50*/  @P1 VIADD R6, R7, 0xbf ;  /* 0x000000bf07061836 */ /* 0x001fc80000000000 */
[----:B------:R-:W-:-:S05]  /*12f60*/  @P1 IMAD.HI R6, R6, 0x2aaaaaab, RZ ;  /* 0x2aaaaaab06061827 */ /* 0x000fca00078e02ff */
[----:B------:R-:W-:-:S04]  /*12f70*/  @P1 SHF.R.U32.HI R3, RZ, 0x1f, R6 ;  /* 0x0000001fff031819 */ /* 0x000fc80000011606 */
[----:B------:R-:W-:Y:S02]  /*12f80*/  @P1 LEA.HI.SX32 R2, R6, R3, 0x1b ;  /* 0x0000000306021211 */ /* 0x000fe400078fdaff */
[----:B------:R-:W-:-:S06]  /*12f90*/  MOV R3, RZ ;  /* 0x000000ff00037202 */ /* 0x000fcc0000000f00 */
[----:B------:R0:W5:Y:S01]  /*12fa0*/  @P0 LDG.E R3, desc[UR56][R4.64] ;  /* 0x0000003804030981 */ /* 0x000162000c1e1900 */
[----:B------:R-:W-:Y:S01]  /*12fb0*/  ISETP.GT.AND P1, PT, R2, R0, PT ;  /* 0x000000000200720c */ /* 0x000fe20003f24270 */
[----:B------:R-:W-:Y:S01]  /*12fc0*/  BSSY B0, `(.L_x_455) ;  /* 0x000009b000007945 */ /* 0x000fe20003800000 */
[----:B------:R-:W-:Y:S01]  /*12fd0*/  IMAD.IADD R23, R8, 0x1, R23 ;  /* 0x0000000108177824 */ /* 0x000fe200078e0217 */
[----:B------:R-:W-:-:S10]  /*12fe0*/  PLOP3.LUT P2, PT, PT, PT, PT, 0x80, 0x0 ;  /* 0x000000000000781c */ /* 0x000fd40003f4f070 */
[----:B0-----:R-:W-:Y:S05]  /*12ff0*/  @!P1 BRA `(.L_x_456) ;  /* 0x00000008005c9947 */ /* 0x001fea0003800000 */
[----:B------:R-:W0:Y:S01]  /*13000*/  LDC R4, c[0x0][0x428] ;  /* 0x00010a00ff047b82 */ /* 0x000e220000000800 */
[----:B------:R-:W-:Y:S01]  /*13010*/  UMOV UR4, 0xffffffff ;  /* 0xffffffff00047882 */ /* 0x000fe20000000000 */
[----:B0-----:R-:W-:-:S13]  /*13020*/  ISETP.NE.AND P1, PT, R4, 0x1, PT ;  /* 0x000000010400780c */ /* 0x001fda0003f25270 */
[----:B------:R-:W0:Y:S08]  /*13030*/  @P1 LDC R5, c[0x0][0x42c] ;  /* 0x00010b00ff051b82 */ /* 0x000e300000000800 */
[----:B------:R-:W2:Y:S01]  /*13040*/  @P1 LDC R7, c[0x0][0x430] ;  /* 0x00010c00ff071b82 */ /* 0x000ea20000000800 */
[----:B0-----:R-:W-:-:S04]  /*13050*/  @P1 IMAD.HI.U32 R4, R18, R5, RZ ;  /* 0x0000000512041227 */ /* 0x001fc800078e00ff */
[----:B------:R-:W-:Y:S01]  /*13060*/  IMAD.MOV.U32 R5, RZ, RZ, R18 ;  /* 0x000000ffff057224 */ /* 0x000fe200078e0012 */
[----:B--2---:R-:W-:Y:S02]  /*13070*/  @P1 SHF.R.U32.HI R5, RZ, R7, R4 ;  /* 0x00000007ff051219 */ /* 0x004fe40000011604 */
[----:B------:R-:W-:Y:S01]  /*13080*/  SEL R4, R9, RZ, !P0 ;  /* 0x000000ff09047207 */ /* 0x000fe20004000000 */
[----:B------:R-:W-:Y:S06]  /*13090*/  BRA.DIV UR4, `(.L_x_457) ;  /* 0x0000004204987947 */ /* 0x000fec000b800000 */
.L_x_581:
[----:B------:R-:W-:-:S03]  /*130a0*/  UMOV UR4, 0xffffffff ;  /* 0xffffffff00047882 */ /* 0x000fc60000000000 */
[----:B------:R-:W-:Y:S05]  /*130b0*/  BRA.DIV UR4, `(.L_x_458) ;  /* 0x0000004204c47947 */ /* 0x000fea000b800000 */
[----:B------:R-:W-:-:S13]  /*130c0*/  ELECT P6, URZ, PT ;  /* 0x00000000003f782f */ /* 0x000fda00038c0000 */
.L_x_584:
[----:B------:R-:W2:Y:S01]  /*130d0*/  LDL R6, [R1+0x10] ;  /* 0x0000100001067983 */ /* 0x000ea20000100800 */
[----:B------:R-:W-:Y:S01]  /*130e0*/  BSSY B1, `(.L_x_459) ;  /* 0x000000b000017945 */ /* 0x000fe20003800000 */
[----:B------:R-:W0:Y:S01]  /*130f0*/  S2R R9, SR_CgaCtaId ;  /* 0x0000000000097919 */ /* 0x000e220000008800 */
[----:B--2---:R-:W-:-:S04]  /*13100*/  IADD3 R7, R6, 0x1, RZ ;  /* 0x0000000106077810 */ /* 0x004fc80007ffe0ff */
[----:B------:R-:W-:-:S04]  /*13110*/  LEA.HI R6, R7, R7, RZ, 0x1 ;  /* 0x0000000707067211 */ /* 0x000fc800078f08ff */
[----:B------:R-:W-:-:S05]  /*13120*/  LOP3.LUT R6, R6, 0xfffffffe, RZ, 0xc0, !PT ;  /* 0xfffffffe06067812 */ /* 0x000fca00078ec0ff */
[----:B------:R-:W-:Y:S01]  /*13130*/  IMAD.IADD R7, R7, 0x1, -R6 ;  /* 0x0000000107077824 */ /* 0x000fe200078e0a06 */
[----:B------:R-:W-:-:S04]  /*13140*/  MOV R6, 0x400 ;  /* 0x0000040000067802 */ /* 0x000fc80000000f00 */
[----:B0-----:R-:W-:Y:S02]  /*13150*/  LEA R6, R9, R6, 0x18 ;  /* 0x0000000609067211 */ /* 0x001fe400078ec0ff */
[----:B------:R-:W-:-:S04]  /*13160*/  SHF.L.U32 R7, R7, 0x1f, RZ ;  /* 0x0000001f07077819 */ /* 0x000fc800000006ff */
[----:B------:R-:W0:Y:S02]  /*13170*/  SYNCS.PHASECHK.TRANS64.TRYWAIT P0, [R6+URZ+0x30820], R7 ;  /* 0x03082007060075a7 */ /* 0x000e24000800017f */
[----:B0-----:R-:W-:Y:S05]  /*13180*/  @!P0 BRA `(.L_x_460) ;  /* 0x0000004000b08947 */ /* 0x001fea0003800000 */
.L_x_585:
[----:B------:R-:W-:Y:S05]  /*13190*/  BSYNC B1 ;  /* 0x0000000000017941 */ /* 0x000fea0003800000 */
.L_x_459:
[----:B------:R-:W-:Y:S04]  /*131a0*/  BSSY B1, `(.L_x_461) ;  /* 0x0000035000017945 */ /* 0x000fe80003800000 */
[----:B------:R-:W-:Y:S05]  /*131b0*/  @!P6 BRA `(.L_x_462) ;  /* 0x0000000000cce947 */ /* 0x000fea0003800000 */
[----:B0-----:R-:W-:Y:S01]  /*131c0*/  IMAD R7, R26, 0x8, R6 ;  /* 0x000000081a077824 */ /* 0x001fe200078e0206 */
[----:B------:R-:W-:-:S04]  /*131d0*/  SHF.L.U32 R8, R27, 0x1f, RZ ;  /* 0x0000001f1b087819 */ /* 0x000fc800000006ff */
[----:B------:R-:W0:Y:S02]  /*131e0*/  SYNCS.PHASECHK.TRANS64.TRYWAIT P0, [R7+URZ+0x308a0], R8 ;  /* 0x0308a008070075a7 */ /* 0x000e24000800017f */
[----:B0-----:R-:W-:Y:S05]  /*131f0*/  @!P0 BRA `(.L_x_463) ;  /* 0x0000004000a88947 */ /* 0x001fea0003800000 */
.L_x_586:
[----:B------:R-:W2:Y:S02]  /*13200*/  S2R R9, SR_TID.X ;  /* 0x0000000000097919 */ /* 0x000ea40000002100 */
[----:B--2---:R-:W-:-:S04]  /*13210*/  LOP3.LUT R9, R9, 0x7f, RZ, 0xc0, !PT ;  /* 0x0000007f09097812 */ /* 0x004fc800078ec0ff */
[----:B------:R-:W-:-:S13]  /*13220*/  ISETP.NE.AND P1, PT, R9, RZ, PT ;  /* 0x000000ff0900720c */ /* 0x000fda0003f25270 */
[----:B------:R-:W-:Y:S05]  /*13230*/  @P1 BRA `(.L_x_464) ;  /* 0x0000000000141947 */ /* 0x000fea0003800000 */
[----:B------:R-:W-:Y:S02]  /*13240*/  ISETP.NE.AND P0, PT, R29, RZ, PT ;  /* 0x000000ff1d00720c */ /* 0x000fe40003f05270 */
[----:B------:R-:W-:-:S04]  /*13250*/  MOV R9, 0x6000 ;  /* 0x0000600000097802 */ /* 0x000fc80000000f00 */
[----:B------:R2:W-:Y:S07]  /*13260*/  SYNCS.ARRIVE.TRANS64 RZ, [R7+URZ+0x30890], R9 ;  /* 0x0308900907ff79a7 */ /* 0x0005ee000800003f */
[----:B------:R-:W-:Y:S05]  /*13270*/  @!P0 BRA `(.L_x_464) ;  /* 0x0000000000048947 */ /* 0x000fea0003800000 */
[----:B------:R-:W-:Y:S01]  /*13280*/  BPT.TRAP 0x1 ;  /* 0x000000040000795c */ /* 0x000fe20000300000 */
.L_x_464:
[----:B--2---:R-:W-:Y:S01]  /*13290*/  IMAD R9, R26, 0x6000, R6 ;  /* 0x000060001a097824 */ /* 0x004fe200078e0206 */
[----:B------:R-:W-:Y:S01]  /*132a0*/  R2UR UR9, R7 ;  /* 0x00000000070972ca */ /* 0x000fe200000e0000 */
[----:B-----5:R-:W-:Y:S01]  /*132b0*/  IMAD R10, R2, 0xc0, R3 ;  /* 0x000000c0020a7824 */ /* 0x020fe200078e0203 */
[----:B------:R-:W-:Y:S01]  /*132c0*/  R2UR UR12, R5 ;  /* 0x00000000050c72ca */ /* 0x000fe200000e0000 */
[----:B------:R-:W-:Y:S01]  /*132d0*/  UIADD3 UR4, UP0, UR38, 0x570, URZ ;  /* 0x0000057026047890 */ /* 0x000fe2000ff1e03f */
[----:B------:R-:W-:Y:S01]  /*132e0*/  R2UR UR8, R9 ;  /* 0x00000000090872ca */ /* 0x000fe200000e0000 */
[----:B------:R-:W-:Y:S01]  /*132f0*/  VIADD R10, R10, 0xffffff40 ;  /* 0xffffff400a0a7836 */ /* 0x000fe20000000000 */
[----:B------:R-:W-:Y:S01]  /*13300*/  R2UR UR13, R4 ;  /* 0x00000000040d72ca */ /* 0x000fe200000e0000 */
[----:B------:R-:W-:Y:S01]  /*13310*/  UIADD3.X UR5, URZ, UR39, URZ, UP0, !UPT ;  /* 0x000000273f057290 */ /* 0x000fe200087fe43f */
[----:B------:R-:W-:Y:S02]  /*13320*/  UMOV UR6, 0x0 ;  /* 0x0000000000067882 */ /* 0x000fe40000000000 */
[----:B------:R-:W-:Y:S01]  /*13330*/  R2UR UR11, R10 ;  /* 0x000000000a0b72ca */ /* 0x000fe200000e0000 */
[----:B------:R-:W-:Y:S01]  /*13340*/  UMOV UR7, 0x12f00000 ;  /* 0x12f0000000077882 */ /* 0x000fe20000000000 */
[----:B------:R-:W-:Y:S01]  /*13350*/  UMOV UR10, URZ ;  /* 0x0000003f000a7c82 */ /* 0x000fe20008000000 */
[----:B------:R-:W-:-:S04]  /*13360*/  UIADD3 UR9, UR9, 0x30890, URZ ;  /* 0x0003089009097890 */ /* 0x000fc8000fffe03f */
[----:B------:R-:W-:-:S09]  /*13370*/  UIADD3 UR8, UR8, 0x12400, URZ ;  /* 0x0001240008087890 */ /* 0x000fd2000fffe03f */
[----:B------:R2:W-:Y:S01]  /*13380*/  UTMALDG.4D [UR8], [UR4], desc[UR6] ;  /* 0x00000608040075b4 */ /* 0x0005e20008019000 */
[----:B------:R-:W3:Y:S02]  /*13390*/  SYNCS.PHASECHK.TRANS64.TRYWAIT P0, [R7+URZ+0x308c0], R8 ;  /* 0x0308c008070075a7 */ /* 0x000ee4000800017f */
[----:B--23--:R-:W-:Y:S05]  /*133a0*/  @!P0 BRA `(.L_x_465) ;  /* 0x0000004000508947 */ /* 0x00cfea0003800000 */
.L_x_587:
[----:B------:R-:W-:Y:S05]  /*133b0*/  @P1 BRA `(.L_x_466) ;  /* 0x0000000000141947 */ /* 0x000fea0003800000 */
[----:B------:R-:W-:Y:S01]  /*133c0*/  ISETP.NE.AND P0, PT, R29, RZ, PT ;  /* 0x000000ff1d00720c */ /* 0x000fe20003f05270 */
[----:B0-2---:R-:W-:-:S04]  /*133d0*/  IMAD.MOV.U32 R8, RZ, RZ, 0x6000 ;  /* 0x00006000ff087424 */ /* 0x005fc800078e00ff */
[----:B------:R3:W-:Y:S08]  /*133e0*/  SYNCS.ARRIVE.TRANS64 RZ, [R7+URZ+0x308b0], R8 ;  /* 0x0308b00807ff79a7 */ /* 0x0007f0000800003f */
[----:B------:R-:W-:Y:S05]  /*133f0*/  @!P0 BRA `(.L_x_466) ;  /* 0x0000000000048947 */ /* 0x000fea0003800000 */
[----:B------:R-:W-:Y:S01]  /*13400*/  BPT.TRAP 0x1 ;  /* 0x000000040000795c */ /* 0x000fe20000300000 */
.L_x_466:
        /* <DEDUP_REMOVED lines=8> */
[----:B------:R-:W-:Y:S01]  /*13490*/  R2UR UR13, R4 ;  /* 0x00000000040d72ca */ /* 0x000fe200000e0000 */
[----:B------:R-:W-:-:S04]  /*134a0*/  UMOV UR10, URZ ;  /* 0x0000003f000a7c82 */ /* 0x000fc80008000000 */
[----:B------:R-:W-:Y:S02]  /*134b0*/  UIADD3 UR8, UR8, 0x400, URZ ;  /* 0x0000040008087890 */ /* 0x000fe4000fffe03f */
[----:B------:R-:W-:-:S09]  /*134c0*/  UIADD3 UR9, UR9, 0x308b0, URZ ;  /* 0x000308b009097890 */ /* 0x000fd2000fffe03f */
[----:B------:R4:W-:Y:S02]  /*134d0*/  UTMALDG.4D [UR8], [UR4], desc[UR6] ;  /* 0x00000608040075b4 */ /* 0x0009e40008019000 */
[----:B----4-:R-:W-:Y:S01]  /*134e0*/  NOP ;  /* 0x0000000000007918 */ /* 0x010fe20000000000 */
.L_x_462:
[----:B------:R-:W-:Y:S05]  /*134f0*/  BSYNC B1 ;  /* 0x0000000000017941 */ /* 0x000fea0003800000 */
.L_x_461:
[----:B------:R-:W-:Y:S01]  /*13500*/  IADD3 R26, R26, 0x1, RZ ;  /* 0x000000011a1a7810 */ /* 0x000fe20007ffe0ff */
[----:B------:R-:W-:Y:S01]  /*13510*/  VIADD R2, R2, 0xfffffffe ;  /* 0xfffffffe02027836 */ /* 0x000fe20000000000 */
[----:B------:R-:W-:Y:S02]  /*13520*/  PLOP3.LUT P2, PT, PT, PT, PT, 0x8, 0x0 ;  /* 0x000000000000781c */ /* 0x000fe40003f4e170 */
[----:B------:R-:W-:-:S04]  /*13530*/  ISETP.NE.AND P0, PT, R26, 0x2, PT ;  /* 0x000000021a00780c */ /* 0x000fc80003f05270 */
[----:B------:R-:W-:Y:S02]  /*13540*/  SEL R26, R26, RZ, P0 ;  /* 0x000000ff1a1a7207 */ /* 0x000fe40000000000 */
[----:B0-23--:R-:W-:Y:S02]  /*13550*/  SEL R8, RZ, 0x1, P0 ;  /* 0x00000001ff087807 */ /* 0x00dfe40000000000 */
[----:B------:R-:W-:Y:S02]  /*13560*/  ISETP.GE.AND P0, PT, R2, R0, PT ;  /* 0x000000000200720c */ /* 0x000fe40003f06270 */
[----:B------:R-:W-:-:S11]  /*13570*/  LOP3.LUT R27, R27, R8, RZ, 0x3c, !PT ;  /* 0x000000081b1b7212 */ /* 0x000fd600078e3cff */
[----:B------:R-:W-:Y:S05]  /*13580*/  @!P0 BRA `(.L_x_456) ;  /* 0x0000000000f88947 */ /* 0x000fea0003800000 */
.L_x_473:
[----:B------:R-:W-:Y:S05]  /*13590*/  YIELD ;  /* 0x0000000000007946 */ /* 0x000fea0003800000 */
[----:B------:R-:W-:Y:S04]  /*135a0*/  BSSY B1, `(.L_x_467) ;  /* 0x0000034000017945 */ /* 0x000fe80003800000 */
[----:B0-23--:R-:W-:Y:S05]  /*135b0*/  @!P6 BRA `(.L_x_468) ;  /* 0x0000000000c8e947 */ /* 0x00dfea0003800000 */
[----:B------:R-:W-:Y:S01]  /*135c0*/  IMAD R7, R26, 0x8, R6 ;  /* 0x000000081a077824 */ /* 0x000fe200078e0206 */
[----:B------:R-:W-:-:S04]  /*135d0*/  SHF.L.U32 R10, R27, 0x1f, RZ ;  /* 0x0000001f1b0a7819 */ /* 0x000fc800000006ff */
[----:B------:R-:W0:Y:S02]  /*135e0*/  SYNCS.PHASECHK.TRANS64.TRYWAIT P0, [R7+URZ+0x308a0], R10 ;  /* 0x0308a00a070075a7 */ /* 0x000e24000800017f */
[----:B0-----:R-:W-:Y:S05]  /*135f0*/  @!P0 BRA `(.L_x_469) ;  /* 0x0000003c00d08947 */ /* 0x001fea0003800000 */
.L_x_588:
        /* <DEDUP_REMOVED lines=9> */
.L_x_470:
[----:B--2---:R-:W-:Y:S01]  /*13690*/  IMAD R8, R26, 0x6000, R6 ;  /* 0x000060001a087824 */ /* 0x004fe200078e0206 */
[----:B------:R-:W-:Y:S01]  /*136a0*/  R2UR UR9, R7 ;  /* 0x00000000070972ca */ /* 0x000fe200000e0000 */
[----:B-----5:R-:W-:Y:S01]  /*136b0*/  IMAD R9, R2, 0xc0, R3 ;  /* 0x000000c002097824 */ /* 0x020fe200078e0203 */
        /* <DEDUP_REMOVED lines=8> */
[----:B------:R-:W-:-:S03]  /*13740*/  UMOV UR10, URZ ;  /* 0x0000003f000a7c82 */ /* 0x000fc60008000000 */
[----:B------:R-:W-:-:S04]  /*13750*/  UIADD3 UR9, UR9, 0x30890, URZ ;  /* 0x0003089009097890 */ /* 0x000fc8000fffe03f */
[----:B------:R-:W-:-:S09]  /*13760*/  UIADD3 UR8, UR8, 0x12400, URZ ;  /* 0x0001240008087890 */ /* 0x000fd2000fffe03f */
[----:B------:R2:W-:Y:S01]  /*13770*/  UTMALDG.4D [UR8], [UR4], desc[UR6] ;  /* 0x00000608040075b4 */ /* 0x0005e20008019000 */
[----:B------:R-:W3:Y:S02]  /*13780*/  SYNCS.PHASECHK.TRANS64.TRYWAIT P1, [R7+URZ+0x308c0], R10 ;  /* 0x0308c00a070075a7 */ /* 0x000ee4000802017f */
[----:B--23--:R-:W-:Y:S05]  /*13790*/  @!P1 BRA `(.L_x_471) ;  /* 0x0000003c007c9947 */ /* 0x00cfea0003800000 */
.L_x_589:
[----:B------:R-:W-:Y:S05]  /*137a0*/  @P0 BRA `(.L_x_472) ;  /* 0x0000000000140947 */ /* 0x000fea0003800000 */
[----:B------:R-:W-:Y:S01]  /*137b0*/  ISETP.NE.AND P1, PT, R29, RZ, PT ;  /* 0x000000ff1d00720c */ /* 0x000fe20003f25270 */
[----:B0-2---:R-:W-:-:S04]  /*137c0*/  IMAD.MOV.U32 R10, RZ, RZ, 0x6000 ;  /* 0x00006000ff0a7424 */ /* 0x005fc800078e00ff */
[----:B------:R3:W-:Y:S08]  /*137d0*/  SYNCS.ARRIVE.TRANS64 RZ, [R7+URZ+0x308b0], R10 ;  /* 0x0308b00a07ff79a7 */ /* 0x0007f0000800003f */
[----:B------:R-:W-:Y:S05]  /*137e0*/  @!P1 BRA `(.L_x_472) ;  /* 0x0000000000049947 */ /* 0x000fea0003800000 */
[----:B------:R-:W-:Y:S01]  /*137f0*/  BPT.TRAP 0x1 ;  /* 0x000000040000795c */ /* 0x000fe20000300000 */
.L_x_472:
        /* <DEDUP_REMOVED lines=14> */
.L_x_468:
[----:B------:R-:W-:Y:S05]  /*138e0*/  BSYNC B1 ;  /* 0x0000000000017941 */ /* 0x000fea0003800000 */
.L_x_467:
[----:B------:R-:W-:-:S05]  /*138f0*/  VIADD R26, R26, 0x1 ;  /* 0x000000011a1a7836 */ /* 0x000fca0000000000 */
[----:B------:R-:W-:-:S04]  /*13900*/  ISETP.NE.AND P0, PT, R26, 0x2, PT ;  /* 0x000000021a00780c */ /* 0x000fc80003f05270 */
[----:B------:R-:W-:Y:S02]  /*13910*/  SEL R8, RZ, 0x1, P0 ;  /* 0x00000001ff087807 */ /* 0x000fe40000000000 */
[----:B------:R-:W-:Y:S02]  /*13920*/  SEL R26, R26, RZ, P0 ;  /* 0x000000ff1a1a7207 */ /* 0x000fe40000000000 */
[C---:B------:R-:W-:Y:S02]  /*13930*/  ISETP.GT.AND P0, PT, R2.reuse, R0, PT ;  /* 0x000000000200720c */ /* 0x040fe40003f04270 */
[----:B------:R-:W-:Y:S02]  /*13940*/  LOP3.LUT R27, R27, R8, RZ, 0x3c, !PT ;  /* 0x000000081b1b7212 */ /* 0x000fe400078e3cff */
[----:B------:R-:W-:-:S09]  /*13950*/  IADD3 R2, R2, -0x1, RZ ;  /* 0xffffffff02027810 */ /* 0x000fd20007ffe0ff */
[----:B------:R-:W-:Y:S05]  /*13960*/  @P0 BRA `(.L_x_473) ;  /* 0xfffffffc00080947 */ /* 0x000fea000383ffff */
.L_x_456:
[----:B------:R-:W-:Y:S05]  /*13970*/  BSYNC B0 ;  /* 0x0000000000007941 */ /* 0x000fea0003800000 */
.L_x_455:
[----:B0-23--:R-:W2:Y:S01]  /*13980*/  LDL R7, [R1+0x14] ;  /* 0x0000140001077983 */ /* 0x00dea20000100800 */
[----:B------:R-:W-:Y:S05]  /*13990*/  @!P2 WARPSYNC.ALL ;  /* 0x000000000000a948 */ /* 0x000fea0003800000 */
[----:B------:R-:W-:Y:S01]  /*139a0*/  BSSY B6, `(.L_x_474) ;  /* 0x0000233000067945 */ /* 0x000fe20003800000 */
[----:B------:R-:W-:Y:S01]  /*139b0*/  @!P2 BAR.SYNC.DEFER_BLOCKING 0xc, 0x1a0 ;  /* 0x030680000000ab1d */ /* 0x000fe20000010000 */
[----:B--2---:R-:W-:-:S13]  /*139c0*/  ISETP.GT.AND P0, PT, R7, RZ, PT ;  /* 0x000000ff0700720c */ /* 0x004fda0003f04270 */
[----:B------:R-:W-:Y:S05]  /*139d0*/  @P0 BRA `(.L_x_475) ;  /* 0x00000000003c0947 */ /* 0x000fea0003800000 */
[----:B------:R-:W-:-:S13]  /*139e0*/  ISETP.NE.AND P1, PT, R29, RZ, PT ;  /* 0x000000ff1d00720c */ /* 0x000fda0003f25270 */
[----:B------:R-:W-:Y:S05]  /*139f0*/  @P1 BRA `(.L_x_476) ;  /* 0x0000002000b41947 */ /* 0x000fea0003800000 */
[----:B------:R-:W0:Y:S01]  /*13a00*/  S2R R7, SR_LANEID ;  /* 0x0000000000077919 */ /* 0x000e220000000000 */
[----:B------:R-:W-:Y:S01]  /*13a10*/  VOTEU.ANY UR4, UPT, PT ;  /* 0x0000000000047886 */ /* 0x000fe200038e0100 */
[----:B-----5:R-:W2:Y:S01]  /*13a20*/  LDC.64 R2, c[0x0][0xc38] ;  /* 0x00030e00ff027b82 */ /* 0x020ea20000000a00 */
        /* <DEDUP_REMOVED lines=10> */
.L_x_475:
[----:B-----5:R-:W0:Y:S01]  /*13ad0*/  S2R R3, SR_CgaCtaId ;  /* 0x0000000000037919 */ /* 0x020e220000008800 */
        /* <DEDUP_REMOVED lines=20> */
[----:B01----:R-:W-:Y:S05]  /*13c20*/  CALL.ABS.NOINC R2 ;  /* 0x0000000002007343 */ /* 0x003fea0003c00000 */
.L_x_477:
        /* <DEDUP_REMOVED lines=16> */
[----:B0-----:R-:W-:-:S07]  /*13d30*/  IMAD.MOV.U32 R13, RZ, RZ, RZ ;  /* 0x000000ffff0d7224 */ /* 0x001fce00078e00ff */
[----:B------:R-:W-:-:S07]  /*13d40*/  LEPC R20, `(.L_x_479) ;  /* 0x000000001014794e */ /* 0x000fce0000000000 */
[----:B-12---:R-:W-:Y:S05]  /*13d50*/  CALL.ABS.NOINC R2 ;  /* 0x0000000002007343 */ /* 0x006fea0003c00000 */
.L_x_479:
        /* <DEDUP_REMOVED lines=15> */
[----:B0-----:R-:W-:Y:S05]  /*13e50*/  CALL.ABS.NOINC R2 ;  /* 0x0000000002007343 */ /* 0x001fea0003c00000 */
.L_x_478:
[----:B------:R-:W2:Y:S01]  /*13e60*/  LDL.LU R2, [R1+0x8] ;  /* 0x0000080001027983 */ /* 0x000ea20000300800 */
[----:B------:R-:W-:-:S03]  /*13e70*/  ULDC.64 UR4, c[0x0][0x9f8] ;  /* 0x00027e0000047ab9 */ /* 0x000fc60000000a00 */
[----:B------:R-:W3:Y:S04]  /*13e80*/  LDL.LU R0, [R1+0xc] ;  /* 0x00000c0001007983 */ /* 0x000ee80000300800 */
[----:B------:R-:W4:Y:S04]  /*13e90*/  LDL.LU R21, [R1] ;  /* 0x0000000001157983 */ /* 0x000f280000300800 */
[----:B------:R-:W4:Y:S01]  /*13ea0*/  LDL.LU R20, [R1+0x18] ;  /* 0x0000180001147983 */ /* 0x000f220000300800 */
[----:B------:R-:W-:-:S04]  /*13eb0*/  ISETP.NE.U32.AND P0, PT, RZ, UR4, PT ;  /* 0x00000004ff007c0c */ /* 0x000fc8000bf05070 */
        /* <DEDUP_REMOVED lines=8> */
[----:B------:R-:W-:Y:S01]  /*13f40*/  ULDC.64 UR4, c[0x0][0xa00] ;  /* 0x0002800000047ab9 */ /* 0x000fe20000000a00 */
[----:B------:R-:W0:Y:S01]  /*13f50*/  LDC R0, c[0x0][0x428] ;  /* 0x00010a00ff007b82 */ /* 0x000e220000000800 */
[----:B----4-:R-:W-:-:S06]  /*13f60*/  MOV R6, R21 ;  /* 0x0000001500067202 */ /* 0x010fcc0000000f00 */
[----:B------:R2:W5:Y:S01]  /*13f70*/  @P0 LDG.E R6, desc[UR56][R2.64] ;  /* 0x0000003802060981 */ /* 0x000562000c1e1900 */
[----:B------:R-:W-:Y:S01]  /*13f80*/  IMAD R17, R17, 0xc0, R20 ;  /* 0x000000c011117824 */ /* 0x000fe200078e0214 */
[----:B------:R-:W-:Y:S02]  /*13f90*/  PLOP3.LUT P1, PT, P6, PT, PT, 0x8, 0x0 ;  /* 0x000000000000781c */ /* 0x000fe4000372e170 */
[----:B0-----:R-:W-:Y:S01]  /*13fa0*/  ISETP.NE.AND P0, PT, R0, 0x1, PT ;  /* 0x000000010000780c */ /* 0x001fe20003f05270 */
[----:B------:R-:W-:-:S12]  /*13fb0*/  IMAD.MOV.U32 R0, RZ, RZ, R18 ;  /* 0x000000ffff007224 */ /* 0x000fd800078e0012 */
[----:B------:R-:W0:Y:S08]  /*13fc0*/  @P0 LDC R5, c[0x0][0x42c] ;  /* 0x00010b00ff050b82 */ /* 0x000e300000000800 */
[----:B------:R-:W3:Y:S01]  /*13fd0*/  @P0 LDC R4, c[0x0][0x430] ;  /* 0x00010c00ff040b82 */ /* 0x000ee20000000800 */
[----:B0-----:R-:W-:-:S05]  /*13fe0*/  @P0 IMAD.HI.U32 R5, R18, R5, RZ ;  /* 0x0000000512050227 */ /* 0x001fca00078e00ff */
[----:B---3--:R-:W-:Y:S02]  /*13ff0*/  @P0 SHF.R.U32.HI R0, RZ, R4, R5 ;  /* 0x00000004ff000219 */ /* 0x008fe40000011605 */
[----:B------:R-:W-:-:S04]  /*14000*/  ISETP.NE.U32.AND P0, PT, RZ, UR4, PT ;  /* 0x00000004ff007c0c */ /* 0x000fc8000bf05070 */
[----:B------:R-:W-:-:S04]  /*14010*/  ISETP.NE.AND.EX P0, PT, RZ, UR5, PT, P0 ;  /* 0x00000005ff007c0c */ /* 0x000fc8000bf05300 */
[----:B--2---:R-:W-:-:S09]  /*14020*/  SEL R8, R21, RZ, !P0 ;  /* 0x000000ff15087207 */ /* 0x004fd20004000000 */
.L_x_480:
        /* <DEDUP_REMOVED lines=17> */
.L_x_592:
[----:B------:R-:W2:Y:S01]  /*14140*/  LDL R4, [R1+0x4] ;  /* 0x0000040001047983 */ /* 0x000ea20000100800 */
[----:B------:R-:W-:Y:S01]  /*14150*/  UMOV UR4, 0xffffffff ;  /* 0xffffffff00047882 */ /* 0x000fe20000000000 */
[----:B------:R-:W-:Y:S01]  /*14160*/  SHF.R.S32.HI R11, RZ, 0x1f, R6 ;  /* 0x0000001fff0b7819 */ /* 0x000fe20000011406 */
[----:B--2---:R-:W-:Y:S01]  /*14170*/  VIADD R9, R4, 0xffffffff ;  /* 0xffffffff04097836 */ /* 0x004fe20000000000 */
[----:B------:R-:W-:Y:S06]  /*14180*/  BRA.DIV UR4, `(.L_x_482) ;  /* 0x0000003604487947 */ /* 0x000fec000b800000 */
[----:B------:R-:W-:-:S13]  /*14190*/  ELECT P6, URZ, PT ;  /* 0x00000000003f782f */ /* 0x000fda00038c0000 */
.L_x_595:
[----:B------:R-:W-:Y:S05]  /*141a0*/  @!P6 BRA `(.L_x_483) ;  /* 0x0000000000cce947 */ /* 0x000fea0003800000 */
[----:B------:R-:W-:Y:S02]  /*141b0*/  ISETP.NE.U32.AND P0, PT, R2, RZ, PT ;  /* 0x000000ff0200720c */ /* 0x000fe40003f05070 */
[----:B------:R-:W-:Y:S02]  /*141c0*/  MOV R25, R9 ;  /* 0x0000000900197202 */ /* 0x000fe40000000f00 */
[----:B------:R-:W-:-:S13]  /*141d0*/  ISETP.NE.AND.EX P0, PT, R3, RZ, PT, P0 ;  /* 0x000000ff0300720c */ /* 0x000fda0003f05300 */
[----:B------:R-:W-:Y:S05]  /*141e0*/  @!P0 BRA `(.L_x_484) ;  /* 0x0000000000448947 */ /* 0x000fea0003800000 */
[----:B------:R-:W0:Y:S01]  /*141f0*/  LDC R10, c[0x0][0x41c] ;  /* 0x00010700ff0a7b82 */ /* 0x000e220000000800 */
[----:B------:R-:W-:Y:S02]  /*14200*/  ULDC.64 UR4, c[0x0][0x408] ;  /* 0x0001020000047ab9 */ /* 0x000fe40000000a00 */
[----:B------:R-:W-:-:S04]  /*14210*/  IMAD R7, R11, UR4, RZ ;  /* 0x000000040b077c24 */ /* 0x000fc8000f8e02ff */
[----:B------:R-:W-:Y:S01]  /*14220*/  IMAD R7, R6, UR5, R7 ;  /* 0x0000000506077c24 */ /* 0x000fe2000f8e0207 */
[----:B0-----:R-:W-:-:S13]  /*14230*/  ISETP.NE.AND P0, PT, R10, 0x1, PT ;  /* 0x000000010a00780c */ /* 0x001fda0003f05270 */
[----:B------:R-:W0:Y:S02]  /*14240*/  @P0 LDC.64 R4, c[0x0][0x420] ;  /* 0x00010800ff040b82 */ /* 0x000e240000000a00 */
[----:B0-----:R-:W-:-:S04]  /*14250*/  @P0 IMAD.HI.U32 R12, R9, R4, RZ ;  /* 0x00000004090c0227 */ /* 0x001fc800078e00ff */
[----:B------:R-:W-:Y:S01]  /*14260*/  IMAD.MOV.U32 R4, RZ, RZ, R9 ;  /* 0x000000ffff047224 */ /* 0x000fe200078e0009 */
[----:B------:R-:W-:-:S04]  /*14270*/  @P0 SHF.R.U32.HI R4, RZ, R5, R12 ;  /* 0x00000005ff040219 */ /* 0x000fc8000001160c */
[--C-:B------:R-:W-:Y:S01]  /*14280*/  SHF.R.S32.HI R5, RZ, 0x1f, R4.reuse ;  /* 0x0000001fff057819 */ /* 0x100fe20000011404 */
[--C-:B------:R-:W-:Y:S02]  /*14290*/  IMAD.MOV R25, RZ, RZ, -R4.reuse ;  /* 0x000000ffff197224 */ /* 0x100fe400078e0a04 */
[----:B------:R-:W-:-:S04]  /*142a0*/  IMAD.WIDE.U32 R4, R6, UR4, R4 ;  /* 0x0000000406047c25 */ /* 0x000fc8000f8e0004 */
[----:B------:R-:W-:Y:S01]  /*142b0*/  IMAD R25, R10, R25, R9 ;  /* 0x000000190a197224 */ /* 0x000fe200078e0209 */
[----:B------:R-:W-:Y:S02]  /*142c0*/  IADD3 R7, R5, R7, RZ ;  /* 0x0000000705077210 */ /* 0x000fe40007ffe0ff */
[----:B------:R-:W-:-:S04]  /*142d0*/  LEA R12, P0, R4, R2, 0x2 ;  /* 0x00000002040c7211 */ /* 0x000fc800078010ff */
[----:B------:R-:W-:-:S05]  /*142e0*/  LEA.HI.X R13, R4, R3, R7, 0x2, P0 ;  /* 0x00000003040d7211 */ /* 0x000fca00000f1407 */
[----:B------:R0:W5:Y:S04]  /*142f0*/  LDG.E R7, desc[UR56][R12.64] ;  /* 0x000000380c077981 */ /* 0x000168000c1e1900 */
.L_x_484:
[----:B------:R-:W-:Y:S01]  /*14300*/  IMAD R5, R22, 0x8, R28 ;  /* 0x0000000816057824 */ /* 0x000fe200078e021c */
[----:B------:R-:W-:-:S04]  /*14310*/  SHF.L.U32 R4, R24, 0x1f, RZ ;  /* 0x0000001f18047819 */ /* 0x000fc800000006ff */
[----:B------:R-:W2:Y:S02]  /*14320*/  SYNCS.PHASECHK.TRANS64.TRYWAIT P0, [R5+URZ+0x30840], R4 ;  /* 0x03084004050075a7 */ /* 0x000ea4000800017f */
[----:B--2---:R-:W-:Y:S05]  /*14330*/  @!P0 BRA `(.L_x_485) ;  /* 0x0000003000fc8947 */ /* 0x004fea0003800000 */
.L_x_596:
        /* <DEDUP_REMOVED lines=9> */
.L_x_486:
        /* <DEDUP_REMOVED lines=17> */
.L_x_483:
        /* <DEDUP_REMOVED lines=14> */
[----:B------:R-:W-:Y:S01]  /*145c0*/  @P0 MOV R5, 0x6000 ;  /* 0x0000600000050802 */ /* 0x000fe20000000f00 */
[----:B------:R-:W-:Y:S01]  /*145d0*/  BAR.SYNC.DEFER_BLOCKING 0x8, 0x1a0 ;  /* 0x0206800000007b1d */ /* 0x000fe20000010000 */
[----:B------:R-:W-:-:S05]  /*145e0*/  UIADD3 UR9, UR9, 0x30800, URZ ;  /* 0x0003080009097890 */ /* 0x000fca000fffe03f */
[----:B------:R3:W-:Y:S04]  /*145f0*/  @P0 SYNCS.ARRIVE.TRANS64 RZ, [R28+URZ+0x30800], R5 ;  /* 0x030800051cff09a7 */ /* 0x0007e8000800003f */
[----:B------:R4:W-:Y:S01]  /*14600*/  UTMALDG.4D [UR8], [UR4], desc[UR6] ;  /* 0x00000608040075b4 */ /* 0x0009e20008019000 */
[----:B--2---:R-:W-:-:S05]  /*14610*/  VIADD R10, R10, 0x1 ;  /* 0x000000010a0a7836 */ /* 0x004fca0000000000 */
[----:B------:R-:W-:Y:S01]  /*14620*/  LEA.HI R4, R10, R10, RZ, 0x1 ;  /* 0x0000000a0a047211 */ /* 0x000fe200078f08ff */
[----:B------:R4:W-:Y:S03]  /*14630*/  STL [R1+0x10], R10 ;  /* 0x0000100a01007387 */ /* 0x0009e60000100800 */
[----:B------:R-:W-:-:S05]  /*14640*/  LOP3.LUT R4, R4, 0xfffffffe, RZ, 0xc0, !PT ;  /* 0xfffffffe04047812 */ /* 0x000fca00078ec0ff */
[----:B------:R-:W-:-:S05]  /*14650*/  IMAD.IADD R4, R10, 0x1, -R4 ;  /* 0x000000010a047824 */ /* 0x000fca00078e0a04 */
[----:B---3--:R-:W-:-:S04]  /*14660*/  SHF.L.U32 R5, R4, 0x1f, RZ ;  /* 0x0000001f04057819 */ /* 0x008fc800000006ff */
[----:B------:R-:W2:Y:S02]  /*14670*/  SYNCS.PHASECHK.TRANS64.TRYWAIT P0, [R28+URZ+0x30820], R5 ;  /* 0x030820051c0075a7 */ /* 0x000ea4000800017f */
[----:B--2-4-:R-:W-:Y:S05]  /*14680*/  @!P0 BRA `(.L_x_488) ;  /* 0x00000030003c8947 */ /* 0x014fea0003800000 */
.L_x_597:
[----:B------:R-:W-:Y:S05]  /*14690*/  BSYNC B0 ;  /* 0x0000000000007941 */ /* 0x000fea0003800000 */
.L_x_487:
[----:B------:R-:W3:Y:S01]  /*146a0*/  LDL.LU R4, [R1+0x14] ;  /* 0x0000140001047983 */ /* 0x000ee20000300800 */
[----:B------:R-:W-:Y:S01]  /*146b0*/  BSSY B0, `(.L_x_489) ;  /* 0x000012b000007945 */ /* 0x000fe20003800000 */
[----:B---3--:R-:W-:-:S13]  /*146c0*/  ISETP.GE.AND P0, PT, R4, 0xc1, PT ;  /* 0x000000c10400780c */ /* 0x008fda0003f06270 */
[----:B------:R-:W-:Y:S05]  /*146d0*/  @!P0 BRA `(.L_x_490) ;  /* 0x0000001000a08947 */ /* 0x000fea0003800000 */
[----:B------:R-:W0:Y:S01]  /*146e0*/  LDL R8, [R1+0x4] ;  /* 0x0000040001087983 */ /* 0x000e220000100800 */
[----:B------:R-:W-:Y:S01]  /*146f0*/  IMAD.MOV.U32 R4, RZ, RZ, 0x1 ;  /* 0x00000001ff047424 */ /* 0x000fe200078e00ff */
[----:B------:R-:W-:Y:S01]  /*14700*/  BSSY B1, `(.L_x_491) ;  /* 0x0000067000017945 */ /* 0x000fe20003800000 */
[----:B0-----:R-:W-:-:S04]  /*14710*/  IADD3 R13, -R8, RZ, RZ ;  /* 0x000000ff080d7210 */ /* 0x001fc80007ffe1ff */
[----:B------:R-:W-:-:S05]  /*14720*/  VIADDMNMX R13, R13, R4, 0xffffffff, !PT ;  /* 0xffffffff0d0d7446 */ /* 0x000fca0007800104 */
[C---:B------:R-:W-:Y:S01]  /*14730*/  IMAD.IADD R4, R8.reuse, 0x1, R13 ;  /* 0x0000000108047824 */ /* 0x040fe200078e020d */
[----:B------:R-:W-:-:S04]  /*14740*/  IADD3 R8, R8, -0x2, RZ ;  /* 0xfffffffe08087810 */ /* 0x000fc80007ffe0ff */
[----:B------:R-:W-:-:S04]  /*14750*/  LOP3.LUT R4, R4, 0x1, RZ, 0xc0, !PT ;  /* 0x0000000104047812 */ /* 0x000fc800078ec0ff */
[----:B------:R-:W-:-:S13]  /*14760*/  ISETP.NE.U32.AND P0, PT, R4, 0x1, PT ;  /* 0x000000010400780c */ /* 0x000fda0003f05070 */
[----:B------:R-:W-:Y:S05]  /*14770*/  @P0 BRA `(.L_x_492) ;  /* 0x00000004007c0947 */ /* 0x000fea0003800000 */
[----:B------:R-:W-:Y:S01]  /*14780*/  VIADD R10, R22, 0x1 ;  /* 0x00000001160a7836 */ /* 0x000fe20000000000 */
[----:B------:R-:W-:Y:S04]  /*14790*/  BSSY B2, `(.L_x_493) ;  /* 0x0000059000027945 */ /* 0x000fe80003800000 */
[----:B------:R-:W-:-:S04]  /*147a0*/  ISETP.NE.AND P0, PT, R10, 0x2, PT ;  /* 0x000000020a00780c */ /* 0x000fc80003f05270 */
[----:B--2---:R-:W-:Y:S02]  /*147b0*/  SEL R5, RZ, 0x1, P0 ;  /* 0x00000001ff057807 */ /* 0x004fe40000000000 */
        /* <DEDUP_REMOVED lines=22> */
[----:B------:R-:W-:-:S05]  /*14920*/  IADD3 R4, -R12, RZ, RZ ;  /* 0x000000ff0c047210 */ /* 0x000fca0007ffe1ff */
[----:B------:R-:W-:Y:S02]  /*14930*/  IMAD R8, R17, R4, R8 ;  /* 0x0000000411087224 */ /* 0x000fe400078e0208 */
[----:B------:R0:W5:Y:S05]  /*14940*/  LDG.E R4, desc[UR56][R2.64] ;  /* 0x0000003802047981 */ /* 0x00016a000c1e1900 */
.L_x_495:
[----:B0-----:R-:W-:Y:S01]  /*14950*/  IMAD R3, R10, 0x8, R28 ;  /* 0x000000080a037824 */ /* 0x001fe200078e021c */
[----:B------:R-:W-:-:S04]  /*14960*/  SHF.L.U32 R2, R14, 0x1f, RZ ;  /* 0x0000001f0e027819 */ /* 0x000fc800000006ff */
[----:B------:R-:W0:Y:S02]  /*14970*/  SYNCS.PHASECHK.TRANS64.TRYWAIT P0, [R3+URZ+0x30840], R2 ;  /* 0x03084002030075a7 */ /* 0x000e24000800017f */
[----:B0-----:R-:W-:Y:S05]  /*14980*/  @!P0 BRA `(.L_x_496) ;  /* 0x0000002c00908947 */ /* 0x001fea0003800000 */
.L_x_598:
[----:B------:R-:W2:Y:S02]  /*14990*/  S2R R5, SR_TID.X ;  /* 0x0000000000057919 */ /* 0x000ea40000002100 */
        /* <DEDUP_REMOVED lines=8> */
.L_x_497:
[----:B0-2---:R-:W-:Y:S01]  /*14a20*/  IMAD R2, R10, 0x6000, R28 ;  /* 0x000060000a027824 */ /* 0x005fe200078e021c */
        /* <DEDUP_REMOVED lines=9> */
[----:B-----5:R-:W-:-:S02]  /*14ac0*/  R2UR UR13, R4 ;  /* 0x00000000040d72ca */ /* 0x020fc400000e0000 */
[----:B------:R-:W-:Y:S01]  /*14ad0*/  IADD3 R3, R28, 0x30800, RZ ;  /* 0x000308001c037810 */ /* 0x000fe20007ffe0ff */
[----:B------:R-:W-:Y:S01]  /*14ae0*/  UIADD3 UR9, UR9, 0x30830, URZ ;  /* 0x0003083009097890 */ /* 0x000fe2000fffe03f */
[----:B------:R-:W-:-:S03]  /*14af0*/  SHF.L.U32 R5, R24, 0x1f, RZ ;  /* 0x0000001f18057819 */ /* 0x000fc600000006ff */
[----:B------:R-:W-:Y:S01]  /*14b00*/  UIMAD UR11, UR11, 0xc0, UR4 ;  /* 0x000000c00b0b78a4 */ /* 0x000fe2000f8e0204 */
[----:B------:R-:W-:Y:S01]  /*14b10*/  IMAD R2, R22, 0x8, R3 ;  /* 0x0000000816027824 */ /* 0x000fe200078e0203 */
[----:B------:R-:W-:Y:S01]  /*14b20*/  UIADD3 UR8, UR8, 0x12400, URZ ;  /* 0x0001240008087890 */ /* 0x000fe2000fffe03f */
[----:B------:R-:W-:-:S08]  /*14b30*/  UMOV UR4, 0x0 ;  /* 0x0000000000047882 */ /* 0x000fd00000000000 */
[----:B------:R0:W-:Y:S01]  /*14b40*/  UTMALDG.4D [UR8], [UR6], desc[UR4] ;  /* 0x00000408060075b4 */ /* 0x0001e20008019000 */
[----:B------:R-:W2:Y:S02]  /*14b50*/  SYNCS.PHASECHK.TRANS64.TRYWAIT P0, [R2+URZ+0x60], R5 ;  /* 0x00006005020075a7 */ /* 0x000ea4000800017f */
[----:B0-2---:R-:W-:Y:S05]  /*14b60*/  @!P0 BRA `(.L_x_498) ;  /* 0x0000002c002c8947 */ /* 0x005fea0003800000 */
.L_x_599:
[----:B------:R-:W-:Y:S05]  /*14b70*/  @P1 BRA `(.L_x_499) ;  /* 0x0000000000181947 */ /* 0x000fea0003800000 */
[----:B------:R-:W-:Y:S01]  /*14b80*/  ISETP.NE.AND P0, PT, R29, RZ, PT ;  /* 0x000000ff1d00720c */ /* 0x000fe20003f05270 */
[----:B0-----:R-:W-:Y:S01]  /*14b90*/  IMAD R2, R22, 0x8, R28 ;  /* 0x0000000816027824 */ /* 0x001fe200078e021c */
[----:B------:R-:W-:-:S04]  /*14ba0*/  MOV R3, 0x6000 ;  /* 0x0000600000037802 */ /* 0x000fc80000000f00 */
[----:B------:R2:W-:Y:S07]  /*14bb0*/  SYNCS.ARRIVE.TRANS64 RZ, [R2+URZ+0x30850], R3 ;  /* 0x0308500302ff79a7 */ /* 0x0005ee000800003f */
[----:B------:R-:W-:Y:S05]  /*14bc0*/  @!P0 BRA `(.L_x_499) ;  /* 0x0000000000048947 */ /* 0x000fea0003800000 */
[----:B------:R-:W-:Y:S01]  /*14bd0*/  BPT.TRAP 0x1 ;  /* 0x000000040000795c */ /* 0x000fe20000300000 */
.L_x_499:
        /* <DEDUP_REMOVED lines=20> */
.L_x_494:
[----:B------:R-:W-:Y:S05]  /*14d20*/  BSYNC B2 ;  /* 0x0000000000027941 */ /* 0x000fea0003800000 */
.L_x_493:
[----:B------:R-:W2:Y:S01]  /*14d30*/  LDL.LU R2, [R1+0x4] ;  /* 0x0000040001027983 */ /* 0x000ea20000300800 */
[----:B------:R-:W-:Y:S01]  /*14d40*/  IMAD.MOV.U32 R22, RZ, RZ, R10 ;  /* 0x000000ffff167224 */ /* 0x000fe200078e000a */
[----:B------:R-:W-:Y:S01]  /*14d50*/  MOV R24, R14 ;  /* 0x0000000e00187202 */ /* 0x000fe20000000f00 */
[----:B--2---:R-:W-:-:S07]  /*14d60*/  VIADD R8, R2, 0xfffffffd ;  /* 0xfffffffd02087836 */ /* 0x004fce0000000000 */
.L_x_492:
[----:B------:R-:W-:Y:S05]  /*14d70*/  BSYNC B1 ;  /* 0x0000000000017941 */ /* 0x000fea0003800000 */
.L_x_491:
[----:B------:R-:W-:-:S05]  /*14d80*/  IMAD.MOV R2, RZ, RZ, -R13 ;  /* 0x000000ffff027224 */ /* 0x000fca00078e0a0d */
[----:B------:R-:W-:-:S13]  /*14d90*/  ISETP.NE.AND P0, PT, R9, R2, PT ;  /* 0x000000020900720c */ /* 0x000fda0003f05270 */
[----:B------:R-:W-:Y:S05]  /*14da0*/  @!P0 BRA `(.L_x_490) ;  /* 0x0000000800ec8947 */ /* 0x000fea0003800000 */
[----:B------:R-:W-:-:S07]  /*14db0*/  IMAD.MOV.U32 R4, RZ, RZ, R7 ;  /* 0x000000ffff047224 */ /* 0x000fce00078e0007 */
.L_x_514:
[----:B------:R-:W-:Y:S01]  /*14dc0*/  IADD3 R9, R22, 0x1, RZ ;  /* 0x0000000116097810 */ /* 0x000fe20007ffe0ff */
        /* <DEDUP_REMOVED lines=8> */
[----:B------:R-:W-:Y:S01]  /*14e50*/  IMAD.MOV.U32 R12, RZ, RZ, R8 ;  /* 0x000000ffff0c7224 */ /* 0x000fe200078e0008 */
        /* <DEDUP_REMOVED lines=12> */
[----:B------:R-:W-:Y:S02]  /*14f20*/  SHF.R.S32.HI R3, RZ, 0x1f, R13 ;  /* 0x0000001fff037819 */ /* 0x000fe4000001140d */
[----:B------:R-:W-:-:S05]  /*14f30*/  MOV R2, R13 ;  /* 0x0000000d00027202 */ /* 0x000fca0000000f00 */
[----:B------:R-:W-:-:S04]  /*14f40*/  IMAD.WIDE.U32 R2, R6, UR6, R2 ;  /* 0x0000000606027c25 */ /* 0x000fc8000f8e0002 */
[----:B------:R-:W-:Y:S01]  /*14f50*/  IMAD.IADD R3, R5, 0x1, R3 ;  /* 0x0000000105037824 */ /* 0x000fe200078e0203 */
[----:B------:R-:W-:-:S04]  /*14f60*/  LEA R4, P0, R2, UR4, 0x2 ;  /* 0x0000000402047c11 */ /* 0x000fc8000f8010ff */
[----:B------:R-:W-:Y:S01]  /*14f70*/  LEA.HI.X R5, R2, UR5, R3, 0x2, P0 ;  /* 0x0000000502057c11 */ /* 0x000fe200080f1403 */
[----:B------:R-:W-:-:S04]  /*14f80*/  IMAD.MOV R3, RZ, RZ, -R13 ;  /* 0x000000ffff037224 */ /* 0x000fc800078e0a0d */
[----:B------:R0:W5:Y:S01]  /*14f90*/  LDG.E R4, desc[UR56][R4.64] ;  /* 0x0000003804047981 */ /* 0x000162000c1e1900 */
[----:B------:R-:W-:-:S07]  /*14fa0*/  IMAD R12, R12, R3, R8 ;  /* 0x000000030c0c7224 */ /* 0x000fce00078e0208 */
.L_x_502:
[----:B------:R-:W-:Y:S02]  /*14fb0*/  LEA R3, R9, R28, 0x3 ;  /* 0x0000001c09037211 */ /* 0x000fe400078e18ff */
[----:B------:R-:W-:-:S04]  /*14fc0*/  SHF.L.U32 R2, R10, 0x1f, RZ ;  /* 0x0000001f0a027819 */ /* 0x000fc800000006ff */
[----:B------:R-:W3:Y:S02]  /*14fd0*/  SYNCS.PHASECHK.TRANS64.TRYWAIT P0, [R3+URZ+0x30840], R2 ;  /* 0x03084002030075a7 */ /* 0x000ee4000800017f */
[----:B---3--:R-:W-:Y:S05]  /*14fe0*/  @!P0 BRA `(.L_x_503) ;  /* 0x0000002800208947 */ /* 0x008fea0003800000 */
.L_x_600:
        /* <DEDUP_REMOVED lines=9> */
.L_x_504:
        /* <DEDUP_REMOVED lines=8> */
[----:B------:R-:W-:Y:S01]  /*15100*/  UMOV UR5, 0x14f00000 ;  /* 0x14f0000000057882 */ /* 0x000fe20000000000 */
[----:B------:R-:W-:Y:S01]  /*15110*/  R2UR UR12, R0 ;  /* 0x00000000000c72ca */ /* 0x000fe200000e0000 */
[----:B------:R-:W-:Y:S01]  /*15120*/  UMOV UR10, URZ ;  /* 0x0000003f000a7c82 */ /* 0x000fe20008000000 */
[----:B-----5:R-:W-:-:S02]  /*15130*/  R2UR UR13, R4 ;  /* 0x00000000040d72ca */ /* 0x020fc400000e0000 */
[----:B------:R-:W-:Y:S01]  /*15140*/  SHF.L.U32 R24, R24, 0x1f, RZ ;  /* 0x0000001f18187819 */ /* 0x000fe200000006ff */
[----:B------:R-:W-:Y:S01]  /*15150*/  UIADD3 UR9, UR9, 0x30830, URZ ;  /* 0x0003083009097890 */ /* 0x000fe2000fffe03f */
[----:B------:R-:W-:-:S03]  /*15160*/  LEA R3, R22, R3, 0x3 ;  /* 0x0000000316037211 */ /* 0x000fc600078e18ff */
[----:B------:R-:W-:Y:S02]  /*15170*/  UIMAD UR11, UR11, 0xc0, UR4 ;  /* 0x000000c00b0b78a4 */ /* 0x000fe4000f8e0204 */
[----:B------:R-:W-:Y:S01]  /*15180*/  UIADD3 UR8, UR8, 0x12400, URZ ;  /* 0x0001240008087890 */ /* 0x000fe2000fffe03f */
[----:B------:R-:W-:-:S08]  /*15190*/  UMOV UR4, 0x0 ;  /* 0x0000000000047882 */ /* 0x000fd00000000000 */
[----:B------:R0:W-:Y:S01]  /*151a0*/  UTMALDG.4D [UR8], [UR6], desc[UR4] ;  /* 0x00000408060075b4 */ /* 0x0001e20008019000 */
[----:B------:R-:W2:Y:S02]  /*151b0*/  SYNCS.PHASECHK.TRANS64.TRYWAIT P1, [R3+URZ+0x60], R24 ;  /* 0x00006018030075a7 */ /* 0x000ea4000802017f */
[----:B0-2---:R-:W-:Y:S05]  /*151c0*/  @!P1 BRA `(.L_x_505) ;  /* 0x0000002400bc9947 */ /* 0x005fea0003800000 */
.L_x_601:
[----:B------:R-:W-:Y:S05]  /*151d0*/  @P0 BRA `(.L_x_506) ;  /* 0x0000000000140947 */ /* 0x000fea0003800000 */
[----:B------:R-:W-:Y:S01]  /*151e0*/  ISETP.NE.AND P1, PT, R29, RZ, PT ;  /* 0x000000ff1d00720c */ /* 0x000fe20003f25270 */
[----:B------:R-:W-:-:S04]  /*151f0*/  IMAD.MOV.U32 R2, RZ, RZ, 0x6000 ;  /* 0x00006000ff027424 */ /* 0x000fc800078e00ff */
[----:B------:R2:W-:Y:S08]  /*15200*/  SYNCS.ARRIVE.TRANS64 RZ, [R3+URZ+0x50], R2 ;  /* 0x0000500203ff79a7 */ /* 0x0005f0000800003f */
[----:B------:R-:W-:Y:S05]  /*15210*/  @!P1 BRA `(.L_x_506) ;  /* 0x0000000000049947 */ /* 0x000fea0003800000 */
[----:B------:R-:W-:Y:S01]  /*15220*/  BPT.TRAP 0x1 ;  /* 0x000000040000795c */ /* 0x000fe20000300000 */
.L_x_506:
        /* <DEDUP_REMOVED lines=19> */
.L_x_501:
[----:B------:R-:W-:Y:S05]  /*15360*/  BSYNC B1 ;  /* 0x0000000000017941 */ /* 0x000fea0003800000 */
.L_x_500:
[----:B------:R-:W-:Y:S01]  /*15370*/  VIADD R22, R9, 0x1 ;  /* 0x0000000109167836 */ /* 0x000fe20000000000 */
[----:B------:R-:W-:Y:S04]  /*15380*/  BSSY B1, `(.L_x_507) ;  /* 0x0000059000017945 */ /* 0x000fe80003800000 */
[----:B------:R-:W-:-:S04]  /*15390*/  ISETP.NE.AND P0, PT, R22, 0x2, PT ;  /* 0x000000021600780c */ /* 0x000fc80003f05270 */
[----:B0-2---:R-:W-:Y:S02]  /*153a0*/  SEL R3, RZ, 0x1, P0 ;  /* 0x00000001ff037807 */ /* 0x005fe40000000000 */
[----:B------:R-:W-:Y:S02]  /*153b0*/  SEL R22, R22, RZ, P0 ;  /* 0x000000ff16167207 */ /* 0x000fe40000000000 */
[----:B------:R-:W-:Y:S01]  /*153c0*/  LOP3.LUT R24, R10, R3, RZ, 0x3c, !PT ;  /* 0x000000030a187212 */ /* 0x000fe200078e3cff */
[----:B------:R-:W-:Y:S06]  /*153d0*/  @!P6 BRA `(.L_x_508) ;  /* 0x00000004004ce947 */ /* 0x000fec0003800000 */
[----:B------:R-:W-:Y:S01]  /*153e0*/  ULDC.64 UR4, c[0x0][0x3f8] ;  /* 0x0000fe0000047ab9 */ /* 0x000fe20000000a00 */
[----:B------:R-:W-:Y:S01]  /*153f0*/  VIADD R13, R8, 0xffffffff ;  /* 0xffffffff080d7836 */ /* 0x000fe20000000000 */
[----:B------:R-:W-:-:S04]  /*15400*/  ISETP.NE.U32.AND P0, PT, RZ, UR4, PT ;  /* 0x00000004ff007c0c */ /* 0x000fc8000bf05070 */
[----:B------:R-:W-:-:S13]  /*15410*/  ISETP.NE.AND.EX P0, PT, RZ, UR5, PT, P0 ;  /* 0x00000005ff007c0c */ /* 0x000fda000bf05300 */
        /* <DEDUP_REMOVED lines=15> */
[----:B------:R-:W-:Y:S02]  /*15510*/  LEA.HI.X R5, R2, UR5, R3, 0x2, P0 ;  /* 0x0000000502057c11 */ /* 0x000fe400080f1403 */
[----:B------:R-:W-:-:S03]  /*15520*/  IADD3 R2, -R14, RZ, RZ ;  /* 0x000000ff0e027210 */ /* 0x000fc60007ffe1ff */
[----:B------:R0:W5:Y:S02]  /*15530*/  LDG.E R4, desc[UR56][R4.64] ;  /* 0x0000003804047981 */ /* 0x000164000c1e1900 */
[----:B------:R-:W-:-:S07]  /*15540*/  IMAD R13, R12, R2, R13 ;  /* 0x000000020c0d7224 */ /* 0x000fce00078e020d */
.L_x_509:
[----:B------:R-:W-:Y:S01]  /*15550*/  IMAD R2, R22, 0x8, R28 ;  /* 0x0000000816027824 */ /* 0x000fe200078e021c */
[----:B------:R-:W-:-:S04]  /*15560*/  SHF.L.U32 R3, R24, 0x1f, RZ ;  /* 0x0000001f18037819 */ /* 0x000fc800000006ff */
[----:B------:R-:W2:Y:S02]  /*15570*/  SYNCS.PHASECHK.TRANS64.TRYWAIT P0, [R2+URZ+0x30840], R3 ;  /* 0x03084003020075a7 */ /* 0x000ea4000800017f */
[----:B--2---:R-:W-:Y:S05]  /*15580*/  @!P0 BRA `(.L_x_510) ;  /* 0x0000002000e08947 */ /* 0x004fea0003800000 */
.L_x_602:
        /* <DEDUP_REMOVED lines=9> */
.L_x_511:
[----:B0-2---:R-:W-:Y:S01]  /*15620*/  IMAD R2, R22, 0x6000, R28 ;  /* 0x0000600016027824 */ /* 0x005fe200078e021c */
[----:B------:R-:W-:Y:S01]  /*15630*/  R2UR UR11, R13 ;  /* 0x000000000d0b72ca */ /* 0x000fe200000e0000 */
[----:B------:R-:W-:Y:S01]  /*15640*/  UIADD3 UR6, UP0, UR38, 0x370, URZ ;  /* 0x0000037026067890 */ /* 0x000fe2000ff1e03f */
[----:B------:R-:W-:Y:S01]  /*15650*/  R2UR UR4, R23 ;  /* 0x00000000170472ca */ /* 0x000fe200000e0000 */
[----:B------:R-:W-:Y:S01]  /*15660*/  UMOV UR5, 0x14f00000 ;  /* 0x14f0000000057882 */ /* 0x000fe20000000000 */
[----:B------:R-:W-:Y:S01]  /*15670*/  R2UR UR8, R2 ;  /* 0x00000000020872ca */ /* 0x000fe200000e0000 */
[----:B------:R-:W-:Y:S01]  /*15680*/  UIADD3.X UR7, URZ, UR39, URZ, UP0, !UPT ;  /* 0x000000273f077290 */ /* 0x000fe200087fe43f */
[----:B------:R-:W-:Y:S01]  /*15690*/  IADD3 R2, R28, 0x30800, RZ ;  /* 0x000308001c027810 */ /* 0x000fe20007ffe0ff */
[----:B------:R-:W-:Y:S01]  /*156a0*/  UMOV UR10, URZ ;  /* 0x0000003f000a7c82 */ /* 0x000fe20008000000 */
[----:B------:R-:W-:Y:S02]  /*156b0*/  R2UR UR12, R0 ;  /* 0x00000000000c72ca */ /* 0x000fe400000e0000 */
[----:B-----5:R-:W-:Y:S01]  /*156c0*/  R2UR UR13, R4 ;  /* 0x00000000040d72ca */ /* 0x020fe200000e0000 */
[----:B------:R-:W-:-:S02]  /*156d0*/  IMAD R3, R22, 0x8, R2 ;  /* 0x0000000816037824 */ /* 0x000fc400078e0202 */
[----:B------:R-:W-:Y:S02]  /*156e0*/  IMAD R2, R9, 0x8, R2 ;  /* 0x0000000809027824 */ /* 0x000fe400078e0202 */
[----:B------:R-:W-:Y:S01]  /*156f0*/  UIMAD UR11, UR11, 0xc0, UR4 ;  /* 0x000000c00b0b78a4 */ /* 0x000fe2000f8e0204 */
[----:B------:R-:W-:Y:S01]  /*15700*/  R2UR UR9, R3 ;  /* 0x00000000030972ca */ /* 0x000fe200000e0000 */
[----:B------:R-:W-:Y:S01]  /*15710*/  UIADD3 UR8, UR8, 0x12400, URZ ;  /* 0x0001240008087890 */ /* 0x000fe2000fffe03f */
[----:B------:R-:W-:Y:S01]  /*15720*/  SHF.L.U32 R3, R10, 0x1f, RZ ;  /* 0x0000001f0a037819 */ /* 0x000fe200000006ff */
[----:B------:R-:W-:-:S10]  /*15730*/  UMOV UR4, 0x0 ;  /* 0x0000000000047882 */ /* 0x000fd40000000000 */
[----:B------:R-:W-:-:S09]  /*15740*/  UIADD3 UR9, UR9, 0x30, URZ ;  /* 0x0000003009097890 */ /* 0x000fd2000fffe03f */
[----:B------:R0:W-:Y:S01]  /*15750*/  UTMALDG.4D [UR8], [UR6], desc[UR4] ;  /* 0x00000408060075b4 */ /* 0x0001e20008019000 */
[----:B------:R-:W2:Y:S02]  /*15760*/  SYNCS.PHASECHK.TRANS64.TRYWAIT P1, [R2+URZ+0x60], R3 ;  /* 0x00006003020075a7 */ /* 0x000ea4000802017f */
[----:B0-2---:R-:W-:Y:S05]  /*15770*/  @!P1 BRA `(.L_x_512) ;  /* 0x0000002000789947 */ /* 0x005fea0003800000 */
.L_x_603:
[----:B------:R-:W-:Y:S05]  /*15780*/  @P0 BRA `(.L_x_513) ;  /* 0x0000000000140947 */ /* 0x000fea0003800000 */
[----:B------:R-:W-:Y:S02]  /*15790*/  ISETP.NE.AND P1, PT, R29, RZ, PT ;  /* 0x000000ff1d00720c */ /* 0x000fe40003f25270 */
[----:B0-----:R-:W-:-:S04]  /*157a0*/  MOV R3, 0x6000 ;  /* 0x0000600000037802 */ /* 0x001fc80000000f00 */
[----:B------:R2:W-:Y:S07]  /*157b0*/  SYNCS.ARRIVE.TRANS64 RZ, [R2+URZ+0x50], R3 ;  /* 0x0000500302ff79a7 */ /* 0x0005ee000800003f */
[----:B------:R-:W-:Y:S05]  /*157c0*/  @!P1 BRA `(.L_x_513) ;  /* 0x0000000000049947 */ /* 0x000fea0003800000 */
[----:B------:R-:W-:Y:S01]  /*157d0*/  BPT.TRAP 0x1 ;  /* 0x000000040000795c */ /* 0x000fe20000300000 */
.L_x_513:
        /* <DEDUP_REMOVED lines=19> */
.L_x_508:
[----:B------:R-:W-:Y:S05]  /*15910*/  BSYNC B1 ;  /* 0x0000000000017941 */ /* 0x000fea0003800000 */
.L_x_507:
[C---:B------:R-:W-:Y:S02]  /*15920*/  ISETP.GT.AND P0, PT, R8.reuse, 0x1, PT ;  /* 0x000000010800780c */ /* 0x040fe40003f04270 */
[----:B0-2---:R-:W-:-:S05]  /*15930*/  IADD3 R2, R8, -0x2, RZ ;  /* 0xfffffffe08027810 */ /* 0x005fca0007ffe0ff */
[----:B------:R-:W-:-:S06]  /*15940*/  IMAD.MOV.U32 R8, RZ, RZ, R2 ;  /* 0x000000ffff087224 */ /* 0x000fcc00078e0002 */
[----:B------:R-:W-:Y:S05]  /*15950*/  @P0 BRA `(.L_x_514) ;  /* 0xfffffff400180947 */ /* 0x000fea000383ffff */
.L_x_490:
[----:B------:R-:W-:Y:S05]  /*15960*/  BSYNC B0 ;  /* 0x0000000000007941 */ /* 0x000fea0003800000 */
.L_x_489:
        /* <DEDUP_REMOVED lines=15> */
.L_x_516:
[----:B------:R-:W-:Y:S05]  /*15a60*/  BSYNC B0 ;  /* 0x0000000000007941 */ /* 0x000fea0003800000 */
.L_x_515:
[----:B------:R-:W-:Y:S04]  /*15a70*/  BSSY B0, `(.L_x_517) ;  /* 0x0000020000007945 */ /* 0x000fe80003800000 */
[----:B------:R-:W-:Y:S05]  /*15a80*/  @!P6 BRA `(.L_x_518) ;  /* 0x000000000078e947 */ /* 0x000fea0003800000 */
[----:B------:R-:W-:Y:S01]  /*15a90*/  IMAD R3, R22, 0x8, R28 ;  /* 0x0000000816037824 */ /* 0x000fe200078e021c */
[----:B------:R-:W-:-:S04]  /*15aa0*/  SHF.L.U32 R2, R24, 0x1f, RZ ;  /* 0x0000001f18027819 */ /* 0x000fc800000006ff */
[----:B------:R-:W3:Y:S02]  /*15ab0*/  SYNCS.PHASECHK.TRANS64.TRYWAIT P0, [R3+URZ+0x30860], R2 ;  /* 0x03086002030075a7 */ /* 0x000ee4000800017f */
[----:B---3--:R-:W-:Y:S05]  /*15ac0*/  @!P0 BRA `(.L_x_519) ;  /* 0x0000001c00b88947 */ /* 0x008fea0003800000 */
.L_x_604:
        /* <DEDUP_REMOVED lines=9> */
.L_x_520:
        /* <DEDUP_REMOVED lines=17> */
.L_x_518:
[----:B------:R-:W-:Y:S05]  /*15c70*/  BSYNC B0 ;  /* 0x0000000000007941 */ /* 0x000fea0003800000 */
.L_x_517:
[----:B------:R-:W-:-:S05]  /*15c80*/  VIADD R22, R22, 0x1 ;  /* 0x0000000116167836 */ /* 0x000fca0000000000 */
[----:B------:R-:W-:-:S04]  /*15c90*/  ISETP.NE.AND P0, PT, R22, 0x2, PT ;  /* 0x000000021600780c */ /* 0x000fc80003f05270 */
[----:B---34-:R-:W-:Y:S02]  /*15ca0*/  SEL R3, RZ, 0x1, P0 ;  /* 0x00000001ff037807 */ /* 0x018fe40000000000 */
[----:B------:R-:W-:Y:S02]  /*15cb0*/  SEL R22, R22, RZ, P0 ;  /* 0x000000ff16167207 */ /* 0x000fe40000000000 */
[----:B------:R-:W-:-:S07]  /*15cc0*/  LOP3.LUT R24, R24, R3, RZ, 0x3c, !PT ;  /* 0x0000000318187212 */ /* 0x000fce00078e3cff */
.L_x_476:
[----:B------:R-:W-:Y:S05]  /*15cd0*/  BSYNC B6 ;  /* 0x0000000000067941 */ /* 0x000fea0003800000 */
.L_x_474:
[----:B------:R-:W-:-:S03]  /*15ce0*/  UMOV UR4, 0xffffffff ;  /* 0xffffffff00047882 */ /* 0x000fc60000000000 */
[----:B------:R-:W-:Y:S05]  /*15cf0*/  BRA.DIV UR4, `(.L_x_521) ;  /* 0x0000001e04407947 */ /* 0x000fea000b800000 */
[----:B--2---:R2:W3:Y:S04]  /*15d00*/  SHFL.IDX PT, R5, R16, RZ, 0x1f ;  /* 0x00001fff10057589 */ /* 0x0044e800000e0000 */
[----:B------:R2:W4:Y:S02]  /*15d10*/  SHFL.IDX PT, R4, R16, 0x1, 0x1f ;  /* 0x00201f0010047f89 */ /* 0x00052400000e0000 */
.L_x_608:
[----:B------:R-:W-:Y:S01]  /*15d20*/  ULDC UR4, c[0x0][0xc14] ;  /* 0x0003050000047ab9 */ /* 0x000fe20000000800 */
[C---:B------:R-:W-:Y:S01]  /*15d30*/  IMAD.IADD R7, R29.reuse, 0x1, R19 ;  /* 0x000000011d077824 */ /* 0x040fe200078e0213 */
[----:B------:R-:W-:Y:S01]  /*15d40*/  ISETP.NE.AND P0, PT, R29, 0x1f, PT ;  /* 0x0000001f1d00780c */ /* 0x000fe20003f05270 */
[----:B------:R-:W-:Y:S01]  /*15d50*/  BSSY B0, `(.L_x_522) ;  /* 0x0000008000007945 */ /* 0x000fe20003800000 */
[----:B------:R-:W-:Y:S01]  /*15d60*/  MOV R0, UR4 ;  /* 0x0000000400007c02 */ /* 0x000fe20008000f00 */
[----:B------:R-:W-:-:S03]  /*15d70*/  IMAD.MOV.U32 R2, RZ, RZ, RZ ;  /* 0x000000ffff027224 */ /* 0x000fc600078e00ff */
[----:B------:R-:W-:-:S13]  /*15d80*/  ISETP.GE.OR P0, PT, R7, R0, !P0 ;  /* 0x000000000700720c */ /* 0x000fda0004706670 */
[----:B------:R-:W-:Y:S05]  /*15d90*/  @P0 BRA `(.L_x_523) ;  /* 0x00000000000c0947 */ /* 0x000fea0003800000 */
[----:B-----5:R-:W0:Y:S02]  /*15da0*/  LDC.64 R2, c[0x0][0xc58] ;  /* 0x00031600ff027b82 */ /* 0x020e240000000a00 */
[----:B0-----:R-:W-:-:S06]  /*15db0*/  IMAD.WIDE R2, R7, 0x4, R2 ;  /* 0x0000000407027825 */ /* 0x001fcc00078e0202 */
[----:B------:R0:W5:Y:S02]  /*15dc0*/  LDG.E R2, desc[UR56][R2.64] ;  /* 0x0000003802027981 */ /* 0x000164000c1e1900 */
.L_x_523:
[----:B------:R-:W-:Y:S05]  /*15dd0*/  BSYNC B0 ;  /* 0x0000000000007941 */ /* 0x000fea0003800000 */
.L_x_522:
        /* <DEDUP_REMOVED lines=20> */
[----:B0-----:R-:W-:-:S04]  /*15f20*/  SEL R14, R14, RZ, P0 ;  /* 0x000000ff0e0e7207 */ /* 0x001fc80000000000 */
[----:B------:R-:W-:-:S05]  /*15f30*/  IADD3 R3, R7, R14, RZ ;  /* 0x0000000e07037210 */ /* 0x000fca0007ffe0ff */
[----:B------:R0:W0:Y:S02]  /*15f40*/  SHFL.IDX PT, R14, R3, 0x1f, 0x1f ;  /* 0x03e01f00030e7f89 */ /* 0x00002400000e0000 */
.L_x_616:
[----:B------:R-:W-:Y:S02]  /*15f50*/  ULDC UR4, c[0x0][0xc10] ;  /* 0x0003040000047ab9 */ /* 0x000fe40000000800 */
[----:B--2---:R-:W-:-:S04]  /*15f60*/  IMAD.U32 R16, RZ, RZ, UR4 ;  /* 0x00000004ff107e24 */ /* 0x004fc8000f8e00ff */
[----:B0-----:R-:W-:-:S04]  /*15f70*/  IMAD R7, R14, R16, RZ ;  /* 0x000000100e077224 */ /* 0x001fc800078e02ff */
[----:B----4-:R-:W-:-:S05]  /*15f80*/  IMAD.IADD R4, R4, 0x1, R7 ;  /* 0x0000000104047824 */ /* 0x010fca00078e0207 */
[----:B---3--:R-:W-:-:S13]  /*15f90*/  ISETP.GT.AND P0, PT, R4, R5, PT ;  /* 0x000000050400720c */ /* 0x008fda0003f04270 */
[----:B------:R-:W-:Y:S05]  /*15fa0*/  @P0 BRA `(.L_x_525) ;  /* 0x0000000000ac0947 */ /* 0x000fea0003800000 */
[----:B------:R-:W0:Y:S02]  /*15fb0*/  LDC R0, c[0x0][0xc14] ;  /* 0x00030500ff007b82 */ /* 0x000e240000000800 */
.L_x_530:
        /* <DEDUP_REMOVED lines=12> */
.L_x_528:
[----:B------:R-:W-:Y:S05]  /*16080*/  BSYNC B0 ;  /* 0x0000000000007941 */ /* 0x000fea0003800000 */
.L_x_527:
[----:B------:R-:W-:-:S03]  /*16090*/  UMOV UR4, 0xffffffff ;  /* 0xffffffff00047882 */ /* 0x000fc60000000000 */
[----:B------:R-:W-:Y:S05]  /*160a0*/  BRA.DIV UR4, `(.L_x_529) ;  /* 0x0000001e04707947 */ /* 0x000fea000b800000 */
[----:B-----5:R-:W2:Y:S01]  /*160b0*/  SHFL.UP PT, R14, R2, 0x1, RZ ;  /* 0x04200000020e7989 */ /* 0x020ea200000e00ff */
[C---:B------:R-:W-:Y:S02]  /*160c0*/  ISETP.NE.AND P0, PT, R29.reuse, RZ, PT ;  /* 0x000000ff1d00720c */ /* 0x040fe40003f05270 */
[C---:B------:R-:W-:Y:S02]  /*160d0*/  ISETP.GE.U32.AND P1, PT, R29.reuse, 0x2, PT ;  /* 0x000000021d00780c */ /* 0x040fe40003f26070 */
[----:B--2---:R-:W-:Y:S02]  /*160e0*/  SEL R13, R14, RZ, P0 ;  /* 0x000000ff0e0d7207 */ /* 0x004fe40000000000 */
[----:B------:R-:W-:Y:S02]  /*160f0*/  ISETP.GE.U32.AND P0, PT, R29, 0x4, PT ;  /* 0x000000041d00780c */ /* 0x000fe40003f06070 */
[----:B------:R-:W-:-:S05]  /*16100*/  IADD3 R13, R2, R13, RZ ;  /* 0x0000000d020d7210 */ /* 0x000fca0007ffe0ff */
[----:B------:R-:W2:Y:S02]  /*16110*/  SHFL.UP PT, R14, R13, 0x2, RZ ;  /* 0x044000000d0e7989 */ /* 0x000ea400000e00ff */
[----:B--2---:R-:W-:Y:S02]  /*16120*/  SEL R14, R14, RZ, P1 ;  /* 0x000000ff0e0e7207 */ /* 0x004fe40000800000 */
[----:B------:R-:W-:-:S03]  /*16130*/  ISETP.GE.U32.AND P1, PT, R29, 0x8, PT ;  /* 0x000000081d00780c */ /* 0x000fc60003f26070 */
[----:B0-----:R-:W-:-:S05]  /*16140*/  IMAD.IADD R3, R13, 0x1, R14 ;  /* 0x000000010d037824 */ /* 0x001fca00078e020e */
        /* <DEDUP_REMOVED lines=10> */
[----:B------:R0:W2:Y:S02]  /*161f0*/  SHFL.IDX PT, R14, R3, 0x1f, 0x1f ;  /* 0x03e01f00030e7f89 */ /* 0x0000a400000e0000 */
.L_x_624:
[----:B------:R-:W-:Y:S02]  /*16200*/  ULDC UR4, c[0x0][0xc10] ;  /* 0x0003040000047ab9 */ /* 0x000fe40000000800 */
[----:B------:R-:W-:-:S04]  /*16210*/  IMAD.U32 R16, RZ, RZ, UR4 ;  /* 0x00000004ff107e24 */ /* 0x000fc8000f8e00ff */
[----:B--2---:R-:W-:-:S05]  /*16220*/  IMAD R7, R14, R16, RZ ;  /* 0x000000100e077224 */ /* 0x004fca00078e02ff */
[----:B------:R-:W-:-:S04]  /*16230*/  IADD3 R4, R7, R4, RZ ;  /* 0x0000000407047210 */ /* 0x000fc80007ffe0ff */
[----:B------:R-:W-:-:S13]  /*16240*/  ISETP.GT.AND P0, PT, R4, R5, PT ;  /* 0x000000050400720c */ /* 0x000fda0003f04270 */
[----:B------:R-:W-:Y:S05]  /*16250*/  @!P0 BRA `(.L_x_530) ;  /* 0xfffffffc00588947 */ /* 0x000fea000383ffff */
.L_x_525:
[----:B------:R-:W-:Y:S01]  /*16260*/  IMAD.IADD R7, R4, 0x1, -R7 ;  /* 0x0000000104077824 */ /* 0x000fe200078e0a07 */
[----:B------:R-:W-:-:S03]  /*16270*/  UMOV UR4, 0xffffffff ;  /* 0xffffffff00047882 */ /* 0x000fc60000000000 */
[----:B------:R-:W-:-:S05]  /*16280*/  IMAD R4, R3, R16, R7 ;  /* 0x0000001003047224 */ /* 0x000fca00078e0207 */
[----:B------:R-:W-:Y:S01]  /*16290*/  ISETP.GT.AND P6, PT, R4, R5, PT ;  /* 0x000000050400720c */ /* 0x000fe20003fc4270 */
[----:B------:R-:W-:-:S12]  /*162a0*/  BRA.DIV UR4, `(.L_x_531) ;  /* 0x0000001e04c07947 */ /* 0x000fd8000b800000 */
[----:B------:R-:W-:-:S04]  /*162b0*/  VOTE.ANY R6, PT, !P6 ;  /* 0x0000000000067806 */ /* 0x000fc800070e0100 */
[----:B------:R-:W2:Y:S02]  /*162c0*/  POPC R4, R6 ;  /* 0x0000000600047309 */ /* 0x000ea40000000000 */
[----:B--2---:R2:W3:Y:S02]  /*162d0*/  SHFL.IDX PT, R17, R2, R4, 0x1f ;  /* 0x00001f0402117589 */ /* 0x0044e400000e0000 */
.L_x_628:
[----:B------:R-:W-:Y:S01]  /*162e0*/  ISETP.NE.AND P0, PT, R6, RZ, PT ;  /* 0x000000ff0600720c */ /* 0x000fe20003f05270 */
[----:B------:R-:W-:-:S12]  /*162f0*/  IMAD.MOV.U32 R14, RZ, RZ, RZ ;  /* 0x000000ffff0e7224 */ /* 0x000fd800078e00ff */
[----:B------:R-:W-:Y:S05]  /*16300*/  @!P0 BRA `(.L_x_532) ;  /* 0x0000000000108947 */ /* 0x000fea0003800000 */
[----:B------:R-:W-:Y:S01]  /*16310*/  UMOV UR4, 0xffffffff ;  /* 0xffffffff00047882 */ /* 0x000fe20000000000 */
[----:B------:R-:W-:Y:S02]  /*16320*/  IADD3 R12, R4, -0x1, RZ ;  /* 0xffffffff040c7810 */ /* 0x000fe40007ffe0ff */
[----:B------:R-:W-:Y:S05]  /*16330*/  BRA.DIV UR4, `(.L_x_533) ;  /* 0x0000001e04e47947 */ /* 0x000fea000b800000 */
[----:B------:R4:W0:Y:S02]  /*16340*/  SHFL.IDX PT, R14, R3, R12, 0x1f ;  /* 0x00001f0c030e7589 */ /* 0x00082400000e0000 */
.L_x_532:
[-C--:B---3--:R-:W-:Y:S01]  /*16350*/  IABS R6, R17.reuse ;  /* 0x0000001100067213 */ /* 0x088fe20000000000 */
[----:B0-----:R-:W-:Y:S02]  /*16360*/  IMAD R16, R14, R16, R7 ;  /* 0x000000100e107224 */ /* 0x001fe400078e0207 */
[----:B------:R-:W-:Y:S01]  /*16370*/  IMAD.IADD R19, R4, 0x1, R19 ;  /* 0x0000000104137824 */ /* 0x000fe200078e0213 */
[----:B------:R-:W0:Y:S01]  /*16380*/  I2F.RP R8, R6 ;  /* 0x0000000600087306 */ /* 0x000e220000209400 */
[----:B------:R-:W-:Y:S01]  /*16390*/  IMAD.IADD R10, R5, 0x1, -R16 ;  /* 0x00000001050a7824 */ /* 0x000fe200078e0a10 */
[----:B------:R-:W-:-:S05]  /*163a0*/  IABS R5, R17 ;  /* 0x0000001100057213 */ /* 0x000fca0000000000 */
[----:B------:R-:W-:Y:S01]  /*163b0*/  IMAD.MOV R5, RZ, RZ, -R5 ;  /* 0x000000ffff057224 */ /* 0x000fe200078e0a05 */
[----:B0-----:R-:W2:Y:S02]  /*163c0*/  MUFU.RCP R8, R8 ;  /* 0x0000000800087308 */ /* 0x001ea40000001000 */
[----:B--2---:R-:W-:-:S06]  /*163d0*/  VIADD R2, R8, 0xffffffe ;  /* 0x0ffffffe08027836 */ /* 0x004fcc0000000000 */
[----:B----4-:R0:W2:Y:S02]  /*163e0*/  F2I.FTZ.U32.TRUNC.NTZ R3, R2 ;  /* 0x0000000200037305 */ /* 0x0100a4000021f000 */
[----:B0-----:R-:W-:Y:S01]  /*163f0*/  MOV R2, RZ ;  /* 0x000000ff00027202 */ /* 0x001fe20000000f00 */
        /* <DEDUP_REMOVED lines=8> */
[----:B------:R-:W-:Y:S01]  /*16480*/  @!P0 IADD3 R5, R5, -R6, RZ ;  /* 0x8000000605058210 */ /* 0x000fe20007ffe0ff */
[----:B------:R-:W-:-:S03]  /*16490*/  @!P0 VIADD R3, R3, 0x1 ;  /* 0x0000000103038836 */ /* 0x000fc60000000000 */
        /* <DEDUP_REMOVED lines=10> */
.L_x_526:
[----:B------:R-:W-:Y:S01]  /*16540*/  UMOV UR4, URZ ;  /* 0x0000003f00047c82 */ /* 0x000fe20008000000 */
[----:B------:R-:W-:Y:S01]  /*16550*/  UMOV UR5, URZ ;  /* 0x0000003f00057c82 */ /* 0x000fe20008000000 */
[----:B------:R-:W-:Y:S01]  /*16560*/  ULDC UR6, c[0x0][0xc14] ;  /* 0x0003050000067ab9 */ /* 0x000fe20000000800 */
[----:B------:R-:W-:Y:S01]  /*16570*/  IMAD.MOV.U32 R16, RZ, RZ, R5 ;  /* 0x000000ffff107224 */ /* 0x000fe200078e0005 */
[----:B------:R-:W-:Y:S01]  /*16580*/  MOV R18, UR5 ;  /* 0x0000000500127c02 */ /* 0x000fe20008000f00 */
[----:B------:R-:W-:Y:S02]  /*16590*/  IMAD.U32 R17, RZ, RZ, UR4 ;  /* 0x00000004ff117e24 */ /* 0x000fe4000f8e00ff */
[----:B------:R-:W-:-:S07]  /*165a0*/  IMAD.U32 R19, RZ, RZ, UR6 ;  /* 0x00000006ff137e24 */ /* 0x000fce000f8e00ff */
.L_x_534:
        /* <DEDUP_REMOVED lines=10> */
.L_x_453:
[----:B0-----:R-:W3:Y:S01]  /*16650*/  LDL.LU R0, [R1+0x10] ;  /* 0x0000100001007983 */ /* 0x001ee20000300800 */
[----:B------:R-:W-:Y:S01]  /*16660*/  BSSY B0, `(.L_x_536) ;  /* 0x000000b000007945 */ /* 0x000fe20003800000 */
[----:B------:R-:W0:Y:S01]  /*16670*/  S2R R5, SR_CgaCtaId ;  /* 0x0000000000057919 */ /* 0x000e220000008800 */
[----:B---3--:R-:W-:-:S05]  /*16680*/  VIADD R0, R0, 0x1 ;  /* 0x0000000100007836 */ /* 0x008fca0000000000 */
[----:B--2---:R-:W-:-:S04]  /*16690*/  LEA.HI R2, R0, R0, RZ, 0x1 ;  /* 0x0000000000027211 */ /* 0x004fc800078f08ff */
[----:B------:R-:W-:Y:S02]  /*166a0*/  LOP3.LUT R3, R2, 0xfffffffe, RZ, 0xc0, !PT ;  /* 0xfffffffe02037812 */ /* 0x000fe400078ec0ff */
[----:B------:R-:W-:Y:S02]  /*166b0*/  MOV R2, 0x400 ;  /* 0x0000040000027802 */ /* 0x000fe40000000f00 */
[----:B------:R-:W-:Y:S02]  /*166c0*/  IADD3 R0, R0, -R3, RZ ;  /* 0x8000000300007210 */ /* 0x000fe40007ffe0ff */
[----:B0-----:R-:W-:Y:S02]  /*166d0*/  LEA R9, R5, R2, 0x18 ;  /* 0x0000000205097211 */ /* 0x001fe400078ec0ff */
[----:B------:R-:W-:-:S04]  /*166e0*/  SHF.L.U32 R0, R0, 0x1f, RZ ;  /* 0x0000001f00007819 */ /* 0x000fc800000006ff */
[----:B------:R-:W0:Y:S02]  /*166f0*/  SYNCS.PHASECHK.TRANS64.TRYWAIT P0, [R9+URZ+0x30820], R0 ;  /* 0x03082000090075a7 */ /* 0x000e24000800017f */
[----:B0-----:R-:W-:Y:S05]  /*16700*/  @!P0 BRA `(.L_x_537) ;  /* 0x0000001c00148947 */ /* 0x001fea0003800000 */
.L_x_631:
[----:B------:R-:W-:Y:S05]  /*16710*/  BSYNC B0 ;  /* 0x0000000000007941 */ /* 0x000fea0003800000 */
.L_x_536:
[----:B------:R-:W-:-:S03]  /*16720*/  UMOV UR4, 0xffffffff ;  /* 0xffffffff00047882 */ /* 0x000fc60000000000 */
[----:B------:R-:W-:Y:S05]  /*16730*/  BRA.DIV UR4, `(.L_x_538) ;  /* 0x0000001e041c7947 */ /* 0x000fea000b800000 */
[----:B0-----:R-:W0:Y:S02]  /*16740*/  S2R R0, SR_TID.X ;  /* 0x0000000000007919 */ /* 0x001e240000002100 */
[----:B0-----:R-:W-:-:S04]  /*16750*/  SHF.R.U32.HI R0, RZ, 0x5, R0 ;  /* 0x00000005ff007819 */ /* 0x001fc80000011600 */
[----:B------:R-:W-:-:S05]  /*16760*/  LOP3.LUT R0, R0, 0x3, RZ, 0xc0, !PT ;  /* 0x0000000300007812 */ /* 0x000fca00078ec0ff */
[----:B------:R0:W2:Y:S02]  /*16770*/  SHFL.IDX PT, R14, R0, RZ, 0x1f ;  /* 0x00001fff000e7589 */ /* 0x0000a400000e0000 */
.L_x_634:
[----:B--2---:R-:W-:-:S13]  /*16780*/  ISETP.NE.AND P0, PT, R14, RZ, PT ;  /* 0x000000ff0e00720c */ /* 0x004fda0003f05270 */
[----:B------:R-:W-:Y:S05]  /*16790*/  @P0 BRA `(.L_x_311) ;  /* 0x0000000000880947 */ /* 0x000fea0003800000 */
[----:B------:R-:W-:-:S03]  /*167a0*/  UMOV UR4, 0xffffffff ;  /* 0xffffffff00047882 */ /* 0x000fc60000000000 */
[----:B------:R-:W-:Y:S05]  /*167b0*/  BRA.DIV UR4, `(.L_x_539) ;  /* 0x0000001e04307947 */ /* 0x000fea000b800000 */
[----:B------:R-:W-:-:S13]  /*167c0*/  ELECT P6, URZ, PT ;  /* 0x00000000003f782f */ /* 0x000fda00038c0000 */
.L_x_637:
[----:B------:R-:W-:Y:S05]  /*167d0*/  @!P6 BRA `(.L_x_311) ;  /* 0x000000000078e947 */ /* 0x000fea0003800000 */
[----:B0-----:R-:W2:Y:S02]  /*167e0*/  LDL.LU R0, [R1+0x1c] ;  /* 0x00001c0001007983 */ /* 0x001ea40000300800 */
[----:B--2---:R-:W-:-:S04]  /*167f0*/  LOP3.LUT R0, R0, 0x2, RZ, 0xfc, !PT ;  /* 0x0000000200007812 */ /* 0x004fc800078efcff */
[----:B------:R-:W-:-:S13]  /*16800*/  ISETP.NE.AND P2, PT, R0, 0x3, PT ;  /* 0x000000030000780c */ /* 0x000fda0003f45270 */
[----:B------:R-:W-:Y:S05]  /*16810*/  @!P2 BRA `(.L_x_540) ;  /* 0x000000000004a947 */ /* 0x000fea0003800000 */
[----:B------:R-:W-:Y:S01]  /*16820*/  BPT.TRAP 0x1 ;  /* 0x000000040000795c */ /* 0x000fe20000300000 */
.L_x_540:
[----:B------:R-:W-:Y:S01]  /*16830*/  VIADD R3, R9, 0x30840 ;  /* 0x0003084009037836 */ /* 0x000fe20000000000 */
[----:B------:R-:W-:Y:S02]  /*16840*/  SHF.L.U32 R2, R24, 0x1f, RZ ;  /* 0x0000001f18027819 */ /* 0x000fe400000006ff */
[C---:B------:R-:W-:Y:S01]  /*16850*/  IADD3 R0, R22.reuse, 0x1, RZ ;  /* 0x0000000116007810 */ /* 0x040fe20007ffe0ff */
[----:B------:R-:W-:-:S03]  /*16860*/  IMAD R7, R22, 0x8, R3 ;  /* 0x0000000816077824 */ /* 0x000fc600078e0203 */
[C---:B------:R-:W-:Y:S01]  /*16870*/  ISETP.NE.AND P1, PT, R0.reuse, 0x2, PT ;  /* 0x000000020000780c */ /* 0x040fe20003f25270 */
[----:B------:R-:W0:Y:S03]  /*16880*/  SYNCS.PHASECHK.TRANS64.TRYWAIT P0, [R7+URZ], R2 ;  /* 0x00000002070075a7 */ /* 0x000e26000800017f */
[----:B------:R-:W-:Y:S02]  /*16890*/  SEL R5, RZ, 0x1, P1 ;  /* 0x00000001ff057807 */ /* 0x000fe40000800000 */
[----:B------:R-:W-:Y:S02]  /*168a0*/  SEL R4, R0, RZ, P1 ;  /* 0x000000ff00047207 */ /* 0x000fe40000800000 */
[----:B------:R-:W-:-:S03]  /*168b0*/  LOP3.LUT R0, R24, R5, RZ, 0x3c, !PT ;  /* 0x0000000518007212 */ /* 0x000fc600078e3cff */
[----:B------:R-:W-:Y:S01]  /*168c0*/  IMAD R3, R4, 0x8, R3 ;  /* 0x0000000804037824 */ /* 0x000fe200078e0203 */
[----:B------:R-:W-:Y:S01]  /*168d0*/  SHF.L.U32 R0, R0, 0x1f, RZ ;  /* 0x0000001f00007819 */ /* 0x000fe200000006ff */
[----:B0-----:R-:W-:Y:S06]  /*168e0*/  @!P0 BRA `(.L_x_541) ;  /* 0x0000001c00048947 */ /* 0x001fec0003800000 */
.L_x_638:
[----:B------:R-:W2:Y:S02]  /*168f0*/  SYNCS.PHASECHK.TRANS64.TRYWAIT P0, [R3+URZ], R0 ;  /* 0x00000000030075a7 */ /* 0x000ea4000800017f */
[----:B--2---:R-:W-:Y:S05]  /*16900*/  @!P0 BRA `(.L_x_542) ;  /* 0x0000001c00108947 */ /* 0x004fea0003800000 */
.L_x_639:
[----:B------:R-:W-:Y:S05]  /*16910*/  @!P2 BRA `(.L_x_543) ;  /* 0x000000000004a947 */ /* 0x000fea0003800000 */
[----:B------:R-:W-:Y:S01]  /*16920*/  BPT.TRAP 0x1 ;  /* 0x000000040000795c */ /* 0x000fe20000300000 */
.L_x_543:
[----:B--2---:R-:W-:-:S05]  /*16930*/  VIADD R3, R9, 0x30860 ;  /* 0x0003086009037836 */ /* 0x004fca0000000000 */
[----:B------:R-:W-:-:S04]  /*16940*/  LEA R5, R22, R3, 0x3 ;  /* 0x0000000316057211 */ /* 0x000fc800078e18ff */
[----:B------:R-:W2:Y:S02]  /*16950*/  SYNCS.PHASECHK.TRANS64.TRYWAIT P0, [R5+URZ], R2 ;  /* 0x00000002050075a7 */ /* 0x000ea4000800017f */
[----:B--2---:R-:W-:Y:S05]  /*16960*/  @!P0 BRA `(.L_x_544) ;  /* 0x0000001c000c8947 */ /* 0x004fea0003800000 */
.L_x_640:
[----:B------:R-:W-:-:S07]  /*16970*/  IMAD R3, R4, 0x8, R3 ;  /* 0x0000000804037824 */ /* 0x000fce00078e0203 */
.L_x_545:
[----:B---3--:R3:W4:Y:S02]  /*16980*/  SYNCS.PHASECHK.TRANS64.TRYWAIT P0, [R3+URZ], R0 ;  /* 0x00000000030075a7 */ /* 0x008724000800017f */
[----:B----4-:R-:W-:Y:S05]  /*16990*/  @!P0 NANOSLEEP.SYNCS 0x989680 ;  /* 0x009896800000895d */ /* 0x010fea0003900000 */
[----:B------:R-:W4:Y:S02]  /*169a0*/  @!P0 SYNCS.PHASECHK.TRANS64 P0, [R3+URZ], R0 ;  /* 0x00000000030085a7 */ /* 0x000f24000800007f */
[----:B----4-:R-:W-:Y:S05]  /*169b0*/  @!P0 BRA `(.L_x_545) ;  /* 0xfffffffc00f08947 */ /* 0x010fea000383ffff */
.L_x_311:
[----:B------:R-:W-:Y:S05]  /*169c0*/  BSYNC B7 ;  /* 0x0000000000077941 */ /* 0x000fea0003800000 */
.L_x_308:
[----:B------:R-:W-:Y:S05]  /*169d0*/  EXIT ;  /* 0x000000000000794d */ /* 0x000fea0003800000 */
.L_x_329:
[----:B0-----:R0:W1:Y:S02]  /*169e0*/  SYNCS.PHASECHK.TRANS64.TRYWAIT P6, [R84+URZ+0x30890], R96 ;  /* 0x03089060540075a7 */ /* 0x00106400080c017f */
[----:B-1----:R-:W-:Y:S05]  /*169f0*/  @!P6 NANOSLEEP.SYNCS 0x989680 ;  /* 0x009896800000e95d */ /* 0x002fea0003900000 */
[----:B------:R-:W1:Y:S02]  /*16a00*/  @!P6 SYNCS.PHASECHK.TRANS64 P6, [R84+URZ+0x30890], R96 ;  /* 0x030890605400e5a7 */ /* 0x000e6400080c007f */
[----:B-1----:R-:W-:Y:S05]  /*16a10*/  @!P6 BRA `(.L_x_329) ;  /* 0xfffffffc00f0e947 */ /* 0x002fea000383ffff */
[----:B------:R-:W-:Y:S05]  /*16a20*/  BRA `(.L_x_546) ;  /* 0xfffffec000bc7947 */ /* 0x000fea000383ffff */
.L_x_349:
[----:B0-----:R0:W1:Y:S02]  /*16a30*/  SYNCS.PHASECHK.TRANS64.TRYWAIT P5, [R84+URZ+0x30890], R96 ;  /* 0x03089060540075a7 */ /* 0x00106400080a017f */
[----:B-1----:R-:W-:Y:S05]  /*16a40*/  @!P5 NANOSLEEP.SYNCS 0x989680 ;  /* 0x009896800000d95d */ /* 0x002fea0003900000 */
[----:B------:R-:W1:Y:S02]  /*16a50*/  @!P5 SYNCS.PHASECHK.TRANS64 P5, [R84+URZ+0x30890], R96 ;  /* 0x030890605400d5a7 */ /* 0x000e6400080a007f */
[----:B-1----:R-:W-:Y:S05]  /*16a60*/  @!P5 BRA `(.L_x_349) ;  /* 0xfffffffc00f0d947 */ /* 0x002fea000383ffff */
[----:B------:R-:W-:Y:S05]  /*16a70*/  BRA `(.L_x_547) ;  /* 0xfffffed400387947 */ /* 0x000fea000383ffff */
.L_x_358:
[----:B-1----:R1:W2:Y:S02]  /*16a80*/  SYNCS.PHASECHK.TRANS64.TRYWAIT P4, [R84+URZ+0x30890], R96 ;  /* 0x03089060540075a7 */ /* 0x0022a4000808017f */
[----:B--2---:R-:W-:Y:S05]  /*16a90*/  @!P4 NANOSLEEP.SYNCS 0x989680 ;  /* 0x009896800000c95d */ /* 0x004fea0003900000 */
[----:B------:R-:W2:Y:S02]  /*16aa0*/  @!P4 SYNCS.PHASECHK.TRANS64 P4, [R84+URZ+0x30890], R96 ;  /* 0x030890605400c5a7 */ /* 0x000ea4000808007f */
[----:B--2---:R-:W-:Y:S05]  /*16ab0*/  @!P4 BRA `(.L_x_358) ;  /* 0xfffffffc00f0c947 */ /* 0x004fea000383ffff */
[----:B------:R-:W-:Y:S05]  /*16ac0*/  BRA `(.L_x_548) ;  /* 0xfffffee400647947 */ /* 0x000fea000383ffff */
.L_x_364:
[----:B--2---:R2:W3:Y:S02]  /*16ad0*/  SYNCS.PHASECHK.TRANS64.TRYWAIT P3, [R84+URZ+0x308b0], R96 ;  /* 0x0308b060540075a7 */ /* 0x0044e4000806017f */
[----:B---3--:R-:W-:Y:S05]  /*16ae0*/  @!P3 NANOSLEEP.SYNCS 0x989680 ;  /* 0x009896800000b95d */ /* 0x008fea0003900000 */
[----:B------:R-:W3:Y:S02]  /*16af0*/  @!P3 SYNCS.PHASECHK.TRANS64 P3, [R84+URZ+0x308b0], R96 ;  /* 0x0308b0605400b5a7 */ /* 0x000ee4000806007f */
[----:B---3--:R-:W-:Y:S05]  /*16b00*/  @!P3 BRA `(.L_x_364) ;  /* 0xfffffffc00f0b947 */ /* 0x008fea000383ffff */
[----:B------:R-:W-:Y:S05]  /*16b10*/  BRA `(.L_x_549) ;  /* 0xfffffee400f87947 */ /* 0x000fea000383ffff */
.L_x_372:
[----:B------:R-:W0:Y:S01]  /*16b20*/  S2R R0, SR_TID.X ;  /* 0x0000000000007919 */ /* 0x000e220000002100 */
[----:B------:R-:W-:Y:S01]  /*16b30*/  BSSY B0, `(.L_x_550) ;  /* 0x000000c000007945 */ /* 0x000fe20003800000 */
[----:B------:R-:W-:Y:S01]  /*16b40*/  IMAD.MOV.U32 R12, RZ, RZ, RZ ;  /* 0x000000ffff0c7224 */ /* 0x000fe200078e00ff */
[----:B------:R-:W-:Y:S01]  /*16b50*/  MOV R15, 0xffffffff ;  /* 0xffffffff000f7802 */ /* 0x000fe20000000f00 */
[----:B------:R-:W-:Y:S02]  /*16b60*/  IMAD.MOV.U32 R11, RZ, RZ, 0x1f ;  /* 0x0000001fff0b7424 */ /* 0x000fe400078e00ff */
[----:B0-----:R-:W-:-:S05]  /*16b70*/  VIADD R4, R0, 0xffffff80 ;  /* 0xffffff8000047836 */ /* 0x001fca0000000000 */
[----:B------:R-:W-:-:S04]  /*16b80*/  SHF.R.S32.HI R0, RZ, 0x1f, R4 ;  /* 0x0000001fff007819 */ /* 0x000fc80000011404 */
[----:B------:R-:W-:-:S04]  /*16b90*/  LEA.HI R0, R0, R4, RZ, 0x7 ;  /* 0x0000000400007211 */ /* 0x000fc800078f38ff */
[----:B------:R-:W-:-:S04]  /*16ba0*/  SHF.R.S32.HI R0, RZ, 0x7, R0 ;  /* 0x00000007ff007819 */ /* 0x000fc80000011400 */
[----:B------:R-:W-:-:S07]  /*16bb0*/  MOV R13, R0 ;  /* 0x00000000000d7202 */ /* 0x000fce0000000f00 */
[----:B-----5:R-:W-:Y:S05]  /*16bc0*/  WARPSYNC.COLLECTIVE R15, `(.L_x_551) ;  /* 0x000000000f087348 */ /* 0x020fea0003c00000 */
[----:B------:R0:W1:Y:S02]  /*16bd0*/  SHFL.IDX P6, R14, R13, R12, R11 ;  /* 0x0000000c0d0e7389 */ /* 0x00006400000c000b */
[----:B01---5:R-:W-:Y:S01]  /*16be0*/  ENDCOLLECTIVE ;  /* 0x000000000000791b */ /* 0x023fe20003800000 */
.L_x_551:
[----:B------:R-:W-:Y:S05]  /*16bf0*/  BSYNC B0 ;  /* 0x0000000000007941 */ /* 0x000fea0003800000 */
.L_x_550:
[----:B------:R0:W-:Y:S01]  /*16c00*/  STL [R1+0x60], R14 ;  /* 0x0000600e01007387 */ /* 0x0001e20000100800 */
[----:B------:R-:W-:Y:S05]  /*16c10*/  BRA `(.L_x_552) ;  /* 0xfffffeec004c7947 */ /* 0x000fea000383ffff */
.L_x_386:
[----:B------:R-:W-:Y:S01]  /*16c20*/  BSSY B1, `(.L_x_553) ;  /* 0x0000008000017945 */ /* 0x000fe20003800000 */
[----:B------:R-:W-:Y:S01]  /*16c30*/  IMAD.MOV.U32 R13, RZ, RZ, R29 ;  /* 0x000000ffff0d7224 */ /* 0x000fe200078e001d */
[----:B------:R-:W-:Y:S01]  /*16c40*/  MOV R11, 0x1c1f ;  /* 0x00001c1f000b7802 */ /* 0x000fe20000000f00 */
[----:B------:R-:W-:Y:S02]  /*16c50*/  IMAD.MOV.U32 R12, RZ, RZ, RZ ;  /* 0x000000ffff0c7224 */ /* 0x000fe400078e00ff */
[----:B------:R-:W-:-:S07]  /*16c60*/  IMAD.MOV.U32 R15, RZ, RZ, -0x1 ;  /* 0xffffffffff0f7424 */ /* 0x000fce00078e00ff */
[----:B01---5:R-:W-:Y:S05]  /*16c70*/  WARPSYNC.COLLECTIVE R15, `(.L_x_554) ;  /* 0x000000000f087348 */ /* 0x023fea0003c00000 */
[----:B0-----:R0:W2:Y:S02]  /*16c80*/  SHFL.IDX P6, R14, R13, R12, R11 ;  /* 0x0000000c0d0e7389 */ /* 0x0010a400000c000b */
[----:B012--5:R-:W-:Y:S01]  /*16c90*/  ENDCOLLECTIVE ;  /* 0x000000000000791b */ /* 0x027fe20003800000 */
.L_x_554:
[----:B------:R-:W-:Y:S05]  /*16ca0*/  BSYNC B1 ;  /* 0x0000000000017941 */ /* 0x000fea0003800000 */
.L_x_553:
[----:B------:R-:W-:Y:S05]  /*16cb0*/  BRA `(.L_x_555) ;  /* 0xfffffef4006c7947 */ /* 0x000fea000383ffff */
.L_x_387:
[----:B------:R-:W-:Y:S01]  /*16cc0*/  BSSY B1, `(.L_x_556) ;  /* 0x0000008000017945 */ /* 0x000fe20003800000 */
[----:B------:R-:W-:Y:S01]  /*16cd0*/  IMAD.MOV.U32 R13, RZ, RZ, R28 ;  /* 0x000000ffff0d7224 */ /* 0x000fe200078e001c */
[----:B------:R-:W-:Y:S01]  /*16ce0*/  MOV R12, RZ ;  /* 0x000000ff000c7202 */ /* 0x000fe20000000f00 */
[----:B------:R-:W-:Y:S02]  /*16cf0*/  IMAD.MOV.U32 R11, RZ, RZ, 0x1c1f ;  /* 0x00001c1fff0b7424 */ /* 0x000fe400078e00ff */
[----:B------:R-:W-:-:S07]  /*16d00*/  IMAD.MOV.U32 R15, RZ, RZ, -0x1 ;  /* 0xffffffffff0f7424 */ /* 0x000fce00078e00ff */
[----:B01---5:R-:W-:Y:S05]  /*16d10*/  WARPSYNC.COLLECTIVE R15, `(.L_x_557) ;  /* 0x000000000f087348 */ /* 0x023fea0003c00000 */
[----:B0-----:R0:W2:Y:S02]  /*16d20*/  SHFL.IDX P6, R14, R13, R12, R11 ;  /* 0x0000000c0d0e7389 */ /* 0x0010a400000c000b */
[----:B012--5:R-:W-:Y:S01]  /*16d30*/  ENDCOLLECTIVE ;  /* 0x000000000000791b */ /* 0x027fe20003800000 */
.L_x_557:
[----:B------:R-:W-:Y:S05]  /*16d40*/  BSYNC B1 ;  /* 0x0000000000017941 */ /* 0x000fea0003800000 */
.L_x_556:
[----:B------:R-:W-:Y:S05]  /*16d50*/  BRA `(.L_x_558) ;  /* 0xfffffef4004c7947 */ /* 0x000fea000383ffff */
.L_x_388:
[----:B------:R-:W-:Y:S01]  /*16d60*/  BSSY B1, `(.L_x_559) ;  /* 0x0000008000017945 */ /* 0x000fe20003800000 */
[----:B------:R-:W-:Y:S01]  /*16d70*/  MOV R13, R31 ;  /* 0x0000001f000d7202 */ /* 0x000fe20000000f00 */
[----:B------:R-:W-:Y:S01]  /*16d80*/  IMAD.MOV.U32 R12, RZ, RZ, RZ ;  /* 0x000000ffff0c7224 */ /* 0x000fe200078e00ff */
[----:B------:R-:W-:Y:S01]  /*16d90*/  MOV R15, 0xffffffff ;  /* 0xffffffff000f7802 */ /* 0x000fe20000000f00 */
[----:B------:R-:W-:-:S07]  /*16da0*/  IMAD.MOV.U32 R11, RZ, RZ, 0x1c1f ;  /* 0x00001c1fff0b7424 */ /* 0x000fce00078e00ff */
[----:B01---5:R-:W-:Y:S05]  /*16db0*/  WARPSYNC.COLLECTIVE R15, `(.L_x_560) ;  /* 0x000000000f087348 */ /* 0x023fea0003c00000 */
[----:B0-----:R0:W2:Y:S02]  /*16dc0*/  SHFL.IDX P6, R14, R13, R12, R11 ;  /* 0x0000000c0d0e7389 */ /* 0x0010a400000c000b */
[----:B012--5:R-:W-:Y:S01]  /*16dd0*/  ENDCOLLECTIVE ;  /* 0x000000000000791b */ /* 0x027fe20003800000 */
.L_x_560:
[----:B------:R-:W-:Y:S05]  /*16de0*/  BSYNC B1 ;  /* 0x0000000000017941 */ /* 0x000fea0003800000 */
.L_x_559:
[----:B------:R-:W-:Y:S05]  /*16df0*/  BRA `(.L_x_561) ;  /* 0xfffffef4002c7947 */ /* 0x000fea000383ffff */
.L_x_389:
        /* <DEDUP_REMOVED lines=8> */
.L_x_563:
[----:B------:R-:W-:Y:S05]  /*16e80*/  BSYNC B1 ;  /* 0x0000000000017941 */ /* 0x000fea0003800000 */
.L_x_562:
[----:B------:R-:W-:Y:S05]  /*16e90*/  BRA `(.L_x_564) ;  /* 0xfffffef4000c7947 */ /* 0x000fea000383ffff */
.L_x_391:
[----:B0-----:R0:W1:Y:S02]  /*16ea0*/  SYNCS.PHASECHK.TRANS64.TRYWAIT P1, [R2+URZ+0x30800], R27 ;  /* 0x0308001b020075a7 */ /* 0x001064000802017f */
[----:B-1----:R-:W-:Y:S05]  /*16eb0*/  @!P1 NANOSLEEP.SYNCS 0x989680 ;  /* 0x009896800000995d */ /* 0x002fea0003900000 */
[----:B------:R-:W1:Y:S02]  /*16ec0*/  @!P1 SYNCS.PHASECHK.TRANS64 P1, [R2+URZ+0x30800], R27 ;  /* 0x0308001b020095a7 */ /* 0x000e64000802007f */
[----:B-1----:R-:W-:Y:S05]  /*16ed0*/  @!P1 BRA `(.L_x_391) ;  /* 0xfffffffc00f09947 */ /* 0x002fea000383ffff */
[----:B------:R-:W-:Y:S05]  /*16ee0*/  BRA `(.L_x_565) ;  /* 0xfffffef400887947 */ /* 0x000fea000383ffff */
.L_x_399:
[----:B------:R-:W-:Y:S01]  /*16ef0*/  BSSY B1, `(.L_x_566) ;  /* 0x0000008000017945 */ /* 0x000fe20003800000 */
[----:B------:R-:W-:Y:S01]  /*16f00*/  IMAD.MOV.U32 R13, RZ, RZ, R29 ;  /* 0x000000ffff0d7224 */ /* 0x000fe200078e001d */
[----:B------:R-:W-:Y:S01]  /*16f10*/  MOV R12, RZ ;  /* 0x000000ff000c7202 */ /* 0x000fe20000000f00 */
[----:B------:R-:W-:Y:S02]  /*16f20*/  IMAD.MOV.U32 R11, RZ, RZ, 0x1c1f ;  /* 0x00001c1fff0b7424 */ /* 0x000fe400078e00ff */
[----:B------:R-:W-:-:S07]  /*16f30*/  IMAD.MOV.U32 R15, RZ, RZ, -0x1 ;  /* 0xffffffffff0f7424 */ /* 0x000fce00078e00ff */
[----:B0----5:R-:W-:Y:S05]  /*16f40*/  WARPSYNC.COLLECTIVE R15, `(.L_x_567) ;  /* 0x000000000f087348 */ /* 0x021fea0003c00000 */
[----:B0-----:R0:W1:Y:S02]  /*16f50*/  SHFL.IDX P6, R14, R13, R12, R11 ;  /* 0x0000000c0d0e7389 */ /* 0x00106400000c000b */
[----:B01---5:R-:W-:Y:S01]  /*16f60*/  ENDCOLLECTIVE ;  /* 0x000000000000791b */ /* 0x023fe20003800000 */
.L_x_567:
[----:B------:R-:W-:Y:S05]  /*16f70*/  BSYNC B1 ;  /* 0x0000000000017941 */ /* 0x000fea0003800000 */
.L_x_566:
[----:B------:R-:W-:Y:S05]  /*16f80*/  BRA `(.L_x_568) ;  /* 0xffffff0000647947 */ /* 0x000fea000383ffff */
.L_x_400:
[----:B------:R-:W-:Y:S01]  /*16f90*/  BSSY B1, `(.L_x_569) ;  /* 0x0000008000017945 */ /* 0x000fe20003800000 */
[----:B------:R-:W-:Y:S01]  /*16fa0*/  MOV R13, R28 ;  /* 0x0000001c000d7202 */ /* 0x000fe20000000f00 */
[----:B------:R-:W-:Y:S01]  /*16fb0*/  IMAD.MOV.U32 R12, RZ, RZ, RZ ;  /* 0x000000ffff0c7224 */ /* 0x000fe200078e00ff */
[----:B------:R-:W-:Y:S01]  /*16fc0*/  MOV R15, 0xffffffff ;  /* 0xffffffff000f7802 */ /* 0x000fe20000000f00 */
[----:B------:R-:W-:-:S07]  /*16fd0*/  IMAD.MOV.U32 R11, RZ, RZ, 0x1c1f ;  /* 0x00001c1fff0b7424 */ /* 0x000fce00078e00ff */
[----:B0----5:R-:W-:Y:S05]  /*16fe0*/  WARPSYNC.COLLECTIVE R15, `(.L_x_570) ;  /* 0x000000000f087348 */ /* 0x021fea0003c00000 */
[----:B0-----:R0:W1:Y:S02]  /*16ff0*/  SHFL.IDX P6, R14, R13, R12, R11 ;  /* 0x0000000c0d0e7389 */ /* 0x00106400000c000b */
[----:B01---5:R-:W-:Y:S01]  /*17000*/  ENDCOLLECTIVE ;  /* 0x000000000000791b */ /* 0x023fe20003800000 */
.L_x_570:
[----:B------:R-:W-:Y:S05]  /*17010*/  BSYNC B1 ;  /* 0x0000000000017941 */ /* 0x000fea0003800000 */
.L_x_569:
[----:B------:R-:W-:Y:S05]  /*17020*/  BRA `(.L_x_571) ;  /* 0xffffff0000487947 */ /* 0x000fea000383ffff */
.L_x_401:
[----:B------:R-:W-:Y:S01]  /*17030*/  BSSY B1, `(.L_x_572) ;  /* 0x0000008000017945 */ /* 0x000fe20003800000 */
[----:B------:R-:W-:Y:S01]  /*17040*/  IMAD.MOV.U32 R13, RZ, RZ, R31 ;  /* 0x000000ffff0d7224 */ /* 0x000fe200078e001f */
[----:B------:R-:W-:Y:S01]  /*17050*/  MOV R11, 0x1c1f ;  /* 0x00001c1f000b7802 */ /* 0x000fe20000000f00 */
[----:B------:R-:W-:Y:S02]  /*17060*/  IMAD.MOV.U32 R12, RZ, RZ, RZ ;  /* 0x000000ffff0c7224 */ /* 0x000fe400078e00ff */
[----:B------:R-:W-:-:S07]  /*17070*/  IMAD.MOV.U32 R15, RZ, RZ, -0x1 ;  /* 0xffffffffff0f7424 */ /* 0x000fce00078e00ff */
[----:B0----5:R-:W-:Y:S05]  /*17080*/  WARPSYNC.COLLECTIVE R15, `(.L_x_573) ;  /* 0x000000000f087348 */ /* 0x021fea0003c00000 */
[----:B0-----:R0:W1:Y:S02]  /*17090*/  SHFL.IDX P6, R14, R13, R12, R11 ;  /* 0x0000000c0d0e7389 */ /* 0x00106400000c000b */
[----:B01---5:R-:W-:Y:S01]  /*170a0*/  ENDCOLLECTIVE ;  /* 0x000000000000791b */ /* 0x023fe20003800000 */
.L_x_573:
[----:B------:R-:W-:Y:S05]  /*170b0*/  BSYNC B1 ;  /* 0x0000000000017941 */ /* 0x000fea0003800000 */
.L_x_572:
[----:B------:R-:W-:Y:S05]  /*170c0*/  BRA `(.L_x_574) ;  /* 0xffffff00002c7947 */ /* 0x000fea000383ffff */
.L_x_402:
        /* <DEDUP_REMOVED lines=8> */
.L_x_576:
[----:B------:R-:W-:Y:S05]  /*17150*/  BSYNC B1 ;  /* 0x0000000000017941 */ /* 0x000fea0003800000 */
.L_x_575:
[----:B------:R-:W-:Y:S05]  /*17160*/  BRA `(.L_x_577) ;  /* 0xffffff0000107947 */ /* 0x000fea000383ffff */
.L_x_404:
[----:B0-----:R0:W1:Y:S02]  /*17170*/  SYNCS.PHASECHK.TRANS64.TRYWAIT P1, [R2+URZ+0x30800], R9 ;  /* 0x03080009020075a7 */ /* 0x001064000802017f */
[----:B-1----:R-:W-:Y:S05]  /*17180*/  @!P1 NANOSLEEP.SYNCS 0x989680 ;  /* 0x009896800000995d */ /* 0x002fea0003900000 */
[----:B------:R-:W1:Y:S02]  /*17190*/  @!P1 SYNCS.PHASECHK.TRANS64 P1, [R2+URZ+0x30800], R9 ;  /* 0x03080009020095a7 */ /* 0x000e64000802007f */
[----:B-1----:R-:W-:Y:S05]  /*171a0*/  @!P1 BRA `(.L_x_404) ;  /* 0xfffffffc00f09947 */ /* 0x002fea000383ffff */
[----:B------:R-:W-:Y:S05]  /*171b0*/  BRA `(.L_x_578) ;  /* 0xffffff0000847947 */ /* 0x000fea000383ffff */
.L_x_410:
[----:B--2---:R2:W4:Y:S02]  /*171c0*/  SYNCS.PHASECHK.TRANS64.TRYWAIT P1, [R0+URZ+0x30830], R5 ;  /* 0x03083005000075a7 */ /* 0x004524000802017f */
[----:B----4-:R-:W-:Y:S05]  /*171d0*/  @!P1 NANOSLEEP.SYNCS 0x989680 ;  /* 0x009896800000995d */ /* 0x010fea0003900000 */
[----:B------:R-:W4:Y:S02]  /*171e0*/  @!P1 SYNCS.PHASECHK.TRANS64 P1, [R0+URZ+0x30830], R5 ;  /* 0x03083005000095a7 */ /* 0x000f24000802007f */
[----:B----4-:R-:W-:Y:S05]  /*171f0*/  @!P1 BRA `(.L_x_410) ;  /* 0xfffffffc00f09947 */ /* 0x010fea000383ffff */
[----:B------:R-:W-:Y:S05]  /*17200*/  BRA `(.L_x_409) ;  /* 0xffffff0c00d87947 */ /* 0x000fea000383ffff */
.L_x_416:
[----:B-1----:R1:W2:Y:S02]  /*17210*/  SYNCS.PHASECHK.TRANS64.TRYWAIT P3, [R5+URZ+0x30830], R6 ;  /* 0x03083006050075a7 */ /* 0x0022a4000806017f */
[----:B--2---:R-:W-:Y:S05]  /*17220*/  @!P3 NANOSLEEP.SYNCS 0x989680 ;  /* 0x009896800000b95d */ /* 0x004fea0003900000 */
[----:B------:R-:W2:Y:S02]  /*17230*/  @!P3 SYNCS.PHASECHK.TRANS64 P3, [R5+URZ+0x30830], R6 ;  /* 0x030830060500b5a7 */ /* 0x000ea4000806007f */
[----:B--2---:R-:W-:Y:S05]  /*17240*/  @!P3 BRA `(.L_x_416) ;  /* 0xfffffffc00f0b947 */ /* 0x004fea000383ffff */
[----:B------:R-:W-:Y:S05]  /*17250*/  BRA `(.L_x_415) ;  /* 0xffffff48009c7947 */ /* 0x000fea000383ffff */
.L_x_420:
[----:B-1----:R1:W2:Y:S02]  /*17260*/  SYNCS.PHASECHK.TRANS64.TRYWAIT P2, [R6+URZ+0x30850], R5 ;  /* 0x03085005060075a7 */ /* 0x0022a4000804017f */
[----:B--2---:R-:W-:Y:S05]  /*17270*/  @!P2 NANOSLEEP.SYNCS 0x989680 ;  /* 0x009896800000a95d */ /* 0x004fea0003900000 */
[----:B------:R-:W2:Y:S02]  /*17280*/  @!P2 SYNCS.PHASECHK.TRANS64 P2, [R6+URZ+0x30850], R5 ;  /* 0x030850050600a5a7 */ /* 0x000ea4000804007f */
[----:B--2---:R-:W-:Y:S05]  /*17290*/  @!P2 BRA `(.L_x_420) ;  /* 0xfffffffc00f0a947 */ /* 0x004fea000383ffff */
[----:B------:R-:W-:Y:S05]  /*172a0*/  BRA `(.L_x_417) ;  /* 0xffffff4c006c7947 */ /* 0x000fea000383ffff */
.L_x_425:
[----:B-1----:R1:W2:Y:S02]  /*172b0*/  SYNCS.PHASECHK.TRANS64.TRYWAIT P0, [R11+URZ+0x30850], R0 ;  /* 0x030850000b0075a7 */ /* 0x0022a4000800017f */
[----:B--2---:R-:W-:Y:S05]  /*172c0*/  @!P0 NANOSLEEP.SYNCS 0x989680 ;  /* 0x009896800000895d */ /* 0x004fea0003900000 */
[----:B------:R-:W2:Y:S02]  /*172d0*/  @!P0 SYNCS.PHASECHK.TRANS64 P0, [R11+URZ+0x30850], R0 ;  /* 0x030850000b0085a7 */ /* 0x000ea4000800007f */
[----:B--2---:R-:W-:Y:S05]  /*172e0*/  @!P0 BRA `(.L_x_425) ;  /* 0xfffffffc00f08947 */ /* 0x004fea000383ffff */
[----:B------:R-:W-:Y:S05]  /*172f0*/  BRA `(.L_x_424) ;  /* 0xffffff8400a07947 */ /* 0x000fea000383ffff */
.L_x_457:
[----:B------:R-:W0:Y:S01]  /*17300*/  S2R R9, SR_TID.X ;  /* 0x0000000000097919 */ /* 0x000e220000002100 */
[----:B------:R-:W-:Y:S01]  /*17310*/  BSSY B1, `(.L_x_579) ;  /* 0x000000a000017945 */ /* 0x000fe20003800000 */
[----:B------:R-:W-:Y:S01]  /*17320*/  IMAD.MOV.U32 R12, RZ, RZ, RZ ;  /* 0x000000ffff0c7224 */ /* 0x000fe200078e00ff */
[----:B------:R-:W-:Y:S01]  /*17330*/  MOV R15, 0xffffffff ;  /* 0xffffffff000f7802 */ /* 0x000fe20000000f00 */
[----:B------:R-:W-:Y:S01]  /*17340*/  IMAD.MOV.U32 R11, RZ, RZ, 0x1f ;  /* 0x0000001fff0b7424 */ /* 0x000fe200078e00ff */
[----:B0-----:R-:W-:-:S04]  /*17350*/  SHF.R.U32.HI R9, RZ, 0x5, R9 ;  /* 0x00000005ff097819 */ /* 0x001fc80000011609 */
[----:B------:R-:W-:-:S04]  /*17360*/  LOP3.LUT R9, R9, 0x3, RZ, 0xc0, !PT ;  /* 0x0000000309097812 */ /* 0x000fc800078ec0ff */
[----:B------:R-:W-:-:S07]  /*17370*/  MOV R13, R9 ;  /* 0x00000009000d7202 */ /* 0x000fce0000000f00 */
[----:B-1---5:R-:W-:Y:S05]  /*17380*/  WARPSYNC.COLLECTIVE R15, `(.L_x_580) ;  /* 0x000000000f087348 */ /* 0x022fea0003c00000 */
[----:B------:R0:W2:Y:S02]  /*17390*/  SHFL.IDX P6, R14, R13, R12, R11 ;  /* 0x0000000c0d0e7389 */ /* 0x0000a400000c000b */
[----:B012--5:R-:W-:Y:S01]  /*173a0*/  ENDCOLLECTIVE ;  /* 0x000000000000791b */ /* 0x027fe20003800000 */
.L_x_580:
[----:B------:R-:W-:Y:S05]  /*173b0*/  BSYNC B1 ;  /* 0x0000000000017941 */ /* 0x000fea0003800000 */
.L_x_579:
[----:B------:R-:W-:Y:S05]  /*173c0*/  BRA `(.L_x_581) ;  /* 0xffffffbc00347947 */ /* 0x000fea000383ffff */
.L_x_458:
[----:B------:R-:W-:Y:S01]  /*173d0*/  BSSY B1, `(.L_x_582) ;  /* 0x0000006000017945 */ /* 0x000fe20003800000 */
[----:B------:R-:W-:-:S07]  /*173e0*/  IMAD.MOV.U32 R15, RZ, RZ, -0x1 ;  /* 0xffffffffff0f7424 */ /* 0x000fce00078e00ff */
[----:B-1---5:R-:W-:Y:S05]  /*173f0*/  WARPSYNC.COLLECTIVE R15, `(.L_x_583) ;  /* 0x000000000f0c7348 */ /* 0x022fea0003c00000 */
[----:B------:R-:W-:Y:S02]  /*17400*/  ELECT P6, UR62, PT ;  /* 0x00000000003e782f */ /* 0x000fe400038c0000 */
[----:B------:R-:W-:Y:S01]  /*17410*/  MOV R14, UR62 ;  /* 0x0000003e000e7c02 */ /* 0x000fe20008000f00 */
[----:B-1---5:R-:W-:Y:S10]  /*17420*/  ENDCOLLECTIVE ;  /* 0x000000000000791b */ /* 0x022ff40003800000 */
.L_x_583:
[----:B------:R-:W-:Y:S05]  /*17430*/  BSYNC B1 ;  /* 0x0000000000017941 */ /* 0x000fea0003800000 */
.L_x_582:
[----:B------:R-:W-:Y:S05]  /*17440*/  BRA `(.L_x_584) ;  /* 0xffffffbc00207947 */ /* 0x000fea000383ffff */
.L_x_460:
[----:B0-----:R0:W2:Y:S02]  /*17450*/  SYNCS.PHASECHK.TRANS64.TRYWAIT P0, [R6+URZ+0x30820], R7 ;  /* 0x03082007060075a7 */ /* 0x0010a4000800017f */
[----:B--2---:R-:W-:Y:S05]  /*17460*/  @!P0 NANOSLEEP.SYNCS 0x989680 ;  /* 0x009896800000895d */ /* 0x004fea0003900000 */
[----:B------:R-:W2:Y:S02]  /*17470*/  @!P0 SYNCS.PHASECHK.TRANS64 P0, [R6+URZ+0x30820], R7 ;  /* 0x03082007060085a7 */ /* 0x000ea4000800007f */
[----:B--2---:R-:W-:Y:S05]  /*17480*/  @!P0 BRA `(.L_x_460) ;  /* 0xfffffffc00f08947 */ /* 0x004fea000383ffff */
[----:B------:R-:W-:Y:S05]  /*17490*/  BRA `(.L_x_585) ;  /* 0xffffffbc003c7947 */ /* 0x000fea000383ffff */
.L_x_463:
[----:B0-----:R0:W2:Y:S02]  /*174a0*/  SYNCS.PHASECHK.TRANS64.TRYWAIT P0, [R7+URZ+0x308a0], R8 ;  /* 0x0308a008070075a7 */ /* 0x0010a4000800017f */
[----:B--2---:R-:W-:Y:S05]  /*174b0*/  @!P0 NANOSLEEP.SYNCS 0x989680 ;  /* 0x009896800000895d */ /* 0x004fea0003900000 */
[----:B------:R-:W2:Y:S02]  /*174c0*/  @!P0 SYNCS.PHASECHK.TRANS64 P0, [R7+URZ+0x308a0], R8 ;  /* 0x0308a008070085a7 */ /* 0x000ea4000800007f */
[----:B--2---:R-:W-:Y:S05]  /*174d0*/  @!P0 BRA `(.L_x_463) ;  /* 0xfffffffc00f08947 */ /* 0x004fea000383ffff */
[----:B------:R-:W-:Y:S05]  /*174e0*/  BRA `(.L_x_586) ;  /* 0xffffffbc00447947 */ /* 0x000fea000383ffff */
.L_x_465:
[----:B--2---:R2:W3:Y:S02]  /*174f0*/  SYNCS.PHASECHK.TRANS64.TRYWAIT P0, [R7+URZ+0x308c0], R8 ;  /* 0x0308c008070075a7 */ /* 0x0044e4000800017f */
[----:B---3--:R-:W-:Y:S05]  /*17500*/  @!P0 NANOSLEEP.SYNCS 0x989680 ;  /* 0x009896800000895d */ /* 0x008fea0003900000 */
[----:B------:R-:W3:Y:S02]  /*17510*/  @!P0 SYNCS.PHASECHK.TRANS64 P0, [R7+URZ+0x308c0], R8 ;  /* 0x0308c008070085a7 */ /* 0x000ee4000800007f */
[----:B---3--:R-:W-:Y:S05]  /*17520*/  @!P0 BRA `(.L_x_465) ;  /* 0xfffffffc00f08947 */ /* 0x008fea000383ffff */
[----:B------:R-:W-:Y:S05]  /*17530*/  BRA `(.L_x_587) ;  /* 0xffffffbc009c7947 */ /* 0x000fea000383ffff */
.L_x_469:
[----:B0-----:R0:W2:Y:S02]  /*17540*/  SYNCS.PHASECHK.TRANS64.TRYWAIT P0, [R7+URZ+0x308a0], R10 ;  /* 0x0308a00a070075a7 */ /* 0x0010a4000800017f */
[----:B--2---:R-:W-:Y:S05]  /*17550*/  @!P0 NANOSLEEP.SYNCS 0x989680 ;  /* 0x009896800000895d */ /* 0x004fea0003900000 */
[----:B------:R-:W2:Y:S02]  /*17560*/  @!P0 SYNCS.PHASECHK.TRANS64 P0, [R7+URZ+0x308a0], R10 ;  /* 0x0308a00a070085a7 */ /* 0x000ea4000800007f */
[----:B--2---:R-:W-:Y:S05]  /*17570*/  @!P0 BRA `(.L_x_469) ;  /* 0xfffffffc00f08947 */ /* 0x004fea000383ffff */
[----:B------:R-:W-:Y:S05]  /*17580*/  BRA `(.L_x_588) ;  /* 0xffffffc0001c7947 */ /* 0x000fea000383ffff */
.L_x_471:
[----:B--2---:R2:W3:Y:S02]  /*17590*/  SYNCS.PHASECHK.TRANS64.TRYWAIT P1, [R7+URZ+0x308c0], R10 ;  /* 0x0308c00a070075a7 */ /* 0x0044e4000802017f */
[----:B---3--:R-:W-:Y:S05]  /*175a0*/  @!P1 NANOSLEEP.SYNCS 0x989680 ;  /* 0x009896800000995d */ /* 0x008fea0003900000 */
[----:B------:R-:W3:Y:S02]  /*175b0*/  @!P1 SYNCS.PHASECHK.TRANS64 P1, [R7+URZ+0x308c0], R10 ;  /* 0x0308c00a070095a7 */ /* 0x000ee4000802007f */
[----:B---3--:R-:W-:Y:S05]  /*175c0*/  @!P1 BRA `(.L_x_471) ;  /* 0xfffffffc00f09947 */ /* 0x008fea000383ffff */
[----:B------:R-:W-:Y:S05]  /*175d0*/  BRA `(.L_x_589) ;  /* 0xffffffc000707947 */ /* 0x000fea000383ffff */
.L_x_481:
        /* <DEDUP_REMOVED lines=11> */
.L_x_591:
[----:B------:R-:W-:Y:S05]  /*17690*/  BSYNC B0 ;  /* 0x0000000000007941 */ /* 0x000fea0003800000 */
.L_x_590:
[----:B------:R-:W-:Y:S05]  /*176a0*/  BRA `(.L_x_592) ;  /* 0xffffffc800a47947 */ /* 0x000fea000383ffff */
.L_x_482:
[----:B------:R-:W-:Y:S01]  /*176b0*/  BSSY B0, `(.L_x_593) ;  /* 0x0000006000007945 */ /* 0x000fe20003800000 */
[----:B------:R-:W-:-:S07]  /*176c0*/  MOV R15, 0xffffffff ;  /* 0xffffffff000f7802 */ /* 0x000fce0000000f00 */
[----:B-1----:R-:W-:Y:S05]  /*176d0*/  WARPSYNC.COLLECTIVE R15, `(.L_x_594) ;  /* 0x000000000f0c7348 */ /* 0x002fea0003c00000 */
[----:B------:R-:W-:Y:S02]  /*176e0*/  ELECT P6, UR62, PT ;  /* 0x00000000003e782f */ /* 0x000fe400038c0000 */
[----:B------:R-:W-:Y:S01]  /*176f0*/  MOV R14, UR62 ;  /* 0x0000003e000e7c02 */ /* 0x000fe20008000f00 */
[----:B-1----:R-:W-:Y:S10]  /*17700*/  ENDCOLLECTIVE ;  /* 0x000000000000791b */ /* 0x002ff40003800000 */
.L_x_594:
[----:B------:R-:W-:Y:S05]  /*17710*/  BSYNC B0 ;  /* 0x0000000000007941 */ /* 0x000fea0003800000 */
.L_x_593:
[----:B------:R-:W-:Y:S05]  /*17720*/  BRA `(.L_x_595) ;  /* 0xffffffc8009c7947 */ /* 0x000fea000383ffff */
.L_x_485:
[----:B--2---:R2:W3:Y:S02]  /*17730*/  SYNCS.PHASECHK.TRANS64.TRYWAIT P0, [R5+URZ+0x30840], R4 ;  /* 0x03084004050075a7 */ /* 0x0044e4000800017f */
[----:B---3--:R-:W-:Y:S05]  /*17740*/  @!P0 NANOSLEEP.SYNCS 0x989680 ;  /* 0x009896800000895d */ /* 0x008fea0003900000 */
[----:B------:R-:W3:Y:S02]  /*17750*/  @!P0 SYNCS.PHASECHK.TRANS64 P0, [R5+URZ+0x30840], R4 ;  /* 0x03084004050085a7 */ /* 0x000ee4000800007f */
[----:B---3--:R-:W-:Y:S05]  /*17760*/  @!P0 BRA `(.L_x_485) ;  /* 0xfffffffc00f08947 */ /* 0x008fea000383ffff */
[----:B------:R-:W-:Y:S05]  /*17770*/  BRA `(.L_x_596) ;  /* 0xffffffc800f07947 */ /* 0x000fea000383ffff */
.L_x_488:
[----:B--2---:R2:W3:Y:S02]  /*17780*/  SYNCS.PHASECHK.TRANS64.TRYWAIT P0, [R28+URZ+0x30820], R5 ;  /* 0x030820051c0075a7 */ /* 0x0044e4000800017f */
[----:B---3--:R-:W-:Y:S05]  /*17790*/  @!P0 NANOSLEEP.SYNCS 0x989680 ;  /* 0x009896800000895d */ /* 0x008fea0003900000 */
[----:B------:R-:W3:Y:S02]  /*177a0*/  @!P0 SYNCS.PHASECHK.TRANS64 P0, [R28+URZ+0x30820], R5 ;  /* 0x030820051c0085a7 */ /* 0x000ee4000800007f */
[----:B---3--:R-:W-:Y:S05]  /*177b0*/  @!P0 BRA `(.L_x_488) ;  /* 0xfffffffc00f08947 */ /* 0x008fea000383ffff */
[----:B------:R-:W-:Y:S05]  /*177c0*/  BRA `(.L_x_597) ;  /* 0xffffffcc00b07947 */ /* 0x000fea000383ffff */
.L_x_496:
[----:B0-----:R0:W2:Y:S02]  /*177d0*/  SYNCS.PHASECHK.TRANS64.TRYWAIT P0, [R3+URZ+0x30840], R2 ;  /* 0x03084002030075a7 */ /* 0x0010a4000800017f */
[----:B--2---:R-:W-:Y:S05]  /*177e0*/  @!P0 NANOSLEEP.SYNCS 0x989680 ;  /* 0x009896800000895d */ /* 0x004fea0003900000 */
[----:B------:R-:W2:Y:S02]  /*177f0*/  @!P0 SYNCS.PHASECHK.TRANS64 P0, [R3+URZ+0x30840], R2 ;  /* 0x03084002030085a7 */ /* 0x000ea4000800007f */
[----:B--2---:R-:W-:Y:S05]  /*17800*/  @!P0 BRA `(.L_x_496) ;  /* 0xfffffffc00f08947 */ /* 0x004fea000383ffff */
[----:B------:R-:W-:Y:S05]  /*17810*/  BRA `(.L_x_598) ;  /* 0xffffffd0005c7947 */ /* 0x000fea000383ffff */
.L_x_498:
[----:B0-----:R0:W2:Y:S02]  /*17820*/  SYNCS.PHASECHK.TRANS64.TRYWAIT P0, [R2+URZ+0x60], R5 ;  /* 0x00006005020075a7 */ /* 0x0010a4000800017f */
[----:B--2---:R-:W-:Y:S05]  /*17830*/  @!P0 NANOSLEEP.SYNCS 0x989680 ;  /* 0x009896800000895d */ /* 0x004fea0003900000 */
[----:B------:R-:W2:Y:S02]  /*17840*/  @!P0 SYNCS.PHASECHK.TRANS64 P0, [R2+URZ+0x60], R5 ;  /* 0x00006005020085a7 */ /* 0x000ea4000800007f */
[----:B--2---:R-:W-:Y:S05]  /*17850*/  @!P0 BRA `(.L_x_498) ;  /* 0xfffffffc00f08947 */ /* 0x004fea000383ffff */
[----:B------:R-:W-:Y:S05]  /*17860*/  BRA `(.L_x_599) ;  /* 0xffffffd000c07947 */ /* 0x000fea000383ffff */
.L_x_503:
[----:B---3--:R3:W4:Y:S02]  /*17870*/  SYNCS.PHASECHK.TRANS64.TRYWAIT P0, [R3+URZ+0x30840], R2 ;  /* 0x03084002030075a7 */ /* 0x008724000800017f */
[----:B----4-:R-:W-:Y:S05]  /*17880*/  @!P0 NANOSLEEP.SYNCS 0x989680 ;  /* 0x009896800000895d */ /* 0x010fea0003900000 */
[----:B------:R-:W4:Y:S02]  /*17890*/  @!P0 SYNCS.PHASECHK.TRANS64 P0, [R3+URZ+0x30840], R2 ;  /* 0x03084002030085a7 */ /* 0x000f24000800007f */
[----:B----4-:R-:W-:Y:S05]  /*178a0*/  @!P0 BRA `(.L_x_503) ;  /* 0xfffffffc00f08947 */ /* 0x010fea000383ffff */
[----:B------:R-:W-:Y:S05]  /*178b0*/  BRA `(.L_x_600) ;  /* 0xffffffd400cc7947 */ /* 0x000fea000383ffff */
.L_x_505:
[----:B0-----:R0:W2:Y:S02]  /*178c0*/  SYNCS.PHASECHK.TRANS64.TRYWAIT P1, [R3+URZ+0x60], R24 ;  /* 0x00006018030075a7 */ /* 0x0010a4000802017f */
[----:B--2---:R-:W-:Y:S05]  /*178d0*/  @!P1 NANOSLEEP.SYNCS 0x989680 ;  /* 0x009896800000995d */ /* 0x004fea0003900000 */
[----:B------:R-:W2:Y:S02]  /*178e0*/  @!P1 SYNCS.PHASECHK.TRANS64 P1, [R3+URZ+0x60], R24 ;  /* 0x00006018030095a7 */ /* 0x000ea4000802007f */
[----:B--2---:R-:W-:Y:S05]  /*178f0*/  @!P1 BRA `(.L_x_505) ;  /* 0xfffffffc00f09947 */ /* 0x004fea000383ffff */
[----:B------:R-:W-:Y:S05]  /*17900*/  BRA `(.L_x_601) ;  /* 0xffffffd800307947 */ /* 0x000fea000383ffff */
.L_x_510:
[----:B--2---:R2:W3:Y:S02]  /*17910*/  SYNCS.PHASECHK.TRANS64.TRYWAIT P0, [R2+URZ+0x30840], R3 ;  /* 0x03084003020075a7 */ /* 0x0044e4000800017f */
[----:B---3--:R-:W-:Y:S05]  /*17920*/  @!P0 NANOSLEEP.SYNCS 0x989680 ;  /* 0x009896800000895d */ /* 0x008fea0003900000 */
[----:B------:R-:W3:Y:S02]  /*17930*/  @!P0 SYNCS.PHASECHK.TRANS64 P0, [R2+URZ+0x30840], R3 ;  /* 0x03084003020085a7 */ /* 0x000ee4000800007f */
[----:B---3--:R-:W-:Y:S05]  /*17940*/  @!P0 BRA `(.L_x_510) ;  /* 0xfffffffc00f08947 */ /* 0x008fea000383ffff */
[----:B------:R-:W-:Y:S05]  /*17950*/  BRA `(.L_x_602) ;  /* 0xffffffdc000c7947 */ /* 0x000fea000383ffff */
.L_x_512:
[----:B0-----:R0:W2:Y:S02]  /*17960*/  SYNCS.PHASECHK.TRANS64.TRYWAIT P1, [R2+URZ+0x60], R3 ;  /* 0x00006003020075a7 */ /* 0x0010a4000802017f */
[----:B--2---:R-:W-:Y:S05]  /*17970*/  @!P1 NANOSLEEP.SYNCS 0x989680 ;  /* 0x009896800000995d */ /* 0x004fea0003900000 */
[----:B------:R-:W2:Y:S02]  /*17980*/  @!P1 SYNCS.PHASECHK.TRANS64 P1, [R2+URZ+0x60], R3 ;  /* 0x00006003020095a7 */ /* 0x000ea4000802007f */
[----:B--2---:R-:W-:Y:S05]  /*17990*/  @!P1 BRA `(.L_x_512) ;  /* 0xfffffffc00f09947 */ /* 0x004fea000383ffff */
[----:B------:R-:W-:Y:S05]  /*179a0*/  BRA `(.L_x_603) ;  /* 0xffffffdc00747947 */ /* 0x000fea000383ffff */
.L_x_519:
[----:B---3--:R3:W4:Y:S02]  /*179b0*/  SYNCS.PHASECHK.TRANS64.TRYWAIT P0, [R3+URZ+0x30860], R2 ;  /* 0x03086002030075a7 */ /* 0x008724000800017f */
[----:B----4-:R-:W-:Y:S05]  /*179c0*/  @!P0 NANOSLEEP.SYNCS 0x989680 ;  /* 0x009896800000895d */ /* 0x010fea0003900000 */
[----:B------:R-:W4:Y:S02]  /*179d0*/  @!P0 SYNCS.PHASECHK.TRANS64 P0, [R3+URZ+0x30860], R2 ;  /* 0x03086002030085a7 */ /* 0x000f24000800007f */
[----:B----4-:R-:W-:Y:S05]  /*179e0*/  @!P0 BRA `(.L_x_519) ;  /* 0xfffffffc00f08947 */ /* 0x010fea000383ffff */
[----:B------:R-:W-:Y:S05]  /*179f0*/  BRA `(.L_x_604) ;  /* 0xffffffe000347947 */ /* 0x000fea000383ffff */
.L_x_521:
[----:B------:R-:W-:Y:S01]  /*17a00*/  BSSY B0, `(.L_x_605) ;  /* 0x0000008000007945 */ /* 0x000fe20003800000 */
[----:B0-----:R-:W-:Y:S01]  /*17a10*/  IMAD.MOV.U32 R13, RZ, RZ, R16 ;  /* 0x000000ffff0d7224 */ /* 0x001fe200078e0010 */
[----:B------:R-:W-:Y:S01]  /*17a20*/  MOV R11, 0x1f ;  /* 0x0000001f000b7802 */ /* 0x000fe20000000f00 */
[----:B------:R-:W-:Y:S02]  /*17a30*/  IMAD.MOV.U32 R12, RZ, RZ, RZ ;  /* 0x000000ffff0c7224 */ /* 0x000fe400078e00ff */
[----:B------:R-:W-:-:S07]  /*17a40*/  IMAD.MOV.U32 R15, RZ, RZ, -0x1 ;  /* 0xffffffffff0f7424 */ /* 0x000fce00078e00ff */
[----:B-12--5:R-:W-:Y:S05]  /*17a50*/  WARPSYNC.COLLECTIVE R15, `(.L_x_606) ;  /* 0x000000000f087348 */ /* 0x026fea0003c00000 */
[----:B------:R0:W3:Y:S02]  /*17a60*/  SHFL.IDX P6, R14, R13, R12, R11 ;  /* 0x0000000c0d0e7389 */ /* 0x0000e400000c000b */
[----:B0123-5:R-:W-:Y:S01]  /*17a70*/  ENDCOLLECTIVE ;  /* 0x000000000000791b */ /* 0x02ffe20003800000 */
.L_x_606:
[----:B------:R-:W-:Y:S05]  /*17a80*/  BSYNC B0 ;  /* 0x0000000000007941 */ /* 0x000fea0003800000 */
.L_x_605:
[----:B------:R-:W-:Y:S01]  /*17a90*/  MOV R13, R16 ;  /* 0x00000010000d7202 */ /* 0x000fe20000000f00 */
[----:B------:R-:W-:Y:S01]  /*17aa0*/  IMAD.MOV.U32 R12, RZ, RZ, 0x1 ;  /* 0x00000001ff0c7424 */ /* 0x000fe200078e00ff */
[----:B------:R-:W-:Y:S01]  /*17ab0*/  MOV R15, 0xffffffff ;  /* 0xffffffff000f7802 */ /* 0x000fe20000000f00 */
[----:B------:R-:W-:Y:S02]  /*17ac0*/  IMAD.MOV.U32 R11, RZ, RZ, 0x1f ;  /* 0x0000001fff0b7424 */ /* 0x000fe400078e00ff */
[----:B------:R-:W-:-:S07]  /*17ad0*/  IMAD.MOV.U32 R5, RZ, RZ, R14 ;  /* 0x000000ffff057224 */ /* 0x000fce00078e000e */
[----:B------:R-:W-:Y:S05]  /*17ae0*/  WARPSYNC.COLLECTIVE R15, `(.L_x_607) ;  /* 0x000000000f087348 */ /* 0x000fea0003c00000 */
[----:B------:R0:W1:Y:S02]  /*17af0*/  SHFL.IDX P6, R14, R13, R12, R11 ;  /* 0x0000000c0d0e7389 */ /* 0x00006400000c000b */
[----:B01----:R-:W-:Y:S01]  /*17b00*/  ENDCOLLECTIVE ;  /* 0x000000000000791b */ /* 0x003fe20003800000 */
.L_x_607:
[----:B------:R-:W-:Y:S01]  /*17b10*/  IMAD.MOV.U32 R4, RZ, RZ, R14 ;  /* 0x000000ffff047224 */ /* 0x000fe200078e000e */
[----:B------:R-:W-:Y:S06]  /*17b20*/  BRA `(.L_x_608) ;  /* 0xffffffe0007c7947 */ /* 0x000fec000383ffff */
.L_x_524:
[----:B------:R-:W-:Y:S01]  /*17b30*/  BSSY B0, `(.L_x_609) ;  /* 0x0000008000007945 */ /* 0x000fe20003800000 */
[----:B0----5:R-:W-:Y:S01]  /*17b40*/  IMAD.MOV.U32 R13, RZ, RZ, R2 ;  /* 0x000000ffff0d7224 */ /* 0x021fe200078e0002 */
[----:B------:R-:W-:Y:S01]  /*17b50*/  MOV R12, 0x1 ;  /* 0x00000001000c7802 */ /* 0x000fe20000000f00 */
[----:B------:R-:W-:Y:S02]  /*17b60*/  IMAD.MOV.U32 R11, RZ, RZ, RZ ;  /* 0x000000ffff0b7224 */ /* 0x000fe400078e00ff */
[----:B------:R-:W-:-:S07]  /*17b70*/  IMAD.MOV.U32 R15, RZ, RZ, -0x1 ;  /* 0xffffffffff0f7424 */ /* 0x000fce00078e00ff */
[----:B-1234-:R-:W-:Y:S05]  /*17b80*/  WARPSYNC.COLLECTIVE R15, `(.L_x_610) ;  /* 0x000000000f087348 */ /* 0x01efea0003c00000 */
[----:B------:R0:W0:Y:S02]  /*17b90*/  SHFL.UP P6, R14, R13, R12, R11 ;  /* 0x0400000c0d0e7389 */ /* 0x00002400000c000b */
[----:B01234-:R-:W-:Y:S01]  /*17ba0*/  ENDCOLLECTIVE ;  /* 0x000000000000791b */ /* 0x01ffe20003800000 */
.L_x_610:
[----:B------:R-:W-:Y:S05]  /*17bb0*/  BSYNC B0 ;  /* 0x0000000000007941 */ /* 0x000fea0003800000 */
.L_x_609:
[C---:B------:R-:W-:Y:S01]  /*17bc0*/  ISETP.NE.AND P0, PT, R29.reuse, RZ, PT ;  /* 0x000000ff1d00720c */ /* 0x040fe20003f05270 */
[----:B------:R-:W-:Y:S01]  /*17bd0*/  IMAD.MOV.U32 R12, RZ, RZ, 0x2 ;  /* 0x00000002ff0c7424 */ /* 0x000fe200078e00ff */
[----:B------:R-:W-:Y:S01]  /*17be0*/  MOV R15, 0xffffffff ;  /* 0xffffffff000f7802 */ /* 0x000fe20000000f00 */
[----:B------:R-:W-:Y:S01]  /*17bf0*/  IMAD.MOV.U32 R11, RZ, RZ, RZ ;  /* 0x000000ffff0b7224 */ /* 0x000fe200078e00ff */
[----:B------:R-:W-:Y:S02]  /*17c00*/  SEL R13, R14, RZ, P0 ;  /* 0x000000ff0e0d7207 */ /* 0x000fe40000000000 */
[----:B------:R-:W-:Y:S02]  /*17c10*/  ISETP.GE.U32.AND P0, PT, R29, 0x2, PT ;  /* 0x000000021d00780c */ /* 0x000fe40003f06070 */
[----:B------:R-:W-:-:S11]  /*17c20*/  IADD3 R13, R2, R13, RZ ;  /* 0x0000000d020d7210 */ /* 0x000fd60007ffe0ff */
[----:B------:R-:W-:Y:S05]  /*17c30*/  WARPSYNC.COLLECTIVE R15, `(.L_x_611) ;  /* 0x000000000f087348 */ /* 0x000fea0003c00000 */
[----:B------:R0:W1:Y:S02]  /*17c40*/  SHFL.UP P6, R14, R13, R12, R11 ;  /* 0x0400000c0d0e7389 */ /* 0x00006400000c000b */
[----:B01----:R-:W-:Y:S01]  /*17c50*/  ENDCOLLECTIVE ;  /* 0x000000000000791b */ /* 0x003fe20003800000 */
.L_x_611:
        /* <DEDUP_REMOVED lines=8> */
.L_x_612:
        /* <DEDUP_REMOVED lines=8> */
.L_x_613:
        /* <DEDUP_REMOVED lines=8> */
.L_x_614:
[----:B------:R-:W-:Y:S01]  /*17de0*/  MOV R12, 0x1f ;  /* 0x0000001f000c7802 */ /* 0x000fe20000000f00 */
[----:B------:R-:W-:Y:S01]  /*17df0*/  IMAD.MOV.U32 R11, RZ, RZ, 0x1f ;  /* 0x0000001fff0b7424 */ /* 0x000fe200078e00ff */
[----:B------:R-:W-:-:S05]  /*17e00*/  SEL R14, R14, RZ, P0 ;  /* 0x000000ff0e0e7207 */ /* 0x000fca0000000000 */
[----:B------:R-:W-:-:S04]  /*17e10*/  IMAD.IADD R3, R7, 0x1, R14 ;  /* 0x0000000107037824 */ /* 0x000fc800078e020e */
[----:B------:R-:W-:-:S07]  /*17e20*/  IMAD.MOV.U32 R13, RZ, RZ, R3 ;  /* 0x000000ffff0d7224 */ /* 0x000fce00078e0003 */
[----:B------:R-:W-:Y:S05]  /*17e30*/  WARPSYNC.COLLECTIVE R15, `(.L_x_615) ;  /* 0x000000000f087348 */ /* 0x000fea0003c00000 */
[----:B------:R0:W1:Y:S02]  /*17e40*/  SHFL.IDX P6, R14, R13, R12, R11 ;  /* 0x0000000c0d0e7389 */ /* 0x00006400000c000b */
[----:B01----:R-:W-:Y:S01]  /*17e50*/  ENDCOLLECTIVE ;  /* 0x000000000000791b */ /* 0x003fe20003800000 */
.L_x_615:
[----:B------:R-:W-:Y:S05]  /*17e60*/  BRA `(.L_x_616) ;  /* 0xffffffe000387947 */ /* 0x000fea000383ffff */
.L_x_529:
[----:B------:R-:W-:Y:S01]  /*17e70*/  BSSY B0, `(.L_x_617) ;  /* 0x0000008000007945 */ /* 0x000fe20003800000 */
[----:B-----5:R-:W-:Y:S01]  /*17e80*/  IMAD.MOV.U32 R13, RZ, RZ, R2 ;  /* 0x000000ffff0d7224 */ /* 0x020fe200078e0002 */
[----:B------:R-:W-:Y:S01]  /*17e90*/  MOV R12, 0x1 ;  /* 0x00000001000c7802 */ /* 0x000fe20000000f00 */
[----:B------:R-:W-:Y:S02]  /*17ea0*/  IMAD.MOV.U32 R11, RZ, RZ, RZ ;  /* 0x000000ffff0b7224 */ /* 0x000fe400078e00ff */
[----:B------:R-:W-:-:S07]  /*17eb0*/  IMAD.MOV.U32 R15, RZ, RZ, -0x1 ;  /* 0xffffffffff0f7424 */ /* 0x000fce00078e00ff */
[----:B01----:R-:W-:Y:S05]  /*17ec0*/  WARPSYNC.COLLECTIVE R15, `(.L_x_618) ;  /* 0x000000000f087348 */ /* 0x003fea0003c00000 */
[----:B------:R2:W3:Y:S02]  /*17ed0*/  SHFL.UP P6, R14, R13, R12, R11 ;  /* 0x0400000c0d0e7389 */ /* 0x0004e400000c000b */
[----:B0123--:R-:W-:Y:S01]  /*17ee0*/  ENDCOLLECTIVE ;  /* 0x000000000000791b */ /* 0x00ffe20003800000 */
.L_x_618:
[----:B------:R-:W-:Y:S05]  /*17ef0*/  BSYNC B0 ;  /* 0x0000000000007941 */ /* 0x000fea0003800000 */
.L_x_617:
        /* <DEDUP_REMOVED lines=10> */
.L_x_619:
        /* <DEDUP_REMOVED lines=8> */
.L_x_620:
        /* <DEDUP_REMOVED lines=8> */
.L_x_621:
        /* <DEDUP_REMOVED lines=8> */
.L_x_622:
        /* <DEDUP_REMOVED lines=8> */
.L_x_623:
[----:B------:R-:W-:Y:S05]  /*181a0*/  BRA `(.L_x_624) ;  /* 0xffffffe000147947 */ /* 0x000fea000383ffff */
.L_x_531:
[----:B------:R-:W-:Y:S01]  /*181b0*/  BSSY B0, `(.L_x_625) ;  /* 0x0000006000007945 */ /* 0x000fe20003800000 */
[----:B------:R-:W-:Y:S01]  /*181c0*/  PLOP3.LUT P6, PT, P6, PT, PT, 0x8, 0x0 ;  /* 0x000000000000781c */ /* 0x000fe200037ce170 */
[----:B------:R-:W-:-:S12]  /*181d0*/  IMAD.MOV.U32 R15, RZ, RZ, -0x1 ;  /* 0xffffffffff0f7424 */ /* 0x000fd800078e00ff */
[----:B01----:R-:W-:Y:S05]  /*181e0*/  WARPSYNC.COLLECTIVE R15, `(.L_x_626) ;  /* 0x000000000f087348 */ /* 0x003fea0003c00000 */
[----:B------:R-:W-:Y:S01]  /*181f0*/  VOTE.ANY R14, PT, P6 ;  /* 0x00000000000e7806 */ /* 0x000fe200030e0100 */
[----:B01----:R-:W-:Y:S06]  /*18200*/  ENDCOLLECTIVE ;  /* 0x000000000000791b */ /* 0x003fec0003800000 */
.L_x_626:
[----:B------:R-:W-:Y:S05]  /*18210*/  BSYNC B0 ;  /* 0x0000000000007941 */ /* 0x000fea0003800000 */
.L_x_625:
[----:B------:R-:W-:Y:S01]  /*18220*/  MOV R6, R14 ;  /* 0x0000000e00067202 */ /* 0x000fe20000000f00 */
[----:B------:R-:W-:Y:S01]  /*18230*/  IMAD.MOV.U32 R13, RZ, RZ, R2 ;  /* 0x000000ffff0d7224 */ /* 0x000fe200078e0002 */
[----:B------:R-:W-:Y:S01]  /*18240*/  MOV R11, 0x1f ;  /* 0x0000001f000b7802 */ /* 0x000fe20000000f00 */
[----:B------:R-:W-:Y:S01]  /*18250*/  IMAD.MOV.U32 R15, RZ, RZ, -0x1 ;  /* 0xffffffffff0f7424 */ /* 0x000fe200078e00ff */
[----:B------:R-:W0:Y:S02]  /*18260*/  POPC R4, R6 ;  /* 0x0000000600047309 */ /* 0x000e240000000000 */
[----:B0-----:R-:W-:-:S07]  /*18270*/  IMAD.MOV.U32 R12, RZ, RZ, R4 ;  /* 0x000000ffff0c7224 */ /* 0x001fce00078e0004 */
[----:B------:R-:W-:Y:S05]  /*18280*/  WARPSYNC.COLLECTIVE R15, `(.L_x_627) ;  /* 0x000000000f087348 */ /* 0x000fea0003c00000 */
[----:B------:R0:W1:Y:S02]  /*18290*/  SHFL.IDX P6, R14, R13, R12, R11 ;  /* 0x0000000c0d0e7389 */ /* 0x00006400000c000b */
[----:B01----:R-:W-:Y:S01]  /*182a0*/  ENDCOLLECTIVE ;  /* 0x000000000000791b */ /* 0x003fe20003800000 */
.L_x_627:
[----:B------:R-:W-:Y:S01]  /*182b0*/  IMAD.MOV.U32 R17, RZ, RZ, R14 ;  /* 0x000000ffff117224 */ /* 0x000fe200078e000e */
[----:B------:R-:W-:Y:S06]  /*182c0*/  BRA `(.L_x_628) ;  /* 0xffffffe000047947 */ /* 0x000fec000383ffff */
.L_x_533:
[----:B------:R-:W-:Y:S01]  /*182d0*/  BSSY B0, `(.L_x_629) ;  /* 0x0000007000007945 */ /* 0x000fe20003800000 */
[----:B------:R-:W-:Y:S01]  /*182e0*/  MOV R13, R3 ;  /* 0x00000003000d7202 */ /* 0x000fe20000000f00 */
[----:B------:R-:W-:Y:S02]  /*182f0*/  IMAD.MOV.U32 R11, RZ, RZ, 0x1f ;  /* 0x0000001fff0b7424 */ /* 0x000fe400078e00ff */
[----:B------:R-:W-:-:S07]  /*18300*/  IMAD.MOV.U32 R15, RZ, RZ, -0x1 ;  /* 0xffffffffff0f7424 */ /* 0x000fce00078e00ff */
[----:B0123--:R-:W-:Y:S05]  /*18310*/  WARPSYNC.COLLECTIVE R15, `(.L_x_630) ;  /* 0x000000000f087348 */ /* 0x00ffea0003c00000 */
[----:B------:R4:W0:Y:S02]  /*18320*/  SHFL.IDX P6, R14, R13, R12, R11 ;  /* 0x0000000c0d0e7389 */ /* 0x00082400000c000b */
[----:B01234-:R-:W-:Y:S01]  /*18330*/  ENDCOLLECTIVE ;  /* 0x000000000000791b */ /* 0x01ffe20003800000 */
.L_x_630:
[----:B------:R-:W-:Y:S05]  /*18340*/  BSYNC B0 ;  /* 0x0000000000007941 */ /* 0x000fea0003800000 */
.L_x_629:
[----:B------:R-:W-:Y:S05]  /*18350*/  BRA `(.L_x_532) ;  /* 0xffffffdc00fc7947 */ /* 0x000fea000383ffff */
.L_x_537:
[----:B0-----:R0:W2:Y:S02]  /*18360*/  SYNCS.PHASECHK.TRANS64.TRYWAIT P0, [R9+URZ+0x30820], R0 ;  /* 0x03082000090075a7 */ /* 0x0010a4000800017f */
[----:B--2---:R-:W-:Y:S05]  /*18370*/  @!P0 NANOSLEEP.SYNCS 0x989680 ;  /* 0x009896800000895d */ /* 0x004fea0003900000 */
[----:B------:R-:W2:Y:S02]  /*18380*/  @!P0 SYNCS.PHASECHK.TRANS64 P0, [R9+URZ+0x30820], R0 ;  /* 0x03082000090085a7 */ /* 0x000ea4000800007f */
[----:B--2---:R-:W-:Y:S05]  /*18390*/  @!P0 BRA `(.L_x_537) ;  /* 0xfffffffc00f08947 */ /* 0x004fea000383ffff */
[----:B------:R-:W-:Y:S05]  /*183a0*/  BRA `(.L_x_631) ;  /* 0xffffffe000d87947 */ /* 0x000fea000383ffff */
.L_x_538:
[----:B------:R-:W2:Y:S01]  /*183b0*/  S2R R2, SR_TID.X ;  /* 0x0000000000027919 */ /* 0x000ea20000002100 */
[----:B------:R-:W-:Y:S01]  /*183c0*/  BSSY B0, `(.L_x_632) ;  /* 0x000000a000007945 */ /* 0x000fe20003800000 */
[----:B------:R-:W-:Y:S01]  /*183d0*/  IMAD.MOV.U32 R12, RZ, RZ, RZ ;  /* 0x000000ffff0c7224 */ /* 0x000fe200078e00ff */
[----:B------:R-:W-:Y:S01]  /*183e0*/  MOV R15, 0xffffffff ;  /* 0xffffffff000f7802 */ /* 0x000fe20000000f00 */
[----:B------:R-:W-:Y:S01]  /*183f0*/  IMAD.MOV.U32 R11, RZ, RZ, 0x1f ;  /* 0x0000001fff0b7424 */ /* 0x000fe200078e00ff */
[----:B--2---:R-:W-:-:S04]  /*18400*/  SHF.R.U32.HI R2, RZ, 0x5, R2 ;  /* 0x00000005ff027819 */ /* 0x004fc80000011602 */
[----:B------:R-:W-:-:S04]  /*18410*/  LOP3.LUT R2, R2, 0x3, RZ, 0xc0, !PT ;  /* 0x0000000302027812 */ /* 0x000fc800078ec0ff */
[----:B------:R-:W-:-:S07]  /*18420*/  MOV R13, R2 ;  /* 0x00000002000d7202 */ /* 0x000fce0000000f00 */
[----:B01----:R-:W-:Y:S05]  /*18430*/  WARPSYNC.COLLECTIVE R15, `(.L_x_633) ;  /* 0x000000000f087348 */ /* 0x003fea0003c00000 */
[----:B------:R2:W3:Y:S02]  /*18440*/  SHFL.IDX P6, R14, R13, R12, R11 ;  /* 0x0000000c0d0e7389 */ /* 0x0004e400000c000b */
[----:B0123--:R-:W-:Y:S01]  /*18450*/  ENDCOLLECTIVE ;  /* 0x000000000000791b */ /* 0x00ffe20003800000 */
.L_x_633:
[----:B------:R-:W-:Y:S05]  /*18460*/  BSYNC B0 ;  /* 0x0000000000007941 */ /* 0x000fea0003800000 */
.L_x_632:
[----:B------:R-:W-:Y:S05]  /*18470*/  BRA `(.L_x_634) ;  /* 0xffffffe000c07947 */ /* 0x000fea000383ffff */
.L_x_539:
[----:B------:R-:W-:Y:S01]  /*18480*/  BSSY B0, `(.L_x_635) ;  /* 0x0000006000007945 */ /* 0x000fe20003800000 */
[----:B------:R-:W-:-:S07]  /*18490*/  IMAD.MOV.U32 R15, RZ, RZ, -0x1 ;  /* 0xffffffffff0f7424 */ /* 0x000fce00078e00ff */
[----:B01----:R-:W-:Y:S05]  /*184a0*/  WARPSYNC.COLLECTIVE R15, `(.L_x_636) ;  /* 0x000000000f0c7348 */ /* 0x003fea0003c00000 */
[----:B------:R-:W-:Y:S02]  /*184b0*/  ELECT P6, UR62, PT ;  /* 0x00000000003e782f */ /* 0x000fe400038c0000 */
[----:B------:R-:W-:Y:S01]  /*184c0*/  MOV R14, UR62 ;  /* 0x0000003e000e7c02 */ /* 0x000fe20008000f00 */
[----:B01----:R-:W-:Y:S10]  /*184d0*/  ENDCOLLECTIVE ;  /* 0x000000000000791b */ /* 0x003ff40003800000 */
.L_x_636:
[----:B------:R-:W-:Y:S05]  /*184e0*/  BSYNC B0 ;  /* 0x0000000000007941 */ /* 0x000fea0003800000 */
.L_x_635:
[----:B------:R-:W-:Y:S05]  /*184f0*/  BRA `(.L_x_637) ;  /* 0xffffffe000b47947 */ /* 0x000fea000383ffff */
.L_x_541:
[----:B0-----:R0:W2:Y:S02]  /*18500*/  SYNCS.PHASECHK.TRANS64.TRYWAIT P0, [R7+URZ], R2 ;  /* 0x00000002070075a7 */ /* 0x0010a4000800017f */
[----:B--2---:R-:W-:Y:S05]  /*18510*/  @!P0 NANOSLEEP.SYNCS 0x989680 ;  /* 0x009896800000895d */ /* 0x004fea0003900000 */
[----:B------:R-:W2:Y:S02]  /*18520*/  @!P0 SYNCS.PHASECHK.TRANS64 P0, [R7+URZ], R2 ;  /* 0x00000002070085a7 */ /* 0x000ea4000800007f */
[----:B--2---:R-:W-:Y:S05]  /*18530*/  @!P0 BRA `(.L_x_541) ;  /* 0xfffffffc00f08947 */ /* 0x004fea000383ffff */
[----:B------:R-:W-:Y:S05]  /*18540*/  BRA `(.L_x_638) ;  /* 0xffffffe000e87947 */ /* 0x000fea000383ffff */
.L_x_542:
[----:B--2---:R2:W3:Y:S02]  /*18550*/  SYNCS.PHASECHK.TRANS64.TRYWAIT P0, [R3+URZ], R0 ;  /* 0x00000000030075a7 */ /* 0x0044e4000800017f */
[----:B---3--:R-:W-:Y:S05]  /*18560*/  @!P0 NANOSLEEP.SYNCS 0x989680 ;  /* 0x009896800000895d */ /* 0x008fea0003900000 */
[----:B------:R-:W3:Y:S02]  /*18570*/  @!P0 SYNCS.PHASECHK.TRANS64 P0, [R3+URZ], R0 ;  /* 0x00000000030085a7 */ /* 0x000ee4000800007f */
[----:B---3--:R-:W-:Y:S05]  /*18580*/  @!P0 BRA `(.L_x_542) ;  /* 0xfffffffc00f08947 */ /* 0x008fea000383ffff */
[----:B------:R-:W-:Y:S05]  /*18590*/  BRA `(.L_x_639) ;  /* 0xffffffe000dc7947 */ /* 0x000fea000383ffff */
.L_x_544:
[----:B--2---:R2:W3:Y:S02]  /*185a0*/  SYNCS.PHASECHK.TRANS64.TRYWAIT P0, [R5+URZ], R2 ;  /* 0x00000002050075a7 */ /* 0x0044e4000800017f */
[----:B---3--:R-:W-:Y:S05]  /*185b0*/  @!P0 NANOSLEEP.SYNCS 0x989680 ;  /* 0x009896800000895d */ /* 0x008fea0003900000 */
[----:B------:R-:W3:Y:S02]  /*185c0*/  @!P0 SYNCS.PHASECHK.TRANS64 P0, [R5+URZ], R2 ;  /* 0x00000002050085a7 */ /* 0x000ee4000800007f */
[----:B---3--:R-:W-:Y:S05]  /*185d0*/  @!P0 BRA `(.L_x_544) ;  /* 0xfffffffc00f08947 */ /* 0x008fea000383ffff */
[----:B------:R-:W-:Y:S05]  /*185e0*/  BRA `(.L_x_640) ;  /* 0xffffffe000e07947 */ /* 0x000fea000383ffff */
.L_x_641:
        /* <DEDUP_REMOVED lines=9> */
.L_x_2277:


//--------------------- .text._ZN7cutlass13device_kernelIN5flash11enable_sm90INS1_16FlashAttnFwdSm90INS1_25CollectiveMainloopFwdSm90ILi2EN4cute5tupleIJNS5_1CILi1EEES8_S8_EEENS6_IJNS7_ILi192EEENS7_ILi128EEENS7_ILi64EEEEEELi64ENS_6half_tEfNS_4arch4Sm90ELb0ELb1ELb1ELb0ELb0ELb0ELb0ELb1ELb1ELb0ELb0ELb0EEENS1_21CollectiveEpilogueFwdINS6_IJSA_SC_SB_EEES9_SE_SG_Li384ELb0ELb0ELb0ELb0EEENS1_30DynamicPersistentTileSchedulerILi384ELi32ELb0ELb0ELb1EEEEEEEEEvNT_6ParamsE --------------------------
	.section	.text._ZN7cutlass13device_kernelIN5flash11enable_sm90INS1_16FlashAttnFwdSm90INS1_25CollectiveMainloopFwdSm90ILi2EN4cute5tupleIJNS5_1CILi1EEES8_S8_EEENS6_IJNS7_ILi192EEENS7_ILi128EEENS7_ILi64EEEEEELi64ENS_6half_tEfNS_4arch4Sm90ELb0ELb1ELb1ELb0ELb0ELb0ELb0ELb1ELb1ELb0ELb0ELb0EEENS1_21CollectiveEpilogueFwdINS6_IJSA_SC_SB_EEES9_SE_SG_Li384ELb0ELb0ELb0ELb0EEENS1_30DynamicPersistentTileSchedulerILi384ELi32ELb0ELb0ELb1EEEEEEEEEvNT_6ParamsE,"ax",@progbits
	.align	128
.text._ZN7cutlass13device_kernelIN5flash11enable_sm90INS1_16FlashAttnFwdSm90INS1_25CollectiveMainloopFwdSm90ILi2EN4cute5tupleIJNS5_1CILi1EEES8_S8_EEENS6_IJNS7_ILi192EEENS7_ILi128EEENS7_ILi64EEEEEELi64ENS_6half_tEfNS_4arch4Sm90ELb0ELb1ELb1ELb0ELb0ELb0ELb0ELb1ELb1ELb0ELb0ELb0EEENS1_21CollectiveEpilogueFwdINS6_IJSA_SC_SB_EEES9_SE_SG_Li384ELb0ELb0ELb0ELb0EEENS1_30DynamicPersistentTileSchedulerILi384ELi32ELb0ELb0ELb1EEEEEEEEEvNT_6ParamsE:
        .type           _ZN7cutlass13device_kernelIN5flash11enable_sm90INS1_16FlashAttnFwdSm90INS1_25CollectiveMainloopFwdSm90ILi2EN4cute5tupleIJNS5_1CILi1EEES8_S8_EEENS6_IJNS7_ILi192EEENS7_ILi128EEENS7_ILi64EEEEEELi64ENS_6half_tEfNS_4arch4Sm90ELb0ELb1ELb1ELb0ELb0ELb0ELb0ELb1ELb1ELb0ELb0ELb0EEENS1_21CollectiveEpilogueFwdINS6_IJSA_SC_SB_EEES9_SE_SG_Li384ELb0ELb0ELb0ELb0EEENS1_30DynamicPersistentTileSchedulerILi384ELi32ELb0ELb0ELb1EEEEEEEEEvNT_6ParamsE,@function
        .size           _ZN7cutlass13device_kernelIN5flash11enable_sm90INS1_16FlashAttnFwdSm90INS1_25CollectiveMainloopFwdSm90ILi2EN4cute5tupleIJNS5_1CILi1EEES8_S8_EEENS6_IJNS7_ILi192EEENS7_ILi128EEENS7_ILi64EEEEEELi64ENS_6half_tEfNS_4arch4Sm90ELb0ELb1ELb1ELb0ELb0ELb0ELb0ELb1ELb1ELb0ELb0ELb0EEENS1_21CollectiveEpilogueFwdINS6_IJSA_SC_SB_EEES9_SE_SG_Li384ELb0ELb0ELb0ELb0EEENS1_30DynamicPersistentTileSchedulerILi384ELi32ELb0ELb0ELb1EEEEEEEEEvNT_6ParamsE,(.L_x_2278 - _ZN7cutlass13device_kernelIN5flash11enable_sm90INS1_16FlashAttnFwdSm90INS1_25CollectiveMainloopFwdSm90ILi2EN4cute5tupleIJNS5_1CILi1EEES8_S8_EEENS6_IJNS7_ILi192EEENS7_ILi128EEENS7_ILi64EEEEEELi64ENS_6half_tEfNS_4arch4Sm90ELb0ELb1ELb1ELb0ELb0ELb0ELb0ELb1ELb1ELb0ELb0ELb0EEENS1_21CollectiveEpilogueFwdINS6_IJSA_SC_SB_EEES9_SE_SG_Li384ELb0ELb0ELb0ELb0EEENS1_30DynamicPersistentTileSchedulerILi384ELi32ELb0ELb0ELb1EEEEEEEEEvNT_6ParamsE)
        .other          _ZN7cutlass13device_kernelIN5flash11enable_sm90INS1_16FlashAttnFwdSm90INS1_25CollectiveMainloopFwdSm90ILi2EN4cute5tupleIJNS5_1CILi1EEES8_S8_EEENS6_IJNS7_ILi192EEENS7_ILi128EEENS7_ILi64EEEEEELi64ENS_6half_tEfNS_4arch4Sm90ELb0ELb1ELb1ELb0ELb0ELb0ELb0ELb1ELb1ELb0ELb0ELb0EEENS1_21CollectiveEpilogueFwdINS6_IJSA_SC_SB_EEES9_SE_SG_Li384ELb0ELb0ELb0ELb0EEENS1_30DynamicPersistentTileSchedulerILi384ELi32ELb0ELb0ELb1EEEEEEEEEvNT_6ParamsE,@"STO_CUDA_ENTRY STV_DEFAULT"
_ZN7cutlass13device_kernelIN5flash11enable_sm90INS1_16FlashAttnFwdSm90INS1_25CollectiveMainloopFwdSm90ILi2EN4cute5tupleIJNS5_1CILi1EEES8_S8_EEENS6_IJNS7_ILi192EEENS7_ILi128EEENS7_ILi64EEEEEELi64ENS_6half_tEfNS_4arch4Sm90ELb0ELb1ELb1ELb0ELb0ELb0ELb0ELb1ELb1ELb0ELb0ELb0EEENS1_21CollectiveEpilogueFwdINS6_IJSA_SC_SB_EEES9_SE_SG_Li384ELb0ELb0ELb0ELb0EEENS1_30DynamicPersistentTileSchedulerILi384ELi32ELb0ELb0ELb1EEEEEEEEEvNT_6ParamsE:
[----:B------:R-:W1:Y:S01]  /*0000*/  LDC R1, c[0x0][0x28] ;  /* 0x00000a00ff017b82 */ /* 0x000e620000000800 */
[----:B------:R-:W2:Y:S01]  /*0010*/  S2R R2, SR_TID.X ;  /* 0x0000000000027919 */ /* 0x000ea20000002100 */
[----:B------:R-:W-:Y:S01]  /*0020*/  ELECT P0, URZ, PT ;  /* 0x00000000003f782f */ /* 0x000fe20003800000 */
[----:B------:R-:W-:Y:S01]  /*0030*/  BSSY B0, `(.L_x_642) ;  /* 0x0000014000007945 */ /* 0x000fe20003800000 */
[--C-:B--2---:R-:W-:Y:S02]  /*0040*/  SHF.R.U32.HI R0, RZ, 0x5, R2.reuse ;  /* 0x00000005ff007819 */ /* 0x104fe40000011602 */
[----:B------:R-:W-:-:S03]  /*0050*/  SHF.R.U32.HI R16, RZ, 0x7, R2 ;  /* 0x00000007ff107819 */ /* 0x000fc60000011602 */
[----:B------:R-:W2:Y:S02]  /*0060*/  SHFL.IDX PT, R3, R0, RZ, 0x1f ;  /* 0x00001fff00037589 */ /* 0x000ea400000e0000 */
[----:B--2---:R-:W-:-:S13]  /*0070*/  ISETP.EQ.AND P0, PT, R3, RZ, P0 ;  /* 0x000000ff0300720c */ /* 0x004fda0000702270 */
[----:B-1----:R-:W-:Y:S05]  /*0080*/  @!P0 BRA `(.L_x_643) ;  /* 0x0000000000388947 */ /* 0x002fea0003800000 */
        /* <DEDUP_REMOVED lines=14> */
.L_x_643:
[----:B------:R-:W-:Y:S05]  /*0170*/  BSYNC B0 ;  /* 0x0000000000007941 */ /* 0x000fea0003800000 */
.L_x_642:
[----:B------:R-:W-:Y:S01]  /*0180*/  VOTEU.ANY UP0, P0 ;  /* 0x00000000003f7886 */ /* 0x000fe20000000100 */
[----:B------:R-:W1:Y:S01]  /*0190*/  SHFL.IDX PT, R4, R16, RZ, 0x1f ;  /* 0x00001fff10047589 */ /* 0x000e6200000e0000 */
[----:B------:R-:W-:Y:S01]  /*01a0*/  UMOV UR4, 0x1 ;  /* 0x0000000100047882 */ /* 0x000fe20000000000 */
[----:B------:R-:W-:Y:S01]  /*01b0*/  VOTEU.ANY UP1, P0 ;  /* 0x00000000003f7886 */ /* 0x000fe20000020100 */
[----:B------:R-:W-:Y:S01]  /*01c0*/  VOTEU.ANY UP2, P0 ;  /* 0x00000000003f7886 */ /* 0x000fe20000040100 */
[----:B------:R-:W2:Y:S01]  /*01d0*/  @UP0 S2UR UR7, SR_CgaCtaId ;  /* 0x00000000000709c3 */ /* 0x000ea20000008800 */
[----:B------:R-:W3:Y:S01]  /*01e0*/  SHFL.IDX PT, R3, R0, RZ, 0x1f ;  /* 0x00001fff00037589 */ /* 0x000ee200000e0000 */
[----:B------:R-:W-:Y:S01]  /*01f0*/  @UP0 UMOV UR6, 0x400 ;  /* 0x0000040000060882 */ /* 0x000fe20000000000 */
[----:B------:R-:W-:-:S04]  /*0200*/  @UP0 UIADD3 UR4, -UR4, 0x100000, URZ ;  /* 0x0010000004040890 */ /* 0x000fc8000fffe13f */
[----:B------:R-:W-:Y:S02]  /*0210*/  @UP0 USHF.L.U32 UR5, UR4, 0xb, URZ ;  /* 0x0000000b04050899 */ /* 0x000fe4000800063f */
[----:B------:R-:W-:Y:S01]  /*0220*/  @UP0 USHF.L.U32 UR4, UR4, 0x1, URZ ;  /* 0x0000000104040899 */ /* 0x000fe2000800063f */
[----:B-1----:R-:W-:Y:S01]  /*0230*/  R2UR UR8, R4 ;  /* 0x00000000040872ca */ /* 0x002fe200000e0000 */
[----:B--2---:R-:W-:Y:S01]  /*0240*/  @UP0 ULEA UR6, UR7, UR6, 0x18 ;  /* 0x0000000607060291 */ /* 0x004fe2000f8ec03f */
[----:B---3--:R-:W-:-:S11]  /*0250*/  ISETP.NE.AND P1, PT, R3, RZ, PT ;  /* 0x000000ff0300720c */ /* 0x008fd60003f25270 */
[----:B------:R-:W-:Y:S01]  /*0260*/  UISETP.NE.AND UP0, UPT, UR8, URZ, UPT ;  /* 0x0000003f0800728c */ /* 0x000fe2000bf05270 */
[----:B------:R-:W1:Y:S02]  /*0270*/  FENCE.VIEW.ASYNC.S ;  /* 0x00000000000073c6 */ /* 0x000e640000000000 */
[----:B-1----:R1:W2:Y:S01]  /*0280*/  @UP1 SYNCS.EXCH.64 URZ, [UR6+0x16800], UR4 ;  /* 0x01680004063f15b2 */ /* 0x0022a20008000100 */
[----:B------:R1:W3:Y:S01]  /*0290*/  @UP2 SYNCS.EXCH.64 URZ, [UR6+0x16820], UR4 ;  /* 0x01682004063f25b2 */ /* 0x0002e20008000100 */
[----:B------:R-:W-:Y:S06]  /*02a0*/  @P1 BRA `(.L_x_644) ;  /* 0x0000000000481947 */ /* 0x000fec0003800000 */
[----:B-1----:R-:W1:Y:S01]  /*02b0*/  S2UR UR5, SR_CgaCtaId ;  /* 0x00000000000579c3 */ /* 0x002e620000008800 */
        /* <DEDUP_REMOVED lines=15> */
[----:B------:R4:W1:Y:S02]  /*03b0*/  SYNCS.EXCH.64 URZ, [UR8+0x16848], UR4 ;  /* 0x01684804083f75b2 */ /* 0x0008640008000100 */
[----:B----4-:R-:W-:Y:S01]  /*03c0*/  NOP ;  /* 0x0000000000007918 */ /* 0x010fe20000000000 */
.L_x_644:
[----:B------:R-:W4:Y:S01]  /*03d0*/  SHFL.IDX PT, R3, R0, RZ, 0x1f ;  /* 0x00001fff00037589 */ /* 0x000f2200000e0000 */
[----:B------:R-:W-:Y:S01]  /*03e0*/  NOP ;  /* 0x0000000000007918 */ /* 0x000fe20000000000 */
[----:B----4-:R-:W-:-:S13]  /*03f0*/  ISETP.NE.AND P0, PT, R3, RZ, PT ;  /* 0x000000ff0300720c */ /* 0x010fda0003f05270 */
        /* <DEDUP_REMOVED lines=19> */
.L_x_645:
[----:B------:R-:W4:Y:S01]  /*0530*/  SHFL.IDX PT, R3, R0, RZ, 0x1f ;  /* 0x00001fff00037589 */ /* 0x000f2200000e0000 */
[----:B------:R-:W-:Y:S01]  /*0540*/  NOP ;  /* 0x0000000000007918 */ /* 0x000fe20000000000 */
[----:B----4-:R-:W-:-:S13]  /*0550*/  ISETP.NE.AND P0, PT, R3, RZ, PT ;  /* 0x000000ff0300720c */ /* 0x010fda0003f05270 */
        /* <DEDUP_REMOVED lines=13> */
[----:B------:R4:W1:Y:S02]  /*0630*/  SYNCS.EXCH.64 URZ, [UR6+0x16888], UR4 ;  /* 0x01688804063f75b2 */ /* 0x0008640008000100 */
[----:B----4-:R-:W-:Y:S01]  /*0640*/  NOP ;  /* 0x0000000000007918 */ /* 0x010fe20000000000 */
.L_x_646:
        /* <DEDUP_REMOVED lines=22> */
.L_x_647:
        /* <DEDUP_REMOVED lines=22> */
.L_x_648:
[----:B------:R-:W-:Y:S01]  /*0910*/  PLOP3.LUT P0, PT, PT, PT, UP0, 0x80, 0x0 ;  /* 0x000000000000781c */ /* 0x000fe20003f0f008 */
[----:B------:R-:W-:Y:S01]  /*0920*/  UMOV UR38, 0x1 ;  /* 0x0000000100267882 */ /* 0x000fe20000000000 */
[----:B------:R-:W-:Y:S01]  /*0930*/  NOP ;  /* 0x0000000000007918 */ /* 0x000fe20000000000 */
[----:B------:R-:W-:Y:S01]  /*0940*/  USEL UR38, UR38, 0x2, !UP0 ;  /* 0x0000000226267887 */ /* 0x000fe2000c000000 */
[----:B------:R-:W-:Y:S01]  /*0950*/  LOP3.LUT R17, R2, 0x7f, RZ, 0xc0, !PT ;  /* 0x0000007f02117812 */ /* 0x000fe200078ec0ff */
[----:B------:R-:W-:Y:S01]  /*0960*/  ULDC.64 UR50, c[0x0][0x208] ;  /* 0x0000820000327ab9 */ /* 0x000fe20000000a00 */
[----:B-123--:R-:W-:Y:S07]  /*0970*/  BAR.SYNC.DEFER_BLOCKING 0x0 ;  /* 0x0000000000007b1d */ /* 0x00efee0000010000 */
[----:B------:R-:W-:Y:S05]  /*0980*/  @!P0 BRA `(.L_x_649) ;  /* 0x000000ec00c88947 */ /* 0x000fea0003800000 */
.L_x_650:
[----:B------:R-:W-:-:S08]  /*0990*/  NOP ;  /* 0x0000000000007918 */ /* 0x000fd00000000000 */
[----:B------:R-:W1:Y:S02]  /*09a0*/  USETMAXREG.TRY_ALLOC.CTAPOOL UP0, 0xa0 ;  /* 0x000000a0000079c8 */ /* 0x000e640008000600 */
[----:B-1----:R-:W-:-:S13]  /*09b0*/  PLOP3.LUT P0, PT, PT, PT, UP0, 0x80, 0x0 ;  /* 0x000000000000781c */ /* 0x002fda0003f0f008 */
[----:B------:R-:W-:Y:S05]  /*09c0*/  @!P0 BRA `(.L_x_650) ;  /* 0xfffffffc00f08947 */ /* 0x000fea000383ffff */
[----:B------:R-:W-:Y:S01]  /*09d0*/  LOP3.LUT R0, R2, 0xffffff80, RZ, 0xc0, !PT ;  /* 0xffffff8002007812 */ /* 0x000fe200078ec0ff */
[----:B------:R-:W1:Y:S08]  /*09e0*/  S2UR UR7, SR_CTAID.X ;  /* 0x00000000000779c3 */ /* 0x000e700000002500 */
[----:B------:R-:W-:Y:S08]  /*09f0*/  BAR.ARV 0x4, 0x1a0 ;  /* 0x0106800000007b1d */ /* 0x000ff00000002000 */
[----:B------:R-:W-:Y:S06]  /*0a00*/  BAR.ARV 0x8, 0x1a0 ;  /* 0x0206800000007b1d */ /* 0x000fec0000002000 */
[----:B------:R-:W-:-:S02]  /*0a10*/  ISETP.NE.AND P0, PT, R0, 0x80, PT ;  /* 0x000000800000780c */ /* 0x000fc40003f05270 */
[----:B------:R-:W1:Y:S11]  /*0a20*/  LDC R0, c[0x0][0xda8] ;  /* 0x00036a00ff007b82 */ /* 0x000e760000000800 */
[----:B------:R-:W-:Y:S06]  /*0a30*/  @!P0 BAR.ARV 0x9, 0x100 ;  /* 0x0244000000008b1d */ /* 0x000fec0000002000 */
[----:B-1----:R-:W-:-:S13]  /*0a40*/  ISETP.LE.AND P0, PT, R0, UR7, PT ;  /* 0x0000000700007c0c */ /* 0x002fda000bf03270 */
[----:B------:R-:W-:Y:S05]  /*0a50*/  @P0 EXIT ;  /* 0x000000000000094d */ /* 0x000fea0003800000 */
[----:B------:R-:W-:Y:S01]  /*0a60*/  VIADD R0, R2, 0xffffff80 ;  /* 0xffffff8002007836 */ /* 0x000fe20000000000 */
[----:B------:R-:W1:Y:S01]  /*0a70*/  S2UR UR4, SR_CgaCtaId ;  /* 0x00000000000479c3 */ /* 0x000e620000008800 */
[----:B------:R-:W-:Y:S01]  /*0a80*/  UMOV UR40, 0x400 ;  /* 0x0000040000287882 */ /* 0x000fe20000000000 */
[----:B------:R-:W-:Y:S02]  /*0a90*/  ULOP3.LUT UR46, UR38, 0x1, URZ, 0xfc, !UPT ;  /* 0x00000001262e7892 */ /* 0x000fe4000f8efc3f */
[----:B------:R-:W-:Y:S01]  /*0aa0*/  SHF.R.S32.HI R3, RZ, 0x1f, R0 ;  /* 0x0000001fff037819 */ /* 0x000fe20000011400 */
[----:B------:R-:W-:Y:S01]  /*0ab0*/  UMOV UR36, URZ ;  /* 0x0000003f00247c82 */ /* 0x000fe20008000000 */
[----:B------:R-:W-:Y:S01]  /*0ac0*/  UMOV UR37, URZ ;  /* 0x0000003f00257c82 */ /* 0x000fe20008000000 */
[----:B------:R-:W-:Y:S01]  /*0ad0*/  UMOV UR39, URZ ;  /* 0x0000003f00277c82 */ /* 0x000fe20008000000 */
[----:B------:R-:W-:Y:S01]  /*0ae0*/  LEA.HI R4, R3, R0, RZ, 0x7 ;  /* 0x0000000003047211 */ /* 0x000fe200078f38ff */
[----:B------:R-:W2:Y:S03]  /*0af0*/  S2UR UR6, SR_SWINHI ;  /* 0x00000000000679c3 */ /* 0x000ea60000002f00 */
[----:B------:R-:W-:-:S02]  /*0b00*/  LOP3.LUT R5, R4, 0xffffff80, RZ, 0xc0, !PT ;  /* 0xffffff8004057812 */ /* 0x000fc400078ec0ff */
[----:B------:R-:W-:-:S03]  /*0b10*/  SHF.R.S32.HI R4, RZ, 0x7, R4 ;  /* 0x00000007ff047819 */ /* 0x000fc60000011404 */
[----:B------:R-:W-:Y:S01]  /*0b20*/  IMAD.IADD R17, R0, 0x1, -R5 ;  /* 0x0000000100117824 */ /* 0x000fe200078e0a05 */
[CC--:B------:R-:W-:Y:S02]  /*0b30*/  LEA.HI R5, R3.reuse, R0.reuse, RZ, 0x4 ;  /* 0x0000000003057211 */ /* 0x0c0fe400078f20ff */
[----:B------:R-:W-:Y:S02]  /*0b40*/  LEA.HI R3, R3, R0, RZ, 0x5 ;  /* 0x0000000003037211 */ /* 0x000fe400078f28ff */
[----:B------:R-:W-:Y:S02]  /*0b50*/  SHF.R.S32.HI R8, RZ, 0x1f, R17 ;  /* 0x0000001fff087819 */ /* 0x000fe40000011411 */
[C---:B------:R-:W-:Y:S01]  /*0b60*/  LOP3.LUT R7, R5.reuse, 0x3fffff0, RZ, 0xc0, !PT ;  /* 0x03fffff005077812 */ /* 0x040fe200078ec0ff */
[----:B-1----:R-:W-:Y:S01]  /*0b70*/  ULEA UR40, UR4, UR40, 0x18 ;  /* 0x0000002804287291 */ /* 0x002fe2000f8ec03f */
[----:B------:R-:W-:Y:S02]  /*0b80*/  SHF.R.S32.HI R6, RZ, 0x4, R5 ;  /* 0x00000004ff067819 */ /* 0x000fe40000011405 */
[----:B------:R-:W-:Y:S01]  /*0b90*/  LEA.HI R9, R8, R17, RZ, 0x2 ;  /* 0x0000001108097211 */ /* 0x000fe200078f10ff */
[----:B------:R-:W-:Y:S01]  /*0ba0*/  IMAD.IADD R7, R0, 0x1, -R7 ;  /* 0x0000000100077824 */ /* 0x000fe200078e0a07 */
[----:B------:R-:W-:-:S02]  /*0bb0*/  LEA.HI R5, R5, R6, RZ, 0x1 ;  /* 0x0000000605057211 */ /* 0x000fc400078f08ff */
[----:B------:R-:W-:Y:S01]  /*0bc0*/  SHF.R.S32.HI R0, RZ, 0x5, R3 ;  /* 0x00000005ff007819 */ /* 0x000fe20000011403 */
[----:B------:R-:W-:Y:S01]  /*0bd0*/  UMOV UR4, UR40 ;  /* 0x0000002800047c82 */ /* 0x000fe20008000000 */
[----:B--2---:R-:W-:Y:S01]  /*0be0*/  UMOV UR5, UR6 ;  /* 0x0000000600057c82 */ /* 0x004fe20008000000 */
[--C-:B------:R-:W-:Y:S01]  /*0bf0*/  SHF.R.S32.HI R3, RZ, 0x2, R9.reuse ;  /* 0x00000002ff037819 */ /* 0x100fe20000011409 */
[----:B------:R-:W-:Y:S01]  /*0c00*/  IMAD.U32 R22, RZ, RZ, UR4 ;  /* 0x00000004ff167e24 */ /* 0x000fe2000f8e00ff */
[----:B------:R-:W-:Y:S01]  /*0c10*/  SHF.R.S32.HI R10, RZ, 0x1f, R9 ;  /* 0x0000001fff0a7819 */ /* 0x000fe20000011409 */
[----:B------:R-:W-:Y:S01]  /*0c20*/  IMAD R12, R0, 0x10, R7 ;  /* 0x00000010000c7824 */ /* 0x000fe200078e0207 */
[----:B------:R-:W-:Y:S01]  /*0c30*/  LOP3.LUT R5, R5, 0x1ffffffe, RZ, 0xc0, !PT ;  /* 0x1ffffffe05057812 */ /* 0x000fe200078ec0ff */
[----:B------:R-:W-:Y:S01]  /*0c40*/  IMAD.HI R0, R4, 0x55555556, RZ ;  /* 0x5555555604007827 */ /* 0x000fe200078e02ff */
[----:B------:R-:W-:Y:S01]  /*0c50*/  LEA.HI R10, R10, R3, RZ, 0x3 ;  /* 0x000000030a0a7211 */ /* 0x000fe200078f18ff */
[----:B------:R-:W-:Y:S01]  /*0c60*/  UMOV UR4, UR7 ;  /* 0x0000000700047c82 */ /* 0x000fe20008000000 */
[----:B------:R-:W-:Y:S01]  /*0c70*/  LEA.HI R8, R8, R17, RZ, 0x5 ;  /* 0x0000001108087211 */ /* 0x000fe200078f28ff */
[----:B------:R-:W-:Y:S01]  /*0c80*/  IMAD.IADD R5, R6, 0x1, -R5 ;  /* 0x0000000106057824 */ /* 0x000fe200078e0a05 */
[----:B------:R-:W-:Y:S01]  /*0c90*/  LOP3.LUT R10, R10, 0xfffffff8, RZ, 0xc0, !PT ;  /* 0xfffffff80a0a7812 */ /* 0x000fe200078ec0ff */
[----:B------:R-:W-:Y:S01]  /*0ca0*/  IMAD.U32 R23, RZ, RZ, UR5 ;  /* 0x00000005ff177e24 */ /* 0x000fe2000f8e00ff */
[----:B------:R-:W-:Y:S01]  /*0cb0*/  SHF.R.S32.HI R8, RZ, 0x5, R8 ;  /* 0x00000005ff087819 */ /* 0x000fe20000011408 */
[----:B------:R-:W-:Y:S01]  /*0cc0*/  IMAD R12, R12, 0x8, R5 ;  /* 0x000000080c0c7824 */ /* 0x000fe200078e0205 */
[----:B------:R-:W-:Y:S01]  /*0cd0*/  LEA.HI R5, R0, R0, RZ, 0x1 ;  /* 0x0000000000057211 */ /* 0x000fe200078f08ff */
[----:B------:R-:W-:Y:S01]  /*0ce0*/  IMAD.IADD R7, R3, 0x1, -R10 ;  /* 0x0000000103077824 */ /* 0x000fe200078e0a0a */
[----:B------:R-:W-:Y:S01]  /*0cf0*/  LOP3.LUT R0, R9, 0x7ffffffc, RZ, 0xc0, !PT ;  /* 0x7ffffffc09007812 */ /* 0x000fe200078ec0ff */
[----:B------:R-:W-:-:S02]  /*0d00*/  IMAD.SHL.U32 R3, R12, 0x8, RZ ;  /* 0x000000080c037824 */ /* 0x000fc400078e00ff */
[----:B------:R-:W-:Y:S02]  /*0d10*/  IMAD R5, R5, -0x3, R4 ;  /* 0xfffffffd05057824 */ /* 0x000fe400078e0204 */
[----:B------:R-:W-:Y:S02]  /*0d20*/  IMAD R8, R8, 0x10, R7 ;  /* 0x0000001008087824 */ /* 0x000fe400078e0207 */
[----:B------:R-:W-:Y:S02]  /*0d30*/  IMAD.IADD R17, R17, 0x1, -R0 ;  /* 0x0000000111117824 */ /* 0x000fe400078e0a00 */
[----:B------:R-:W-:-:S04]  /*0d40*/  IMAD.WIDE R22, R3, 0x2, R22 ;  /* 0x0000000203167825 */ /* 0x000fc800078e0216 */
[----:B------:R-:W-:-:S07]  /*0d50*/  IMAD R18, R5, 0x40, R8 ;  /* 0x0000004005127824 */ /* 0x000fce00078e0208 */
.L_x_743:
[----:B------:R-:W-:Y:S01]  /*0d60*/  ULDC UR5, c[0x0][0xdd0] ;  /* 0x0003740000057ab9 */ /* 0x000fe20000000800 */
[----:B-1----:R-:W1:Y:S01]  /*0d70*/  LDC R0, c[0x0][0xde8] ;  /* 0x00037a00ff007b82 */ /* 0x002e620000000800 */
[----:B------:R-:W-:Y:S01]  /*0d80*/  UISETP.NE.AND UP0, UPT, UR5, 0x1, UPT ;  /* 0x000000010500788c */ /* 0x000fe2000bf05270 */
[----:B------:R-:W-:-:S10]  /*0d90*/  UMOV UR8, UR4 ;  /* 0x0000000400087c82 */ /* 0x000fd40008000000 */
[----:B------:R-:W-:Y:S01]  /*0da0*/  @UP0 ULDC UR6, c[0x0][0xdd4] ;  /* 0x0003750000060ab9 */ /* 0x000fe20000000800 */
[----:B------:R-:W-:Y:S01]  /*0db0*/  @UP0 ULDC UR9, c[0x0][0xdd8] ;  /* 0x0003760000090ab9 */ /* 0x000fe20000000800 */
[----:B------:R-:W-:-:S04]  /*0dc0*/  UIMAD.WIDE.U32 UR6, UR4, UR6, URZ ;  /* 0x00000006040672a5 */ /* 0x000fc8000f8e003f */
[----:B------:R-:W-:-:S04]  /*0dd0*/  @UP0 USHF.R.U32.HI UR8, URZ, UR9, UR7 ;  /* 0x000000093f080299 */ /* 0x000fc80008011607 */
[----:B------:R-:W-:Y:S02]  /*0de0*/  UIADD3 UR6, -UR8, URZ, URZ ;  /* 0x0000003f08067290 */ /* 0x000fe4000fffe13f */
[----:B-1----:R-:W-:Y:S02]  /*0df0*/  ISETP.LE.AND P0, PT, R0, UR8, PT ;  /* 0x0000000800007c0c */ /* 0x002fe4000bf03270 */
[----:B------:R-:W-:-:S11]  /*0e00*/  UIMAD UR7, UR5, UR6, UR4 ;  /* 0x00000006050772a4 */ /* 0x000fd6000f8e0204 */
[----:B--234-:R-:W-:Y:S05]  /*0e10*/  @!P0 BRA `(.L_x_651) ;  /* 0x0000000000208947 */ /* 0x01cfea0003800000 */
[----:B------:R-:W-:Y:S01]  /*0e20*/  ULDC UR6, c[0x0][0xddc] ;  /* 0x0003770000067ab9 */ /* 0x000fe20000000800 */
[----:B------:R-:W-:Y:S01]  /*0e30*/  UMOV UR48, UR7 ;  /* 0x0000000700307c82 */ /* 0x000fe20008000000 */
[----:B------:R-:W-:-:S11]  /*0e40*/  UISETP.NE.AND UP0, UPT, UR6, 0x1, UPT ;  /* 0x000000010600788c */ /* 0x000fd6000bf05270 */
[----:B------:R-:W-:Y:S02]  /*0e50*/  @UP0 ULDC.64 UR10, c[0x0][0xde0] ;  /* 0x00037800000a0ab9 */ /* 0x000fe40000000a00 */
[----:B------:R-:W-:-:S04]  /*0e60*/  UIMAD.WIDE.U32 UR4, UR7, UR10, URZ ;  /* 0x0000000a070472a5 */ /* 0x000fc8000f8e003f */
[----:B------:R-:W-:-:S04]  /*0e70*/  @UP0 USHF.R.U32.HI UR48, URZ, UR11, UR5 ;  /* 0x0000000b3f300299 */ /* 0x000fc80008011605 */
[----:B------:R-:W-:Y:S01]  /*0e80*/  UIMAD UR4, UR48, UR6, URZ ;  /* 0x00000006300472a4 */ /* 0x000fe2000f8e023f */
[----:B------:R-:W-:Y:S11]  /*0e90*/  BRA `(.L_x_652) ;  /* 0x00000000001c7947 */ /* 0x000ff60003800000 */
.L_x_651:
[----:B------:R-:W-:Y:S01]  /*0ea0*/  ULDC UR6, c[0x0][0xdc4] ;  /* 0x0003710000067ab9 */ /* 0x000fe20000000800 */
[----:B------:R-:W-:Y:S01]  /*0eb0*/  UMOV UR48, UR7 ;  /* 0x0000000700307c82 */ /* 0x000fe20008000000 */
[----:B------:R-:W-:-:S11]  /*0ec0*/  UISETP.NE.AND UP0, UPT, UR6, 0x1, UPT ;  /* 0x000000010600788c */ /* 0x000fd6000bf05270 */
[----:B------:R-:W-:Y:S02]  /*0ed0*/  @UP0 ULDC.64 UR10, c[0x0][0xdc8] ;  /* 0x00037200000a0ab9 */ /* 0x000fe40000000a00 */
[----:B------:R-:W-:-:S04]  /*0ee0*/  UIMAD.WIDE.U32 UR4, UR7, UR10, URZ ;  /* 0x0000000a070472a5 */ /* 0x000fc8000f8e003f */
[----:B------:R-:W-:-:S04]  /*0ef0*/  @UP0 USHF.R.U32.HI UR48, URZ, UR11, UR5 ;  /* 0x0000000b3f300299 */ /* 0x000fc80008011605 */
[----:B------:R-:W-:-:S12]  /*0f00*/  UIMAD UR4, UR48, UR6, URZ ;  /* 0x00000006300472a4 */ /* 0x000fd8000f8e023f */
.L_x_652:
[----:B------:R-:W-:Y:S01]  /*0f10*/  UIADD3 UR6, UR7, -UR4, URZ ;  /* 0x8000000407067290 */ /* 0x000fe2000fffe03f */
[----:B------:R-:W-:Y:S01]  /*0f20*/  ULDC UR43, c[0x0][0xdb8] ;  /* 0x00036e00002b7ab9 */ /* 0x000fe20000000800 */
[----:B------:R-:W-:Y:S02]  /*0f30*/  ULOP3.LUT UR7, URZ, UR48, URZ, 0x33, !UPT ;  /* 0x000000303f077292 */ /* 0x000fe4000f8e333f */
[----:B------:R-:W-:Y:S01]  /*0f40*/  UISETP.NE.AND UP1, UPT, UR43, 0x1, UPT ;  /* 0x000000012b00788c */ /* 0x000fe2000bf25270 */
[----:B------:R-:W-:Y:S01]  /*0f50*/  ULDC.64 UR12, c[0x0][0x3f8] ;  /* 0x0000fe00000c7ab9 */ /* 0x000fe20000000a00 */
[----:B------:R-:W-:Y:S01]  /*0f60*/  ULDC UR42, c[0x0][0xdac] ;  /* 0x00036b00002a7ab9 */ /* 0x000fe20000000800 */
[----:B------:R-:W-:Y:S02]  /*0f70*/  UISETP.NE.U32.AND UP0, UPT, UR12, URZ, UPT ;  /* 0x0000003f0c00728c */ /* 0x000fe4000bf05070 */
[----:B------:R-:W-:Y:S01]  /*0f80*/  UIADD3 UR42, UR7, UR42, URZ ;  /* 0x0000002a072a7290 */ /* 0x000fe2000fffe03f */
[----:B------:R-:W-:Y:S01]  /*0f90*/  ULDC.64 UR4, c[0x0][0x9e0] ;  /* 0x0002780000047ab9 */ /* 0x000fe20000000a00 */
[----:B------:R-:W-:Y:S01]  /*0fa0*/  ULDC UR11, c[0x0][0xdc4] ;  /* 0x00037100000b7ab9 */ /* 0x000fe20000000800 */
[----:B------:R-:W-:-:S02]  /*0fb0*/  UISETP.NE.AND.EX UP0, UPT, UR13, URZ, UPT, UP0 ;  /* 0x0000003f0d00728c */ /* 0x000fc4000bf05300 */
[----:B------:R-:W-:Y:S02]  /*0fc0*/  UISETP.GE.AND UP2, UPT, UR5, 0x1, UPT ;  /* 0x000000010500788c */ /* 0x000fe4000bf46270 */
[----:B------:R-:W-:Y:S01]  /*0fd0*/  UIMAD UR42, UR42, 0xc0, URZ ;  /* 0x000000c02a2a78a4 */ /* 0x000fe2000f8e023f */
[----:B------:R-:W-:Y:S01]  /*0fe0*/  ULDC UR47, c[0x0][0x404] ;  /* 0x00010100002f7ab9 */ /* 0x000fe20000000800 */
[----:B------:R-:W-:Y:S01]  /*0ff0*/  ULDC UR9, c[0x0][0x288] ;  /* 0x0000a20000097ab9 */ /* 0x000fe20000000800 */
[----:B------:R-:W-:Y:S01]  /*1000*/  UIMAD UR8, UR8, UR11, UR6 ;  /* 0x0000000b080872a4 */ /* 0x000fe2000f8e0206 */
[----:B------:R-:W-:Y:S01]  /*1010*/  PLOP3.LUT P1, PT, PT, PT, UP2, 0x80, 0x0 ;  /* 0x000000000000781c */ /* 0x000fe20003f2f028 */
[----:B------:R-:W-:Y:S01]  /*1020*/  USEL UR47, UR47, 0x1, UP0 ;  /* 0x000000012f2f7887 */ /* 0x000fe20008000000 */
[----:B------:R-:W-:Y:S01]  /*1030*/  @UP1 ULDC UR6, c[0x0][0xdbc] ;  /* 0x00036f0000061ab9 */ /* 0x000fe20000000800 */
[----:B------:R-:W-:Y:S01]  /*1040*/  UIADD3 UR49, UR42, 0xc0, -UR9 ;  /* 0x000000c02a317890 */ /* 0x000fe2000fffe809 */
[----:B------:R-:W-:Y:S01]  /*1050*/  ULDC UR10, c[0x0][0x2e0] ;  /* 0x0000b800000a7ab9 */ /* 0x000fe20000000800 */
[----:B------:R-:W-:Y:S01]  /*1060*/  UIMAD.WIDE.U32 UR6, UR8, UR6, URZ ;  /* 0x00000006080672a5 */ /* 0x000fe2000f8e003f */
[----:B------:R-:W-:Y:S01]  /*1070*/  @UP1 ULDC UR11, c[0x0][0xdc0] ;  /* 0x00037000000b1ab9 */ /* 0x000fe20000000800 */
[----:B------:R-:W-:Y:S01]  /*1080*/  UIMAD UR49, UR47, UR10, UR49 ;  /* 0x0000000a2f3172a4 */ /* 0x000fe2000f8e0231 */
[----:B------:R-:W-:Y:S01]  /*1090*/  UMOV UR44, UR8 ;  /* 0x00000008002c7c82 */ /* 0x000fe20008000000 */
[----:B------:R-:W-:-:S02]  /*10a0*/  @UP1 USHF.R.U32.HI UR44, URZ, UR11, UR7 ;  /* 0x0000000b3f2c1299 */ /* 0x000fc40008011607 */
[----:B------:R-:W-:Y:S02]  /*10b0*/  UIADD3 UR4, UR49, UR4, URZ ;  /* 0x0000000431047290 */ /* 0x000fe4000fffe03f */
[----:B------:R-:W-:-:S04]  /*10c0*/  UIADD3 UR6, -UR44, URZ, URZ ;  /* 0x0000003f2c067290 */ /* 0x000fc8000fffe13f */
[----:B------:R-:W-:Y:S01]  /*10d0*/  UIMAD UR43, UR43, UR6, UR8 ;  /* 0x000000062b2b72a4 */ /* 0x000fe2000f8e0208 */
[----:B------:R-:W-:Y:S01]  /*10e0*/  IMAD.U32 R0, RZ, RZ, UR4 ;  /* 0x00000004ff007e24 */ /* 0x000fe2000f8e00ff */
[----:B------:R-:W-:Y:S10]  /*10f0*/  @!P1 BRA `(.L_x_653) ;  /* 0x0000000000409947 */ /* 0x000ff40003800000 */
[----:B------:R-:W-:Y:S01]  /*1100*/  ISETP.LT.AND P0, PT, RZ, UR49, PT ;  /* 0x00000031ff007c0c */ /* 0x000fe2000bf01270 */
[----:B------:R-:W-:-:S12]  /*1110*/  UIADD3 UR4, UR49, -0x1, URZ ;  /* 0xffffffff31047890 */ /* 0x000fd8000fffe03f */
[----:B------:R-:W-:Y:S05]  /*1120*/  @P0 BRA `(.L_x_654) ;  /* 0x00000000001c0947 */ /* 0x000fea0003800000 */
[----:B------:R-:W-:Y:S02]  /*1130*/  UISETP.NE.AND UP0, UPT, UR5, 0x1, UPT ;  /* 0x000000010500788c */ /* 0x000fe4000bf05270 */
[----:B------:R-:W-:-:S09]  /*1140*/  UIADD3 UR4, -UR49, URZ, URZ ;  /* 0x0000003f31047290 */ /* 0x000fd2000fffe13f */
[----:B------:R-:W-:Y:S02]  /*1150*/  @UP0 ULDC.64 UR12, c[0x0][0x9e8] ;  /* 0x00027a00000c0ab9 */ /* 0x000fe40000000a00 */
[----:B------:R-:W-:-:S04]  /*1160*/  UIMAD.WIDE.U32 UR6, UR4, UR12, URZ ;  /* 0x0000000c040672a5 */ /* 0x000fc8000f8e003f */
[----:B------:R-:W-:-:S04]  /*1170*/  @UP0 USHF.R.U32.HI UR4, URZ, UR13, UR7 ;  /* 0x0000000d3f040299 */ /* 0x000fc80008011607 */
[----:B------:R-:W-:Y:S01]  /*1180*/  ULOP3.LUT UR4, URZ, UR4, URZ, 0x33, !UPT ;  /* 0x000000043f047292 */ /* 0x000fe2000f8e333f */
[----:B------:R-:W-:Y:S11]  /*1190*/  BRA `(.L_x_655) ;  /* 0x0000000000107947 */ /* 0x000ff60003800000 */
.L_x_654:
[----:B------:R-:W-:-:S11]  /*11a0*/  UISETP.NE.AND UP0, UPT, UR5, 0x1, UPT ;  /* 0x000000010500788c */ /* 0x000fd6000bf05270 */
[----:B------:R-:W-:Y:S02]  /*11b0*/  @UP0 ULDC.64 UR12, c[0x0][0x9e8] ;  /* 0x00027a00000c0ab9 */ /* 0x000fe40000000a00 */
[----:B------:R-:W-:-:S04]  /*11c0*/  UIMAD.WIDE.U32 UR6, UR4, UR12, URZ ;  /* 0x0000000c040672a5 */ /* 0x000fc8000f8e003f */
[----:B------:R-:W-:-:S12]  /*11d0*/  @UP0 USHF.R.U32.HI UR4, URZ, UR13, UR7 ;  /* 0x0000000d3f040299 */ /* 0x000fd80008011607 */
.L_x_655:
[----:B------:R-:W-:-:S06]  /*11e0*/  UIMAD UR4, UR4, UR5, UR5 ;  /* 0x00000005040472a4 */ /* 0x000fcc000f8e0205 */
[----:B------:R-:W-:-:S07]  /*11f0*/  VIMNMX R0, R0, UR4, PT ;  /* 0x0000000400007c48 */ /* 0x000fce000bfe0100 */
.L_x_653:
[----:B------:R-:W-:Y:S01]  /*1200*/  UIMAD UR4, UR47, UR10, 0x7f ;  /* 0x0000007f2f0474a4 */ /* 0x000fe2000f8e020a */
[----:B------:R-:W-:Y:S01]  /*1210*/  VIADD R0, R0, 0x7f ;  /* 0x0000007f00007836 */ /* 0x000fe20000000000 */
[----:B------:R-:W-:Y:S02]  /*1220*/  UIADD3 UR7, UR42, -UR9, URZ ;  /* 0x800000092a077290 */ /* 0x000fe4000fffe03f */
[----:B------:R-:W-:Y:S02]  /*1230*/  USHF.R.S32.HI UR6, URZ, 0x1f, UR4 ;  /* 0x0000001f3f067899 */ /* 0x000fe40008011404 */
[----:B------:R-:W-:Y:S01]  /*1240*/  SHF.R.S32.HI R3, RZ, 0x1f, R0 ;  /* 0x0000001fff037819 */ /* 0x000fe20000011400 */
[----:B------:R-:W-:Y:S02]  /*1250*/  UIMAD UR7, UR47, UR10, UR7 ;  /* 0x0000000a2f0772a4 */ /* 0x000fe4000f8e0207 */
[----:B------:R-:W-:Y:S01]  /*1260*/  ULEA.HI UR6, UR6, UR4, URZ, 0x7 ;  /* 0x0000000406067291 */ /* 0x000fe2000f8f383f */
[----:B------:R-:W-:Y:S01]  /*1270*/  LEA.HI R3, R3, R0, RZ, 0x7 ;  /* 0x0000000003037211 */ /* 0x000fe200078f38ff */
[----:B------:R-:W-:-:S02]  /*1280*/  ULDC UR8, c[0x0][0x9dc] ;  /* 0x0002770000087ab9 */ /* 0x000fc40000000800 */
[----:B------:R-:W-:Y:S01]  /*1290*/  USHF.R.S32.HI UR6, URZ, 0x7, UR6 ;  /* 0x000000073f067899 */ /* 0x000fe20008011406 */
[----:B------:R-:W-:Y:S01]  /*12a0*/  SHF.R.S32.HI R3, RZ, 0x7, R3 ;  /* 0x00000007ff037819 */ /* 0x000fe20000011403 */
[----:B------:R-:W-:-:S04]  /*12b0*/  UIADD3 UR8, UR7, -UR8, URZ ;  /* 0x8000000807087290 */ /* 0x000fc8000fffe03f */
[----:B------:R-:W-:Y:S01]  /*12c0*/  VIMNMX R88, R3, UR6, PT ;  /* 0x0000000603587c48 */ /* 0x000fe2000bfe0100 */
[----:B------:R-:W-:Y:S07]  /*12d0*/  @!P1 BRA `(.L_x_656) ;  /* 0x0000000000489947 */ /* 0x000fee0003800000 */
[----:B------:R-:W-:Y:S02]  /*12e0*/  UMOV UR4, UR7 ;  /* 0x0000000700047c82 */ /* 0x000fe40008000000 */
[----:B------:R-:W-:-:S06]  /*12f0*/  UISETP.GT.AND UP0, UPT, UR4, -0x1, UPT ;  /* 0xffffffff0400788c */ /* 0x000fcc000bf04270 */
[----:B------:R-:W-:-:S13]  /*1300*/  PLOP3.LUT P0, PT, PT, PT, UP0, 0x80, 0x0 ;  /* 0x000000000000781c */ /* 0x000fda0003f0f008 */
[----:B------:R-:W-:Y:S05]  /*1310*/  @P0 BRA `(.L_x_657) ;  /* 0x00000000001c0947 */ /* 0x000fea0003800000 */
[----:B------:R-:W-:Y:S02]  /*1320*/  UISETP.NE.AND UP0, UPT, UR5, 0x1, UPT ;  /* 0x000000010500788c */ /* 0x000fe4000bf05270 */
[----:B------:R-:W-:-:S09]  /*1330*/  ULOP3.LUT UR4, URZ, UR4, URZ, 0x33, !UPT ;  /* 0x000000043f047292 */ /* 0x000fd2000f8e333f */
[----:B------:R-:W-:Y:S02]  /*1340*/  @UP0 ULDC.64 UR10, c[0x0][0x9e8] ;  /* 0x00027a00000a0ab9 */ /* 0x000fe40000000a00 */
[----:B------:R-:W-:-:S04]  /*1350*/  UIMAD.WIDE.U32 UR6, UR4, UR10, URZ ;  /* 0x0000000a040672a5 */ /* 0x000fc8000f8e003f */
[----:B------:R-:W-:-:S04]  /*1360*/  @UP0 USHF.R.U32.HI UR4, URZ, UR11, UR7 ;  /* 0x0000000b3f040299 */ /* 0x000fc80008011607 */
[----:B------:R-:W-:Y:S01]  /*1370*/  ULOP3.LUT UR4, URZ, UR4, URZ, 0x33, !UPT ;  /* 0x000000043f047292 */ /* 0x000fe2000f8e333f */
[----:B------:R-:W-:Y:S11]  /*1380*/  BRA `(.L_x_658) ;  /* 0x0000000000107947 */ /* 0x000ff60003800000 */
.L_x_657:
[----:B------:R-:W-:-:S11]  /*1390*/  UISETP.NE.AND UP0, UPT, UR5, 0x1, UPT ;  /* 0x000000010500788c */ /* 0x000fd6000bf05270 */
[----:B------:R-:W-:Y:S02]  /*13a0*/  @UP0 ULDC.64 UR10, c[0x0][0x9e8] ;  /* 0x00027a00000a0ab9 */ /* 0x000fe40000000a00 */
[----:B------:R-:W-:-:S04]  /*13b0*/  UIMAD.WIDE.U32 UR6, UR4, UR10, URZ ;  /* 0x0000000a040672a5 */ /* 0x000fc8000f8e003f */
[----:B------:R-:W-:-:S12]  /*13c0*/  @UP0 USHF.R.U32.HI UR4, URZ, UR11, UR7 ;  /* 0x0000000b3f040299 */ /* 0x000fd80008011607 */
.L_x_658:
[----:B------:R-:W-:-:S04]  /*13d0*/  UIMAD UR4, UR4, UR5, URZ ;  /* 0x00000005040472a4 */ /* 0x000fc8000f8e023f */
[----:B------:R-:W-:-:S04]  /*13e0*/  UISETP.LT.AND UP0, UPT, UR8, UR4, UPT ;  /* 0x000000040800728c */ /* 0x000fc8000bf01270 */
[----:B------:R-:W-:-:S12]  /*13f0*/  USEL UR8, UR8, UR4, !UP0 ;  /* 0x0000000408087287 */ /* 0x000fd8000c000000 */
.L_x_656:
[----:B------:R-:W-:Y:S01]  /*1400*/  USHF.R.S32.HI UR4, URZ, 0x1f, UR8 ;  /* 0x0000001f3f047899 */ /* 0x000fe20008011408 */
[----:B------:R-:W-:Y:S01]  /*1410*/  PLOP3.LUT P0, PT, PT, PT, PT, 0x80, 0x0 ;  /* 0x000000000000781c */ /* 0x000fe20003f0f070 */
[----:B------:R-:W-:Y:S01]  /*1420*/  IMAD.MOV.U32 R3, RZ, RZ, RZ ;  /* 0x000000ffff037224 */ /* 0x000fe200078e00ff */
[----:B------:R-:W-:Y:S01]  /*1430*/  CS2R R118, SRZ ;  /* 0x0000000000767805 */ /* 0x000fe2000001ff00 */
[----:B------:R-:W-:Y:S01]  /*1440*/  ULEA.HI UR4, UR4, UR8, URZ, 0x7 ;  /* 0x0000000804047291 */ /* 0x000fe2000f8f383f */
[----:B------:R-:W-:Y:S01]  /*1450*/  IMAD.MOV.U32 R15, RZ, RZ, RZ ;  /* 0x000000ffff0f7224 */ /* 0x000fe200078e00ff */
[----:B------:R-:W-:Y:S02]  /*1460*/  CS2R R116, SRZ ;  /* 0x0000000000747805 */ /* 0x000fe4000001ff00 */
[----:B------:R-:W-:Y:S01]  /*1470*/  CS2R R114, SRZ ;  /* 0x0000000000727805 */ /* 0x000fe2000001ff00 */
[----:B------:R-:W-:Y:S01]  /*1480*/  USHF.R.S32.HI UR4, URZ, 0x7, UR4 ;  /* 0x000000073f047899 */ /* 0x000fe20008011404 */
[----:B------:R-:W-:-:S02]  /*1490*/  CS2R R112, SRZ ;  /* 0x0000000000707805 */ /* 0x000fc4000001ff00 */
[----:B------:R-:W-:Y:S02]  /*14a0*/  CS2R R110, SRZ ;  /* 0x00000000006e7805 */ /* 0x000fe4000001ff00 */
[----:B------:R-:W-:Y:S01]  /*14b0*/  CS2R R108, SRZ ;  /* 0x00000000006c7805 */ /* 0x000fe2000001ff00 */
[----:B------:R-:W-:Y:S01]  /*14c0*/  UISETP.LT.AND UP0, UPT, URZ, UR4, UPT ;  /* 0x000000043f00728c */ /* 0x000fe2000bf01270 */
[----:B------:R-:W-:Y:S02]  /*14d0*/  CS2R R106, SRZ ;  /* 0x00000000006a7805 */ /* 0x000fe4000001ff00 */
[----:B------:R-:W-:Y:S02]  /*14e0*/  CS2R R104, SRZ ;  /* 0x0000000000687805 */ /* 0x000fe4000001ff00 */
[----:B------:R-:W-:Y:S01]  /*14f0*/  CS2R R102, SRZ ;  /* 0x0000000000667805 */ /* 0x000fe2000001ff00 */
[----:B------:R-:W-:Y:S01]  /*1500*/  USEL UR45, URZ, UR4, !UP0 ;  /* 0x000000043f2d7287 */ /* 0x000fe2000c000000 */
[----:B------:R-:W-:-:S02]  /*1510*/  CS2R R100, SRZ ;  /* 0x0000000000647805 */ /* 0x000fc4000001ff00 */
[----:B------:R-:W-:Y:S02]  /*1520*/  CS2R R98, SRZ ;  /* 0x0000000000627805 */ /* 0x000fe4000001ff00 */
[----:B------:R-:W-:Y:S02]  /*1530*/  CS2R R96, SRZ ;  /* 0x0000000000607805 */ /* 0x000fe4000001ff00 */
[----:B------:R-:W-:Y:S01]  /*1540*/  CS2R R6, SRZ ;  /* 0x0000000000067805 */ /* 0x000fe2000001ff00 */
[----:B------:R-:W-:Y:S01]  /*1550*/  IMAD.MOV.U32 R94, RZ, RZ, RZ ;  /* 0x000000ffff5e7224 */ /* 0x000fe200078e00ff */
[----:B------:R-:W-:Y:S01]  /*1560*/  ISETP.GT.AND P1, PT, R88, UR45, PT ;  /* 0x0000002d58007c0c */ /* 0x000fe2000bf24270 */
[----:B------:R-:W-:Y:S01]  /*1570*/  IMAD.MOV.U32 R9, RZ, RZ, RZ ;  /* 0x000000ffff097224 */ /* 0x000fe200078e00ff */
[----:B------:R-:W-:Y:S01]  /*1580*/  CS2R R90, SRZ ;  /* 0x00000000005a7805 */ /* 0x000fe2000001ff00 */
[----:B------:R-:W-:Y:S02]  /*1590*/  IMAD.MOV.U32 R89, RZ, RZ, RZ ;  /* 0x000000ffff597224 */ /* 0x000fe400078e00ff */
[----:B------:R-:W-:-:S08]  /*15a0*/  IMAD.MOV.U32 R0, RZ, RZ, RZ ;  /* 0x000000ffff007224 */ /* 0x000fd000078e00ff */
[----:B------:R-:W-:Y:S05]  /*15b0*/  @!P1 BRA `(.L_x_659) ;  /* 0x000000d400009947 */ /* 0x000fea0003800000 */
[----:B------:R-:W-:-:S05]  /*15c0*/  VIADD R0, R2, 0xffffff80 ;  /* 0xffffff8002007836 */ /* 0x000fca0000000000 */
[----:B------:R-:W-:-:S04]  /*15d0*/  SHF.R.S32.HI R3, RZ, 0x1f, R0 ;  /* 0x0000001fff037819 */ /* 0x000fc80000011400 */
[----:B------:R-:W-:-:S04]  /*15e0*/  LEA.HI R3, R3, R0, RZ, 0x7 ;  /* 0x0000000003037211 */ /* 0x000fc800078f38ff */
[----:B------:R-:W-:-:S06]  /*15f0*/  SHF.R.S32.HI R3, RZ, 0x7, R3 ;  /* 0x00000007ff037819 */ /* 0x000fcc0000011403 */
[----:B------:R-:W1:Y:S02]  /*1600*/  SHFL.IDX PT, R3, R3, RZ, 0x1f ;  /* 0x00001fff03037589 */ /* 0x000e6400000e0000 */
[----:B-1----:R-:W-:-:S13]  /*1610*/  R2UR UR41, R3 ;  /* 0x00000000032972ca */ /* 0x002fda00000e0000 */
[----:B------:R-:W-:Y:S02]  /*1620*/  UIMAD.WIDE UR4, UR41, 0x55555556, URZ ;  /* 0x55555556290478a5 */ /* 0x000fe4000f8e023f */
[----:B------:R-:W-:Y:S02]  /*1630*/  UIADD3 UR4, UR40, 0x8400, URZ ;  /* 0x0000840028047890 */ /* 0x000fe4000fffe03f */
[----:B------:R-:W-:Y:S02]  /*1640*/  ULEA.HI UR5, UR5, UR5, URZ, 0x1 ;  /* 0x0000000505057291 */ /* 0x000fe4000f8f083f */
[----:B------:R-:W-:Y:S02]  /*1650*/  ULOP3.LUT UP0, URZ, UR4, 0x3ff, URZ, 0xc0, !UPT ;  /* 0x000003ff043f7892 */ /* 0x000fe4000f80c03f */
[----:B------:R-:W-:-:S04]  /*1660*/  UIMAD UR5, UR5, -0x3, UR41 ;  /* 0xfffffffd050578a4 */ /* 0x000fc8000f8e0229 */
[----:B------:R-:W-:Y:S01]  /*1670*/  PLOP3.LUT P0, PT, PT, PT, UP0, 0x80, 0x0 ;  /* 0x000000000000781c */ /* 0x000fe20003f0f008 */
[----:B------:R-:W-:-:S04]  /*1680*/  ULEA UR5, UR5, UR4, 0xd ;  /* 0x0000000405057291 */ /* 0x000fc8000f8e683f */
[----:B------:R-:W-:-:S04]  /*1690*/  USHF.R.U32.HI UR5, URZ, 0x4, UR5 ;  /* 0x000000043f057899 */ /* 0x000fc80008011605 */
[----:B------:R-:W-:-:S04]  /*16a0*/  ULOP3.LUT UR52, UR5, 0x3fff, URZ, 0xc0, !UPT ;  /* 0x00003fff05347892 */ /* 0x000fc8000f8ec03f */
[----:B------:R-:W-:Y:S08]  /*16b0*/  @!P0 BRA `(.L_x_660) ;  /* 0x0000000000408947 */ /* 0x000ff00003800000 */
[----:B------:R-:W-:Y:S01]  /*16c0*/  MOV R0, 0x0 ;  /* 0x0000000000007802 */ /* 0x000fe20000000f00 */
[----:B------:R-:W-:Y:S01]  /*16d0*/  ULDC.64 UR4, c[0x4][0xa8] ;  /* 0x01002a0000047ab9 */ /* 0x000fe20000000a00 */
[----:B------:R-:W-:Y:S01]  /*16e0*/  ULDC.64 UR6, c[0x4][0x20] ;  /* 0x0100080000067ab9 */ /* 0x000fe20000000a00 */
[----:B------:R-:W-:Y:S01]  /*16f0*/  IMAD.U32 R4, RZ, RZ, UR4 ;  /* 0x00000004ff047e24 */ /* 0x000fe2000f8e00ff */
[----:B------:R1:W2:Y:S01]  /*1700*/  LDC.64 R14, c[0x4][R0] ;  /* 0x01000000000e7b82 */ /* 0x0002a20000000a00 */
[----:B------:R-:W-:Y:S01]  /*1710*/  IMAD.U32 R5, RZ, RZ, UR5 ;  /* 0x00000005ff057e24 */ /* 0x000fe2000f8e00ff */
[----:B------:R-:W-:Y:S01]  /*1720*/  ULDC.64 UR4, c[0x4][0xb0] ;  /* 0x01002c0000047ab9 */ /* 0x000fe20000000a00 */
[----:B------:R-:W-:Y:S02]  /*1730*/  IMAD.U32 R10, RZ, RZ, UR6 ;  /* 0x00000006ff0a7e24 */ /* 0x000fe4000f8e00ff */
[----:B------:R-:W-:Y:S02]  /*1740*/  IMAD.U32 R6, RZ, RZ, UR4 ;  /* 0x00000004ff067e24 */ /* 0x000fe4000f8e00ff */
[----:B------:R-:W-:-:S02]  /*1750*/  IMAD.U32 R7, RZ, RZ, UR5 ;  /* 0x00000005ff077e24 */ /* 0x000fc4000f8e00ff */
[----:B------:R-:W-:Y:S02]  /*1760*/  IMAD.U32 R11, RZ, RZ, UR7 ;  /* 0x00000007ff0b7e24 */ /* 0x000fe4000f8e00ff */
[----:B------:R-:W-:Y:S02]  /*1770*/  IMAD.MOV.U32 R8, RZ, RZ, 0x70 ;  /* 0x00000070ff087424 */ /* 0x000fe400078e00ff */
[----:B------:R-:W-:Y:S02]  /*1780*/  IMAD.MOV.U32 R12, RZ, RZ, 0x1 ;  /* 0x00000001ff0c7424 */ /* 0x000fe400078e00ff */
[----:B-1----:R-:W-:-:S07]  /*1790*/  IMAD.MOV.U32 R13, RZ, RZ, RZ ;  /* 0x000000ffff0d7224 */ /* 0x002fce00078e00ff */
[----:B------:R-:W-:-:S07]  /*17a0*/  LEPC R20, `(.L_x_660) ;  /* 0x000000001014794e */ /* 0x000fce0000000000 */
[----:B--2---:R-:W-:Y:S05]  /*17b0*/  CALL.ABS.NOINC R14 ;  /* 0x000000000e007343 */ /* 0x004fea0003c00000 */
.L_x_660:
[----:B------:R-:W-:Y:S01]  /*17c0*/  ULEA.HI UR4, UR36, UR36, URZ, 0x1 ;  /* 0x0000002424047291 */ /* 0x000fe2000f8f083f */
[----:B------:R-:W-:-:S03]  /*17d0*/  IMAD.U32 R3, RZ, RZ, UR46 ;  /* 0x0000002eff037e24 */ /* 0x000fc6000f8e00ff */
[----:B------:R-:W-:Y:S02]  /*17e0*/  ULOP3.LUT UR4, UR4, 0xfffffffe, URZ, 0xc0, !UPT ;  /* 0xfffffffe04047892 */ /* 0x000fe4000f8ec03f */
[----:B------:R-:W-:Y:S02]  /*17f0*/  ISETP.NE.AND P0, PT, R3, 0x3, PT ;  /* 0x000000030300780c */ /* 0x000fe40003f05270 */
[----:B------:R-:W-:-:S06]  /*1800*/  UIADD3 UR4, UR36, -UR4, URZ ;  /* 0x8000000424047290 */ /* 0x000fcc000fffe03f */
[----:B------:R-:W-:-:S05]  /*1810*/  IMAD.U32 R0, RZ, RZ, UR4 ;  /* 0x00000004ff007e24 */ /* 0x000fca000f8e00ff */
[----:B------:R-:W-:-:S04]  /*1820*/  SHF.L.U32 R0, R0, 0x1f, RZ ;  /* 0x0000001f00007819 */ /* 0x000fc800000006ff */
[----:B------:R-:W1:Y:S02]  /*1830*/  SYNCS.PHASECHK.TRANS64.TRYWAIT P1, [UR40+0x16800], R0 ;  /* 0x01680000ff0075a7 */ /* 0x000e640008020168 */
[----:B-1----:R-:W-:Y:S05]  /*1840*/  @!P1 BRA `(.L_x_661) ;  /* 0x0000010c00309947 */ /* 0x002fea0003800000 */
.L_x_808:
[----:B------:R-:W-:Y:S05]  /*1850*/  @!P0 BRA `(.L_x_662) ;  /* 0x0000000000048947 */ /* 0x000fea0003800000 */
[----:B------:R-:W-:Y:S01]  /*1860*/  BPT.TRAP 0x1 ;  /* 0x000000040000795c */ /* 0x000fe20000300000 */
.L_x_662:
[----:B-1----:R-:W-:Y:S02]  /*1870*/  IMAD.U32 R3, RZ, RZ, UR39 ;  /* 0x00000027ff037e24 */ /* 0x002fe4000f8e00ff */
[----:B------:R-:W-:-:S03]  /*1880*/  IMAD.U32 R0, RZ, RZ, UR37 ;  /* 0x00000025ff007e24 */ /* 0x000fc6000f8e00ff */
[----:B------:R-:W-:Y:S02]  /*1890*/  LEA R3, R3, UR40, 0x3 ;  /* 0x0000002803037c11 */ /* 0x000fe4000f8e18ff */
[----:B------:R-:W-:-:S04]  /*18a0*/  SHF.L.U32 R0, R0, 0x1f, RZ ;  /* 0x0000001f00007819 */ /* 0x000fc800000006ff */
[----:B------:R1:W2:Y:S01]  /*18b0*/  SYNCS.PHASECHK.TRANS64.TRYWAIT P2, [R3+URZ+0x16830], R0 ;  /* 0x01683000030075a7 */ /* 0x0002a2000804017f */
[----:B------:R-:W-:Y:S05]  /*18c0*/  @!P0 BRA `(.L_x_663) ;  /* 0x0000000000048947 */ /* 0x000fea0003800000 */
[----:B------:R-:W-:Y:S01]  /*18d0*/  BPT.TRAP 0x1 ;  /* 0x000000040000795c */ /* 0x000fe20000300000 */
.L_x_663:
[----:B------:R-:W-:Y:S01]  /*18e0*/  LOP3.LUT P1, RZ, R2, 0x7f, RZ, 0xc0, !PT ;  /* 0x0000007f02ff7812 */ /* 0x000fe2000782c0ff */
[----:B--2---:R-:W-:-:S12]  /*18f0*/  @P2 BRA `(.L_x_664) ;  /* 0x0000000000082947 */ /* 0x004fd80003800000 */
[----:B------:R-:W2:Y:S02]  /*1900*/  SYNCS.PHASECHK.TRANS64.TRYWAIT P2, [R3+URZ+0x16830], R0 ;  /* 0x01683000030075a7 */ /* 0x000ea4000804017f */
[----:B--2---:R-:W-:Y:S05]  /*1910*/  @!P2 BRA `(.L_x_665) ;  /* 0x0000010c0014a947 */ /* 0x004fea0003800000 */
.L_x_664:
[----:B------:R-:W-:Y:S05]  /*1920*/  WARPSYNC.ALL ;  /* 0x0000000000007948 */ /* 0x000fea0003800000 */
[----:B------:R-:W-:Y:S01]  /*1930*/  UIADD3 UR4, UR40, 0xe400, URZ ;  /* 0x0000e40028047890 */ /* 0x000fe2000fffe03f */
[----:B------:R-:W-:Y:S01]  /*1940*/  WARPGROUP.ARRIVE ;  /* 0x00000000000079c5 */ /* 0x000fe20000000000 */
[----:B------:R-:W-:Y:S01]  /*1950*/  ULOP3.LUT UR16, UR52, 0x10000, URZ, 0xfc, !UPT ;  /* 0x0001000034107892 */ /* 0x000fe2000f8efc3f */
[----:B------:R-:W3:Y:S01]  /*1960*/  LDC R6, c[0x0][0x2e0] ;  /* 0x0000b800ff067b82 */ /* 0x000ee20000000800 */
[----:B------:R-:W-:Y:S01]  /*1970*/  USHF.R.U32.HI UR4, URZ, 0x4, UR4 ;  /* 0x000000043f047899 */ /* 0x000fe20008011604 */
[----:B-12---:R-:W-:Y:S01]  /*1980*/  @!P1 VIADD R3, R3, 0x16840 ;  /* 0x0001684003039836 */ /* 0x006fe20000000000 */
[----:B------:R-:W-:Y:S01]  /*1990*/  UMOV UR17, 0x40000040 ;  /* 0x4000004000117882 */ /* 0x000fe20000000000 */
[----:B------:R-:W-:Y:S01]  /*19a0*/  UMOV UR19, 0x40000040 ;  /* 0x4000004000137882 */ /* 0x000fe20000000000 */
[----:B------:R-:W-:Y:S01]  /*19b0*/  ULOP3.LUT UR4, UR4, 0x3fff, URZ, 0xc0, !UPT ;  /* 0x00003fff04047892 */ /* 0x000fe2000f8ec03f */
[----:B------:R-:W-:Y:S01]  /*19c0*/  UMOV UR5, 0x40000040 ;  /* 0x4000004000057882 */ /* 0x000fe20000000000 */
[----:B------:R-:W-:-:S02]  /*19d0*/  UMOV UR7, 0x40000040 ;  /* 0x4000004000077882 */ /* 0x000fc40000000000 */
[----:B------:R-:W-:Y:S01]  /*19e0*/  ULOP3.LUT UR20, UR4, 0x10000, URZ, 0xfc, !UPT ;  /* 0x0001000004147892 */ /* 0x000fe2000f8efc3f */
[----:B------:R-:W1:Y:S01]  /*19f0*/  LDC R5, c[0x0][0x288] ;  /* 0x0000a200ff057b82 */ /* 0x000e620000000800 */
[----:B------:R-:W-:Y:S01]  /*1a00*/  UIADD3 UR4, UR16, 0x2, URZ ;  /* 0x0000000210047890 */ /* 0x000fe2000fffe03f */
[----:B------:R-:W-:Y:S01]  /*1a10*/  @!P1 PRMT R3, RZ, 0x654, R3 ;  /* 0x00000654ff039816 */ /* 0x000fe20000000003 */
[----:B------:R-:W-:Y:S02]  /*1a20*/  ULEA UR18, UR39, UR20, 0xa ;  /* 0x0000001427127291 */ /* 0x000fe4000f8e503f */
[----:B------:R-:W-:Y:S02]  /*1a30*/  UIADD3 UR8, UR16, 0x4, URZ ;  /* 0x0000000410087890 */ /* 0x000fe4000fffe03f */
[----:B------:R-:W-:Y:S02]  /*1a40*/  UIADD3 UR6, UR18, 0x2, URZ ;  /* 0x0000000212067890 */ /* 0x000fe4000fffe03f */
[----:B------:R-:W-:Y:S01]  /*1a50*/  UIADD3 UR10, UR18, 0x4, URZ ;  /* 0x00000004120a7890 */ /* 0x000fe2000fffe03f */
[----:B------:R-:W-:-:S02]  /*1a60*/  UMOV UR9, 0x40000040 ;  /* 0x4000004000097882 */ /* 0x000fc40000000000 */
[----:B------:R-:W-:Y:S01]  /*1a70*/  HGMMA.64x128x16.F32 R24, gdesc[UR16], RZ, !UPT, gsb0 ;  /* 0x01e00000101879f0 */ /* 0x000fe2000c0008ff */
[----:B------:R-:W-:Y:S01]  /*1a80*/  UMOV UR11, 0x40000040 ;  /* 0x40000040000b7882 */ /* 0x000fe20000000000 */
[----:B------:R-:W-:Y:S02]  /*1a90*/  UIADD3 UR12, UR16, 0x6, URZ ;  /* 0x00000006100c7890 */ /* 0x000fe4000fffe03f */
[----:B------:R-:W-:Y:S01]  /*1aa0*/  UIADD3 UR14, UR18, 0x6, URZ ;  /* 0x00000006120e7890 */ /* 0x000fe2000fffe03f */
[----:B------:R-:W-:Y:S01]  /*1ab0*/  UMOV UR13, 0x40000040 ;  /* 0x40000040000d7882 */ /* 0x000fe20000000000 */
[----:B------:R-:W-:Y:S01]  /*1ac0*/  UMOV UR15, 0x40000040 ;  /* 0x40000040000f7882 */ /* 0x000fe20000000000 */
[----:B------:R-:W-:Y:S02]  /*1ad0*/  WARPGROUP.DEPBAR.LE gsb0, 0x0 ;  /* 0x00008000000079c5 */ /* 0x000fe40000010000 */
[----:B------:R-:W-:-:S06]  /*1ae0*/  WARPGROUP.ARRIVE ;  /* 0x00000000000079c5 */ /* 0x000fcc0000000000 */
[----:B------:R-:W-:Y:S01]  /*1af0*/  HGMMA.64x128x16.F32 R24, gdesc[UR4], R24, gsb0 ;  /* 0x01e00000041879f0 */ /* 0x000fe20008000818 */
[----:B------:R-:W-:Y:S02]  /*1b00*/  ULDC.64 UR6, c[0x0][0x9e0] ;  /* 0x0002780000067ab9 */ /* 0x000fe40000000a00 */
[----:B------:R-:W-:-:S06]  /*1b10*/  UISETP.GE.AND UP0, UPT, UR7, 0x1, UPT ;  /* 0x000000010700788c */ /* 0x000fcc000bf06270 */
[----:B------:R-:W-:Y:S01]  /*1b20*/  PLOP3.LUT P2, PT, PT, PT, UP0, 0x40, 0x0 ;  /* 0x000000000000781c */ /* 0x000fe20003f4e808 */
[----:B------:R-:W-:Y:S02]  /*1b30*/  WARPGROUP.DEPBAR.LE gsb0, 0x0 ;  /* 0x00008000000079c5 */ /* 0x000fe40000010000 */
[----:B------:R-:W-:-:S06]  /*1b40*/  WARPGROUP.ARRIVE ;  /* 0x00000000000079c5 */ /* 0x000fcc0000000000 */
[----:B------:R-:W-:Y:S01]  /*1b50*/  HGMMA.64x128x16.F32 R24, gdesc[UR8], R24, gsb0 ;  /* 0x01e00000081879f0 */ /* 0x000fe20008000818 */
[----:B------:R-:W-:Y:S02]  /*1b60*/  ULDC.64 UR10, c[0x0][0x9d8] ;  /* 0x00027600000a7ab9 */ /* 0x000fe40000000a00 */
[----:B------:R-:W-:Y:S01]  /*1b70*/  ULOP3.LUT UR21, URZ, UR11, URZ, 0x33, !UPT ;  /* 0x0000000b3f157292 */ /* 0x000fe2000f8e333f */
[----:B------:R-:W-:Y:S02]  /*1b80*/  WARPGROUP.DEPBAR.LE gsb0, 0x0 ;  /* 0x00008000000079c5 */ /* 0x000fe40000010000 */
[----:B------:R-:W-:-:S06]  /*1b90*/  WARPGROUP.ARRIVE ;  /* 0x00000000000079c5 */ /* 0x000fcc0000000000 */
[----:B------:R-:W-:Y:S03]  /*1ba0*/  HGMMA.64x128x16.F32 R24, gdesc[UR12], R24, gsb0 ;  /* 0x01e000000c1879f0 */ /* 0x000fe60008000818 */
[----:B------:R-:W-:Y:S02]  /*1bb0*/  WARPGROUP.DEPBAR.LE gsb0, 0x0 ;  /* 0x00008000000079c5 */ /* 0x000fe40000010000 */
[----:B------:R-:W-:Y:S01]  /*1bc0*/  FMUL.FTZ R21, R25, UR10 ;  /* 0x0000000a19157c20 */ /* 0x000fe20008410000 */
[----:B------:R-:W-:Y:S01]  /*1bd0*/  FMUL.FTZ R25, R28, UR10 ;  /* 0x0000000a1c197c20 */ /* 0x000fe20008410000 */
[----:B------:R-:W-:Y:S01]  /*1be0*/  FMUL.FTZ R28, R51, UR10 ;  /* 0x0000000a331c7c20 */ /* 0x000fe20008410000 */
[----:B------:R-:W-:Y:S02]  /*1bf0*/  IMAD.MOV.U32 R51, RZ, RZ, -0x80 ;  /* 0xffffff80ff337424 */ /* 0x000fe400078e00ff */
[----:B------:R-:W-:Y:S01]  /*1c00*/  FMUL.FTZ R0, R24, UR10 ;  /* 0x0000000a18007c20 */ /* 0x000fe20008410000 */
[----:B------:R-:W-:Y:S01]  /*1c10*/  FMUL.FTZ R24, R47, UR10 ;  /* 0x0000000a2f187c20 */ /* 0x000fe20008410000 */
[----:B------:R-:W-:Y:S01]  /*1c20*/  FMUL.FTZ R47, R83, UR10 ;  /* 0x0000000a532f7c20 */ /* 0x000fe20008410000 */
[----:B------:R-:W-:-:S02]  /*1c30*/  IMAD R83, R88, R51, 0x80 ;  /* 0x0000008058537424 */ /* 0x000fc400078e0233 */
[----:B------:R-:W-:Y:S01]  /*1c40*/  FMUL.FTZ R7, R27, UR10 ;  /* 0x0000000a1b077c20 */ /* 0x000fe20008410000 */
        /* <DEDUP_REMOVED lines=28> */
[----:B---3--:R-:W-:-:S02]  /*1e10*/  IMAD R60, R6, UR47, R83 ;  /* 0x0000002f063c7c24 */ /* 0x008fc4000f8e0253 */
        /* <DEDUP_REMOVED lines=29> */
[----:B-1----:R-:W-:Y:S01]  /*1ff0*/  IADD3 R62, R60, 0x1, -R5 ;  /* 0x000000013c3e7810 */ /* 0x002fe20007ffe805 */
[----:B------:R-:W1:Y:S01]  /*2000*/  MUFU.TANH R0, R0 ;  /* 0x0000000000007308 */ /* 0x000e620000002400 */
[----:B------:R2:W-:Y:S01]  /*2010*/  @!P1 SYNCS.ARRIVE.TRANS64.RED.A1T0 RZ, [R3+URZ], RZ ;  /* 0x000000ff03ff99a7 */ /* 0x0005e2000810043f */
[C---:B------:R-:W-:Y:S01]  /*2020*/  IMAD R78, R17.reuse, -0x2, R60 ;  /* 0xfffffffe114e7824 */ /* 0x040fe200078e023c */
[----:B------:R-:W-:Y:S01]  /*2030*/  LEA R79, R88, 0xffffff80, 0x7 ;  /* 0xffffff80584f7811 */ /* 0x000fe200078e38ff */
[----:B------:R-:W-:-:S04]  /*2040*/  IMAD R62, R17, -0x2, R62 ;  /* 0xfffffffe113e7824 */ /* 0x000fc800078e023e */
[----:B------:R-:W3:Y:S01]  /*2050*/  MUFU.TANH R21, R21 ;  /* 0x0000001500157308 */ /* 0x000ee20000002400 */
[----:B--2---:R-:W-:Y:S02]  /*2060*/  VIADD R3, R18, UR42 ;  /* 0x0000002a12037c36 */ /* 0x004fe40008000000 */
[C---:B------:R-:W-:Y:S02]  /*2070*/  VIADD R87, R62.reuse, UR6 ;  /* 0x000000063e577c36 */ /* 0x040fe40008000000 */
[----:B------:R-:W-:-:S03]  /*2080*/  VIADD R82, R62, UR21 ;  /* 0x000000153e527c36 */ /* 0x000fc60008000000 */
[----:B------:R-:W2:Y:S01]  /*2090*/  MUFU.TANH R4, R4 ;  /* 0x0000000400047308 */ /* 0x000ea20000002400 */
[----:B------:R-:W-:Y:S01]  /*20a0*/  VIADDMNMX R67, R3, R87, R78, PT ;  /* 0x0000005703437246 */ /* 0x000fe2000380014e */
[----:B------:R-:W-:-:S06]  /*20b0*/  IMAD.IADD R70, R82, 0x1, R3 ;  /* 0x0000000152467824 */ /* 0x000fcc00078e0203 */
[----:B------:R-:W4:Y:S08]  /*20c0*/  MUFU.TANH R7, R7 ;  /* 0x0000000700077308 */ /* 0x000f300000002400 */
[----:B------:R-:W1:Y:S08]  /*20d0*/  MUFU.TANH R25, R25 ;  /* 0x0000001900197308 */ /* 0x000e700000002400 */
        /* <DEDUP_REMOVED lines=39> */
[----:B------:R1:W1:Y:S08]  /*2350*/  MUFU.TANH R94, R68 ;  /* 0x00000044005e7308 */ /* 0x0002700000002400 */
[----:B------:R1:W1:Y:S08]  /*2360*/  MUFU.TANH R95, R69 ;  /* 0x00000045005f7308 */ /* 0x0002700000002400 */
[----:B------:R-:W1:Y:S08]  /*2370*/  MUFU.TANH R49, R49 ;  /* 0x0000003100317308 */ /* 0x000e700000002400 */
[----:B------:R-:W1:Y:S08]  /*2380*/  MUFU.TANH R50, R50 ;  /* 0x0000003200327308 */ /* 0x000e700000002400 */
[----:B------:R1:W1:Y:S08]  /*2390*/  MUFU.TANH R96, R72 ;  /* 0x0000004800607308 */ /* 0x0002700000002400 */
[----:B------:R1:W1:Y:S08]  /*23a0*/  MUFU.TANH R97, R73 ;  /* 0x0000004900617308 */ /* 0x0002700000002400 */
[----:B------:R-:W1:Y:S08]  /*23b0*/  MUFU.TANH R52, R52 ;  /* 0x0000003400347308 */ /* 0x000e700000002400 */
[----:B------:R-:W1:Y:S08]  /*23c0*/  MUFU.TANH R54, R54 ;  /* 0x0000003600367308 */ /* 0x000e700000002400 */
[----:B------:R1:W1:Y:S08]  /*23d0*/  MUFU.TANH R98, R76 ;  /* 0x0000004c00627308 */ /* 0x0002700000002400 */
        /* <DEDUP_REMOVED lines=10> */
[----:B------:R-:W1:Y:S01]  /*2480*/  MUFU.TANH R55, R55 ;  /* 0x0000003700377308 */ /* 0x000e620000002400 */
[----:B--234-:R-:W-:Y:S05]  /*2490*/  @P2 BRA `(.L_x_666) ;  /* 0x00000000005c2947 */ /* 0x01cfea0003800000 */
[----:B------:R-:W-:Y:S01]  /*24a0*/  IMAD R60, R6, UR47, R3 ;  /* 0x0000002f063c7c24 */ /* 0x000fe2000f8e0203 */
[----:B------:R-:W-:Y:S03]  /*24b0*/  BSSY B0, `(.L_x_667) ;  /* 0x0000011000007945 */ /* 0x000fe60003800000 */
[----:B------:R-:W-:-:S05]  /*24c0*/  IMAD.IADD R60, R60, 0x1, -R5 ;  /* 0x000000013c3c7824 */ /* 0x000fca00078e0a05 */
[----:B------:R-:W-:-:S13]  /*24d0*/  ISETP.GT.AND P2, PT, R60, -0x1, PT ;  /* 0xffffffff3c00780c */ /* 0x000fda0003f44270 */
[----:B------:R-:W-:Y:S05]  /*24e0*/  @P2 BRA `(.L_x_668) ;  /* 0x0000000000202947 */ /* 0x000fea0003800000 */
[----:B------:R-:W-:Y:S01]  /*24f0*/  UISETP.NE.AND UP1, UPT, UR7, 0x1, UPT ;  /* 0x000000010700788c */ /* 0x000fe2000bf25270 */
[----:B------:R-:W-:-:S05]  /*2500*/  LOP3.LUT R60, RZ, R60, RZ, 0x33, !PT ;  /* 0x0000003cff3c7212 */ /* 0x000fca00078e33ff */
[----:B------:R-:W-:-:S05]  /*2510*/  PLOP3.LUT P2, PT, PT, PT, UP1, 0x80, 0x0 ;  /* 0x000000000000781c */ /* 0x000fca0003f4f018 */
[----:B------:R-:W-:-:S08]  /*2520*/  @UP1 ULDC.64 UR10, c[0x0][0x9e8] ;  /* 0x00027a00000a1ab9 */ /* 0x000fd00000000a00 */
[----:B------:R-:W-:-:S05]  /*2530*/  @P2 IMAD.HI.U32 R61, R60, UR10, RZ ;  /* 0x0000000a3c3d2c27 */ /* 0x000fca000f8e00ff */
[----:B------:R-:W-:-:S04]  /*2540*/  @P2 SHF.R.U32.HI R60, RZ, UR11, R61 ;  /* 0x0000000bff3c2c19 */ /* 0x000fc8000801163d */
[----:B------:R-:W-:Y:S01]  /*2550*/  LOP3.LUT R60, RZ, R60, RZ, 0x33, !PT ;  /* 0x0000003cff3c7212 */ /* 0x000fe200078e33ff */
[----:B------:R-:W-:Y:S06]  /*2560*/  BRA `(.L_x_669) ;  /* 0x0000000000147947 */ /* 0x000fec0003800000 */
.L_x_668:
[----:B------:R-:W-:-:S06]  /*2570*/  UISETP.NE.AND UP1, UPT, UR7, 0x1, UPT ;  /* 0x000000010700788c */ /* 0x000fcc000bf25270 */
[----:B------:R-:W-:-:S05]  /*2580*/  PLOP3.LUT P2, PT, PT, PT, UP1, 0x80, 0x0 ;  /* 0x000000000000781c */ /* 0x000fca0003f4f018 */
[----:B------:R-:W-:-:S08]  /*2590*/  @UP1 ULDC.64 UR10, c[0x0][0x9e8] ;  /* 0x00027a00000a1ab9 */ /* 0x000fd00000000a00 */
[----:B------:R-:W-:-:S05]  /*25a0*/  @P2 IMAD.HI.U32 R61, R60, UR10, RZ ;  /* 0x0000000a3c3d2c27 */ /* 0x000fca000f8e00ff */
[----:B------:R-:W-:-:S07]  /*25b0*/  @P2 SHF.R.U32.HI R60, RZ, UR11, R61 ;  /* 0x0000000bff3c2c19 */ /* 0x000fce000801163d */
.L_x_669:
[----:B------:R-:W-:Y:S05]  /*25c0*/  BSYNC B0 ;  /* 0x0000000000007941 */ /* 0x000fea0003800000 */
.L_x_667:
[----:B------:R-:W-:-:S04]  /*25d0*/  IMAD R60, R60, UR7, -R79 ;  /* 0x000000073c3c7c24 */ /* 0x000fc8000f8e0a4f */
[----:B------:R-:W-:-:S05]  /*25e0*/  IMAD R60, R17, -0x2, R60 ;  /* 0xfffffffe113c7824 */ /* 0x000fca00078e023c */
[----:B------:R-:W-:Y:S02]  /*25f0*/  VIMNMX R70, R70, R60, !PT ;  /* 0x0000003c46467248 */ /* 0x000fe40007fe0100 */
[----:B------:R-:W-:-:S07]  /*2600*/  VIADDMNMX R67, R60, UR7, R67, PT ;  /* 0x000000073c437c46 */ /* 0x000fce000b800143 */
.L_x_666:
[C---:B------:R-:W-:Y:S02]  /*2610*/  ISETP.GE.AND P4, PT, R83.reuse, 0x9, PT ;  /* 0x000000095300780c */ /* 0x040fe40003f86270 */
[C---:B------:R-:W-:Y:S02]  /*2620*/  ISETP.GE.AND P2, PT, R83.reuse, 0x2, PT ;  /* 0x000000025300780c */ /* 0x040fe40003f46270 */
[----:B------:R-:W-:Y:S02]  /*2630*/  ISETP.GE.AND P5, PT, R83, 0xa, PT ;  /* 0x0000000a5300780c */ /* 0x000fe40003fa6270 */
[----:B------:R-:W-:Y:S02]  /*2640*/  LOP3.LUT R19, R19, 0xfffffffd, RZ, 0xc0, !PT ;  /* 0xfffffffd13137812 */ /* 0x000fe400078ec0ff */
[----:B------:R-:W-:-:S04]  /*2650*/  ISETP.GT.AND P3, PT, R70, 0x1, !P2 ;  /* 0x000000014600780c */ /* 0x000fc80005764270 */
[----:B------:R-:W-:Y:S02]  /*2660*/  ISETP.LT.OR P3, PT, R67, 0x2, P3 ;  /* 0x000000024300780c */ /* 0x000fe40001f61670 */
[----:B------:R-:W-:Y:S02]  /*2670*/  @P4 LOP3.LUT R19, R19, 0x2, RZ, 0xfc, !PT ;  /* 0x0000000213134812 */ /* 0x000fe400078efcff */
[----:B------:R-:W-:Y:S02]  /*2680*/  FSEL R71, R21, -INF , !P3 ;  /* 0xff80000015477808 */ /* 0x000fe40005800000 */
[----:B------:R-:W-:Y:S02]  /*2690*/  LOP3.LUT R19, R19, 0xfffffffb, RZ, 0xc0, !PT ;  /* 0xfffffffb13137812 */ /* 0x000fe400078ec0ff */
[----:B------:R-:W-:Y:S02]  /*26a0*/  ISETP.GT.AND P4, PT, R70, 0x8, !P4 ;  /* 0x000000084600780c */ /* 0x000fe40006784270 */
[----:B------:R-:W-:-:S02]  /*26b0*/  @P5 LOP3.LUT R19, R19, 0x4, RZ, 0xfc, !PT ;  /* 0x0000000413135812 */ /* 0x000fc400078efcff */
[----:B------:R-:W-:Y:S02]  /*26c0*/  ISETP.GT.AND P3, PT, R70, 0x9, !P5 ;  /* 0x000000094600780c */ /* 0x000fe40006f64270 */
[----:B------:R-:W-:Y:S02]  /*26d0*/  ISETP.GE.AND P5, PT, R83, 0x11, PT ;  /* 0x000000115300780c */ /* 0x000fe40003fa6270 */
[C---:B------:R-:W-:Y:S02]  /*26e0*/  ISETP.LT.OR P4, PT, R67.reuse, 0x9, P4 ;  /* 0x000000094300780c */ /* 0x040fe40002781670 */
[----:B------:R-:W-:Y:S02]  /*26f0*/  ISETP.LT.OR P3, PT, R67, 0xa, P3 ;  /* 0x0000000a4300780c */ /* 0x000fe40001f61670 */
[----:B-1----:R-:W-:Y:S02]  /*2700*/  FSEL R73, R25, -INF , !P4 ;  /* 0xff80000019497808 */ /* 0x002fe40006000000 */
[----:B------:R-:W-:-:S02]  /*2710*/  ISETP.GE.AND P4, PT, R83, 0x12, PT ;  /* 0x000000125300780c */ /* 0x000fc40003f86270 */
[----:B------:R-:W-:Y:S02]  /*2720*/  LOP3.LUT R19, R19, 0xfffffff7, RZ, 0xc0, !PT ;  /* 0xfffffff713137812 */ /* 0x000fe400078ec0ff */
[----:B------:R-:W-:Y:S02]  /*2730*/  FSEL R76, R27, -INF , !P3 ;  /* 0xff8000001b4c7808 */ /* 0x000fe40005800000 */
[----:B------:R-:W-:Y:S02]  /*2740*/  ISETP.GT.AND P3, PT, R70, 0x10, !P5 ;  /* 0x000000104600780c */ /* 0x000fe40006f64270 */
[----:B------:R-:W-:Y:S02]  /*2750*/  @P5 LOP3.LUT R19, R19, 0x8, RZ, 0xfc, !PT ;  /* 0x0000000813135812 */ /* 0x000fe400078efcff */
[----:B------:R-:W-:Y:S02]  /*2760*/  ISETP.LT.OR P3, PT, R67, 0x11, P3 ;  /* 0x000000114300780c */ /* 0x000fe40001f61670 */
[----:B------:R-:W-:-:S02]  /*2770*/  LOP3.LUT R19, R19, 0xfdffffff, RZ, 0xc0, !PT ;  /* 0xfdffffff13137812 */ /* 0x000fc400078ec0ff */
[----:B------:R-:W-:Y:S02]  /*2780*/  FSEL R75, R29, -INF , !P3 ;  /* 0xff8000001d4b7808 */ /* 0x000fe40005800000 */
[----:B------:R-:W-:Y:S02]  /*2790*/  @P4 LOP3.LUT R19, R19, 0x2000000, RZ, 0xfc, !PT ;  /* 0x0200000013134812 */ /* 0x000fe400078efcff */
[----:B------:R-:W-:Y:S02]  /*27a0*/  ISETP.GT.AND P3, PT, R70, 0x11, !P4 ;  /* 0x000000114600780c */ /* 0x000fe40006764270 */
[----:B------:R-:W-:Y:S02]  /*27b0*/  ISETP.GE.AND P4, PT, R83, 0x19, PT ;  /* 0x000000195300780c */ /* 0x000fe40003f86270 */
[----:B------:R-:W-:Y:S02]  /*27c0*/  ISETP.LT.OR P3, PT, R67, 0x12, P3 ;  /* 0x000000124300780c */ /* 0x000fe40001f61670 */
[----:B------:R-:W-:-:S02]  /*27d0*/  LOP3.LUT R19, R19, 0xfeffffff, RZ, 0xc0, !PT ;  /* 0xfeffffff13137812 */ /* 0x000fc400078ec0ff */
[----:B------:R-:W-:Y:S02]  /*27e0*/  FSEL R74, R31, -INF , !P3 ;  /* 0xff8000001f4a7808 */ /* 0x000fe40005800000 */
[----:B------:R-:W-:-:S04]  /*27f0*/  ISETP.GT.AND P3, PT, R70, 0x18, !P4 ;  /* 0x000000184600780c */ /* 0x000fc80006764270 */
[----:B------:R-:W-:Y:S02]  /*2800*/  ISETP.LT.OR P3, PT, R67, 0x19, P3 ;  /* 0x000000194300780c */ /* 0x000fe40001f61670 */
[----:B------:R-:W-:Y:S02]  /*2810*/  @P4 LOP3.LUT R19, R19, 0x1000000, RZ, 0xfc, !PT ;  /* 0x0100000013134812 */ /* 0x000fe400078efcff */
[----:B------:R-:W-:Y:S02]  /*2820*/  ISETP.GE.AND P4, PT, R83, 0x1a, PT ;  /* 0x0000001a5300780c */ /* 0x000fe40003f86270 */
[----:B------:R-:W-:Y:S02]  /*2830*/  LOP3.LUT R19, R19, 0xff7fffff, RZ, 0xc0, !PT ;  /* 0xff7fffff13137812 */ /* 0x000fe400078ec0ff */
[----:B------:R-:W-:Y:S02]  /*2840*/  FSEL R72, R33, -INF , !P3 ;  /* 0xff80000021487808 */ /* 0x000fe40005800000 */
[----:B------:R-:W-:-:S04]  /*2850*/  ISETP.GT.AND P3, PT, R70, 0x19, !P4 ;  /* 0x000000194600780c */ /* 0x000fc80006764270 */
[----:B------:R-:W-:-:S03]  /*2860*/  ISETP.LT.OR P3, PT, R67, 0x1a, P3 ;  /* 0x0000001a4300780c */ /* 0x000fc60001f61670 */
        /* <DEDUP_REMOVED lines=110> */
[----:B------:R-:W-:Y:S02]  /*2f50*/  FSEL R39, R97, -INF , !P3 ;  /* 0xff80000061277808 */ /* 0x000fe40005800000 */
[----:B------:R-:W-:Y:S02]  /*2f60*/  LOP3.LUT R19, R19, 0xffffffef, RZ, 0xc0, !PT ;  /* 0xffffffef13137812 */ /* 0x000fe400078ec0ff */
[----:B------:R-:W-:-:S04]  /*2f70*/  ISETP.GT.AND P3, PT, R70, 0x68, !P4 ;  /* 0x000000684600780c */ /* 0x000fc80006764270 */
[----:B------:R-:W-:-:S03]  /*2f80*/  ISETP.LT.OR P3, PT, R67, 0x69, P3 ;  /* 0x000000694300780c */ /* 0x000fc60001f61670 */
[----:B------:R-:W-:Y:S02]  /*2f90*/  @P4 LOP3.LUT R19, R19, 0x10, RZ, 0xfc, !PT ;  /* 0x0000001013134812 */ /* 0x000fe400078efcff */
[----:B------:R-:W-:Y:S02]  /*2fa0*/  ISETP.GE.AND P4, PT, R83, 0x6a, PT ;  /* 0x0000006a5300780c */ /* 0x000fe40003f86270 */
[----:B------:R-:W-:Y:S02]  /*2fb0*/  FSEL R33, R98, -INF , !P3 ;  /* 0xff80000062217808 */ /* 0x000fe40005800000 */
[----:B------:R-:W-:Y:S02]  /*2fc0*/  ISETP.GT.AND P3, PT, R70, 0x69, !P4 ;  /* 0x000000694600780c */ /* 0x000fe40006764270 */
[----:B------:R-:W-:Y:S02]  /*2fd0*/  LOP3.LUT R19, R19, 0xfbffffff, RZ, 0xc0, !PT ;  /* 0xfbffffff13137812 */ /* 0x000fe400078ec0ff */
[----:B------:R-:W-:-:S04]  /*2fe0*/  ISETP.LT.OR P3, PT, R67, 0x6a, P3 ;  /* 0x0000006a4300780c */ /* 0x000fc80001f61670 */
[----:B------:R-:W-:Y:S02]  /*2ff0*/  FSEL R31, R77, -INF , !P3 ;  /* 0xff8000004d1f7808 */ /* 0x000fe40005800000 */
[----:B------:R-:W-:Y:S02]  /*3000*/  ISETP.GE.AND P3, PT, R83, 0x71, PT ;  /* 0x000000715300780c */ /* 0x000fe40003f66270 */
[----:B------:R-:W-:Y:S02]  /*3010*/  @P4 LOP3.LUT R19, R19, 0x4000000, RZ, 0xfc, !PT ;  /* 0x0400000013134812 */ /* 0x000fe400078efcff */
[----:B------:R-:W-:Y:S02]  /*3020*/  ISETP.GT.AND P4, PT, R70, 0x70, !P3 ;  /* 0x000000704600780c */ /* 0x000fe40005f84270 */
[----:B------:R-:W-:Y:S02]  /*3030*/  LOP3.LUT R19, R19, 0xfffffffe, RZ, 0xc0, !PT ;  /* 0xfffffffe13137812 */ /* 0x000fe400078ec0ff */
[----:B------:R-:W-:-:S04]  /*3040*/  ISETP.LT.OR P4, PT, R67, 0x71, P4 ;  /* 0x000000714300780c */ /* 0x000fc80002781670 */
[----:B------:R-:W-:Y:S02]  /*3050*/  FSEL R29, R80, -INF , !P4 ;  /* 0xff800000501d7808 */ /* 0x000fe40006000000 */
[----:B------:R-:W-:-:S04]  /*3060*/  ISETP.GE.AND P4, PT, R83, 0x72, PT ;  /* 0x000000725300780c */ /* 0x000fc80003f86270 */
[----:B------:R-:W-:-:S04]  /*3070*/  ISETP.GT.AND P5, PT, R70, 0x71, !P4 ;  /* 0x000000714600780c */ /* 0x000fc800067a4270 */
[----:B------:R-:W-:-:S04]  /*3080*/  ISETP.LT.OR P5, PT, R67, 0x72, P5 ;  /* 0x000000724300780c */ /* 0x000fc80002fa1670 */
[----:B------:R-:W-:Y:S02]  /*3090*/  FSEL R27, R81, -INF , !P5 ;  /* 0xff800000511b7808 */ /* 0x000fe40006800000 */
[----:B------:R-:W-:-:S04]  /*30a0*/  ISETP.GE.AND P5, PT, R83, 0x79, PT ;  /* 0x000000795300780c */ /* 0x000fc80003fa6270 */
[----:B------:R-:W-:-:S04]  /*30b0*/  ISETP.GT.AND P6, PT, R70, 0x78, !P5 ;  /* 0x000000784600780c */ /* 0x000fc80006fc4270 */
[----:B------:R-:W-:-:S04]  /*30c0*/  ISETP.LT.OR P6, PT, R67, 0x79, P6 ;  /* 0x000000794300780c */ /* 0x000fc800037c1670 */
[----:B------:R-:W-:Y:S02]  /*30d0*/  FSEL R21, R84, -INF , !P6 ;  /* 0xff80000054157808 */ /* 0x000fe40007000000 */
[----:B------:R-:W-:-:S13]  /*30e0*/  ISETP.GE.AND P6, PT, R83, 0x1, PT ;  /* 0x000000015300780c */ /* 0x000fda0003fc6270 */
[----:B------:R-:W-:Y:S02]  /*30f0*/  @P6 LOP3.LUT R19, R19, 0x1, RZ, 0xfc, !PT ;  /* 0x0000000113136812 */ /* 0x000fe400078efcff */
[----:B------:R-:W-:Y:S02]  /*3100*/  ISETP.GT.AND P6, PT, R70, RZ, !P6 ;  /* 0x000000ff4600720c */ /* 0x000fe400077c4270 */
[----:B------:R-:W-:Y:S02]  /*3110*/  LOP3.LUT R19, R19, 0xf7ffffff, RZ, 0xc0, !PT ;  /* 0xf7ffffff13137812 */ /* 0x000fe400078ec0ff */
[----:B------:R-:W-:-:S04]  /*3120*/  ISETP.LT.OR P6, PT, R67, 0x1, P6 ;  /* 0x000000014300780c */ /* 0x000fc800037c1670 */
[----:B------:R-:W-:Y:S01]  /*3130*/  FSEL R81, R0, -INF , !P6 ;  /* 0xff80000000517808 */ /* 0x000fe20007000000 */
[----:B------:R-:W-:Y:S01]  /*3140*/  VIADD R0, R3, 0x8 ;  /* 0x0000000803007836 */ /* 0x000fe20000000000 */
[----:B------:R-:W-:-:S13]  /*3150*/  ISETP.GE.AND P6, PT, R83, 0x7a, PT ;  /* 0x0000007a5300780c */ /* 0x000fda0003fc6270 */
[----:B------:R-:W-:Y:S02]  /*3160*/  @P6 LOP3.LUT R19, R19, 0x8000000, RZ, 0xfc, !PT ;  /* 0x0800000013136812 */ /* 0x000fe400078efcff */
[----:B------:R-:W-:Y:S01]  /*3170*/  ISETP.GT.AND P6, PT, R70, 0x79, !P6 ;  /* 0x000000794600780c */ /* 0x000fe200077c4270 */
[----:B------:R-:W-:-:S03]  /*3180*/  IMAD.IADD R70, R82, 0x1, R0 ;  /* 0x0000000152467824 */ /* 0x000fc600078e0200 */
[----:B------:R-:W-:Y:S02]  /*3190*/  ISETP.LT.OR P6, PT, R67, 0x7a, P6 ;  /* 0x0000007a4300780c */ /* 0x000fe400037c1670 */
[----:B------:R-:W-:Y:S02]  /*31a0*/  VIADDMNMX R67, R0, R87, R78, PT ;  /* 0x0000005700437246 */ /* 0x000fe4000380014e */
[----:B------:R-:W-:Y:S02]  /*31b0*/  FSEL R25, R85, -INF , !P6 ;  /* 0xff80000055197808 */ /* 0x000fe40007000000 */
[----:B------:R-:W-:-:S13]  /*31c0*/  PLOP3.LUT P6, PT, PT, PT, UP0, 0x40, 0x0 ;  /* 0x000000000000781c */ /* 0x000fda0003fce808 */
[----:B------:R-:W-:Y:S05]  /*31d0*/  @P6 BRA `(.L_x_670) ;  /* 0x0000000000646947 */ /* 0x000fea0003800000 */
        /* <DEDUP_REMOVED lines=9> */
[----:B------:R-:W-:Y:S01]  /*3270*/  @P6 IMAD.HI.U32 R35, R78, UR10, RZ ;  /* 0x0000000a4e236c27 */ /* 0x000fe2000f8e00ff */
[----:B------:R-:W-:-:S13]  /*3280*/  PLOP3.LUT P6, PT, PT, PT, UP1, 0x80, 0x0 ;  /* 0x000000000000781c */ /* 0x000fda0003fcf018 */
[----:B------:R-:W-:-:S04]  /*3290*/  @P6 SHF.R.U32.HI R78, RZ, UR11, R35 ;  /* 0x0000000bff4e6c19 */ /* 0x000fc80008011623 */
[----:B------:R-:W-:Y:S01]  /*32a0*/  LOP3.LUT R78, RZ, R78, RZ, 0x33, !PT ;  /* 0x0000004eff4e7212 */ /* 0x000fe200078e33ff */
[----:B------:R-:W-:Y:S06]  /*32b0*/  BRA `(.L_x_673) ;  /* 0x0000000000187947 */ /* 0x000fec0003800000 */
.L_x_672:
[----:B------:R-:W-:-:S06]  /*32c0*/  UISETP.NE.AND UP1, UPT, UR7, 0x1, UPT ;  /* 0x000000010700788c */ /* 0x000fcc000bf25270 */
[----:B------:R-:W-:-:S05]  /*32d0*/  PLOP3.LUT P6, PT, PT, PT, UP1, 0x80, 0x0 ;  /* 0x000000000000781c */ /* 0x000fca0003fcf018 */
[----:B------:R-:W-:-:S08]  /*32e0*/  @UP1 ULDC.64 UR10, c[0x0][0x9e8] ;  /* 0x00027a00000a1ab9 */ /* 0x000fd00000000a00 */
[----:B------:R-:W-:Y:S01]  /*32f0*/  @P6 IMAD.HI.U32 R35, R78, UR10, RZ ;  /* 0x0000000a4e236c27 */ /* 0x000fe2000f8e00ff */
[----:B------:R-:W-:-:S13]  /*3300*/  PLOP3.LUT P6, PT, PT, PT, UP1, 0x80, 0x0 ;  /* 0x000000000000781c */ /* 0x000fda0003fcf018 */
[----:B------:R-:W-:-:S07]  /*3310*/  @P6 SHF.R.U32.HI R78, RZ, UR11, R35 ;  /* 0x0000000bff4e6c19 */ /* 0x000fce0008011623 */
.L_x_673:
[----:B------:R-:W-:Y:S05]  /*3320*/  BSYNC B0 ;  /* 0x0000000000007941 */ /* 0x000fea0003800000 */
.L_x_671:
[----:B------:R-:W-:-:S04]  /*3330*/  IMAD R78, R78, UR7, -R79 ;  /* 0x000000074e4e7c24 */ /* 0x000fc8000f8e0a4f */
[----:B------:R-:W-:-:S05]  /*3340*/  IMAD R78, R17, -0x2, R78 ;  /* 0xfffffffe114e7824 */ /* 0x000fca00078e024e */
[----:B------:R-:W-:Y:S02]  /*3350*/  VIMNMX R70, R70, R78, !PT ;  /* 0x0000004e46467248 */ /* 0x000fe40007fe0100 */
[----:B------:R-:W-:-:S07]  /*3360*/  VIADDMNMX R67, R78, UR7, R67, PT ;  /* 0x000000074e437c46 */ /* 0x000fce000b800143 */
.L_x_670:
[----:B------:R-:W-:Y:S01]  /*3370*/  ISETP.GT.AND P2, PT, R70, 0x1, !P2 ;  /* 0x000000014600780c */ /* 0x000fe20005744270 */
[----:B------:R-:W-:Y:S01]  /*3380*/  ULDC UR22, c[0x0][0x988] ;  /* 0x0002620000167ab9 */ /* 0x000fe20000000800 */
[----:B------:R-:W-:Y:S01]  /*3390*/  LOP3.LUT P6, RZ, R19, 0x8, RZ, 0xc0, !PT ;  /* 0x0000000813ff7812 */ /* 0x000fe200078cc0ff */
[----:B------:R-:W-:Y:S01]  /*33a0*/  IMAD R6, R6, UR47, -R5 ;  /* 0x0000002f06067c24 */ /* 0x000fe2000f8e0a05 */
[----:B------:R-:W-:Y:S02]  /*33b0*/  ISETP.LT.OR P2, PT, R67, 0x2, P2 ;  /* 0x000000024300780c */ /* 0x000fe40001741670 */
[----:B------:R-:W-:Y:S02]  /*33c0*/  ISETP.GT.AND P3, PT, R70, 0x70, !P3 ;  /* 0x000000704600780c */ /* 0x000fe40005f64270 */
[----:B------:R-:W-:Y:S02]  /*33d0*/  FSEL R37, R7, -INF , !P2 ;  /* 0xff80000007257808 */ /* 0x000fe40005000000 */
[----:B------:R-:W-:-:S02]  /*33e0*/  LOP3.LUT P2, RZ, R19, 0x2, RZ, 0xc0, !PT ;  /* 0x0000000213ff7812 */ /* 0x000fc4000784c0ff */
[C---:B------:R-:W-:Y:S02]  /*33f0*/  ISETP.GT.AND P4, PT, R70.reuse, 0x71, !P4 ;  /* 0x000000714600780c */ /* 0x040fe40006784270 */
[C---:B------:R-:W-:Y:S02]  /*3400*/  ISETP.GT.AND P2, PT, R70.reuse, 0x8, !P2 ;  /* 0x000000084600780c */ /* 0x040fe40005744270 */
[C---:B------:R-:W-:Y:S02]  /*3410*/  ISETP.LT.OR P3, PT, R67.reuse, 0x71, P3 ;  /* 0x000000714300780c */ /* 0x040fe40001f61670 */
[----:B------:R-:W-:Y:S02]  /*3420*/  ISETP.LT.OR P2, PT, R67, 0x9, P2 ;  /* 0x000000094300780c */ /* 0x000fe40001741670 */
[----:B------:R-:W-:Y:S02]  /*3430*/  ISETP.GT.AND P5, PT, R70, 0x78, !P5 ;  /* 0x000000784600780c */ /* 0x000fe40006fa4270 */
[----:B------:R-:W-:-:S02]  /*3440*/  FSEL R9, R9, -INF , !P2 ;  /* 0xff80000009097808 */ /* 0x000fc40005000000 */
[----:B------:R-:W-:Y:S02]  /*3450*/  LOP3.LUT P2, RZ, R19, 0x4, RZ, 0xc0, !PT ;  /* 0x0000000413ff7812 */ /* 0x000fe4000784c0ff */
[C---:B------:R-:W-:Y:S02]  /*3460*/  ISETP.LT.OR P4, PT, R67.reuse, 0x72, P4 ;  /* 0x000000724300780c */ /* 0x040fe40002781670 */
[----:B------:R-:W-:Y:S02]  /*3470*/  ISETP.GT.AND P2, PT, R70, 0x9, !P2 ;  /* 0x000000094600780c */ /* 0x000fe40005744270 */
[----:B------:R-:W-:Y:S02]  /*3480*/  FSEL R46, R46, -INF , !P3 ;  /* 0xff8000002e2e7808 */ /* 0x000fe40005800000 */
[C---:B------:R-:W-:Y:S02]  /*3490*/  ISETP.LT.OR P2, PT, R67.reuse, 0xa, P2 ;  /* 0x0000000a4300780c */ /* 0x040fe40001741670 */
[----:B------:R-:W-:-:S02]  /*34a0*/  ISETP.LT.OR P5, PT, R67, 0x79, P5 ;  /* 0x000000794300780c */ /* 0x000fc40002fa1670 */
[----:B------:R-:W-:Y:S02]  /*34b0*/  FSEL R35, R8, -INF , !P2 ;  /* 0xff80000008237808 */ /* 0x000fe40005000000 */
[----:B------:R-:W-:Y:S02]  /*34c0*/  ISETP.GT.AND P2, PT, R70, 0x10, !P6 ;  /* 0x000000104600780c */ /* 0x000fe40007744270 */
[----:B------:R-:W-:Y:S02]  /*34d0*/  FMNMX.FTZ R8, R81, R71, !PT ;  /* 0x0000004751087209 */ /* 0x000fe40007810000 */
[----:B------:R-:W-:Y:S02]  /*34e0*/  ISETP.LT.OR P2, PT, R67, 0x11, P2 ;  /* 0x000000114300780c */ /* 0x000fe40001741670 */
[----:B------:R-:W-:Y:S02]  /*34f0*/  FMNMX.FTZ R77, R73, R8, !PT ;  /* 0x00000008494d7209 */ /* 0x000fe40007810000 */
[----:B------:R-:W-:-:S02]  /*3500*/  FSEL R7, R10, -INF , !P2 ;  /* 0xff8000000a077808 */ /* 0x000fc40005000000 */
[----:B------:R-:W-:Y:S02]  /*3510*/  LOP3.LUT P2, RZ, R19, 0x2000000, RZ, 0xc0, !PT ;  /* 0x0200000013ff7812 */ /* 0x000fe4000784c0ff */
[----:B------:R-:W-:Y:S02]  /*3520*/  FMNMX.FTZ R8, R76, R77, !PT ;  /* 0x0000004d4c087209 */ /* 0x000fe40007810000 */
[----:B------:R-:W-:Y:S02]  /*3530*/  ISETP.GT.AND P2, PT, R70, 0x11, !P2 ;  /* 0x000000114600780c */ /* 0x000fe40005744270 */
[----:B------:R-:W-:Y:S02]  /*3540*/  FMNMX.FTZ R77, R75, R8, !PT ;  /* 0x000000084b4d7209 */ /* 0x000fe40007810000 */
[----:B------:R-:W-:Y:S02]  /*3550*/  ISETP.LT.OR P2, PT, R67, 0x12, P2 ;  /* 0x000000124300780c */ /* 0x000fe40001741670 */
[----:B------:R-:W-:-:S02]  /*3560*/  FMNMX.FTZ R77, R74, R77, !PT ;  /* 0x0000004d4a4d7209 */ /* 0x000fc40007810000 */
[----:B------:R-:W-:Y:S02]  /*3570*/  FSEL R11, R11, -INF , !P2 ;  /* 0xff8000000b0b7808 */ /* 0x000fe40005000000 */
[----:B------:R-:W-:Y:S02]  /*3580*/  LOP3.LUT P2, RZ, R19, 0x1000000, RZ, 0xc0, !PT ;  /* 0x0100000013ff7812 */ /* 0x000fe4000784c0ff */
[----:B------:R-:W-:Y:S02]  /*3590*/  FMNMX.FTZ R8, R72, R77, !PT ;  /* 0x0000004d48087209 */ /* 0x000fe40007810000 */
[----:B------:R-:W-:Y:S02]  /*35a0*/  ISETP.GT.AND P2, PT, R70, 0x18, !P2 ;  /* 0x000000184600780c */ /* 0x000fe40005744270 */
[----:B------:R-:W-:Y:S02]  /*35b0*/  FMNMX.FTZ R77, R69, R8, !PT ;  /* 0x00000008454d7209 */ /* 0x000fe40007810000 */
[----:B------:R-:W-:-:S02]  /*35c0*/  ISETP.LT.OR P2, PT, R67, 0x19, P2 ;  /* 0x000000194300780c */ /* 0x000fc40001741670 */
[----:B------:R-:W-:Y:S02]  /*35d0*/  FMNMX.FTZ R77, R68, R77, !PT ;  /* 0x0000004d444d7209 */ /* 0x000fe40007810000 */
[----:B------:R-:W-:Y:S02]  /*35e0*/  FSEL R12, R12, -INF , !P2 ;  /* 0xff8000000c0c7808 */ /* 0x000fe40005000000 */
[C---:B------:R-:W-:Y:S02]  /*35f0*/  LOP3.LUT P2, RZ, R19.reuse, 0x800000, RZ, 0xc0, !PT ;  /* 0x0080000013ff7812 */ /* 0x040fe4000784c0ff */
[----:B------:R-:W-:Y:S02]  /*3600*/  LOP3.LUT P6, RZ, R19, 0x8000, RZ, 0xc0, !PT ;  /* 0x0000800013ff7812 */ /* 0x000fe400078cc0ff */
[----:B------:R-:W-:Y:S02]  /*3610*/  ISETP.GT.AND P2, PT, R70, 0x19, !P2 ;  /* 0x000000194600780c */ /* 0x000fe40005744270 */
[----:B------:R-:W-:-:S02]  /*3620*/  FMNMX.FTZ R77, R64, R77, !PT ;  /* 0x0000004d404d7209 */ /* 0x000fc40007810000 */
[----:B------:R-:W-:Y:S02]  /*3630*/  ISETP.LT.OR P2, PT, R67, 0x1a, P2 ;  /* 0x0000001a4300780c */ /* 0x000fe40001741670 */
[----:B------:R-:W-:Y:S02]  /*3640*/  FMNMX.FTZ R77, R66, R77, !PT ;  /* 0x0000004d424d7209 */ /* 0x000fe40007810000 */
[----:B------:R-:W-:Y:S02]  /*3650*/  FSEL R13, R13, -INF , !P2 ;  /* 0xff8000000d0d7808 */ /* 0x000fe40005000000 */
[----:B------:R-:W-:Y:S02]  /*3660*/  LOP3.LUT P2, RZ, R19, 0x400000, RZ, 0xc0, !PT ;  /* 0x0040000013ff7812 */ /* 0x000fe4000784c0ff */
[----:B------:R-:W-:Y:S02]  /*3670*/  FMNMX.FTZ R8, R62, R77, !PT ;  /* 0x0000004d3e087209 */ /* 0x000fe40007810000 */
[----:B------:R-:W-:-:S02]  /*3680*/  ISETP.GT.AND P2, PT, R70, 0x20, !P2 ;  /* 0x000000204600780c */ /* 0x000fc40005744270 */
[----:B------:R-:W-:Y:S02]  /*3690*/  FMNMX.FTZ R8, R65, R8, !PT ;  /* 0x0000000841087209 */ /* 0x000fe40007810000 */
[----:B------:R-:W-:Y:S02]  /*36a0*/  ISETP.LT.OR P2, PT, R67, 0x21, P2 ;  /* 0x000000214300780c */ /* 0x000fe40001741670 */
[----:B------:R-:W-:Y:S02]  /*36b0*/  FMNMX.FTZ R77, R89, R8, !PT ;  /* 0x00000008594d7209 */ /* 0x000fe40007810000 */
[----:B------:R-:W-:Y:S02]  /*36c0*/  FSEL R14, R14, -INF , !P2 ;  /* 0xff8000000e0e7808 */ /* 0x000fe40005000000 */
[----:B------:R-:W-:Y:S02]  /*36d0*/  LOP3.LUT P2, RZ, R19, 0x200000, RZ, 0xc0, !PT ;  /* 0x0020000013ff7812 */ /* 0x000fe4000784c0ff */
[----:B------:R-:W-:-:S02]  /*36e0*/  FMNMX.FTZ R8, R90, R77, !PT ;  /* 0x0000004d5a087209 */ /* 0x000fc40007810000 */
[----:B------:R-:W-:Y:S02]  /*36f0*/  ISETP.GT.AND P2, PT, R70, 0x21, !P2 ;  /* 0x000000214600780c */ /* 0x000fe40005744270 */
[----:B------:R-:W-:Y:S02]  /*3700*/  FMNMX.FTZ R8, R63, R8, !PT ;  /* 0x000000083f087209 */ /* 0x000fe40007810000 */
[----:B------:R-:W-:Y:S02]  /*3710*/  ISETP.LT.OR P2, PT, R67, 0x22, P2 ;  /* 0x000000224300780c */ /* 0x000fe40001741670 */
[----:B------:R-:W-:Y:S02]  /*3720*/  FMNMX.FTZ R77, R61, R8, !PT ;  /* 0x000000083d4d7209 */ /* 0x000fe40007810000 */
[----:B------:R-:W-:Y:S02]  /*3730*/  FSEL R15, R15, -INF , !P2 ;  /* 0xff8000000f0f7808 */ /* 0x000fe40005000000 */
[----:B------:R-:W-:-:S02]  /*3740*/  LOP3.LUT P2, RZ, R19, 0x100000, RZ, 0xc0, !PT ;  /* 0x0010000013ff7812 */ /* 0x000fc4000784c0ff */
[----:B------:R-:W-:Y:S02]  /*3750*/  FMNMX.FTZ R77, R60, R77, !PT ;  /* 0x0000004d3c4d7209 */ /* 0x000fe40007810000 */
        /* <DEDUP_REMOVED lines=19> */
[----:B------:R-:W-:Y:S02]  /*3890*/  LOP3.LUT P2, RZ, R19, 0x20000, RZ, 0xc0, !PT ;  /* 0x0002000013ff7812 */ /* 0x000fe4000784c0ff */
[----:B------:R-:W-:Y:S02]  /*38a0*/  FMNMX.FTZ R8, R33, R8, !PT ;  /* 0x0000000821087209 */ /* 0x000fe40007810000 */
        /* <DEDUP_REMOVED lines=12> */
[----:B------:R-:W-:Y:S01]  /*3970*/  ISETP.GT.AND P2, PT, R70, 0x39, !P6 ;  /* 0x000000394600780c */ /* 0x000fe20007744270 */
[----:B------:R-:W1:Y:S01]  /*3980*/  SHFL.BFLY PT, R77, R10, 0x2, 0x1f ;  /* 0x0c401f000a4d7f89 */ /* 0x000e6200000e0000 */
[----:B------:R-:W-:-:S02]  /*3990*/  LOP3.LUT P6, RZ, R19, 0x10, RZ, 0xc0, !PT ;  /* 0x0000001013ff7812 */ /* 0x000fc400078cc0ff */
[----:B------:R-:W-:Y:S02]  /*39a0*/  ISETP.LT.OR P2, PT, R67, 0x3a, P2 ;  /* 0x0000003a4300780c */ /* 0x000fe40001741670 */
[----:B------:R-:W-:Y:S02]  /*39b0*/  R2UR UR10, R6 ;  /* 0x00000000060a72ca */ /* 0x000fe400000e0000 */
[----:B------:R-:W-:Y:S02]  /*39c0*/  FSEL R32, R32, -INF , !P2 ;  /* 0xff80000020207808 */ /* 0x000fe40005000000 */
[----:B------:R-:W-:-:S04]  /*39d0*/  LOP3.LUT P2, RZ, R19, 0x4000, RZ, 0xc0, !PT ;  /* 0x0000400013ff7812 */ /* 0x000fc8000784c0ff */
[----:B------:R-:W-:-:S04]  /*39e0*/  ISETP.GT.AND P2, PT, R70, 0x40, !P2 ;  /* 0x000000404600780c */ /* 0x000fc80005744270 */
[----:B------:R-:W-:Y:S01]  /*39f0*/  ISETP.LT.OR P2, PT, R67, 0x41, P2 ;  /* 0x000000414300780c */ /* 0x000fe20001741670 */
[----:B------:R-:W-:-:S03]  /*3a00*/  UIADD3 UR10, UR42, UR10, URZ ;  /* 0x0000000a2a0a7290 */ /* 0x000fc6000fffe03f */
[----:B------:R-:W-:Y:S01]  /*3a10*/  FSEL R34, R34, -INF , !P2 ;  /* 0xff80000022227808 */ /* 0x000fe20005000000 */
[----:B------:R-:W-:Y:S01]  /*3a20*/  UIADD3 UR6, UR10, UR6, URZ ;  /* 0x000000060a067290 */ /* 0x000fe2000fffe03f */
[----:B------:R-:W-:Y:S02]  /*3a30*/  LOP3.LUT P2, RZ, R19, 0x2000, RZ, 0xc0, !PT ;  /* 0x0000200013ff7812 */ /* 0x000fe4000784c0ff */
[----:B-1----:R-:W-:Y:S02]  /*3a40*/  FMNMX.FTZ R77, R10, R77, !PT ;  /* 0x0000004d0a4d7209 */ /* 0x002fe40007810000 */
[----:B------:R-:W-:-:S03]  /*3a50*/  ISETP.GT.AND P2, PT, R70, 0x41, !P2 ;  /* 0x000000414600780c */ /* 0x000fc60005744270 */
[----:B------:R-:W1:Y:S01]  /*3a60*/  SHFL.BFLY PT, R8, R77, 0x1, 0x1f ;  /* 0x0c201f004d087f89 */ /* 0x000e6200000e0000 */
[----:B------:R-:W-:-:S04]  /*3a70*/  ISETP.LT.OR P2, PT, R67, 0x42, P2 ;  /* 0x000000424300780c */ /* 0x000fc80001741670 */
[----:B------:R-:W-:Y:S02]  /*3a80*/  FSEL R36, R36, -INF , !P2 ;  /* 0xff80000024247808 */ /* 0x000fe40005000000 */
[----:B------:R-:W-:-:S04]  /*3a90*/  LOP3.LUT P2, RZ, R19, 0x1000, RZ, 0xc0, !PT ;  /* 0x0000100013ff7812 */ /* 0x000fc8000784c0ff */
[----:B------:R-:W-:-:S04]  /*3aa0*/  ISETP.GT.AND P2, PT, R70, 0x48, !P2 ;  /* 0x000000484600780c */ /* 0x000fc80005744270 */
[----:B------:R-:W-:-:S04]  /*3ab0*/  ISETP.LT.OR P2, PT, R67, 0x49, P2 ;  /* 0x000000494300780c */ /* 0x000fc80001741670 */
[----:B------:R-:W-:Y:S02]  /*3ac0*/  FSEL R38, R38, -INF , !P2 ;  /* 0xff80000026267808 */ /* 0x000fe40005000000 */
[----:B------:R-:W-:Y:S02]  /*3ad0*/  LOP3.LUT P2, RZ, R19, 0x800, RZ, 0xc0, !PT ;  /* 0x0000080013ff7812 */ /* 0x000fe4000784c0ff */
[----:B-1----:R-:W-:Y:S02]  /*3ae0*/  FMNMX.FTZ R8, R77, R8, !PT ;  /* 0x000000084d087209 */ /* 0x002fe40007810000 */
[----:B------:R-:W-:-:S03]  /*3af0*/  ISETP.GT.AND P2, PT, R70, 0x49, !P2 ;  /* 0x000000494600780c */ /* 0x000fc60005744270 */
[----:B------:R-:W-:Y:S01]  /*3b00*/  FMUL.FTZ R78, R8, UR22 ;  /* 0x00000016084e7c20 */ /* 0x000fe20008410000 */
[----:B------:R-:W-:-:S04]  /*3b10*/  ISETP.LT.OR P2, PT, R67, 0x4a, P2 ;  /* 0x0000004a4300780c */ /* 0x000fc80001741670 */
[----:B------:R-:W-:Y:S02]  /*3b20*/  FSEL R40, R40, -INF , !P2 ;  /* 0xff80000028287808 */ /* 0x000fe40005000000 */
[----:B------:R-:W-:-:S04]  /*3b30*/  LOP3.LUT P2, RZ, R19, 0x400, RZ, 0xc0, !PT ;  /* 0x0000040013ff7812 */ /* 0x000fc8000784c0ff */
[----:B------:R-:W-:-:S04]  /*3b40*/  ISETP.GT.AND P2, PT, R70, 0x50, !P2 ;  /* 0x000000504600780c */ /* 0x000fc80005744270 */
        /* <DEDUP_REMOVED lines=22> */
[----:B------:R-:W-:Y:S02]  /*3cb0*/  ISETP.GT.AND P2, PT, R70, 0x68, !P6 ;  /* 0x000000684600780c */ /* 0x000fe40007744270 */
[----:B------:R-:W-:Y:S02]  /*3cc0*/  LOP3.LUT P6, RZ, R19, 0x1, RZ, 0xc0, !PT ;  /* 0x0000000113ff7812 */ /* 0x000fe400078cc0ff */
[----:B------:R-:W-:-:S04]  /*3cd0*/  ISETP.LT.OR P2, PT, R67, 0x69, P2 ;  /* 0x000000694300780c */ /* 0x000fc80001741670 */
[----:B------:R-:W-:Y:S02]  /*3ce0*/  FSEL R56, R56, -INF , !P2 ;  /* 0xff80000038387808 */ /* 0x000fe40005000000 */
[----:B------:R-:W-:-:S04]  /*3cf0*/  FSETP.NEU.FTZ.AND P2, PT, R8, -INF , PT ;  /* 0xff8000000800780b */ /* 0x000fc80003f5d000 */
[----:B------:R-:W-:Y:S02]  /*3d00*/  FSEL R78, R78, RZ, P2 ;  /* 0x000000ff4e4e7208 */ /* 0x000fe40001000000 */
[C---:B------:R-:W-:Y:S02]  /*3d10*/  ISETP.GT.AND P2, PT, R70.reuse, RZ, !P6 ;  /* 0x000000ff4600720c */ /* 0x040fe40007744270 */
[----:B------:R-:W-:Y:S01]  /*3d20*/  LOP3.LUT P6, RZ, R19, 0x8000000, RZ, 0xc0, !PT ;  /* 0x0800000013ff7812 */ /* 0x000fe200078cc0ff */
[--C-:B------:R-:W-:Y:S01]  /*3d30*/  FFMA.FTZ R148, R81, UR22, -R78.reuse ;  /* 0x0000001651947c23 */ /* 0x100fe2000801084e */
[----:B------:R-:W-:Y:S01]  /*3d40*/  ISETP.LT.OR P2, PT, R67, 0x1, P2 ;  /* 0x000000014300780c */ /* 0x000fe20001741670 */
[--C-:B------:R-:W-:Y:S01]  /*3d50*/  FFMA.FTZ R132, R61, UR22, -R78.reuse ;  /* 0x000000163d847c23 */ /* 0x100fe2000801084e */
[----:B------:R-:W-:Y:S01]  /*3d60*/  ISETP.GT.AND P6, PT, R70, 0x79, !P6 ;  /* 0x000000794600780c */ /* 0x000fe200077c4270 */
[--C-:B------:R-:W-:Y:S01]  /*3d70*/  FFMA.FTZ R71, R71, UR22, -R78.reuse ;  /* 0x0000001647477c23 */ /* 0x100fe2000801084e */
[----:B------:R-:W-:Y:S01]  /*3d80*/  FSEL R4, R4, -INF , !P2 ;  /* 0xff80000004047808 */ /* 0x000fe20005000000 */
[--C-:B------:R-:W-:Y:S01]  /*3d90*/  FFMA.FTZ R150, R73, UR22, -R78.reuse ;  /* 0x0000001649967c23 */ /* 0x100fe2000801084e */
[----:B------:R-:W-:Y:S01]  /*3da0*/  LOP3.LUT P2, RZ, R19, 0x4000000, RZ, 0xc0, !PT ;  /* 0x0400000013ff7812 */ /* 0x000fe2000784c0ff */
[----:B------:R-:W-:Y:S01]  /*3db0*/  MUFU.EX2 R148, R148 ;  /* 0x0000009400947308 */ /* 0x000fe20000000800 */
[----:B------:R-:W-:Y:S01]  /*3dc0*/  FMNMX.FTZ R10, R4, R37, !PT ;  /* 0x00000025040a7209 */ /* 0x000fe20007810000 */
[--C-:B------:R-:W-:Y:S01]  /*3dd0*/  FFMA.FTZ R73, R76, UR22, -R78.reuse ;  /* 0x000000164c497c23 */ /* 0x100fe2000801084e */
[----:B------:R-:W-:Y:S01]  /*3de0*/  ISETP.GT.AND P2, PT, R70, 0x69, !P2 ;  /* 0x000000694600780c */ /* 0x000fe20005744270 */
[--C-:B------:R-:W-:Y:S01]  /*3df0*/  FFMA.FTZ R120, R29, UR22, -R78.reuse ;  /* 0x000000161d787c23 */ /* 0x100fe2000801084e */
[----:B------:R-:W-:Y:S01]  /*3e00*/  FMNMX.FTZ R10, R9, R10, !PT ;  /* 0x0000000a090a7209 */ /* 0x000fe20007810000 */
[--C-:B------:R-:W-:Y:S01]  /*3e10*/  FFMA.FTZ R144, R75, UR22, -R78.reuse ;  /* 0x000000164b907c23 */ /* 0x100fe2000801084e */
[----:B------:R-:W-:Y:S01]  /*3e20*/  ISETP.LT.OR P2, PT, R67, 0x6a, P2 ;  /* 0x0000006a4300780c */ /* 0x000fe20001741670 */
[----:B------:R-:W1:Y:S01]  /*3e30*/  MUFU.EX2 R71, R71 ;  /* 0x0000004700477308 */ /* 0x000e620000000800 */
[----:B------:R-:W-:Y:S01]  /*3e40*/  FMNMX.FTZ R10, R35, R10, !PT ;  /* 0x0000000a230a7209 */ /* 0x000fe20007810000 */
[--C-:B------:R-:W-:Y:S01]  /*3e50*/  FFMA.FTZ R122, R21, UR22, -R78.reuse ;  /* 0x00000016157a7c23 */ /* 0x100fe2000801084e */
[----:B------:R-:W-:Y:S01]  /*3e60*/  FSEL R43, R43, -INF , !P2 ;  /* 0xff8000002b2b7808 */ /* 0x000fe20005000000 */
[--C-:B------:R-:W-:Y:S01]  /*3e70*/  FFMA.FTZ R75, R74, UR22, -R78.reuse ;  /* 0x000000164a4b7c23 */ /* 0x100fe2000801084e */
[----:B------:R-:W-:Y:S01]  /*3e80*/  FMNMX.FTZ R10, R7, R10, !PT ;  /* 0x0000000a070a7209 */ /* 0x000fe20007810000 */
[--C-:B------:R-:W-:Y:S01]  /*3e90*/  FFMA.FTZ R21, R25, UR22, -R78.reuse ;  /* 0x0000001619157c23 */ /* 0x100fe2000801084e */
[----:B------:R-:W-:Y:S01]  /*3ea0*/  FSEL R61, R47, -INF , !P4 ;  /* 0xff8000002f3d7808 */ /* 0x000fe20006000000 */
[--C-:B------:R-:W-:Y:S01]  /*3eb0*/  FFMA.FTZ R47, R60, UR22, -R78.reuse ;  /* 0x000000163c2f7c23 */ /* 0x100fe2000801084e */
[----:B------:R-:W-:Y:S01]  /*3ec0*/  FMNMX.FTZ R77, R11, R10, !PT ;  /* 0x0000000a0b4d7209 */ /* 0x000fe20007810000 */
[----:B------:R-:W2:Y:S01]  /*3ed0*/  MUFU.EX2 R150, R150 ;  /* 0x0000009600967308 */ /* 0x000ea20000000800 */
[----:B------:R-:W-:Y:S01]  /*3ee0*/  FSEL R60, R51, -INF , !P5 ;  /* 0xff800000333c7808 */ /* 0x000fe20006800000 */
[--C-:B------:R-:W-:Y:S01]  /*3ef0*/  FFMA.FTZ R146, R72, UR22, -R78.reuse ;  /* 0x0000001648927c23 */ /* 0x100fe2000801084e */
[----:B------:R-:W-:Y:S01]  /*3f00*/  FMNMX.FTZ R10, R12, R77, !PT ;  /* 0x0000004d0c0a7209 */ /* 0x000fe20007810000 */
[--C-:B------:R-:W-:Y:S01]  /*3f10*/  FFMA.FTZ R69, R69, UR22, -R78.reuse ;  /* 0x0000001645457c23 */ /* 0x100fe2000801084e */
[----:B------:R-:W-:Y:S01]  /*3f20*/  ISETP.LT.OR P6, PT, R67, 0x7a, P6 ;  /* 0x0000007a4300780c */ /* 0x000fe200037c1670 */
[--C-:B------:R-:W-:Y:S01]  /*3f30*/  FFMA.FTZ R140, R68, UR22, -R78.reuse ;  /* 0x00000016448c7c23 */ /* 0x100fe2000801084e */
[----:B------:R-:W-:Y:S01]  /*3f40*/  FMNMX.FTZ R77, R13, R10, !PT ;  /* 0x0000000a0d4d7209 */ /* 0x000fe20007810000 */
[----:B------:R-:W3:Y:S01]  /*3f50*/  MUFU.EX2 R73, R73 ;  /* 0x0000004900497308 */ /* 0x000ee20000000800 */
[----:B------:R-:W-:Y:S01]  /*3f60*/  FSEL R55, R55, -INF , !P6 ;  /* 0xff80000037377808 */ /* 0x000fe20007000000 */
[--C-:B------:R-:W-:Y:S01]  /*3f70*/  FFMA.FTZ R64, R64, UR22, -R78.reuse ;  /* 0x0000001640407c23 */ /* 0x100fe2000801084e */
[----:B------:R-:W-:Y:S01]  /*3f80*/  FMNMX.FTZ R10, R14, R77, !PT ;  /* 0x0000004d0e0a7209 */ /* 0x000fe20007810000 */
[--C-:B------:R-:W-:Y:S01]  /*3f90*/  FFMA.FTZ R128, R57, UR22, -R78.reuse ;  /* 0x0000001639807c23 */ /* 0x100fe2000801084e */
[--C-:B------:R-:W-:Y:S01]  /*3fa0*/  FFMA.FTZ R142, R66, UR22, -R78.reuse ;  /* 0x00000016428e7c23 */ /* 0x100fe2000801084e */
[--C-:B------:R-:W-:Y:S01]  /*3fb0*/  FFMA.FTZ R57, R44, UR22, -R78.reuse ;  /* 0x000000162c397c23 */ /* 0x100fe2000801084e */
[----:B------:R-:W-:Y:S01]  /*3fc0*/  FMNMX.FTZ R77, R15, R10, !PT ;  /* 0x0000000a0f4d7209 */ /* 0x000fe20007810000 */
[----:B------:R-:W4:Y:S01]  /*3fd0*/  MUFU.EX2 R144, R144 ;  /* 0x0000009000907308 */ /* 0x000f220000000800 */
[--C-:B------:R-:W-:Y:S01]  /*3fe0*/  FFMA.FTZ R62, R62, UR22, -R78.reuse ;  /* 0x000000163e3e7c23 */ /* 0x100fe2000801084e */
[--C-:B------:R-:W-:Y:S01]  /*3ff0*/  FFMA.FTZ R136, R65, UR22, -R78.reuse ;  /* 0x0000001641887c23 */ /* 0x100fe2000801084e */
[----:B------:R-:W-:Y:S01]  /*4000*/  FMNMX.FTZ R77, R20, R77, !PT ;  /* 0x0000004d144d7209 */ /* 0x000fe20007810000 */
[--C-:B------:R-:W-:Y:S01]  /*4010*/  FFMA.FTZ R130, R48, UR22, -R78.reuse ;  /* 0x0000001630827c23 */ /* 0x100fe2000801084e */
[--C-:B------:R-:W-:Y:S01]  /*4020*/  FFMA.FTZ R65, R89, UR22, -R78.reuse ;  /* 0x0000001659417c23 */ /* 0x100fe2000801084e */
[--C-:B------:R-:W-:Y:S01]  /*4030*/  FFMA.FTZ R138, R90, UR22, -R78.reuse ;  /* 0x000000165a8a7c23 */ /* 0x100fe2000801084e */
[----:B------:R-:W-:Y:S01]  /*4040*/  FMNMX.FTZ R77, R24, R77, !PT ;  /* 0x0000004d184d7209 */ /* 0x000fe20007810000 */
[----:B------:R-:W5:Y:S01]  /*4050*/  MUFU.EX2 R75, R75 ;  /* 0x0000004b004b7308 */ /* 0x000f620000000800 */
        /* <DEDUP_REMOVED lines=9> */
[----:B------:R-:W-:Y:S01]  /*40f0*/  FFMA.FTZ R27, R27, UR22, -R78 ;  /* 0x000000161b1b7c23 */ /* 0x000fe2000801084e */
[----:B------:R-:W-:-:S04]  /*4100*/  FMNMX.FTZ R79, R30, R79, !PT ;  /* 0x0000004f1e4f7209 */ /* 0x000fc80007810000 */
[----:B------:R-:W-:Y:S01]  /*4110*/  FMNMX.FTZ R79, R32, R79, !PT ;  /* 0x0000004f204f7209 */ /* 0x000fe20007810000 */
[----:B------:R-:W5:Y:S03]  /*4120*/  MUFU.EX2 R69, R69 ;  /* 0x0000004500457308 */ /* 0x000f660000000800 */
        /* <DEDUP_REMOVED lines=21> */
[----:B------:R-:W-:Y:S01]  /*4280*/  FMNMX.FTZ R10, R60, R51, !PT ;  /* 0x000000333c0a7209 */ /* 0x000fe20007810000 */
[--C-:B------:R-:W-:Y:S01]  /*4290*/  FFMA.FTZ R51, R53, UR22, -R78.reuse ;  /* 0x0000001635337c23 */ /* 0x100fe2000801084e */
[----:B------:R-:W-:Y:S02]  /*42a0*/  FFMA.FTZ R53, R59, UR22, -R78 ;  /* 0x000000163b357c23 */ /* 0x000fe4000801084e */
[----:B------:R-:W-:Y:S01]  /*42b0*/  FMNMX.FTZ R10, R55, R10, !PT ;  /* 0x0000000a370a7209 */ /* 0x000fe20007810000 */
[----:B------:R-:W-:Y:S04]  /*42c0*/  MUFU.EX2 R63, R63 ;  /* 0x0000003f003f7308 */ /* 0x000fe80000000800 */
[----:B------:R-:W1:Y:S04]  /*42d0*/  SHFL.BFLY PT, R67, R10, 0x2, 0x1f ;  /* 0x0c401f000a437f89 */ /* 0x000e6800000e0000 */
[----:B------:R-:W-:Y:S08]  /*42e0*/  MUFU.EX2 R132, R132 ;  /* 0x0000008400847308 */ /* 0x000ff00000000800 */
[----:B------:R-:W-:Y:S08]  /*42f0*/  MUFU.EX2 R47, R47 ;  /* 0x0000002f002f7308 */ /* 0x000ff00000000800 */
[----:B------:R-:W-:Y:S01]  /*4300*/  MUFU.EX2 R134, R134 ;  /* 0x0000008600867308 */ /* 0x000fe20000000800 */
[----:B-1----:R-:W-:-:S07]  /*4310*/  FMNMX.FTZ R67, R10, R67, !PT ;  /* 0x000000430a437209 */ /* 0x002fce0007810000 */
[----:B------:R-:W-:Y:S01]  /*4320*/  MUFU.EX2 R51, R51 ;  /* 0x0000003300337308 */ /* 0x000fe20000000800 */
[----:B------:R-:W1:Y:S07]  /*4330*/  SHFL.BFLY PT, R10, R67, 0x1, 0x1f ;  /* 0x0c201f00430a7f89 */ /* 0x000e6e00000e0000 */
[----:B------:R-:W-:Y:S08]  /*4340*/  MUFU.EX2 R128, R128 ;  /* 0x0000008000807308 */ /* 0x000ff00000000800 */
[----:B------:R-:W-:Y:S08]  /*4350*/  MUFU.EX2 R53, R53 ;  /* 0x0000003500357308 */ /* 0x000ff00000000800 */
[----:B------:R-:W-:Y:S01]  /*4360*/  MUFU.EX2 R130, R130 ;  /* 0x0000008200827308 */ /* 0x000fe20000000800 */
[----:B-1----:R-:W-:-:S04]  /*4370*/  FMNMX.FTZ R10, R67, R10, !PT ;  /* 0x0000000a430a7209 */ /* 0x002fc80007810000 */
[C---:B------:R-:W-:Y:S01]  /*4380*/  FSETP.NEU.FTZ.AND P2, PT, R10.reuse, -INF , PT ;  /* 0xff8000000a00780b */ /* 0x040fe20003f5d000 */
[----:B------:R-:W-:Y:S02]  /*4390*/  FMUL.FTZ R29, R10, UR22 ;  /* 0x000000160a1d7c20 */ /* 0x000fe40008410000 */
[----:B------:R-:W-:Y:S03]  /*43a0*/  MUFU.EX2 R57, R57 ;  /* 0x0000003900397308 */ /* 0x000fe60000000800 */
[----:B------:R-:W-:Y:S02]  /*43b0*/  FSEL R25, R29, RZ, P2 ;  /* 0x000000ff1d197208 */ /* 0x000fe40001000000 */
[----:B------:R-:W-:-:S03]  /*43c0*/  PLOP3.LUT P2, PT, PT, PT, UP0, 0x40, 0x0 ;  /* 0x000000000000781c */ /* 0x000fc60003f4e808 */
[----:B------:R-:W-:Y:S01]  /*43d0*/  FFMA.FTZ R145, R7, UR22, -R25 ;  /* 0x0000001607917c23 */ /* 0x000fe20008010819 */
[----:B------:R-:W-:Y:S01]  /*43e0*/  FADD.FTZ R7, R148, R71 ;  /* 0x0000004794077221 */ /* 0x000fe20000010000 */
[--C-:B------:R-:W-:Y:S01]  /*43f0*/  FFMA.FTZ R143, R20, UR22, -R25.reuse ;  /* 0x00000016148f7c23 */ /* 0x100fe20008010819 */
[--C-:B------:R-:W-:Y:S01]  /*4400*/  FFMA.FTZ R20, R24, UR22, -R25.reuse ;  /* 0x0000001618147c23 */ /* 0x100fe20008010819 */
[----:B------:R-:W-:Y:S01]  /*4410*/  FFMA.FTZ R24, R28, UR22, -R25 ;  /* 0x000000161c187c23 */ /* 0x000fe20008010819 */
[----:B--2---:R-:W-:Y:S01]  /*4420*/  FADD.FTZ R28, R150, R7 ;  /* 0x00000007961c7221 */ /* 0x004fe20000010000 */
[--C-:B------:R-:W-:Y:S01]  /*4430*/  FFMA.FTZ R149, R4, UR22, -R25.reuse ;  /* 0x0000001604957c23 */ /* 0x100fe20008010819 */
[--C-:B------:R-:W-:Y:S01]  /*4440*/  FFMA.FTZ R4, R37, UR22, -R25.reuse ;  /* 0x0000001625047c23 */ /* 0x100fe20008010819 */
[--C-:B------:R-:W-:Y:S01]  /*4450*/  FFMA.FTZ R151, R9, UR22, -R25.reuse ;  /* 0x0000001609977c23 */ /* 0x100fe20008010819 */
[----:B---3--:R-:W-:Y:S01]  /*4460*/  FADD.FTZ R7, R73, R28 ;  /* 0x0000001c49077221 */ /* 0x008fe20000010000 */
[--C-:B------:R-:W-:Y:S01]  /*4470*/  FFMA.FTZ R44, R35, UR22, -R25.reuse ;  /* 0x00000016232c7c23 */ /* 0x100fe20008010819 */
[----:B------:R-:W-:Y:S01]  /*4480*/  FFMA.FTZ R139, R30, UR22, -R25 ;  /* 0x000000161e8b7c23 */ /* 0x000fe20008010819 */
[----:B------:R-:W-:Y:S01]  /*4490*/  MUFU.EX2 R149, R149 ;  /* 0x0000009500957308 */ /* 0x000fe20000000800 */
[----:B----4-:R-:W-:Y:S01]  /*44a0*/  FADD.FTZ R28, R144, R7 ;  /* 0x00000007901c7221 */ /* 0x010fe20000010000 */
[--C-:B------:R-:W-:Y:S01]  /*44b0*/  FFMA.FTZ R48, R11, UR22, -R25.reuse ;  /* 0x000000160b307c23 */ /* 0x100fe20008010819 */
[--C-:B------:R-:W-:Y:S01]  /*44c0*/  FFMA.FTZ R147, R12, UR22, -R25.reuse ;  /* 0x000000160c937c23 */ /* 0x100fe20008010819 */
[--C-:B------:R-:W-:Y:S01]  /*44d0*/  FFMA.FTZ R137, R26, UR22, -R25.reuse ;  /* 0x000000161a897c23 */ /* 0x100fe20008010819 */
[----:B-----5:R-:W-:Y:S01]  /*44e0*/  FADD.FTZ R7, R75, R28 ;  /* 0x0000001c4b077221 */ /* 0x020fe20000010000 */
[--C-:B------:R-:W-:Y:S01]  /*44f0*/  FFMA.FTZ R26, R32, UR22, -R25.reuse ;  /* 0x00000016201a7c23 */ /* 0x100fe20008010819 */
[----:B------:R-:W-:Y:S01]  /*4500*/  FFMA.FTZ R12, R13, UR22, -R25 ;  /* 0x000000160d0c7c23 */ /* 0x000fe20008010819 */
[----:B------:R-:W1:Y:S01]  /*4510*/  MUFU.EX2 R4, R4 ;  /* 0x0000000400047308 */ /* 0x000e620000000800 */
[----:B------:R-:W-:Y:S01]  /*4520*/  FADD.FTZ R30, R146, R7 ;  /* 0x00000007921e7221 */ /* 0x000fe20000010000 */
[--C-:B------:R-:W-:Y:S01]  /*4530*/  FFMA.FTZ R141, R14, UR22, -R25.reuse ;  /* 0x000000160e8d7c23 */ /* 0x100fe20008010819 */
[--C-:B------:R-:W-:Y:S01]  /*4540*/  FFMA.FTZ R133, R34, UR22, -R25.reuse ;  /* 0x0000001622857c23 */ /* 0x100fe20008010819 */
[--C-:B------:R-:W-:Y:S01]  /*4550*/  FFMA.FTZ R14, R15, UR22, -R25.reuse ;  /* 0x000000160f0e7c23 */ /* 0x100fe20008010819 */
[----:B------:R-:W-:Y:S01]  /*4560*/  FADD.FTZ R7, R69, R30 ;  /* 0x0000001e45077221 */ /* 0x000fe20000010000 */
[--C-:B------:R-:W-:Y:S01]  /*4570*/  FFMA.FTZ R28, R36, UR22, -R25.reuse ;  /* 0x00000016241c7c23 */ /* 0x100fe20008010819 */
[----:B------:R-:W-:Y:S01]  /*4580*/  FFMA.FTZ R135, R38, UR22, -R25 ;  /* 0x0000001626877c23 */ /* 0x000fe20008010819 */
[----:B------:R-:W2:Y:S01]  /*4590*/  MUFU.EX2 R151, R151 ;  /* 0x0000009700977308 */ /* 0x000ea20000000800 */
[----:B------:R-:W-:Y:S01]  /*45a0*/  FADD.FTZ R30, R140, R7 ;  /* 0x000000078c1e7221 */ /* 0x000fe20000010000 */
[--C-:B------:R-:W-:Y:S01]  /*45b0*/  FFMA.FTZ R129, R42, UR22, -R25.reuse ;  /* 0x000000162a817c23 */ /* 0x100fe20008010819 */
[--C-:B------:R-:W-:Y:S01]  /*45c0*/  FFMA.FTZ R131, R49, UR22, -R25.reuse ;  /* 0x0000001631837c23 */ /* 0x100fe20008010819 */
[--C-:B------:R-:W-:Y:S01]  /*45d0*/  FFMA.FTZ R50, R50, UR22, -R25.reuse ;  /* 0x0000001632327c23 */ /* 0x100fe20008010819 */
[----:B------:R-:W-:Y:S01]  /*45e0*/  FADD.FTZ R9, R77, R30 ;  /* 0x0000001e4d097221 */ /* 0x000fe20000010000 */
[--C-:B------:R-:W-:Y:S01]  /*45f0*/  FFMA.FTZ R30, R40, UR22, -R25.reuse ;  /* 0x00000016281e7c23 */ /* 0x100fe20008010819 */
[----:B------:R-:W-:Y:S01]  /*4600*/  FFMA.FTZ R52, R52, UR22, -R25 ;  /* 0x0000001634347c23 */ /* 0x000fe20008010819 */
[----:B------:R-:W3:Y:S01]  /*4610*/  MUFU.EX2 R44, R44 ;  /* 0x0000002c002c7308 */ /* 0x000ee20000000800 */
[----:B-1----:R-:W-:Y:S01]  /*4620*/  FADD.FTZ R32, R149, R4 ;  /* 0x0000000495207221 */ /* 0x002fe20000010000 */
[----:B------:R-:W-:Y:S01]  /*4630*/  FADD.FTZ R34, R142, R9 ;  /* 0x000000098e227221 */ /* 0x000fe20000010000 */
[--C-:B------:R-:W-:Y:S01]  /*4640*/  FFMA.FTZ R54, R54, UR22, -R25.reuse ;  /* 0x0000001636367c23 */ /* 0x100fe20008010819 */
[--C-:B------:R-:W-:Y:S01]  /*4650*/  FFMA.FTZ R56, R56, UR22, -R25.reuse ;  /* 0x0000001638387c23 */ /* 0x100fe20008010819 */
[--C-:B------:R-:W-:Y:S01]  /*4660*/  FFMA.FTZ R43, R43, UR22, -R25.reuse ;  /* 0x000000162b2b7c23 */ /* 0x100fe20008010819 */
[----:B------:R-:W-:Y:S01]  /*4670*/  FADD.FTZ R9, R79, R34 ;  /* 0x000000224f097221 */ /* 0x000fe20000010000 */
[--C-:B------:R-:W-:Y:S01]  /*4680*/  FFMA.FTZ R46, R46, UR22, -R25.reuse ;  /* 0x000000162e2e7c23 */ /* 0x100fe20008010819 */
[----:B------:R-:W1:Y:S01]  /*4690*/  MUFU.EX2 R145, R145 ;  /* 0x0000009100917308 */ /* 0x000e620000000800 */
[----:B--2---:R-:W-:Y:S01]  /*46a0*/  FADD.FTZ R7, R151, R32 ;  /* 0x0000002097077221 */ /* 0x004fe20000010000 */
[--C-:B------:R-:W-:Y:S01]  /*46b0*/  FFMA.FTZ R61, R61, UR22, -R25.reuse ;  /* 0x000000163d3d7c23 */ /* 0x100fe20008010819 */
[----:B------:R-:W-:Y:S01]  /*46c0*/  FFMA.FTZ R60, R60, UR22, -R25 ;  /* 0x000000163c3c7c23 */ /* 0x000fe20008010819 */
[----:B------:R-:W-:-:S02]  /*46d0*/  F2FP.F16.F32.PACK_AB R149, R4, R149 ;  /* 0x000000950495723e */ /* 0x000fc400000000ff */
[----:B------:R-:W-:Y:S02]  /*46e0*/  F2FP.F16.F32.PACK_AB R148, R71, R148 ;  /* 0x000000944794723e */ /* 0x000fe400000000ff */
[----:B------:R-:W2:Y:S01]  /*46f0*/  MUFU.EX2 R48, R48 ;  /* 0x0000003000307308 */ /* 0x000ea20000000800 */
[----:B---3--:R-:W-:Y:S01]  /*4700*/  FADD.FTZ R32, R44, R7 ;  /* 0x000000072c207221 */ /* 0x008fe20000010000 */
[----:B------:R-:W-:Y:S02]  /*4710*/  F2FP.F16.F32.PACK_AB R150, R73, R150 ;  /* 0x000000964996723e */ /* 0x000fe400000000ff */
[----:B------:R-:W-:Y:S02]  /*4720*/  F2FP.F16.F32.PACK_AB R144, R75, R144 ;  /* 0x000000904b90723e */ /* 0x000fe400000000ff */
[----:B------:R-:W-:Y:S02]  /*4730*/  F2FP.F16.F32.PACK_AB R146, R69, R146 ;  /* 0x000000924592723e */ /* 0x000fe400000000ff */
[----:B------:R-:W3:Y:S01]  /*4740*/  MUFU.EX2 R147, R147 ;  /* 0x0000009300937308 */ /* 0x000ee20000000800 */
[----:B-1----:R-:W-:Y:S01]  /*4750*/  FADD.FTZ R7, R145, R32 ;  /* 0x0000002091077221 */ /* 0x002fe20000010000 */
[----:B------:R-:W-:Y:S01]  /*4760*/  FADD.FTZ R32, R136, R9 ;  /* 0x0000000988207221 */ /* 0x000fe20000010000 */
[----:B------:R-:W-:-:S02]  /*4770*/  F2FP.F16.F32.PACK_AB R140, R77, R140 ;  /* 0x0000008c4d8c723e */ /* 0x000fc400000000ff */
[----:B------:R-:W-:Y:S01]  /*4780*/  F2FP.F16.F32.PACK_AB R142, R79, R142 ;  /* 0x0000008e4f8e723e */ /* 0x000fe200000000ff */
[----:B------:R-:W-:Y:S01]  /*4790*/  FADD.FTZ R9, R65, R32 ;  /* 0x0000002041097221 */ /* 0x000fe20000010000 */
[----:B------:R-:W-:Y:S01]  /*47a0*/  FFMA.FTZ R32, R45, UR22, -R25 ;  /* 0x000000162d207c23 */ /* 0x000fe20008010819 */
[----:B------:R-:W1:Y:S01]  /*47b0*/  MUFU.EX2 R12, R12 ;  /* 0x0000000c000c7308 */ /* 0x000e620000000800 */
[----:B--2---:R-:W-:Y:S01]  /*47c0*/  FADD.FTZ R34, R48, R7 ;  /* 0x0000000730227221 */ /* 0x004fe20000010000 */
[----:B------:R-:W-:Y:S01]  /*47d0*/  FADD.FTZ R36, R138, R9 ;  /* 0x000000098a247221 */ /* 0x000fe20000010000 */
[----:B------:R-:W-:Y:S01]  /*47e0*/  FFMA.FTZ R25, R55, UR22, -R25 ;  /* 0x0000001637197c23 */ /* 0x000fe20008010819 */
[----:B------:R-:W-:Y:S02]  /*47f0*/  F2FP.F16.F32.PACK_AB R136, R65, R136 ;  /* 0x000000884188723e */ /* 0x000fe400000000ff */
[----:B------:R-:W-:Y:S02]  /*4800*/  F2FP.F16.F32.PACK_AB R138, R63, R138 ;  /* 0x0000008a3f8a723e */ /* 0x000fe400000000ff */
[----:B------:R-:W2:Y:S01]  /*4810*/  MUFU.EX2 R141, R141 ;  /* 0x0000008d008d7308 */ /* 0x000ea20000000800 */
[----:B---3--:R-:W-:Y:S01]  /*4820*/  FADD.FTZ R7, R147, R34 ;  /* 0x0000002293077221 */ /* 0x008fe20000010000 */
[----:B------:R-:W-:-:S02]  /*4830*/  F2FP.F16.F32.PACK_AB R151, R44, R151 ;  /* 0x000000972c97723e */ /* 0x000fc400000000ff */
[----:B------:R-:W-:-:S04]  /*4840*/  F2FP.F16.F32.PACK_AB R145, R48, R145 ;  /* 0x000000913091723e */ /* 0x000fc800000000ff */
[----:B------:R-:W3:Y:S01]  /*4850*/  MUFU.EX2 R14, R14 ;  /* 0x0000000e000e7308 */ /* 0x000ee20000000800 */
[C---:B-1----:R-:W-:Y:S01]  /*4860*/  FADD.FTZ R34, R12.reuse, R7 ;  /* 0x000000070c227221 */ /* 0x042fe20000010000 */
[----:B------:R-:W-:Y:S01]  /*4870*/  FADD.FTZ R7, R63, R36 ;  /* 0x000000243f077221 */ /* 0x000fe20000010000 */
[----:B------:R-:W-:-:S03]  /*4880*/  F2FP.F16.F32.PACK_AB R147, R12, R147 ;  /* 0x000000930c93723e */ /* 0x000fc600000000ff */
[----:B------:R-:W-:Y:S01]  /*4890*/  FADD.FTZ R36, R132, R7 ;  /* 0x0000000784247221 */ /* 0x000fe20000010000 */
[----:B------:R-:W-:Y:S01]  /*48a0*/  F2FP.F16.F32.PACK_AB R132, R47, R132 ;  /* 0x000000842f84723e */ /* 0x000fe200000000ff */
[----:B------:R-:W1:Y:S01]  /*48b0*/  MUFU.EX2 R143, R143 ;  /* 0x0000008f008f7308 */ /* 0x000e620000000800 */
[----:B--2---:R-:W-:Y:S01]  /*48c0*/  FADD.FTZ R5, R141, R34 ;  /* 0x000000228d057221 */ /* 0x004fe20000010000 */
[----:B------:R-:W-:-:S04]  /*48d0*/  FADD.FTZ R7, R47, R36 ;  /* 0x000000242f077221 */ /* 0x000fc80000010000 */
[----:B------:R-:W-:Y:S01]  /*48e0*/  FADD.FTZ R36, R134, R7 ;  /* 0x0000000786247221 */ /* 0x000fe20000010000 */
[C---:B------:R-:W-:Y:S01]  /*48f0*/  F2FP.F16.F32.PACK_AB R134, R51.reuse, R134 ;  /* 0x000000863386723e */ /* 0x040fe200000000ff */
[----:B------:R-:W2:Y:S01]  /*4900*/  MUFU.EX2 R20, R20 ;  /* 0x0000001400147308 */ /* 0x000ea20000000800 */
[C---:B---3--:R-:W-:Y:S01]  /*4910*/  FADD.FTZ R34, R14.reuse, R5 ;  /* 0x000000050e227221 */ /* 0x048fe20000010000 */
[----:B------:R-:W-:Y:S01]  /*4920*/  FADD.FTZ R7, R51, R36 ;  /* 0x0000002433077221 */ /* 0x000fe20000010000 */
[----:B------:R-:W-:-:S03]  /*4930*/  F2FP.F16.F32.PACK_AB R141, R14, R141 ;  /* 0x0000008d0e8d723e */ /* 0x000fc600000000ff */
[----:B------:R-:W-:Y:S01]  /*4940*/  FADD.FTZ R36, R128, R7 ;  /* 0x0000000780247221 */ /* 0x000fe20000010000 */
[----:B------:R-:W-:Y:S01]  /*4950*/  F2FP.F16.F32.PACK_AB R128, R53, R128 ;  /* 0x000000803580723e */ /* 0x000fe200000000ff */
[----:B------:R-:W3:Y:S01]  /*4960*/  MUFU.EX2 R137, R137 ;  /* 0x0000008900897308 */ /* 0x000ee20000000800 */
[----:B-1----:R-:W-:Y:S01]  /*4970*/  FADD.FTZ R5, R143, R34 ;  /* 0x000000228f057221 */ /* 0x002fe20000010000 */
[----:B------:R-:W-:-:S04]  /*4980*/  FADD.FTZ R7, R53, R36 ;  /* 0x0000002435077221 */ /* 0x000fc80000010000 */
[----:B------:R-:W-:Y:S01]  /*4990*/  FADD.FTZ R36, R130, R7 ;  /* 0x0000000782247221 */ /* 0x000fe20000010000 */
[C---:B------:R-:W-:Y:S01]  /*49a0*/  F2FP.F16.F32.PACK_AB R130, R57.reuse, R130 ;  /* 0x000000823982723e */ /* 0x040fe200000000ff */
[----:B------:R-:W1:Y:S01]  /*49b0*/  MUFU.EX2 R24, R24 ;  /* 0x0000001800187308 */ /* 0x000e620000000800 */
[C---:B--2---:R-:W-:Y:S01]  /*49c0*/  FADD.FTZ R34, R20.reuse, R5 ;  /* 0x0000000514227221 */ /* 0x044fe20000010000 */
[----:B------:R-:W-:Y:S01]  /*49d0*/  FADD.FTZ R7, R57, R36 ;  /* 0x0000002439077221 */ /* 0x000fe20000010000 */
[----:B------:R-:W-:-:S05]  /*49e0*/  F2FP.F16.F32.PACK_AB R143, R20, R143 ;  /* 0x0000008f148f723e */ /* 0x000fca00000000ff */
[----:B------:R-:W2:Y:S01]  /*49f0*/  MUFU.EX2 R139, R139 ;  /* 0x0000008b008b7308 */ /* 0x000ea20000000800 */
[----:B---3--:R-:W-:-:S07]  /*4a00*/  FADD.FTZ R5, R137, R34 ;  /* 0x0000002289057221 */ /* 0x008fce0000010000 */
[----:B------:R-:W3:Y:S01]  /*4a10*/  MUFU.EX2 R26, R26 ;  /* 0x0000001a001a7308 */ /* 0x000ee20000000800 */
[C---:B-1----:R-:W-:Y:S01]  /*4a20*/  FADD.FTZ R34, R24.reuse, R5 ;  /* 0x0000000518227221 */ /* 0x042fe20000010000 */
[----:B------:R-:W-:-:S06]  /*4a30*/  F2FP.F16.F32.PACK_AB R137, R24, R137 ;  /* 0x000000891889723e */ /* 0x000fcc00000000ff */
[----:B------:R-:W1:Y:S01]  /*4a40*/  MUFU.EX2 R133, R133 ;  /* 0x0000008500857308 */ /* 0x000e620000000800 */
[----:B--2---:R-:W-:-:S07]  /*4a50*/  FADD.FTZ R5, R139, R34 ;  /* 0x000000228b057221 */ /* 0x004fce0000010000 */
[----:B------:R-:W2:Y:S01]  /*4a60*/  MUFU.EX2 R124, R124 ;  /* 0x0000007c007c7308 */ /* 0x000ea20000000800 */
[C---:B---3--:R-:W-:Y:S01]  /*4a70*/  FADD.FTZ R34, R26.reuse, R5 ;  /* 0x000000051a227221 */ /* 0x048fe20000010000 */
[----:B------:R-:W-:-:S06]  /*4a80*/  F2FP.F16.F32.PACK_AB R139, R26, R139 ;  /* 0x0000008b1a8b723e */ /* 0x000fcc00000000ff */
[----:B------:R-:W3:Y:S01]  /*4a90*/  MUFU.EX2 R28, R28 ;  /* 0x0000001c001c7308 */ /* 0x000ee20000000800 */
[----:B-1----:R-:W-:-:S07]  /*4aa0*/  FADD.FTZ R5, R133, R34 ;  /* 0x0000002285057221 */ /* 0x002fce0000010000 */
[----:B------:R-:W1:Y:S01]  /*4ab0*/  MUFU.EX2 R39, R39 ;  /* 0x0000002700277308 */ /* 0x000e620000000800 */
[----:B--2---:R-:W-:-:S07]  /*4ac0*/  FADD.FTZ R36, R124, R7 ;  /* 0x000000077c247221 */ /* 0x004fce0000010000 */
[----:B------:R-:W2:Y:S01]  /*4ad0*/  MUFU.EX2 R135, R135 ;  /* 0x0000008700877308 */ /* 0x000ea20000000800 */
[C---:B---3--:R-:W-:Y:S01]  /*4ae0*/  FADD.FTZ R34, R28.reuse, R5 ;  /* 0x000000051c227221 */ /* 0x048fe20000010000 */
[----:B------:R-:W-:-:S06]  /*4af0*/  F2FP.F16.F32.PACK_AB R133, R28, R133 ;  /* 0x000000851c85723e */ /* 0x000fcc00000000ff */
[----:B------:R-:W3:Y:S01]  /*4b00*/  MUFU.EX2 R126, R126 ;  /* 0x0000007e007e7308 */ /* 0x000ee20000000800 */
[C---:B-1----:R-:W-:Y:S01]  /*4b10*/  FADD.FTZ R7, R39.reuse, R36 ;  /* 0x0000002427077221 */ /* 0x042fe20000010000 */
[----:B------:R-:W-:-:S06]  /*4b20*/  F2FP.F16.F32.PACK_AB R124, R39, R124 ;  /* 0x0000007c277c723e */ /* 0x000fcc00000000ff */
[----:B------:R-:W1:Y:S01]  /*4b30*/  MUFU.EX2 R30, R30 ;  /* 0x0000001e001e7308 */ /* 0x000e620000000800 */
[----:B--2---:R-:W-:-:S07]  /*4b40*/  FADD.FTZ R5, R135, R34 ;  /* 0x0000002287057221 */ /* 0x004fce0000010000 */
[----:B------:R-:W2:Y:S01]  /*4b50*/  MUFU.EX2 R31, R31 ;  /* 0x0000001f001f7308 */ /* 0x000ea20000000800 */
[----:B---3--:R-:W-:-:S07]  /*4b60*/  FADD.FTZ R36, R126, R7 ;  /* 0x000000077e247221 */ /* 0x008fce0000010000 */
[----:B------:R-:W3:Y:S01]  /*4b70*/  MUFU.EX2 R129, R129 ;  /* 0x0000008100817308 */ /* 0x000ee20000000800 */
[C---:B-1----:R-:W-:Y:S01]  /*4b80*/  FADD.FTZ R34, R30.reuse, R5 ;  /* 0x000000051e227221 */ /* 0x042fe20000010000 */
[----:B------:R-:W-:-:S06]  /*4b90*/  F2FP.F16.F32.PACK_AB R135, R30, R135 ;  /* 0x000000871e87723e */ /* 0x000fcc00000000ff */
[----:B------:R-:W1:Y:S01]  /*4ba0*/  MUFU.EX2 R120, R120 ;  /* 0x0000007800787308 */ /* 0x000e620000000800 */
[C---:B--2---:R-:W-:Y:S01]  /*4bb0*/  FADD.FTZ R7, R31.reuse, R36 ;  /* 0x000000241f077221 */ /* 0x044fe20000010000 */
[----:B------:R-:W-:-:S06]  /*4bc0*/  F2FP.F16.F32.PACK_AB R126, R31, R126 ;  /* 0x0000007e1f7e723e */ /* 0x000fcc00000000ff */
[----:B------:R-:W2:Y:S01]  /*4bd0*/  MUFU.EX2 R32, R32 ;  /* 0x0000002000207308 */ /* 0x000ea20000000800 */
[----:B---3--:R-:W-:-:S07]  /*4be0*/  FADD.FTZ R5, R129, R34 ;  /* 0x0000002281057221 */ /* 0x008fce0000010000 */
[----:B------:R-:W3:Y:S01]  /*4bf0*/  MUFU.EX2 R27, R27 ;  /* 0x0000001b001b7308 */ /* 0x000ee20000000800 */
[----:B-1----:R-:W-:-:S07]  /*4c00*/  FADD.FTZ R36, R120, R7 ;  /* 0x0000000778247221 */ /* 0x002fce0000010000 */
[----:B------:R-:W1:Y:S01]  /*4c10*/  MUFU.EX2 R131, R131 ;  /* 0x0000008300837308 */ /* 0x000e620000000800 */
[C---:B--2---:R-:W-:Y:S01]  /*4c20*/  FADD.FTZ R34, R32.reuse, R5 ;  /* 0x0000000520227221 */ /* 0x044fe20000010000 */
[----:B------:R-:W-:-:S06]  /*4c30*/  F2FP.F16.F32.PACK_AB R129, R32, R129 ;  /* 0x000000812081723e */ /* 0x000fcc00000000ff */
        /* <DEDUP_REMOVED lines=21> */
[C---:B--2---:R-:W-:Y:S01]  /*4d90*/  FADD.FTZ R7, R43.reuse, R4 ;  /* 0x000000042b077221 */ /* 0x044fe20000010000 */
[----:B------:R-:W-:-:S06]  /*4da0*/  F2FP.F16.F32.PACK_AB R127, R43, R56 ;  /* 0x000000382b7f723e */ /* 0x000fcc00000000ff */
[----:B------:R-:W2:Y:S01]  /*4db0*/  MUFU.EX2 R60, R60 ;  /* 0x0000003c003c7308 */ /* 0x000ea20000000800 */
[----:B---3--:R-:W-:-:S07]  /*4dc0*/  FADD.FTZ R4, R46, R7 ;  /* 0x000000072e047221 */ /* 0x008fce0000010000 */
[----:B------:R-:W3:Y:S01]  /*4dd0*/  MUFU.EX2 R25, R25 ;  /* 0x0000001900197308 */ /* 0x000ee20000000800 */
[C---:B-1----:R-:W-:Y:S01]  /*4de0*/  FADD.FTZ R7, R61.reuse, R4 ;  /* 0x000000043d077221 */ /* 0x042fe20000010000 */
[----:B------:R-:W-:-:S03]  /*4df0*/  F2FP.F16.F32.PACK_AB R121, R61, R46 ;  /* 0x0000002e3d79723e */ /* 0x000fc600000000ff */
[----:B--2---:R-:W-:Y:S01]  /*4e00*/  FADD.FTZ R4, R60, R7 ;  /* 0x000000073c047221 */ /* 0x004fe20000010000 */
[----:B------:R-:W-:-:S03]  /*4e10*/  VIADD R7, R88, 0xfffffffe ;  /* 0xfffffffe58077836 */ /* 0x000fc60000000000 */
[C---:B---3--:R-:W-:Y:S01]  /*4e20*/  FADD.FTZ R4, R25.reuse, R4 ;  /* 0x0000000419047221 */ /* 0x048fe20000010000 */
[----:B------:R-:W-:Y:S01]  /*4e30*/  F2FP.F16.F32.PACK_AB R123, R25, R60 ;  /* 0x0000003c197b723e */ /* 0x000fe200000000ff */
[----:B------:R-:W-:Y:S06]  /*4e40*/  @P2 BRA `(.L_x_674) ;  /* 0x0000000000442947 */ /* 0x000fec0003800000 */
        /* <DEDUP_REMOVED lines=10> */
.L_x_675:
[----:B------:R-:W-:-:S11]  /*4ef0*/  UISETP.NE.AND UP1, UPT, UR7, 0x1, UPT ;  /* 0x000000010700788c */ /* 0x000fd6000bf25270 */
[----:B------:R-:W-:Y:S02]  /*4f00*/  @UP1 ULDC.64 UR18, c[0x0][0x9e8] ;  /* 0x00027a0000121ab9 */ /* 0x000fe40000000a00 */
[----:B------:R-:W-:-:S04]  /*4f10*/  UIMAD.WIDE.U32 UR10, UR14, UR18, URZ ;  /* 0x000000120e0a72a5 */ /* 0x000fc8000f8e003f */
[----:B------:R-:W-:-:S12]  /*4f20*/  @UP1 USHF.R.U32.HI UR14, URZ, UR19, UR11 ;  /* 0x000000133f0e1299 */ /* 0x000fd8000801160b */
.L_x_676:
[----:B------:R-:W-:-:S04]  /*4f30*/  UIMAD UR7, UR14, UR7, UR7 ;  /* 0x000000070e0772a4 */ /* 0x000fc8000f8e0207 */
[----:B------:R-:W-:-:S04]  /*4f40*/  UISETP.LT.AND UP1, UPT, UR6, UR7, UPT ;  /* 0x000000070600728c */ /* 0x000fc8000bf21270 */
[----:B------:R-:W-:-:S12]  /*4f50*/  USEL UR6, UR6, UR7, UP1 ;  /* 0x0000000706067287 */ /* 0x000fd80008800000 */
.L_x_674:
[----:B------:R-:W-:Y:S01]  /*4f60*/  USHF.R.S32.HI UR7, URZ, 0x1f, UR6 ;  /* 0x0000001f3f077899 */ /* 0x000fe20008011406 */
[----:B------:R-:W-:Y:S02]  /*4f70*/  CS2R R118, SRZ ;  /* 0x0000000000767805 */ /* 0x000fe4000001ff00 */
[----:B------:R-:W-:Y:S02]  /*4f80*/  CS2R R116, SRZ ;  /* 0x0000000000747805 */ /* 0x000fe4000001ff00 */
[----:B------:R-:W-:Y:S01]  /*4f90*/  CS2R R114, SRZ ;  /* 0x0000000000727805 */ /* 0x000fe2000001ff00 */
[----:B------:R-:W-:Y:S01]  /*4fa0*/  ULEA.HI UR7, UR7, UR6, URZ, 0x7 ;  /* 0x0000000607077291 */ /* 0x000fe2000f8f383f */
[----:B------:R-:W-:Y:S02]  /*4fb0*/  CS2R R112, SRZ ;  /* 0x0000000000707805 */ /* 0x000fe4000001ff00 */
[----:B------:R-:W-:Y:S02]  /*4fc0*/  CS2R R110, SRZ ;  /* 0x00000000006e7805 */ /* 0x000fe4000001ff00 */
[----:B------:R-:W-:Y:S01]  /*4fd0*/  CS2R R108, SRZ ;  /* 0x00000000006c7805 */ /* 0x000fe2000001ff00 */
[----:B------:R-:W-:Y:S01]  /*4fe0*/  USHF.R.S32.HI UR7, URZ, 0x7, UR7 ;  /* 0x000000073f077899 */ /* 0x000fe20008011407 */
[----:B------:R-:W-:-:S02]  /*4ff0*/  CS2R R106, SRZ ;  /* 0x00000000006a7805 */ /* 0x000fc4000001ff00 */
[----:B------:R-:W-:Y:S02]  /*5000*/  CS2R R104, SRZ ;  /* 0x0000000000687805 */ /* 0x000fe4000001ff00 */
[----:B------:R-:W-:Y:S01]  /*5010*/  CS2R R102, SRZ ;  /* 0x0000000000667805 */ /* 0x000fe2000001ff00 */
[----:B------:R-:W-:Y:S01]  /*5020*/  UISETP.LT.AND UP1, UPT, UR45, UR7, UPT ;  /* 0x000000072d00728c */ /* 0x000fe2000bf21270 */
[----:B------:R-:W-:Y:S02]  /*5030*/  CS2R R100, SRZ ;  /* 0x0000000000647805 */ /* 0x000fe4000001ff00 */
[----:B------:R-:W-:Y:S02]  /*5040*/  CS2R R98, SRZ ;  /* 0x0000000000627805 */ /* 0x000fe4000001ff00 */
[----:B------:R-:W-:Y:S01]  /*5050*/  CS2R R96, SRZ ;  /* 0x0000000000607805 */ /* 0x000fe2000001ff00 */
[----:B------:R-:W-:Y:S01]  /*5060*/  USEL UR29, UR45, UR7, !UP1 ;  /* 0x000000072d1d7287 */ /* 0x000fe2000c800000 */
[----:B------:R-:W-:-:S02]  /*5070*/  CS2R R94, SRZ ;  /* 0x00000000005e7805 */ /* 0x000fc4000001ff00 */
[----:B------:R-:W-:Y:S02]  /*5080*/  CS2R R92, SRZ ;  /* 0x00000000005c7805 */ /* 0x000fe4000001ff00 */
[----:B------:R-:W-:Y:S02]  /*5090*/  CS2R R90, SRZ ;  /* 0x00000000005a7805 */ /* 0x000fe4000001ff00 */
[----:B------:R-:W-:Y:S02]  /*50a0*/  CS2R R88, SRZ ;  /* 0x0000000000587805 */ /* 0x000fe4000001ff00 */
[----:B------:R-:W-:-:S13]  /*50b0*/  ISETP.GE.AND P2, PT, R7, UR29, PT ;  /* 0x0000001d07007c0c */ /* 0x000fda000bf46270 */
[----:B------:R-:W-:Y:S05]  /*50c0*/  @!P2 BRA `(.L_x_677) ;  /* 0x000000340050a947 */ /* 0x000fea0003800000 */
[----:B------:R-:W-:Y:S01]  /*50d0*/  IMAD.IADD R9, R3, 0x1, R6 ;  /* 0x0000000103097824 */ /* 0x000fe200078e0206 */
[----:B------:R-:W-:Y:S01]  /*50e0*/  ULDC UR23, c[0x0][0x9e4] ;  /* 0x0002790000177ab9 */ /* 0x000fe20000000800 */
[----:B------:R-:W-:Y:S01]  /*50f0*/  IMAD.MOV.U32 R119, RZ, RZ, RZ ;  /* 0x000000ffff777224 */ /* 0x000fe200078e00ff */
[----:B------:R-:W-:Y:S01]  /*5100*/  ULDC UR25, c[0x0][0x288] ;  /* 0x0000a20000197ab9 */ /* 0x000fe20000000800 */
[----:B------:R-:W-:Y:S01]  /*5110*/  ULDC UR22, c[0x0][0x988] ;  /* 0x0002620000167ab9 */ /* 0x000fe20000000800 */
[----:B------:R-:W-:Y:S01]  /*5120*/  ULDC UR26, c[0x0][0x9d8] ;  /* 0x00027600001a7ab9 */ /* 0x000fe20000000800 */
[----:B------:R-:W-:-:S05]  /*5130*/  ULDC UR24, c[0x0][0x9e0] ;  /* 0x0002780000187ab9 */ /* 0x000fca0000000800 */
.L_x_694:
        /* <DEDUP_REMOVED lines=9> */
.L_x_679:
[----:B------:R-:W-:Y:S01]  /*51d0*/  ULEA UR6, UR28, UR40, 0x3 ;  /* 0x000000281c067291 */ /* 0x000fe2000f8e183f */
[----:B------:R-:W-:-:S05]  /*51e0*/  IMAD.U32 R11, RZ, RZ, UR27 ;  /* 0x0000001bff0b7e24 */ /* 0x000fca000f8e00ff */
[----:B------:R-:W-:-:S04]  /*51f0*/  SHF.L.U32 R11, R11, 0x1f, RZ ;  /* 0x0000001f0b0b7819 */ /* 0x000fc800000006ff */
[----:B------:R1:W2:Y:S01]  /*5200*/  SYNCS.PHASECHK.TRANS64.TRYWAIT P2, [UR6+0x16830], R11 ;  /* 0x0168300bff0075a7 */ /* 0x0002a20008040146 */
[----:B------:R-:W-:Y:S05]  /*5210*/  @!P0 BRA `(.L_x_680) ;  /* 0x0000000000048947 */ /* 0x000fea0003800000 */
[----:B------:R-:W-:Y:S01]  /*5220*/  BPT.TRAP 0x1 ;  /* 0x000000040000795c */ /* 0x000fe20000300000 */
.L_x_680:
[----:B--2---:R-:W-:Y:S05]  /*5230*/  @P2 BRA `(.L_x_678) ;  /* 0x0000000000082947 */ /* 0x004fea0003800000 */
[----:B------:R-:W2:Y:S02]  /*5240*/  SYNCS.PHASECHK.TRANS64.TRYWAIT P2, [UR6+0x16830], R11 ;  /* 0x0168300bff0075a7 */ /* 0x000ea40008040146 */
[----:B--2---:R-:W-:Y:S05]  /*5250*/  @!P2 BRA `(.L_x_681) ;  /* 0x000000d000d8a947 */ /* 0x004fea0003800000 */
.L_x_678:
[----:B-12---:R-:W-:Y:S01]  /*5260*/  VIADD R11, R16, 0x8 ;  /* 0x00000008100b7836 */ /* 0x006fe20000000000 */
[----:B------:R-:W-:Y:S01]  /*5270*/  ULEA UR18, UR28, UR20, 0xa ;  /* 0x000000141c127291 */ /* 0x000fe2000f8e503f */
[----:B------:R-:W-:Y:S01]  /*5280*/  UMOV UR19, 0x40000040 ;  /* 0x4000004000137882 */ /* 0x000fe20000000000 */
[----:B------:R-:W-:Y:S02]  /*5290*/  UMOV UR7, 0x40000040 ;  /* 0x4000004000077882 */ /* 0x000fe40000000000 */
[----:B------:R1:W-:Y:S01]  /*52a0*/  BAR.SYNC.DEFER_BLOCKING R11, 0x100 ;  /* 0x0004000b0000751d */ /* 0x0003e20000010000 */
[----:B------:R-:W-:Y:S02]  /*52b0*/  UIADD3 UR6, UR18, 0x2, URZ ;  /* 0x0000000212067890 */ /* 0x000fe4000fffe03f */
[----:B------:R-:W-:Y:S02]  /*52c0*/  UIADD3 UR10, UR18, 0x4, URZ ;  /* 0x00000004120a7890 */ /* 0x000fe4000fffe03f */
[----:B------:R-:W-:Y:S01]  /*52d0*/  UIADD3 UR14, UR18, 0x6, URZ ;  /* 0x00000006120e7890 */ /* 0x000fe2000fffe03f */
[----:B------:R-:W-:Y:S01]  /*52e0*/  UMOV UR11, 0x40000040 ;  /* 0x40000040000b7882 */ /* 0x000fe20000000000 */
[----:B------:R-:W-:Y:S01]  /*52f0*/  UMOV UR15, 0x40000040 ;  /* 0x40000040000f7882 */ /* 0x000fe20000000000 */
[----:B------:R-:W-:-:S06]  /*5300*/  WARPGROUP.ARRIVE ;  /* 0x00000000000079c5 */ /* 0x000fcc0000000000 */
[----:B------:R-:W-:Y:S03]  /*5310*/  HGMMA.64x128x16.F32 R24, gdesc[UR16], RZ, !UPT, gsb0 ;  /* 0x01e00000101879f0 */ /* 0x000fe6000c0008ff */
[----:B------:R-:W-:Y:S02]  /*5320*/  WARPGROUP.DEPBAR.LE gsb0, 0x0 ;  /* 0x00008000000079c5 */ /* 0x000fe40000010000 */
[----:B------:R-:W-:-:S07]  /*5330*/  WARPGROUP.ARRIVE ;  /* 0x00000000000079c5 */ /* 0x000fce0000000000 */
[----:B------:R-:W-:Y:S03]  /*5340*/  HGMMA.64x128x16.F32 R24, gdesc[UR4], R24, gsb0 ;  /* 0x01e00000041879f0 */ /* 0x000fe60008000818 */
[----:B------:R-:W-:Y:S02]  /*5350*/  WARPGROUP.DEPBAR.LE gsb0, 0x0 ;  /* 0x00008000000079c5 */ /* 0x000fe40000010000 */
[----:B------:R-:W-:-:S07]  /*5360*/  WARPGROUP.ARRIVE ;  /* 0x00000000000079c5 */ /* 0x000fce0000000000 */
[----:B------:R-:W-:Y:S03]  /*5370*/  HGMMA.64x128x16.F32 R24, gdesc[UR8], R24, gsb0 ;  /* 0x01e00000081879f0 */ /* 0x000fe60008000818 */
[----:B------:R-:W-:Y:S02]  /*5380*/  WARPGROUP.DEPBAR.LE gsb0, 0x0 ;  /* 0x00008000000079c5 */ /* 0x000fe40000010000 */
[----:B------:R-:W-:-:S07]  /*5390*/  WARPGROUP.ARRIVE ;  /* 0x00000000000079c5 */ /* 0x000fce0000000000 */
[----:B------:R-:W-:Y:S03]  /*53a0*/  HGMMA.64x128x16.F32 R24, gdesc[UR12], R24, gsb0 ;  /* 0x01e000000c1879f0 */ /* 0x000fe60008000818 */
[----:B------:R-:W-:Y:S02]  /*53b0*/  WARPGROUP.DEPBAR.LE gsb0, 0x0 ;  /* 0x00008000000079c5 */ /* 0x000fe40000010000 */
[----:B-1----:R-:W-:Y:S05]  /*53c0*/  @P3 BRA `(.L_x_682) ;  /* 0x00000000002c3947 */ /* 0x002fea0003800000 */
[----:B------:R-:W-:Y:S05]  /*53d0*/  @!P0 BRA `(.L_x_683) ;  /* 0x0000000000048947 */ /* 0x000fea0003800000 */
[----:B------:R-:W-:Y:S01]  /*53e0*/  BPT.TRAP 0x1 ;  /* 0x000000040000795c */ /* 0x000fe20000300000 */
.L_x_683:
[----:B------:R-:W-:Y:S01]  /*53f0*/  ULEA UR6, UR39, UR40, 0x3 ;  /* 0x0000002827067291 */ /* 0x000fe2000f8e183f */
[----:B------:R-:W-:-:S05]  /*5400*/  IMAD.U32 R11, RZ, RZ, UR37 ;  /* 0x00000025ff0b7e24 */ /* 0x000fca000f8e00ff */
[----:B------:R-:W-:-:S04]  /*5410*/  SHF.L.U32 R11, R11, 0x1f, RZ ;  /* 0x0000001f0b0b7819 */ /* 0x000fc800000006ff */
[----:B------:R1:W2:Y:S01]  /*5420*/  SYNCS.PHASECHK.TRANS64.TRYWAIT P2, [UR6+0x16850], R11 ;  /* 0x0168500bff0075a7 */ /* 0x0002a20008040146 */
[----:B------:R-:W-:Y:S05]  /*5430*/  @!P0 BRA `(.L_x_684) ;  /* 0x0000000000048947 */ /* 0x000fea0003800000 */
[----:B------:R-:W-:Y:S01]  /*5440*/  BPT.TRAP 0x1 ;  /* 0x000000040000795c */ /* 0x000fe20000300000 */
.L_x_684:
[----:B--2---:R-:W-:Y:S05]  /*5450*/  @P2 BRA `(.L_x_682) ;  /* 0x0000000000082947 */ /* 0x004fea0003800000 */
[----:B------:R-:W2:Y:S02]  /*5460*/  SYNCS.PHASECHK.TRANS64.TRYWAIT P2, [UR6+0x16850], R11 ;  /* 0x0168500bff0075a7 */ /* 0x000ea40008040146 */
[----:B--2---:R-:W-:Y:S05]  /*5470*/  @!P2 BRA `(.L_x_685) ;  /* 0x000000d00068a947 */ /* 0x004fea0003800000 */
.L_x_682:
[----:B------:R-:W-:Y:S01]  /*5480*/  UIADD3 UR6, UR40, 0x400, URZ ;  /* 0x0000040028067890 */ /* 0x000fe2000fffe03f */
[----:B------:R-:W-:Y:S01]  /*5490*/  WARPGROUP.ARRIVE ;  /* 0x00000000000079c5 */ /* 0x000fe20000000000 */
[----:B------:R-:W-:Y:S01]  /*54a0*/  UMOV UR7, 0x40000040 ;  /* 0x4000004000077882 */ /* 0x000fe20000000000 */
[----:B------:R-:W-:Y:S01]  /*54b0*/  FMUL.FTZ R13, R26, UR26 ;  /* 0x0000001a1a0d7c20 */ /* 0x000fe20008410000 */
[----:B------:R-:W-:Y:S01]  /*54c0*/  USHF.R.U32.HI UR6, URZ, 0x4, UR6 ;  /* 0x000000043f067899 */ /* 0x000fe20008011606 */
[----:B------:R-:W-:Y:S01]  /*54d0*/  FMUL.FTZ R26, R33, UR26 ;  /* 0x0000001a211a7c20 */ /* 0x000fe20008410000 */
[----:B------:R-:W-:Y:S01]  /*54e0*/  FMUL.FTZ R33, R42, UR26 ;  /* 0x0000001a2a217c20 */ /* 0x000fe20008410000 */
[----:B------:R-:W-:Y:S01]  /*54f0*/  FMUL.FTZ R42, R51, UR26 ;  /* 0x0000001a332a7c20 */ /* 0x000fe20008410000 */
[----:B------:R-:W-:Y:S01]  /*5500*/  ULOP3.LUT UR6, UR6, 0x3fff, URZ, 0xc0, !UPT ;  /* 0x00003fff06067892 */ /* 0x000fe2000f8ec03f */
[----:B------:R-:W-:Y:S01]  /*5510*/  FMUL.FTZ R51, R52, UR26 ;  /* 0x0000001a34337c20 */ /* 0x000fe20008410000 */
[----:B------:R-:W-:Y:S01]  /*5520*/  FMUL.FTZ R52, R62, UR26 ;  /* 0x0000001a3e347c20 */ /* 0x000fe20008410000 */
[----:B------:R-:W-:Y:S01]  /*5530*/  FMUL.FTZ R62, R78, UR26 ;  /* 0x0000001a4e3e7c20 */ /* 0x000fe20008410000 */
[----:B------:R-:W-:Y:S01]  /*5540*/  ULEA UR10, UR39, UR6, 0xa ;  /* 0x00000006270a7291 */ /* 0x000fe2000f8e503f */
[----:B------:R-:W3:Y:S01]  /*5550*/  LDC R78, c[0x0][0x2e0] ;  /* 0x0000b800ff4e7b82 */ /* 0x000ee20000000800 */
[----:B--2---:R-:W-:Y:S01]  /*5560*/  FMUL.FTZ R12, R25, UR26 ;  /* 0x0000001a190c7c20 */ /* 0x004fe20008410000 */
[----:B------:R-:W-:Y:S01]  /*5570*/  FMUL.FTZ R25, R32, UR26 ;  /* 0x0000001a20197c20 */ /* 0x000fe20008410000 */
[----:B------:R-:W-:Y:S01]  /*5580*/  FMUL.FTZ R32, R37, UR26 ;  /* 0x0000001a25207c20 */ /* 0x000fe20008410000 */
[----:B------:R-:W-:Y:S01]  /*5590*/  FMUL.FTZ R37, R46, UR26 ;  /* 0x0000001a2e257c20 */ /* 0x000fe20008410000 */
[----:B------:R-:W-:Y:S01]  /*55a0*/  FMUL.FTZ R46, R49, UR26 ;  /* 0x0000001a312e7c20 */ /* 0x000fe20008410000 */
[----:B------:R-:W-:Y:S01]  /*55b0*/  UMOV UR6, UR10 ;  /* 0x0000000a00067c82 */ /* 0x000fe20008000000 */
[----:B------:R-:W-:Y:S01]  /*55c0*/  FMUL.FTZ R49, R59, UR26 ;  /* 0x0000001a3b317c20 */ /* 0x000fe20008410000 */
[----:B------:R-:W-:Y:S01]  /*55d0*/  HGMMA.64x64x16.F32 R88, R148, gdesc[UR4].tnspB, R88, gsb0 ;  /* 0x40e0000494587df0 */ /* 0x000fe20008000858 */
[----:B------:R-:W-:Y:S01]  /*55e0*/  UIADD3 UR6, UR10, 0x80, URZ ;  /* 0x000000800a067890 */ /* 0x000fe2000fffe03f */
[----:B------:R-:W-:Y:S01]  /*55f0*/  FMUL.FTZ R59, R71, UR26 ;  /* 0x0000001a473b7c20 */ /* 0x000fe20008410000 */
[----:B------:R-:W-:Y:S01]  /*5600*/  UMOV UR7, 0x40000040 ;  /* 0x4000004000077882 */ /* 0x000fe20000000000 */
[----:B------:R-:W-:Y:S01]  /*5610*/  FMUL.FTZ R71, R72, UR26 ;  /* 0x0000001a48477c20 */ /* 0x000fe20008410000 */
[----:B------:R-:W-:Y:S01]  /*5620*/  FMUL.FTZ R14, R27, UR26 ;  /* 0x0000001a1b0e7c20 */ /* 0x000fe20008410000 */
[----:B------:R-:W-:Y:S01]  /*5630*/  FMUL.FTZ R72, R77, UR26 ;  /* 0x0000001a4d487c20 */ /* 0x000fe20008410000 */
[----:B------:R-:W-:Y:S01]  /*5640*/  FMUL.FTZ R27, R34, UR26 ;  /* 0x0000001a221b7c20 */ /* 0x000fe20008410000 */
[----:B------:R-:W-:-:S02]  /*5650*/  IMAD.SHL.U32 R77, R7, 0x80, RZ ;  /* 0x00000080074d7824 */ /* 0x000fc400078e00ff */
[----:B------:R-:W-:Y:S01]  /*5660*/  FMUL.FTZ R34, R43, UR26 ;  /* 0x0000001a2b227c20 */ /* 0x000fe20008410000 */
[----:B------:R-:W-:Y:S01]  /*5670*/  FMUL.FTZ R15, R28, UR26 ;  /* 0x0000001a1c0f7c20 */ /* 0x000fe20008410000 */
[----:B------:R-:W-:Y:S01]  /*5680*/  FMUL.FTZ R43, R54, UR26 ;  /* 0x0000001a362b7c20 */ /* 0x000fe20008410000 */
[----:B-1----:R-:W-:Y:S01]  /*5690*/  FMUL.FTZ R11, R24, UR26 ;  /* 0x0000001a180b7c20 */ /* 0x002fe20008410000 */
        /* <DEDUP_REMOVED lines=9> */
[----:B------:R-:W-:Y:S01]  /*5730*/  IADD3 R67, -R77, 0x1, RZ ;  /* 0x000000014d437810 */ /* 0x000fe20007ffe1ff */
[----:B------:R-:W-:Y:S01]  /*5740*/  FMUL.FTZ R20, R29, UR26 ;  /* 0x0000001a1d147c20 */ /* 0x000fe20008410000 */
[----:B------:R-:W-:Y:S01]  /*5750*/  FMUL.FTZ R30, R39, UR26 ;  /* 0x0000001a271e7c20 */ /* 0x000fe20008410000 */
[----:B------:R-:W-:Y:S01]  /*5760*/  FMUL.FTZ R36, R41, UR26 ;  /* 0x0000001a29247c20 */ /* 0x000fe20008410000 */
[----:B------:R-:W-:Y:S01]  /*5770*/  FMUL.FTZ R47, R48, UR26 ;  /* 0x0000001a302f7c20 */ /* 0x000fe20008410000 */
[----:B------:R-:W-:Y:S01]  /*5780*/  FMUL.FTZ R29, R38, UR26 ;  /* 0x0000001a261d7c20 */ /* 0x000fe20008410000 */
[----:B------:R-:W-:Y:S01]  /*5790*/  FMUL.FTZ R41, R50, UR26 ;  /* 0x0000001a32297c20 */ /* 0x000fe20008410000 */
[----:B------:R-:W-:Y:S01]  /*57a0*/  FMUL.FTZ R48, R58, UR26 ;  /* 0x0000001a3a307c20 */ /* 0x000fe20008410000 */
[----:B------:R-:W-:-:S02]  /*57b0*/  IMAD.U32 R39, RZ, RZ, UR28 ;  /* 0x0000001cff277e24 */ /* 0x000fc4000f8e00ff */
[----:B------:R-:W-:Y:S01]  /*57c0*/  FMUL.FTZ R50, R53, UR26 ;  /* 0x0000001a35327c20 */ /* 0x000fe20008410000 */
[----:B------:R-:W-:Y:S01]  /*57d0*/  FMUL.FTZ R58, R70, UR26 ;  /* 0x0000001a463a7c20 */ /* 0x000fe20008410000 */
[----:B------:R-:W-:Y:S02]  /*57e0*/  VIADD R38, R16, 0x9 ;  /* 0x0000000910267836 */ /* 0x000fe40000000000 */
[----:B------:R-:W-:Y:S01]  /*57f0*/  FMUL.FTZ R53, R63, UR26 ;  /* 0x0000001a3f357c20 */ /* 0x000fe20008410000 */
[----:B------:R-:W-:Y:S01]  /*5800*/  FMUL.FTZ R70, R73, UR26 ;  /* 0x0000001a49467c20 */ /* 0x000fe20008410000 */
[----:B------:R-:W-:Y:S01]  /*5810*/  ISETP.GE.U32.AND P2, PT, R2, 0x180, PT ;  /* 0x000001800200780c */ /* 0x000fe20003f46070 */
[----:B------:R-:W-:Y:S01]  /*5820*/  FMUL.FTZ R73, R76, UR26 ;  /* 0x0000001a4c497c20 */ /* 0x000fe20008410000 */
[----:B------:R-:W-:Y:S01]  /*5830*/  FMUL.FTZ R63, R79, UR26 ;  /* 0x0000001a4f3f7c20 */ /* 0x000fe20008410000 */
[----:B---3--:R-:W-:Y:S02]  /*5840*/  IMAD R78, R78, UR47, R67 ;  /* 0x0000002f4e4e7c24 */ /* 0x008fe4000f8e0243 */
[----:B------:R-:W-:Y:S01]  /*5850*/  FMUL.FTZ R45, R45, UR26 ;  /* 0x0000001a2d2d7c20 */ /* 0x000fe20008410000 */
[----:B------:R-:W-:Y:S01]  /*5860*/  FMUL.FTZ R57, R57, UR26 ;  /* 0x0000001a39397c20 */ /* 0x000fe20008410000 */
[----:B------:R-:W-:Y:S01]  /*5870*/  FMUL.FTZ R68, R68, UR26 ;  /* 0x0000001a44447c20 */ /* 0x000fe20008410000 */
[----:B------:R-:W-:Y:S01]  /*5880*/  FMUL.FTZ R69, R69, UR26 ;  /* 0x0000001a45457c20 */ /* 0x000fe20008410000 */
[----:B------:R-:W-:Y:S01]  /*5890*/  FMUL.FTZ R76, R81, UR26 ;  /* 0x0000001a514c7c20 */ /* 0x000fe20008410000 */
[----:B------:R-:W-:Y:S01]  /*58a0*/  FMUL.FTZ R79, R85, UR26 ;  /* 0x0000001a554f7c20 */ /* 0x000fe20008410000 */
[----:B------:R-:W-:Y:S01]  /*58b0*/  FMUL.FTZ R67, R87, UR26 ;  /* 0x0000001a57437c20 */ /* 0x000fe20008410000 */
[----:B------:R-:W-:Y:S01]  /*58c0*/  @!P1 LEA R39, R39, UR40, 0x3 ;  /* 0x0000002827279c11 */ /* 0x000fe2000f8e18ff */
[----:B------:R-:W1:Y:S01]  /*58d0*/  MUFU.TANH R11, R11 ;  /* 0x0000000b000b7308 */ /* 0x000e620000002400 */
[----:B------:R-:W-:Y:S01]  /*58e0*/  SEL R38, R38, 0x9, !P2 ;  /* 0x0000000926267807 */ /* 0x000fe20005000000 */
[----:B------:R-:W-:Y:S01]  /*58f0*/  VIADD R78, R78, -UR25 ;  /* 0x800000194e4e7c36 */ /* 0x000fe20008000000 */
[----:B------:R-:W-:Y:S01]  /*5900*/  PLOP3.LUT P2, PT, PT, PT, UP0, 0x40, 0x0 ;  /* 0x000000000000781c */ /* 0x000fe20003f4e808 */
[----:B------:R-:W-:-:S02]  /*5910*/  @!P1 VIADD R39, R39, 0x16840 ;  /* 0x0001684027279836 */ /* 0x000fc40000000000 */
[----:B------:R-:W-:Y:S02]  /*5920*/  IMAD R78, R17, -0x2, R78 ;  /* 0xfffffffe114e7824 */ /* 0x000fe400078e024e */
[----:B------:R-:W2:Y:S01]  /*5930*/  MUFU.TANH R12, R12 ;  /* 0x0000000c000c7308 */ /* 0x000ea20000002400 */
[----:B------:R-:W-:Y:S01]  /*5940*/  @!P1 PRMT R39, RZ, 0x654, R39 ;  /* 0x00000654ff279816 */ /* 0x000fe20000000027 */
[----:B------:R-:W-:-:S04]  /*5950*/  VIADD R81, R78, UR24 ;  /* 0x000000184e517c36 */ /* 0x000fc80008000000 */
[----:B------:R-:W-:Y:S02]  /*5960*/  IMAD.IADD R85, R3, 0x1, R81 ;  /* 0x0000000103557824 */ /* 0x000fe400078e0251 */
[----:B------:R-:W3:Y:S08]  /*5970*/  MUFU.TANH R13, R13 ;  /* 0x0000000d000d7308 */ /* 0x000ef00000002400 */
[----:B------:R-:W4:Y:S01]  /*5980*/  MUFU.TANH R14, R14 ;  /* 0x0000000e000e7308 */ /* 0x000f220000002400 */
[----:B------:R-:W-:-:S02]  /*5990*/  WARPGROUP.DEPBAR.LE gsb0, 0x0 ;  /* 0x00008000000079c5 */ /* 0x000fc40000010000 */
[----:B------:R-:W-:-:S05]  /*59a0*/  WARPGROUP.ARRIVE ;  /* 0x00000000000079c5 */ /* 0x000fca0000000000 */
[----:B------:R-:W1:Y:S01]  /*59b0*/  MUFU.TANH R15, R15 ;  /* 0x0000000f000f7308 */ /* 0x000e620000002400 */
[----:B------:R-:W-:Y:S01]  /*59c0*/  HGMMA.64x64x16.F32 R88, R144, gdesc[UR4].tnspB, R88, gsb0 ;  /* 0x40e0000490587df0 */ /* 0x000fe20008000858 */
[----:B------:R-:W-:Y:S01]  /*59d0*/  UIADD3 UR6, UR10, 0x100, URZ ;  /* 0x000001000a067890 */ /* 0x000fe2000fffe03f */
[----:B------:R-:W-:-:S05]  /*59e0*/  UMOV UR7, 0x40000040 ;  /* 0x4000004000077882 */ /* 0x000fca0000000000 */
        /* <DEDUP_REMOVED lines=58> */
[----:B------:R5:W1:Y:S01]  /*5d90*/  MUFU.TANH R132, R44 ;  /* 0x0000002c00847308 */ /* 0x000a620000002400 */
[----:B------:R-:W-:Y:S01]  /*5da0*/  HGMMA.64x64x16.F32 R88, R128, gdesc[UR4].tnspB, R88, gsb0 ;  /* 0x40e0000480587df0 */ /* 0x000fe20008000858 */
[----:B------:R-:W-:Y:S01]  /*5db0*/  UIADD3 UR6, UR10, 0x300, URZ ;  /* 0x000003000a067890 */ /* 0x000fe2000fffe03f */
[----:B------:R-:W-:Y:S01]  /*5dc0*/  UMOV UR7, 0x40000040 ;  /* 0x4000004000077882 */ /* 0x000fe20000000000 */
[----:B-----5:R-:W-:Y:S01]  /*5dd0*/  FMUL.FTZ R44, R55, UR26 ;  /* 0x0000001a372c7c20 */ /* 0x020fe20008410000 */
[----:B------:R-:W-:Y:S01]  /*5de0*/  FMUL.FTZ R55, R66, UR26 ;  /* 0x0000001a42377c20 */ /* 0x000fe20008410000 */
[----:B------:R-:W-:Y:S02]  /*5df0*/  FMUL.FTZ R66, R86, UR26 ;  /* 0x0000001a56427c20 */ /* 0x000fe40008410000 */
        /* <DEDUP_REMOVED lines=8> */
[----:B------:R-:W-:Y:S01]  /*5e80*/  WARPGROUP.ARRIVE ;  /* 0x00000000000079c5 */ /* 0x000fe20000000000 */
[----:B------:R-:W-:Y:S01]  /*5e90*/  FMUL.FTZ R129, R60, UR26 ;  /* 0x0000001a3c817c20 */ /* 0x000fe20008410000 */
[----:B------:R-:W-:Y:S01]  /*5ea0*/  FMUL.FTZ R128, R61, UR26 ;  /* 0x0000001a3d807c20 */ /* 0x000fe20008410000 */
[----:B------:R-:W-:Y:S01]  /*5eb0*/  FMUL.FTZ R131, R64, UR26 ;  /* 0x0000001a40837c20 */ /* 0x000fe20008410000 */
[----:B------:R-:W-:Y:S01]  /*5ec0*/  FMUL.FTZ R130, R65, UR26 ;  /* 0x0000001a41827c20 */ /* 0x000fe20008410000 */
        /* <DEDUP_REMOVED lines=9> */
[----:B------:R-:W1:Y:S01]  /*5f60*/  MUFU.TANH R129, R129 ;  /* 0x0000008100817308 */ /* 0x000e620000002400 */
[----:B------:R-:W-:-:S04]  /*5f70*/  VIADD R83, R78, UR21 ;  /* 0x000000154e537c36 */ /* 0x000fc80008000000 */
[----:B------:R-:W-:-:S03]  /*5f80*/  IMAD.IADD R86, R3, 0x1, R83 ;  /* 0x0000000103567824 */ /* 0x000fc600078e0253 */
        /* <DEDUP_REMOVED lines=11> */
[----:B------:R-:W-:Y:S03]  /*6040*/  HGMMA.64x64x16.F32 R88, R120, gdesc[UR4].tnspB, R88, gsb0 ;  /* 0x40e0000478587df0 */ /* 0x000fe60008000858 */
[----:B------:R-:W-:Y:S02]  /*6050*/  WARPGROUP.DEPBAR.LE gsb0, 0x0 ;  /* 0x00008000000079c5 */ /* 0x000fe40000010000 */
[----:B------:R1:W-:Y:S06]  /*6060*/  BAR.ARV R38, 0x100 ;  /* 0x000400260000751d */ /* 0x0003ec0000002000 */
[----:B------:R1:W-:Y:S01]  /*6070*/  @!P1 SYNCS.ARRIVE.TRANS64.RED.A1T0 RZ, [R39+URZ], RZ ;  /* 0x000000ff27ff99a7 */ /* 0x0003e2000810043f */
[----:B--234-:R-:W-:Y:S05]  /*6080*/  @P2 BRA `(.L_x_686) ;  /* 0x00000000005c2947 */ /* 0x01cfea0003800000 */
[----:B------:R-:W-:Y:S01]  /*6090*/  ISETP.GT.AND P2, PT, R9, -0x1, PT ;  /* 0xffffffff0900780c */ /* 0x000fe20003f44270 */
[----:B------:R-:W-:-:S12]  /*60a0*/  BSSY B0, `(.L_x_687) ;  /* 0x0000011000007945 */ /* 0x000fd80003800000 */
[----:B------:R-:W-:Y:S05]  /*60b0*/  @P2 BRA `(.L_x_688) ;  /* 0x0000000000202947 */ /* 0x000fea0003800000 */
[----:B------:R-:W-:Y:S01]  /*60c0*/  IMAD.U32 R80, RZ, RZ, UR23 ;  /* 0x00000017ff507e24 */ /* 0x000fe2000f8e00ff */
[----:B------:R-:W-:-:S04]  /*60d0*/  LOP3.LUT R87, RZ, R9, RZ, 0x33, !PT ;  /* 0x00000009ff577212 */ /* 0x000fc800078e33ff */
[----:B------:R-:W-:-:S13]  /*60e0*/  ISETP.NE.AND P2, PT, R80, 0x1, PT ;  /* 0x000000015000780c */ /* 0x000fda0003f45270 */
[----:B-1----:R-:W1:Y:S02]  /*60f0*/  @P2 LDC.64 R38, c[0x0][0x9e8] ;  /* 0x00027a00ff262b82 */ /* 0x002e640000000a00 */
[----:B-1----:R-:W-:-:S05]  /*6100*/  @P2 IMAD.HI.U32 R38, R87, R38, RZ ;  /* 0x0000002657262227 */ /* 0x002fca00078e00ff */
[----:B------:R-:W-:-:S04]  /*6110*/  @P2 SHF.R.U32.HI R87, RZ, R39, R38 ;  /* 0x00000027ff572219 */ /* 0x000fc80000011626 */
[----:B------:R-:W-:Y:S01]  /*6120*/  LOP3.LUT R38, RZ, R87, RZ, 0x33, !PT ;  /* 0x00000057ff267212 */ /* 0x000fe200078e33ff */
[----:B------:R-:W-:Y:S06]  /*6130*/  BRA `(.L_x_689) ;  /* 0x00000000001c7947 */ /* 0x000fec0003800000 */
.L_x_688:
[----:B------:R-:W-:-:S05]  /*6140*/  IMAD.U32 R80, RZ, RZ, UR23 ;  /* 0x00000017ff507e24 */ /* 0x000fca000f8e00ff */
[----:B------:R-:W-:-:S13]  /*6150*/  ISETP.NE.AND P2, PT, R80, 0x1, PT ;  /* 0x000000015000780c */ /* 0x000fda0003f45270 */
[----:B-1----:R-:W1:Y:S01]  /*6160*/  @P2 LDC.64 R38, c[0x0][0x9e8] ;  /* 0x00027a00ff262b82 */ /* 0x002e620000000a00 */
[----:B------:R-:W-:-:S04]  /*6170*/  @P2 IMAD.IADD R87, R3, 0x1, R6 ;  /* 0x0000000103572824 */ /* 0x000fc800078e0206 */
[----:B-1----:R-:W-:-:S04]  /*6180*/  @P2 IMAD.HI.U32 R78, R87, R38, RZ ;  /* 0x00000026574e2227 */ /* 0x002fc800078e00ff */
[----:B------:R-:W-:Y:S01]  /*6190*/  IMAD.MOV.U32 R38, RZ, RZ, R9 ;  /* 0x000000ffff267224 */ /* 0x000fe200078e0009 */
[----:B------:R-:W-:-:S07]  /*61a0*/  @P2 SHF.R.U32.HI R38, RZ, R39, R78 ;  /* 0x00000027ff262219 */ /* 0x000fce000001164e */
.L_x_689:
[----:B------:R-:W-:Y:S05]  /*61b0*/  BSYNC B0 ;  /* 0x0000000000007941 */ /* 0x000fea0003800000 */
.L_x_687:
[----:B------:R-:W-:-:S04]  /*61c0*/  IMAD R38, R38, R80, -R77 ;  /* 0x0000005026267224 */ /* 0x000fc800078e0a4d */
[----:B------:R-:W-:-:S05]  /*61d0*/  IMAD R38, R17, -0x2, R38 ;  /* 0xfffffffe11267824 */ /* 0x000fca00078e0226 */
[----:B------:R-:W-:Y:S02]  /*61e0*/  VIADDMNMX R85, R38, R80, R85, PT ;  /* 0x0000005026557246 */ /* 0x000fe40003800155 */
[----:B------:R-:W-:-:S07]  /*61f0*/  VIMNMX R86, R86, R38, !PT ;  /* 0x0000002656567248 */ /* 0x000fce0007fe0100 */
.L_x_686:
[----:B------:R-:W-:-:S04]  /*6200*/  ISETP.GT.AND P2, PT, R7, -0x1, PT ;  /* 0xffffffff0700780c */ /* 0x000fc80003f44270 */
[C---:B------:R-:W-:Y:S02]  /*6210*/  ISETP.GT.AND P5, PT, R86.reuse, RZ, P2 ;  /* 0x000000ff5600720c */ /* 0x040fe400017a4270 */
[C---:B------:R-:W-:Y:S02]  /*6220*/  ISETP.GT.AND P4, PT, R86.reuse, 0x1, P2 ;  /* 0x000000015600780c */ /* 0x040fe40001784270 */
[----:B------:R-:W-:Y:S02]  /*6230*/  ISETP.LT.OR P5, PT, R85, 0x1, P5 ;  /* 0x000000015500780c */ /* 0x000fe40002fa1670 */
[C---:B------:R-:W-:Y:S02]  /*6240*/  ISETP.GT.AND P3, PT, R86.reuse, 0x9, P2 ;  /* 0x000000095600780c */ /* 0x040fe40001764270 */
[----:B-1----:R-:W-:Y:S02]  /*6250*/  FSEL R84, R11, -INF , !P5 ;  /* 0xff8000000b547808 */ /* 0x002fe40006800000 */
[----:B------:R-:W-:-:S02]  /*6260*/  ISETP.GT.AND P5, PT, R86, 0x10, P2 ;  /* 0x000000105600780c */ /* 0x000fc400017a4270 */
[C---:B------:R-:W-:Y:S02]  /*6270*/  ISETP.LT.OR P4, PT, R85.reuse, 0x2, P4 ;  /* 0x000000025500780c */ /* 0x040fe40002781670 */
[C---:B------:R-:W-:Y:S02]  /*6280*/  ISETP.LT.OR P3, PT, R85.reuse, 0xa, P3 ;  /* 0x0000000a5500780c */ /* 0x040fe40001f61670 */
[----:B------:R-:W-:Y:S02]  /*6290*/  ISETP.LT.OR P5, PT, R85, 0x11, P5 ;  /* 0x000000115500780c */ /* 0x000fe40002fa1670 */
[----:B------:R-:W-:Y:S02]  /*62a0*/  ISETP.GT.AND P6, PT, R86, 0x8, P2 ;  /* 0x000000085600780c */ /* 0x000fe400017c4270 */
[----:B------:R-:W-:Y:S02]  /*62b0*/  FSEL R82, R12, -INF , !P4 ;  /* 0xff8000000c527808 */ /* 0x000fe40006000000 */
[----:B------:R-:W-:-:S02]  /*62c0*/  ISETP.GT.AND P4, PT, R86, 0x11, P2 ;  /* 0x000000115600780c */ /* 0x000fc40001784270 */
[----:B------:R-:W-:Y:S02]  /*62d0*/  FSEL R78, R20, -INF , !P3 ;  /* 0xff800000144e7808 */ /* 0x000fe40005800000 */
[C---:B------:R-:W-:Y:S02]  /*62e0*/  ISETP.GT.AND P3, PT, R86.reuse, 0x19, P2 ;  /* 0x000000195600780c */ /* 0x040fe40001764270 */
[----:B------:R-:W-:Y:S02]  /*62f0*/  FSEL R25, R25, -INF , !P5 ;  /* 0xff80000019197808 */ /* 0x000fe40006800000 */
[----:B------:R-:W-:Y:S02]  /*6300*/  ISETP.GT.AND P5, PT, R86, 0x20, P2 ;  /* 0x000000205600780c */ /* 0x000fe400017a4270 */
[C---:B------:R-:W-:Y:S02]  /*6310*/  ISETP.LT.OR P6, PT, R85.reuse, 0x9, P6 ;  /* 0x000000095500780c */ /* 0x040fe400037c1670 */
[----:B------:R-:W-:-:S02]  /*6320*/  ISETP.LT.OR P4, PT, R85, 0x12, P4 ;  /* 0x000000125500780c */ /* 0x000fc40002781670 */
[C---:B------:R-:W-:Y:S02]  /*6330*/  ISETP.LT.OR P3, PT, R85.reuse, 0x1a, P3 ;  /* 0x0000001a5500780c */ /* 0x040fe40001f61670 */
[----:B------:R-:W-:Y:S02]  /*6340*/  ISETP.LT.OR P5, PT, R85, 0x21, P5 ;  /* 0x000000215500780c */ /* 0x000fe40002fa1670 */
[----:B------:R-:W-:Y:S02]  /*6350*/  FSEL R80, R15, -INF , !P6 ;  /* 0xff8000000f507808 */ /* 0x000fe40007000000 */
        /* <DEDUP_REMOVED lines=28> */
[----:B------:R-:W-:Y:S02]  /*6520*/  ISETP.GT.AND P3, PT, R86, 0x49, P2 ;  /* 0x000000495600780c */ /* 0x000fe40001764270 */
[----:B------:R-:W-:Y:S02]  /*6530*/  FSEL R54, R54, -INF , !P5 ;  /* 0xff80000036367808 */ /* 0x000fe40006800000 */
[----:B------:R-:W-:Y:S02]  /*6540*/  ISETP.GT.AND P5, PT, R86, 0x50, P2 ;  /* 0x000000505600780c */ /* 0x000fe400017a4270 */
[C---:B------:R-:W-:Y:S02]  /*6550*/  ISETP.LT.OR P6, PT, R85.reuse, 0x39, P6 ;  /* 0x000000395500780c */ /* 0x040fe400037c1670 */
[----:B------:R-:W-:-:S02]  /*6560*/  ISETP.LT.OR P4, PT, R85, 0x42, P4 ;  /* 0x000000425500780c */ /* 0x000fc40002781670 */
[C---:B------:R-:W-:Y:S02]  /*6570*/  ISETP.LT.OR P3, PT, R85.reuse, 0x4a, P3 ;  /* 0x0000004a5500780c */ /* 0x040fe40001f61670 */
[----:B------:R-:W-:Y:S02]  /*6580*/  ISETP.LT.OR P5, PT, R85, 0x51, P5 ;  /* 0x000000515500780c */ /* 0x000fe40002fa1670 */
[----:B------:R-:W-:Y:S02]  /*6590*/  FSEL R51, R51, -INF , !P6 ;  /* 0xff80000033337808 */ /* 0x000fe40007000000 */
[C---:B------:R-:W-:Y:S02]  /*65a0*/  ISETP.GT.AND P6, PT, R86.reuse, 0x48, P2 ;  /* 0x000000485600780c */ /* 0x040fe400017c4270 */
        /* <DEDUP_REMOVED lines=16> */
[----:B------:R-:W-:Y:S01]  /*66b0*/  FSEL R15, R71, -INF , !P5 ;  /* 0xff800000470f7808 */ /* 0x000fe20006800000 */
[----:B------:R-:W-:Y:S01]  /*66c0*/  IMAD.IADD R71, R0, 0x1, R83 ;  /* 0x0000000100477824 */ /* 0x000fe200078e0253 */
        /* <DEDUP_REMOVED lines=8> */
[----:B------:R-:W-:-:S02]  /*6750*/  FSEL R70, R72, -INF , !P3 ;  /* 0xff80000048467808 */ /* 0x000fc40005800000 */
[----:B------:R-:W-:Y:S02]  /*6760*/  FSEL R72, R74, -INF , !P5 ;  /* 0xff8000004a487808 */ /* 0x000fe40006800000 */
[----:B------:R-:W-:Y:S02]  /*6770*/  PLOP3.LUT P5, PT, PT, PT, UP0, 0x40, 0x0 ;  /* 0x000000000000781c */ /* 0x000fe40003fae808 */
[----:B------:R-:W-:Y:S02]  /*6780*/  ISETP.LT.OR P6, PT, R85, 0x69, P6 ;  /* 0x000000695500780c */ /* 0x000fe400037c1670 */
[----:B------:R-:W-:Y:S02]  /*6790*/  ISETP.GT.AND P4, PT, R86, 0x71, P2 ;  /* 0x000000715600780c */ /* 0x000fe40001784270 */
[----:B------:R-:W-:Y:S01]  /*67a0*/  FSEL R69, R73, -INF , !P6 ;  /* 0xff80000049457808 */ /* 0x000fe20007000000 */
[----:B------:R-:W-:Y:S01]  /*67b0*/  IMAD.IADD R73, R0, 0x1, R81 ;  /* 0x0000000100497824 */ /* 0x000fe200078e0251 */
[----:B------:R-:W-:-:S02]  /*67c0*/  ISETP.GT.AND P6, PT, R86, 0x78, P2 ;  /* 0x000000785600780c */ /* 0x000fc400017c4270 */
[----:B------:R-:W-:Y:S02]  /*67d0*/  ISETP.GT.AND P3, PT, R86, 0x79, P2 ;  /* 0x000000795600780c */ /* 0x000fe40001764270 */
[C---:B------:R-:W-:Y:S02]  /*67e0*/  ISETP.LT.OR P6, PT, R85.reuse, 0x79, P6 ;  /* 0x000000795500780c */ /* 0x040fe400037c1670 */
[C---:B------:R-:W-:Y:S02]  /*67f0*/  ISETP.LT.OR P4, PT, R85.reuse, 0x72, P4 ;  /* 0x000000725500780c */ /* 0x040fe40002781670 */
[----:B------:R-:W-:Y:S02]  /*6800*/  ISETP.LT.OR P3, PT, R85, 0x7a, P3 ;  /* 0x0000007a5500780c */ /* 0x000fe40001f61670 */
[----:B------:R-:W-:Y:S02]  /*6810*/  FSEL R74, R75, -INF , !P6 ;  /* 0xff8000004b4a7808 */ /* 0x000fe40007000000 */
[----:B------:R-:W-:-:S02]  /*6820*/  FSEL R76, R76, -INF , !P4 ;  /* 0xff8000004c4c7808 */ /* 0x000fc40006000000 */
[----:B------:R-:W-:Y:S01]  /*6830*/  FSEL R75, R79, -INF , !P3 ;  /* 0xff8000004f4b7808 */ /* 0x000fe20005800000 */
[----:B------:R-:W-:Y:S06]  /*6840*/  @P5 BRA `(.L_x_690) ;  /* 0x0000000000585947 */ /* 0x000fec0003800000 */
[----:B------:R-:W-:Y:S01]  /*6850*/  IMAD.IADD R11, R0, 0x1, R6 ;  /* 0x00000001000b7824 */ /* 0x000fe200078e0206 */
[----:B------:R-:W-:Y:S04]  /*6860*/  BSSY B0, `(.L_x_691) ;  /* 0x0000010000007945 */ /* 0x000fe80003800000 */
[----:B------:R-:W-:-:S13]  /*6870*/  ISETP.GT.AND P3, PT, R11, -0x1, PT ;  /* 0xffffffff0b00780c */ /* 0x000fda0003f64270 */
[----:B------:R-:W-:Y:S05]  /*6880*/  @P3 BRA `(.L_x_692) ;  /* 0x0000000000203947 */ /* 0x000fea0003800000 */
[----:B------:R-:W-:Y:S01]  /*6890*/  IMAD.U32 R86, RZ, RZ, UR23 ;  /* 0x00000017ff567e24 */ /* 0x000fe2000f8e00ff */
[----:B------:R-:W-:-:S04]  /*68a0*/  LOP3.LUT R11, RZ, R11, RZ, 0x33, !PT ;  /* 0x0000000bff0b7212 */ /* 0x000fc800078e33ff */
[----:B------:R-:W-:-:S13]  /*68b0*/  ISETP.NE.AND P3, PT, R86, 0x1, PT ;  /* 0x000000015600780c */ /* 0x000fda0003f65270 */
[----:B------:R-:W1:Y:S02]  /*68c0*/  @P3 LDC.64 R38, c[0x0][0x9e8] ;  /* 0x00027a00ff263b82 */ /* 0x000e640000000a00 */
[----:B-1----:R-:W-:-:S05]  /*68d0*/  @P3 IMAD.HI.U32 R38, R11, R38, RZ ;  /* 0x000000260b263227 */ /* 0x002fca00078e00ff */
[----:B------:R-:W-:-:S04]  /*68e0*/  @P3 SHF.R.U32.HI R11, RZ, R39, R38 ;  /* 0x00000027ff0b3219 */ /* 0x000fc80000011626 */
[----:B------:R-:W-:Y:S01]  /*68f0*/  LOP3.LUT R11, RZ, R11, RZ, 0x33, !PT ;  /* 0x0000000bff0b7212 */ /* 0x000fe200078e33ff */
[----:B------:R-:W-:Y:S06]  /*6900*/  BRA `(.L_x_693) ;  /* 0x0000000000147947 */ /* 0x000fec0003800000 */
.L_x_692:
[----:B------:R-:W-:-:S05]  /*6910*/  IMAD.U32 R86, RZ, RZ, UR23 ;  /* 0x00000017ff567e24 */ /* 0x000fca000f8e00ff */
[----:B------:R-:W-:-:S13]  /*6920*/  ISETP.NE.AND P3, PT, R86, 0x1, PT ;  /* 0x000000015600780c */ /* 0x000fda0003f65270 */
[----:B------:R-:W1:Y:S02]  /*6930*/  @P3 LDC.64 R38, c[0x0][0x9e8] ;  /* 0x00027a00ff263b82 */ /* 0x000e640000000a00 */
[----:B-1----:R-:W-:-:S05]  /*6940*/  @P3 IMAD.HI.U32 R38, R11, R38, RZ ;  /* 0x000000260b263227 */ /* 0x002fca00078e00ff */
[----:B------:R-:W-:-:S07]  /*6950*/  @P3 SHF.R.U32.HI R11, RZ, R39, R38 ;  /* 0x00000027ff0b3219 */ /* 0x000fce0000011626 */
.L_x_693:
[----:B------:R-:W-:Y:S05]  /*6960*/  BSYNC B0 ;  /* 0x0000000000007941 */ /* 0x000fea0003800000 */
.L_x_691:
[----:B------:R-:W-:-:S04]  /*6970*/  IMAD R38, R11, R86, -R77 ;  /* 0x000000560b267224 */ /* 0x000fc800078e0a4d */
[----:B------:R-:W-:-:S05]  /*6980*/  IMAD R38, R17, -0x2, R38 ;  /* 0xfffffffe11267824 */ /* 0x000fca00078e0226 */
[----:B------:R-:W-:Y:S02]  /*6990*/  VIADDMNMX R73, R38, R86, R73, PT ;  /* 0x0000005626497246 */ /* 0x000fe40003800149 */
[----:B------:R-:W-:-:S07]  /*69a0*/  VIMNMX R71, R71, R38, !PT ;  /* 0x0000002647477248 */ /* 0x000fce0007fe0100 */
.L_x_690:
[----:B------:R-:W-:Y:S01]  /*69b0*/  FMNMX.FTZ R11, R84, R8, !PT ;  /* 0x00000008540b7209 */ /* 0x000fe20007810000 */
[----:B------:R-:W-:Y:S01]  /*69c0*/  UMOV UR37, UR27 ;  /* 0x0000001b00257c82 */ /* 0x000fe20008000000 */
[----:B------:R-:W-:Y:S02]  /*69d0*/  ISETP.GT.AND P5, PT, R71, 0x8, P2 ;  /* 0x000000084700780c */ /* 0x000fe400017a4270 */
[----:B------:R-:W-:Y:S02]  /*69e0*/  FMNMX.FTZ R11, R82, R11, !PT ;  /* 0x0000000b520b7209 */ /* 0x000fe40007810000 */
[----:B------:R-:W-:Y:S02]  /*69f0*/  ISETP.LT.OR P5, PT, R73, 0x9, P5 ;  /* 0x000000094900780c */ /* 0x000fe40002fa1670 */
[----:B------:R-:W-:Y:S02]  /*6a00*/  FMNMX.FTZ R11, R80, R11, !PT ;  /* 0x0000000b500b7209 */ /* 0x000fe40007810000 */
[----:B------:R-:W-:-:S02]  /*6a10*/  FSEL R21, R21, -INF , !P5 ;  /* 0xff80000015157808 */ /* 0x000fc40006800000 */
[----:B------:R-:W-:Y:S02]  /*6a20*/  FMNMX.FTZ R38, R78, R11, !PT ;  /* 0x0000000b4e267209 */ /* 0x000fe40007810000 */
        /* <DEDUP_REMOVED lines=12> */
[C---:B------:R-:W-:Y:S02]  /*6af0*/  ISETP.GT.AND P5, PT, R71.reuse, RZ, P2 ;  /* 0x000000ff4700720c */ /* 0x040fe400017a4270 */
[----:B------:R-:W-:Y:S02]  /*6b00*/  FMNMX.FTZ R38, R132, R11, !PT ;  /* 0x0000000b84267209 */ /* 0x000fe40007810000 */
[----:B------:R-:W-:Y:S02]  /*6b10*/  ISETP.GT.AND P4, PT, R71, 0x1, P2 ;  /* 0x000000014700780c */ /* 0x000fe40001784270 */
[----:B------:R-:W-:Y:S02]  /*6b20*/  FMNMX.FTZ R38, R45, R38, !PT ;  /* 0x000000262d267209 */ /* 0x000fe40007810000 */
[----:B------:R-:W-:-:S02]  /*6b30*/  ISETP.LT.OR P5, PT, R73, 0x1, P5 ;  /* 0x000000014900780c */ /* 0x000fc40002fa1670 */
[----:B------:R-:W-:Y:S02]  /*6b40*/  FMNMX.FTZ R11, R47, R38, !PT ;  /* 0x000000262f0b7209 */ /* 0x000fe40007810000 */
[----:B------:R-:W-:Y:S02]  /*6b50*/  ISETP.LT.OR P4, PT, R73, 0x2, P4 ;  /* 0x000000024900780c */ /* 0x000fe40002781670 */
[----:B------:R-:W-:Y:S02]  /*6b60*/  FMNMX.FTZ R38, R46, R11, !PT ;  /* 0x0000000b2e267209 */ /* 0x000fe40007810000 */
[----:B------:R-:W-:Y:S02]  /*6b70*/  ISETP.GT.AND P3, PT, R71, 0x9, P2 ;  /* 0x000000094700780c */ /* 0x000fe40001764270 */
[----:B------:R-:W-:Y:S02]  /*6b80*/  FMNMX.FTZ R11, R51, R38, !PT ;  /* 0x00000026330b7209 */ /* 0x000fe40007810000 */
[----:B------:R-:W-:-:S02]  /*6b90*/  FSEL R14, R14, -INF , !P4 ;  /* 0xff8000000e0e7808 */ /* 0x000fc40006000000 */
[----:B------:R-:W-:Y:S02]  /*6ba0*/  FMNMX.FTZ R11, R50, R11, !PT ;  /* 0x0000000b320b7209 */ /* 0x000fe40007810000 */
[----:B------:R-:W-:Y:S02]  /*6bb0*/  ISETP.GT.AND P4, PT, R71, 0x10, P2 ;  /* 0x000000104700780c */ /* 0x000fe40001784270 */
[----:B------:R-:W-:Y:S02]  /*6bc0*/  FMNMX.FTZ R38, R54, R11, !PT ;  /* 0x0000000b36267209 */ /* 0x000fe40007810000 */
[----:B------:R-:W-:Y:S02]  /*6bd0*/  ISETP.LT.OR P3, PT, R73, 0xa, P3 ;  /* 0x0000000a4900780c */ /* 0x000fe40001f61670 */
[----:B------:R-:W-:Y:S02]  /*6be0*/  FMNMX.FTZ R38, R57, R38, !PT ;  /* 0x0000002639267209 */ /* 0x000fe40007810000 */
[----:B------:R-:W-:-:S02]  /*6bf0*/  ISETP.LT.OR P4, PT, R73, 0x11, P4 ;  /* 0x000000114900780c */ /* 0x000fc40002781670 */
[----:B------:R-:W-:Y:S02]  /*6c00*/  FMNMX.FTZ R11, R129, R38, !PT ;  /* 0x00000026810b7209 */ /* 0x000fe40007810000 */
[----:B------:R-:W-:Y:S02]  /*6c10*/  FSEL R24, R24, -INF , !P3 ;  /* 0xff80000018187808 */ /* 0x000fe40005800000 */
[----:B------:R-:W-:Y:S02]  /*6c20*/  FMNMX.FTZ R38, R128, R11, !PT ;  /* 0x0000000b80267209 */ /* 0x000fe40007810000 */
[----:B------:R-:W-:Y:S02]  /*6c30*/  ISETP.GT.AND P3, PT, R71, 0x18, P2 ;  /* 0x000000184700780c */ /* 0x000fe40001764270 */
[----:B------:R-:W-:Y:S02]  /*6c40*/  FMNMX.FTZ R11, R131, R38, !PT ;  /* 0x00000026830b7209 */ /* 0x000fe40007810000 */
[----:B------:R-:W-:-:S02]  /*6c50*/  FSEL R27, R27, -INF , !P4 ;  /* 0xff8000001b1b7808 */ /* 0x000fc40006000000 */
[----:B------:R-:W-:Y:S02]  /*6c60*/  FMNMX.FTZ R11, R130, R11, !PT ;  /* 0x0000000b820b7209 */ /* 0x000fe40007810000 */
[----:B------:R-:W-:Y:S02]  /*6c70*/  ISETP.GT.AND P4, PT, R71, 0x19, P2 ;  /* 0x000000194700780c */ /* 0x000fe40001784270 */
[----:B------:R-:W-:Y:S02]  /*6c80*/  FMNMX.FTZ R11, R68, R11, !PT ;  /* 0x0000000b440b7209 */ /* 0x000fe40007810000 */
[C---:B------:R-:W-:Y:S02]  /*6c90*/  ISETP.LT.OR P3, PT, R73.reuse, 0x19, P3 ;  /* 0x000000194900780c */ /* 0x040fe40001f61670 */
        /* <DEDUP_REMOVED lines=18> */
[----:B------:R-:W-:Y:S01]  /*6dc0*/  FSEL R37, R37, -INF , !P4 ;  /* 0xff80000025257808 */ /* 0x000fe20006000000 */
[----:B------:R-:W1:Y:S01]  /*6dd0*/  SHFL.BFLY PT, R11, R38, 0x2, 0x1f ;  /* 0x0c401f00260b7f89 */ /* 0x000e6200000e0000 */
[----:B------:R-:W-:-:S04]  /*6de0*/  ISETP.GT.AND P4, PT, R71, 0x30, P2 ;  /* 0x000000304700780c */ /* 0x000fc80001784270 */
[----:B------:R-:W-:-:S04]  /*6df0*/  ISETP.LT.OR P4, PT, R73, 0x31, P4 ;  /* 0x000000314900780c */ /* 0x000fc80002781670 */
[----:B------:R-:W-:Y:S02]  /*6e00*/  FSEL R41, R41, -INF , !P4 ;  /* 0xff80000029297808 */ /* 0x000fe40006000000 */
[----:B------:R-:W-:-:S04]  /*6e10*/  ISETP.GT.AND P4, PT, R71, 0x39, P2 ;  /* 0x000000394700780c */ /* 0x000fc80001784270 */
[----:B------:R-:W-:-:S04]  /*6e20*/  ISETP.LT.OR P4, PT, R73, 0x3a, P4 ;  /* 0x0000003a4900780c */ /* 0x000fc80002781670 */
[----:B------:R-:W-:Y:S02]  /*6e30*/  FSEL R44, R44, -INF , !P4 ;  /* 0xff8000002c2c7808 */ /* 0x000fe40006000000 */
[----:B------:R-:W-:Y:S02]  /*6e40*/  ISETP.GT.AND P4, PT, R71, 0x48, P2 ;  /* 0x000000484700780c */ /* 0x000fe40001784270 */
[----:B-1----:R-:W-:Y:S02]  /*6e50*/  FMNMX.FTZ R39, R38, R11, !PT ;  /* 0x0000000b26277209 */ /* 0x002fe40007810000 */
[----:B------:R-:W-:-:S03]  /*6e60*/  ISETP.LT.OR P4, PT, R73, 0x49, P4 ;  /* 0x000000494900780c */ /* 0x000fc60002781670 */
[----:B------:R-:W1:Y:S01]  /*6e70*/  SHFL.BFLY PT, R86, R39, 0x1, 0x1f ;  /* 0x0c201f0027567f89 */ /* 0x000e6200000e0000 */
[----:B------:R-:W-:Y:S02]  /*6e80*/  FSEL R52, R52, -INF , !P4 ;  /* 0xff80000034347808 */ /* 0x000fe40006000000 */
        /* <DEDUP_REMOVED lines=8> */
[----:B------:R-:W-:Y:S02]  /*6f10*/  ISETP.LT.OR P4, PT, R73, 0x6a, P4 ;  /* 0x0000006a4900780c */ /* 0x000fe40002781670 */
[C---:B------:R-:W-:Y:S01]  /*6f20*/  FSETP.NEU.FTZ.AND P6, PT, R11.reuse, -INF , PT ;  /* 0xff8000000b00780b */ /* 0x040fe20003fdd000 */
[----:B------:R-:W-:Y:S01]  /*6f30*/  FMUL.FTZ R77, R11, UR22 ;  /* 0x000000160b4d7c20 */ /* 0x000fe20008410000 */
[----:B------:R-:W-:-:S02]  /*6f40*/  FSEL R63, R63, -INF , !P4 ;  /* 0xff8000003f3f7808 */ /* 0x000fc40006000000 */
[----:B------:R-:W-:Y:S02]  /*6f50*/  ISETP.GT.AND P4, PT, R71, 0x78, P2 ;  /* 0x000000784700780c */ /* 0x000fe40001784270 */
[----:B------:R-:W-:Y:S02]  /*6f60*/  FSEL R39, R77, RZ, P6 ;  /* 0x000000ff4d277208 */ /* 0x000fe40003000000 */
[----:B------:R-:W-:Y:S02]  /*6f70*/  ISETP.LT.OR P4, PT, R73, 0x79, P4 ;  /* 0x000000794900780c */ /* 0x000fe40002781670 */
[----:B------:R-:W-:Y:S01]  /*6f80*/  FSEL R83, R11, RZ, P6 ;  /* 0x000000ff0b537208 */ /* 0x000fe20003000000 */
[--C-:B------:R-:W-:Y:S01]  /*6f90*/  FFMA.FTZ R144, R25, UR22, -R39.reuse ;  /* 0x0000001619907c23 */ /* 0x100fe20008010827 */
[----:B------:R-:W-:Y:S01]  /*6fa0*/  FSEL R25, R13, -INF , !P5 ;  /* 0xff8000000d197808 */ /* 0x000fe20006800000 */
[--C-:B------:R-:W-:Y:S01]  /*6fb0*/  FFMA.FTZ R38, R26, UR22, -R39.reuse ;  /* 0x000000161a267c23 */ /* 0x100fe20008010827 */
[--C-:B------:R-:W-:Y:S01]  /*6fc0*/  FFMA.FTZ R146, R31, UR22, -R39.reuse ;  /* 0x000000161f927c23 */ /* 0x100fe20008010827 */
[--C-:B------:R-:W-:Y:S01]  /*6fd0*/  FFMA.FTZ R140, R35, UR22, -R39.reuse ;  /* 0x00000016238c7c23 */ /* 0x100fe20008010827 */
[----:B------:R-:W-:Y:S01]  /*6fe0*/  FMNMX.FTZ R13, R25, R10, !PT ;  /* 0x0000000a190d7209 */ /* 0x000fe20007810000 */
[--C-:B------:R-:W-:Y:S01]  /*6ff0*/  FFMA.FTZ R138, R51, UR22, -R39.reuse ;  /* 0x00000016338a7c23 */ /* 0x100fe20008010827 */
[----:B------:R-:W-:Y:S01]  /*7000*/  ISETP.LT.OR P5, PT, R73, 0x2a, P3 ;  /* 0x0000002a4900780c */ /* 0x000fe20001fa1670 */
[--C-:B------:R-:W-:Y:S01]  /*7010*/  FFMA.FTZ R32, R32, UR22, -R39.reuse ;  /* 0x0000001620207c23 */ /* 0x100fe20008010827 */
[----:B------:R-:W-:Y:S01]  /*7020*/  FMNMX.FTZ R26, R14, R13, !PT ;  /* 0x0000000d0e1a7209 */ /* 0x000fe20007810000 */
[--C-:B------:R-:W-:Y:S01]  /*7030*/  FFMA.FTZ R36, R36, UR22, -R39.reuse ;  /* 0x0000001624247c23 */ /* 0x100fe20008010827 */
[----:B------:R-:W-:Y:S01]  /*7040*/  ISETP.GT.AND P3, PT, R71, 0x31, P2 ;  /* 0x000000314700780c */ /* 0x000fe20001764270 */
[----:B------:R-:W-:Y:S01]  /*7050*/  FADD.FTZ R83, -R83, R8 ;  /* 0x0000000853537221 */ /* 0x000fe20000010100 */
[----:B------:R-:W-:Y:S01]  /*7060*/  FMNMX.FTZ R81, R21, R26, !PT ;  /* 0x0000001a15517209 */ /* 0x000fe20007810000 */
[--C-:B------:R-:W-:Y:S01]  /*7070*/  FFMA.FTZ R142, R132, UR22, -R39.reuse ;  /* 0x00000016848e7c23 */ /* 0x100fe20008010827 */
[----:B------:R-:W-:Y:S01]  /*7080*/  FSEL R40, R40, -INF , !P5 ;  /* 0xff80000028287808 */ /* 0x000fe20006800000 */
[--C-:B------:R-:W-:Y:S01]  /*7090*/  FFMA.FTZ R136, R47, UR22, -R39.reuse ;  /* 0x000000162f887c23 */ /* 0x100fe20008010827 */
[----:B------:R-:W-:Y:S01]  /*70a0*/  FMNMX.FTZ R26, R24, R81, !PT ;  /* 0x00000051181a7209 */ /* 0x000fe20007810000 */
[--C-:B------:R-:W-:Y:S01]  /*70b0*/  FFMA.FTZ R124, R15, UR22, -R39.reuse ;  /* 0x000000160f7c7c23 */ /* 0x100fe20008010827 */
[----:B------:R-:W-:Y:S01]  /*70c0*/  ISETP.GT.AND P5, PT, R71, 0x38, P2 ;  /* 0x000000384700780c */ /* 0x000fe200017a4270 */
[--C-:B------:R-:W-:Y:S01]  /*70d0*/  FFMA.FTZ R126, R69, UR22, -R39.reuse ;  /* 0x00000016457e7c23 */ /* 0x100fe20008010827 */
[----:B------:R-:W-:Y:S01]  /*70e0*/  FMNMX.FTZ R31, R27, R26, !PT ;  /* 0x0000001a1b1f7209 */ /* 0x000fe20007810000 */
[--C-:B------:R-:W-:Y:S01]  /*70f0*/  FFMA.FTZ R148, R84, UR22, -R39.reuse ;  /* 0x0000001654947c23 */ /* 0x100fe20008010827 */
[----:B------:R-:W-:Y:S01]  /*7100*/  ISETP.LT.OR P3, PT, R73, 0x32, P3 ;  /* 0x000000324900780c */ /* 0x000fe20001f61670 */
[--C-:B------:R-:W-:Y:S01]  /*7110*/  FFMA.FTZ R77, R82, UR22, -R39.reuse ;  /* 0x00000016524d7c23 */ /* 0x100fe20008010827 */
[----:B------:R-:W-:Y:S01]  /*7120*/  FMNMX.FTZ R26, R28, R31, !PT ;  /* 0x0000001f1c1a7209 */ /* 0x000fe20007810000 */
[--C-:B------:R-:W-:Y:S01]  /*7130*/  FFMA.FTZ R150, R80, UR22, -R39.reuse ;  /* 0x0000001650967c23 */ /* 0x100fe20008010827 */
[----:B------:R-:W-:Y:S01]  /*7140*/  FSEL R42, R42, -INF , !P3 ;  /* 0xff8000002a2a7808 */ /* 0x000fe20005800000 */
[----:B------:R1:W-:Y:S01]  /*7150*/  MUFU.EX2 R31, R32 ;  /* 0x00000020001f7308 */ /* 0x0003e20000000800 */
[----:B------:R-:W-:Y:S01]  /*7160*/  FMNMX.FTZ R81, R29, R26, !PT ;  /* 0x0000001a1d517209 */ /* 0x000fe20007810000 */
[--C-:B------:R-:W-:Y:S01]  /*7170*/  FFMA.FTZ R79, R78, UR22, -R39.reuse ;  /* 0x000000164e4f7c23 */ /* 0x100fe20008010827 */
[----:B------:R-:W-:Y:S01]  /*7180*/  ISETP.LT.OR P5, PT, R73, 0x39, P5 ;  /* 0x000000394900780c */ /* 0x000fe20002fa1670 */
[--C-:B------:R-:W-:Y:S01]  /*7190*/  FFMA.FTZ R45, R45, UR22, -R39.reuse ;  /* 0x000000162d2d7c23 */ /* 0x100fe20008010827 */
[----:B------:R-:W-:Y:S01]  /*71a0*/  FMNMX.FTZ R26, R30, R81, !PT ;  /* 0x000000511e1a7209 */ /* 0x000fe20007810000 */
[--C-:B------:R-:W-:Y:S01]  /*71b0*/  FFMA.FTZ R47, R46, UR22, -R39.reuse ;  /* 0x000000162e2f7c23 */ /* 0x100fe20008010827 */
[----:B------:R-:W-:Y:S01]  /*71c0*/  ISETP.GT.AND P3, PT, R71, 0x40, P2 ;  /* 0x000000404700780c */ /* 0x000fe20001764270 */
[--C-:B------:R-:W-:Y:S01]  /*71d0*/  FFMA.FTZ R50, R50, UR22, -R39.reuse ;  /* 0x0000001632327c23 */ /* 0x100fe20008010827 */
[----:B------:R-:W-:Y:S01]  /*71e0*/  FMNMX.FTZ R35, R33, R26, !PT ;  /* 0x0000001a21237209 */ /* 0x000fe20007810000 */
[--C-:B------:R-:W-:Y:S01]  /*71f0*/  FFMA.FTZ R132, R54, UR22, -R39.reuse ;  /* 0x0000001636847c23 */ /* 0x100fe20008010827 */
[----:B------:R-:W-:Y:S01]  /*7200*/  FSEL R43, R43, -INF , !P5 ;  /* 0xff8000002b2b7808 */ /* 0x000fe20006800000 */
[--C-:B------:R-:W-:Y:S01]  /*7210*/  FFMA.FTZ R57, R57, UR22, -R39.reuse ;  /* 0x0000001639397c23 */ /* 0x100fe20008010827 */
[----:B------:R-:W-:Y:S01]  /*7220*/  FMNMX.FTZ R26, R34, R35, !PT ;  /* 0x00000023221a7209 */ /* 0x000fe20007810000 */
[--C-:B------:R-:W-:Y:S01]  /*7230*/  FFMA.FTZ R134, R129, UR22, -R39.reuse ;  /* 0x0000001681867c23 */ /* 0x100fe20008010827 */
[----:B------:R-:W-:Y:S01]  /*7240*/  ISETP.GT.AND P5, PT, R71, 0x41, P2 ;  /* 0x000000414700780c */ /* 0x000fe200017a4270 */
[----:B------:R2:W-:Y:S01]  /*7250*/  MUFU.EX2 R35, R36 ;  /* 0x0000002400237308 */ /* 0x0005e20000000800 */
[----:B------:R-:W-:Y:S01]  /*7260*/  FMNMX.FTZ R81, R37, R26, !PT ;  /* 0x0000001a25517209 */ /* 0x000fe20007810000 */
[--C-:B------:R-:W-:Y:S01]  /*7270*/  FFMA.FTZ R15, R20, UR22, -R39.reuse ;  /* 0x00000016140f7c23 */ /* 0x100fe20008010827 */
[C---:B------:R-:W-:Y:S01]  /*7280*/  ISETP.LT.OR P3, PT, R73.reuse, 0x41, P3 ;  /* 0x000000414900780c */ /* 0x040fe20001f61670 */
[--C-:B------:R-:W-:Y:S01]  /*7290*/  FFMA.FTZ R69, R70, UR22, -R39.reuse ;  /* 0x0000001646457c23 */ /* 0x100fe20008010827 */
[----:B------:R-:W-:Y:S01]  /*72a0*/  FMNMX.FTZ R26, R40, R81, !PT ;  /* 0x00000051281a7209 */ /* 0x000fe20007810000 */
[--C-:B------:R-:W-:Y:S01]  /*72b0*/  FFMA.FTZ R120, R72, UR22, -R39.reuse ;  /* 0x0000001648787c23 */ /* 0x100fe20008010827 */
[----:B------:R-:W-:Y:S01]  /*72c0*/  ISETP.LT.OR P5, PT, R73, 0x42, P5 ;  /* 0x000000424900780c */ /* 0x000fe20002fa1670 */
[--C-:B------:R-:W-:Y:S01]  /*72d0*/  FFMA.FTZ R122, R74, UR22, -R39.reuse ;  /* 0x000000164a7a7c23 */ /* 0x100fe20008010827 */
[----:B------:R-:W-:Y:S01]  /*72e0*/  FMNMX.FTZ R81, R41, R26, !PT ;  /* 0x0000001a29517209 */ /* 0x000fe20007810000 */
[----:B------:R-:W-:Y:S01]  /*72f0*/  FFMA.FTZ R75, R75, UR22, -R39 ;  /* 0x000000164b4b7c23 */ /* 0x000fe20008010827 */
[----:B------:R-:W-:Y:S01]  /*7300*/  FSEL R48, R48, -INF , !P3 ;  /* 0xff80000030307808 */ /* 0x000fe20005800000 */
[----:B------:R-:W-:Y:S01]  /*7310*/  MUFU.EX2 R148, R148 ;  /* 0x0000009400947308 */ /* 0x000fe20000000800 */
[----:B------:R-:W-:-:S02]  /*7320*/  FMNMX.FTZ R26, R42, R81, !PT ;  /* 0x000000512a1a7209 */ /* 0x000fc40007810000 */
[----:B------:R-:W-:Y:S02]  /*7330*/  ISETP.GT.AND P3, PT, R71, 0x49, P2 ;  /* 0x000000494700780c */ /* 0x000fe40001764270 */
[----:B------:R-:W-:Y:S02]  /*7340*/  FMNMX.FTZ R81, R43, R26, !PT ;  /* 0x0000001a2b517209 */ /* 0x000fe40007810000 */
[----:B------:R-:W-:Y:S01]  /*7350*/  FSEL R49, R49, -INF , !P5 ;  /* 0xff80000031317808 */ /* 0x000fe20006800000 */
[----:B------:R-:W-:Y:S01]  /*7360*/  MUFU.EX2 R77, R77 ;  /* 0x0000004d004d7308 */ /* 0x000fe20000000800 */
[----:B------:R-:W-:Y:S02]  /*7370*/  FMNMX.FTZ R81, R44, R81, !PT ;  /* 0x000000512c517209 */ /* 0x000fe40007810000 */
[----:B------:R-:W-:Y:S02]  /*7380*/  ISETP.GT.AND P5, PT, R71, 0x50, P2 ;  /* 0x000000504700780c */ /* 0x000fe400017a4270 */
[----:B------:R-:W-:-:S02]  /*7390*/  FMNMX.FTZ R26, R48, R81, !PT ;  /* 0x00000051301a7209 */ /* 0x000fc40007810000 */
[----:B------:R-:W-:Y:S01]  /*73a0*/  ISETP.LT.OR P3, PT, R73, 0x4a, P3 ;  /* 0x0000004a4900780c */ /* 0x000fe20001f61670 */
[----:B------:R-:W-:Y:S01]  /*73b0*/  MUFU.EX2 R150, R150 ;  /* 0x0000009600967308 */ /* 0x000fe20000000800 */
[----:B------:R-:W-:Y:S02]  /*73c0*/  FMNMX.FTZ R81, R49, R26, !PT ;  /* 0x0000001a31517209 */ /* 0x000fe40007810000 */
[----:B------:R-:W-:Y:S02]  /*73d0*/  FSEL R53, R53, -INF , !P3 ;  /* 0xff80000035357808 */ /* 0x000fe40005800000 */
[----:B------:R-:W-:Y:S02]  /*73e0*/  ISETP.LT.OR P5, PT, R73, 0x51, P5 ;  /* 0x000000514900780c */ /* 0x000fe40002fa1670 */
[----:B------:R-:W-:Y:S01]  /*73f0*/  FMNMX.FTZ R26, R52, R81, !PT ;  /* 0x00000051341a7209 */ /* 0x000fe20007810000 */
[----:B------:R-:W-:Y:S01]  /*7400*/  MUFU.EX2 R79, R79 ;  /* 0x0000004f004f7308 */ /* 0x000fe20000000800 */
[----:B------:R-:W-:-:S02]  /*7410*/  ISETP.GT.AND P3, PT, R71, 0x58, P2 ;  /* 0x000000584700780c */ /* 0x000fc40001764270 */
[----:B------:R-:W-:Y:S02]  /*7420*/  FSEL R55, R55, -INF , !P5 ;  /* 0xff80000037377808 */ /* 0x000fe40006800000 */
[----:B------:R-:W-:Y:S02]  /*7430*/  FMNMX.FTZ R26, R53, R26, !PT ;  /* 0x0000001a351a7209 */ /* 0x000fe40007810000 */
[----:B------:R-:W-:Y:S01]  /*7440*/  ISETP.GT.AND P5, PT, R71, 0x59, P2 ;  /* 0x000000594700780c */ /* 0x000fe200017a4270 */
[----:B------:R-:W-:Y:S01]  /*7450*/  MUFU.EX2 R144, R144 ;  /* 0x0000009000907308 */ /* 0x000fe20000000800 */
[----:B------:R-:W-:Y:S02]  /*7460*/  ISETP.LT.OR P3, PT, R73, 0x59, P3 ;  /* 0x000000594900780c */ /* 0x000fe40001f61670 */
[----:B------:R-:W-:Y:S02]  /*7470*/  FMNMX.FTZ R51, R55, R26, !PT ;  /* 0x0000001a37337209 */ /* 0x000fe40007810000 */
[----:B------:R-:W-:-:S02]  /*7480*/  ISETP.LT.OR P5, PT, R73, 0x5a, P5 ;  /* 0x0000005a4900780c */ /* 0x000fc40002fa1670 */
[----:B------:R-:W-:Y:S01]  /*7490*/  FSEL R58, R58, -INF , !P3 ;  /* 0xff8000003a3a7808 */ /* 0x000fe20005800000 */
[----:B------:R-:W-:Y:S01]  /*74a0*/  MUFU.EX2 R13, R38 ;  /* 0x00000026000d7308 */ /* 0x000fe20000000800 */
[----:B------:R-:W-:Y:S02]  /*74b0*/  FMNMX.FTZ R81, R56, R51, !PT ;  /* 0x0000003338517209 */ /* 0x000fe40007810000 */
[----:B------:R-:W-:Y:S02]  /*74c0*/  ISETP.GT.AND P3, PT, R71, 0x61, P2 ;  /* 0x000000614700780c */ /* 0x000fe40001764270 */
[----:B------:R-:W-:Y:S02]  /*74d0*/  FSEL R59, R59, -INF , !P5 ;  /* 0xff8000003b3b7808 */ /* 0x000fe40006800000 */
[----:B------:R-:W-:Y:S01]  /*74e0*/  FMNMX.FTZ R26, R58, R81, !PT ;  /* 0x000000513a1a7209 */ /* 0x000fe20007810000 */
[----:B------:R-:W-:Y:S01]  /*74f0*/  MUFU.EX2 R146, R146 ;  /* 0x0000009200927308 */ /* 0x000fe20000000800 */
[----:B------:R-:W-:-:S02]  /*7500*/  ISETP.GT.AND P5, PT, R71, 0x68, P2 ;  /* 0x000000684700780c */ /* 0x000fc400017a4270 */
[----:B------:R-:W-:Y:S02]  /*7510*/  ISETP.LT.OR P3, PT, R73, 0x62, P3 ;  /* 0x000000624900780c */ /* 0x000fe40001f61670 */
[----:B------:R-:W-:Y:S02]  /*7520*/  FMNMX.FTZ R81, R59, R26, !PT ;  /* 0x0000001a3b517209 */ /* 0x000fe40007810000 */
[----:B------:R-:W-:Y:S01]  /*7530*/  FSEL R61, R61, -INF , !P3 ;  /* 0xff8000003d3d7808 */ /* 0x000fe20005800000 */
[----:B------:R-:W-:Y:S01]  /*7540*/  MUFU.EX2 R140, R140 ;  /* 0x0000008c008c7308 */ /* 0x000fe20000000800 */
[----:B------:R-:W-:Y:S02]  /*7550*/  ISETP.LT.OR P5, PT, R73, 0x69, P5 ;  /* 0x000000694900780c */ /* 0x000fe40002fa1670 */
[----:B------:R-:W-:Y:S02]  /*7560*/  FMNMX.FTZ R26, R60, R81, !PT ;  /* 0x000000513c1a7209 */ /* 0x000fe40007810000 */
[----:B------:R-:W-:-:S02]  /*7570*/  ISETP.GT.AND P3, PT, R71, 0x70, P2 ;  /* 0x000000704700780c */ /* 0x000fc40001764270 */
[----:B------:R-:W-:Y:S01]  /*7580*/  FSEL R62, R62, -INF , !P5 ;  /* 0xff8000003e3e7808 */ /* 0x000fe20006800000 */
[----:B------:R-:W-:Y:S01]  /*7590*/  MUFU.EX2 R142, R142 ;  /* 0x0000008e008e7308 */ /* 0x000fe20000000800 */
[----:B------:R-:W-:Y:S02]  /*75a0*/  FMNMX.FTZ R81, R61, R26, !PT ;  /* 0x0000001a3d517209 */ /* 0x000fe40007810000 */
[----:B------:R-:W-:Y:S02]  /*75b0*/  ISETP.GT.AND P5, PT, R71, 0x71, P2 ;  /* 0x000000714700780c */ /* 0x000fe400017a4270 */
[----:B------:R-:W-:Y:S02]  /*75c0*/  ISETP.LT.OR P3, PT, R73, 0x71, P3 ;  /* 0x000000714900780c */ /* 0x000fe40001f61670 */
[----:B------:R-:W-:Y:S01]  /*75d0*/  FMNMX.FTZ R26, R62, R81, !PT ;  /* 0x000000513e1a7209 */ /* 0x000fe20007810000 */
[----:B------:R-:W-:Y:S01]  /*75e0*/  MUFU.EX2 R45, R45 ;  /* 0x0000002d002d7308 */ /* 0x000fe20000000800 */
[----:B------:R-:W-:-:S02]  /*75f0*/  ISETP.GT.AND P2, PT, R71, 0x79, P2 ;  /* 0x000000794700780c */ /* 0x000fc40001744270 */
[----:B------:R-:W-:Y:S02]  /*7600*/  ISETP.LT.OR P5, PT, R73, 0x72, P5 ;  /* 0x000000724900780c */ /* 0x000fe40002fa1670 */
[----:B------:R-:W-:Y:S02]  /*7610*/  FSEL R64, R64, -INF , !P3 ;  /* 0xff80000040407808 */ /* 0x000fe40005800000 */
[----:B------:R-:W-:Y:S01]  /*7620*/  FMNMX.FTZ R71, R63, R26, !PT ;  /* 0x0000001a3f477209 */ /* 0x000fe20007810000 */
[----:B------:R-:W-:Y:S01]  /*7630*/  MUFU.EX2 R136, R136 ;  /* 0x0000008800887308 */ /* 0x000fe20000000800 */
[----:B------:R-:W-:Y:S01]  /*7640*/  FSEL R26, R65, -INF , !P5 ;  /* 0xff800000411a7808 */ /* 0x000fe20006800000 */
[--C-:B------:R-:W-:Y:S01]  /*7650*/  FFMA.FTZ R65, R128, UR22, -R39.reuse ;  /* 0x0000001680417c23 */ /* 0x100fe20008010827 */
[----:B------:R-:W-:Y:S01]  /*7660*/  FMNMX.FTZ R71, R64, R71, !PT ;  /* 0x0000004740477209 */ /* 0x000fe20007810000 */
[----:B------:R-:W-:Y:S01]  /*7670*/  FFMA.FTZ R128, R131, UR22, -R39 ;  /* 0x0000001683807c23 */ /* 0x000fe20008010827 */
[----:B------:R-:W-:-:S02]  /*7680*/  ISETP.LT.OR P2, PT, R73, 0x7a, P2 ;  /* 0x0000007a4900780c */ /* 0x000fc40001741670 */
[----:B------:R-:W-:Y:S01]  /*7690*/  FSEL R66, R66, -INF , !P4 ;  /* 0xff80000042427808 */ /* 0x000fe20006000000 */
[----:B------:R-:W-:Y:S01]  /*76a0*/  MUFU.EX2 R47, R47 ;  /* 0x0000002f002f7308 */ /* 0x000fe20000000800 */
[----:B------:R-:W-:Y:S02]  /*76b0*/  FMNMX.FTZ R71, R26, R71, !PT ;  /* 0x000000471a477209 */ /* 0x000fe40007810000 */
[----:B-1----:R-:W-:Y:S01]  /*76c0*/  FSEL R32, R67, -INF , !P2 ;  /* 0xff80000043207808 */ /* 0x002fe20005000000 */
[--C-:B------:R-:W-:Y:S01]  /*76d0*/  FFMA.FTZ R67, R130, UR22, -R39.reuse ;  /* 0x0000001682437c23 */ /* 0x100fe20008010827 */
[----:B------:R-:W-:Y:S01]  /*76e0*/  FMNMX.FTZ R71, R66, R71, !PT ;  /* 0x0000004742477209 */ /* 0x000fe20007810000 */
[--C-:B------:R-:W-:Y:S02]  /*76f0*/  FFMA.FTZ R130, R68, UR22, -R39.reuse ;  /* 0x0000001644827c23 */ /* 0x100fe40008010827 */
[----:B------:R-:W-:Y:S01]  /*7700*/  MUFU.EX2 R138, R138 ;  /* 0x0000008a008a7308 */ /* 0x000fe20000000800 */
[----:B--2---:R-:W-:Y:S01]  /*7710*/  FMNMX.FTZ R36, R32, R71, !PT ;  /* 0x0000004720247209 */ /* 0x004fe20007810000 */
[----:B------:R-:W-:-:S04]  /*7720*/  FFMA.FTZ R71, R12, UR22, -R39 ;  /* 0x000000160c477c23 */ /* 0x000fc80008010827 */
[----:B------:R-:W1:Y:S02]  /*7730*/  SHFL.BFLY PT, R73, R36, 0x2, 0x1f ;  /* 0x0c401f0024497f89 */ /* 0x000e6400000e0000 */
[----:B------:R-:W-:Y:S08]  /*7740*/  MUFU.EX2 R51, R50 ;  /* 0x0000003200337308 */ /* 0x000ff00000000800 */
[----:B------:R-:W-:Y:S08]  /*7750*/  MUFU.EX2 R132, R132 ;  /* 0x0000008400847308 */ /* 0x000ff00000000800 */
[----:B------:R-:W-:Y:S01]  /*7760*/  MUFU.EX2 R57, R57 ;  /* 0x0000003900397308 */ /* 0x000fe20000000800 */
[----:B-1----:R-:W-:Y:S01]  /*7770*/  FMNMX.FTZ R12, R36, R73, !PT ;  /* 0x00000049240c7209 */ /* 0x002fe20007810000 */
[----:B------:R-:W-:Y:S01]  /*7780*/  FFMA.FTZ R73, R76, UR22, -R39 ;  /* 0x000000164c497c23 */ /* 0x000fe20008010827 */
[----:B------:R-:W-:-:S05]  /*7790*/  FMUL.FTZ R39, R83, UR22 ;  /* 0x0000001653277c20 */ /* 0x000fca0008410000 */
[----:B------:R-:W-:Y:S01]  /*77a0*/  MUFU.EX2 R134, R134 ;  /* 0x0000008600867308 */ /* 0x000fe20000000800 */
[----:B------:R-:W1:Y:S07]  /*77b0*/  SHFL.BFLY PT, R81, R12, 0x1, 0x1f ;  /* 0x0c201f000c517f89 */ /* 0x000e6e00000e0000 */
[----:B------:R-:W2:Y:S08]  /*77c0*/  MUFU.EX2 R39, R39 ;  /* 0x0000002700277308 */ /* 0x000eb00000000800 */
[----:B------:R-:W-:Y:S08]  /*77d0*/  MUFU.EX2 R65, R65 ;  /* 0x0000004100417308 */ /* 0x000ff00000000800 */
[----:B------:R-:W-:Y:S01]  /*77e0*/  MUFU.EX2 R128, R128 ;  /* 0x0000008000807308 */ /* 0x000fe20000000800 */
[----:B--2---:R-:W-:Y:S01]  /*77f0*/  FFMA.FTZ R36, R39, R5, R148 ;  /* 0x0000000527247223 */ /* 0x004fe20000010094 */
[----:B-1----:R-:W-:Y:S01]  /*7800*/  FMNMX.FTZ R12, R12, R81, !PT ;  /* 0x000000510c0c7209 */ /* 0x002fe20007810000 */
[-C--:B------:R-:W-:Y:S01]  /*7810*/  FMUL.FTZ R88, R88, R39.reuse ;  /* 0x0000002758587220 */ /* 0x080fe20000410000 */
[C---:B------:R-:W-:Y:S01]  /*7820*/  F2FP.F16.F32.PACK_AB R148, R77.reuse, R148 ;  /* 0x000000944d94723e */ /* 0x040fe200000000ff */
[----:B------:R-:W-:Y:S01]  /*7830*/  FADD.FTZ R5, R77, R36 ;  /* 0x000000244d057221 */ /* 0x000fe20000010000 */
[C---:B------:R-:W-:Y:S01]  /*7840*/  FSETP.NEU.FTZ.AND P2, PT, R12.reuse, -INF , PT ;  /* 0xff8000000c00780b */ /* 0x040fe20003f5d000 */
[----:B------:R-:W-:Y:S01]  /*7850*/  FMUL.FTZ R81, R12, UR22 ;  /* 0x000000160c517c20 */ /* 0x000fe20008410000 */
[----:B------:R-:W-:Y:S01]  /*7860*/  MUFU.EX2 R67, R67 ;  /* 0x0000004300437308 */ /* 0x000fe20000000800 */
[----:B------:R-:W-:Y:S01]  /*7870*/  FADD.FTZ R36, R150, R5 ;  /* 0x0000000596247221 */ /* 0x000fe20000010000 */
[----:B------:R-:W-:Y:S01]  /*7880*/  FSEL R5, R12, RZ, P2 ;  /* 0x000000ff0c057208 */ /* 0x000fe20001000000 */
[-C--:B------:R-:W-:Y:S01]  /*7890*/  FMUL.FTZ R89, R89, R39.reuse ;  /* 0x0000002759597220 */ /* 0x080fe20000410000 */
[----:B------:R-:W-:Y:S01]  /*78a0*/  FSEL R81, R81, RZ, P2 ;  /* 0x000000ff51517208 */ /* 0x000fe20001000000 */
[-C--:B------:R-:W-:Y:S01]  /*78b0*/  FMUL.FTZ R92, R92, R39.reuse ;  /* 0x000000275c5c7220 */ /* 0x080fe20000410000 */
[----:B------:R-:W-:Y:S01]  /*78c0*/  ISETP.GT.AND P2, PT, R7, UR29, PT ;  /* 0x0000001d07007c0c */ /* 0x000fe2000bf44270 */
[----:B------:R-:W-:Y:S01]  /*78d0*/  FADD.FTZ R5, -R5, R10 ;  /* 0x0000000a05057221 */ /* 0x000fe20000010100 */
[----:B------:R-:W-:Y:S01]  /*78e0*/  MUFU.EX2 R130, R130 ;  /* 0x0000008200827308 */ /* 0x000fe20000000800 */
[--C-:B------:R-:W-:Y:S01]  /*78f0*/  FFMA.FTZ R151, R21, UR22, -R81.reuse ;  /* 0x0000001615977c23 */ /* 0x100fe20008010851 */
[----:B------:R-:W-:Y:S01]  /*7900*/  FADD.FTZ R21, R79, R36 ;  /* 0x000000244f157221 */ /* 0x000fe20000010000 */
[--C-:B------:R-:W-:Y:S01]  /*7910*/  FFMA.FTZ R8, R25, UR22, -R81.reuse ;  /* 0x0000001619087c23 */ /* 0x100fe20008010851 */
[----:B------:R-:W-:Y:S01]  /*7920*/  FMUL.FTZ R5, R5, UR22 ;  /* 0x0000001605057c20 */ /* 0x000fe20008410000 */
[----:B------:R-:W-:Y:S01]  /*7930*/  FFMA.FTZ R149, R14, UR22, -R81 ;  /* 0x000000160e957c23 */ /* 0x000fe20008010851 */
[----:B------:R-:W-:Y:S01]  /*7940*/  FADD.FTZ R36, R144, R21 ;  /* 0x0000001590247221 */ /* 0x000fe20000010000 */
[--C-:B------:R-:W-:Y:S01]  /*7950*/  FFMA.FTZ R14, R24, UR22, -R81.reuse ;  /* 0x00000016180e7c23 */ /* 0x100fe20008010851 */
[----:B------:R-:W-:Y:S01]  /*7960*/  MUFU.EX2 R151, R151 ;  /* 0x0000009700977308 */ /* 0x000fe20000000800 */
[--C-:B------:R-:W-:Y:S01]  /*7970*/  FFMA.FTZ R145, R27, UR22, -R81.reuse ;  /* 0x000000161b917c23 */ /* 0x100fe20008010851 */
[----:B------:R-:W-:Y:S01]  /*7980*/  FADD.FTZ R21, R13, R36 ;  /* 0x000000240d157221 */ /* 0x000fe20000010000 */
[--C-:B------:R-:W-:Y:S01]  /*7990*/  FFMA.FTZ R20, R28, UR22, -R81.reuse ;  /* 0x000000161c147c23 */ /* 0x100fe20008010851 */
[--C-:B------:R-:W-:Y:S01]  /*79a0*/  FFMA.FTZ R147, R29, UR22, -R81.reuse ;  /* 0x000000161d937c23 */ /* 0x100fe20008010851 */
        /* <DEDUP_REMOVED lines=11> */
[----:B------:R1:W2:Y:S01]  /*7a60*/  MUFU.EX2 R21, R5 ;  /* 0x0000000500157308 */ /* 0x0002a20000000800 */
[--C-:B------:R-:W-:Y:S01]  /*7a70*/  FFMA.FTZ R137, R41, UR22, -R81.reuse ;  /* 0x0000001629897c23 */ /* 0x100fe20008010851 */
[----:B------:R-:W-:Y:S01]  /*7a80*/  FADD.FTZ R25, R35, R36 ;  /* 0x0000002423197221 */ /* 0x000fe20000010000 */
[--C-:B------:R-:W-:Y:S01]  /*7a90*/  FFMA.FTZ R139, R43, UR22, -R81.reuse ;  /* 0x000000162b8b7c23 */ /* 0x100fe20008010851 */
[--C-:B------:R-:W-:Y:S01]  /*7aa0*/  FFMA.FTZ R133, R48, UR22, -R81.reuse ;  /* 0x0000001630857c23 */ /* 0x100fe20008010851 */
[----:B------:R-:W-:Y:S01]  /*7ab0*/  FFMA.FTZ R36, R49, UR22, -R81 ;  /* 0x0000001631247c23 */ /* 0x000fe20008010851 */
[----:B------:R-:W-:Y:S01]  /*7ac0*/  FADD.FTZ R38, R142, R25 ;  /* 0x000000198e267221 */ /* 0x000fe20000010000 */
[--C-:B------:R-:W-:Y:S01]  /*7ad0*/  FFMA.FTZ R135, R52, UR22, -R81.reuse ;  /* 0x0000001634877c23 */ /* 0x100fe20008010851 */
[----:B------:R-:W3:Y:S01]  /*7ae0*/  MUFU.EX2 R149, R149 ;  /* 0x0000009500957308 */ /* 0x000ee20000000800 */
[----:B------:R-:W-:Y:S01]  /*7af0*/  F2FP.F16.F32.PACK_AB R144, R13, R144 ;  /* 0x000000900d90723e */ /* 0x000fe200000000ff */
[----:B-1----:R-:W-:Y:S01]  /*7b00*/  FADD.FTZ R5, R45, R38 ;  /* 0x000000262d057221 */ /* 0x002fe20000010000 */
[--C-:B------:R-:W-:Y:S01]  /*7b10*/  FFMA.FTZ R129, R55, UR22, -R81.reuse ;  /* 0x0000001637817c23 */ /* 0x100fe20008010851 */
[--C-:B------:R-:W-:Y:S01]  /*7b20*/  FFMA.FTZ R131, R58, UR22, -R81.reuse ;  /* 0x000000163a837c23 */ /* 0x100fe20008010851 */
[----:B------:R-:W-:Y:S01]  /*7b30*/  FFMA.FTZ R125, R60, UR22, -R81 ;  /* 0x000000163c7d7c23 */ /* 0x000fe20008010851 */
[----:B------:R-:W-:Y:S01]  /*7b40*/  FADD.FTZ R42, R136, R5 ;  /* 0x00000005882a7221 */ /* 0x000fe20000010000 */
[--C-:B------:R-:W-:Y:S01]  /*7b50*/  FFMA.FTZ R61, R61, UR22, -R81.reuse ;  /* 0x000000163d3d7c23 */ /* 0x100fe20008010851 */
[----:B------:R-:W1:Y:S01]  /*7b60*/  MUFU.EX2 R14, R14 ;  /* 0x0000000e000e7308 */ /* 0x000e620000000800 */
[----:B--2---:R-:W-:Y:S01]  /*7b70*/  FFMA.FTZ R38, R21, R4, R8 ;  /* 0x0000000415267223 */ /* 0x004fe20000010008 */
[----:B------:R-:W-:Y:S01]  /*7b80*/  FADD.FTZ R25, R47, R42 ;  /* 0x0000002a2f197221 */ /* 0x000fe20000010000 */
[--C-:B------:R-:W-:Y:S01]  /*7b90*/  FFMA.FTZ R4, R53, UR22, -R81.reuse ;  /* 0x0000001635047c23 */ /* 0x100fe20008010851 */
[--C-:B------:R-:W-:Y:S01]  /*7ba0*/  FFMA.FTZ R62, R62, UR22, -R81.reuse ;  /* 0x000000163e3e7c23 */ /* 0x100fe20008010851 */
[--C-:B------:R-:W-:Y:S01]  /*7bb0*/  FFMA.FTZ R63, R63, UR22, -R81.reuse ;  /* 0x000000163f3f7c23 */ /* 0x100fe20008010851 */
[--C-:B------:R-:W-:Y:S01]  /*7bc0*/  FFMA.FTZ R64, R64, UR22, -R81.reuse ;  /* 0x0000001640407c23 */ /* 0x100fe20008010851 */
[--C-:B------:R-:W-:Y:S01]  /*7bd0*/  FFMA.FTZ R26, R26, UR22, -R81.reuse ;  /* 0x000000161a1a7c23 */ /* 0x100fe20008010851 */
[----:B------:R-:W2:Y:S01]  /*7be0*/  MUFU.EX2 R145, R145 ;  /* 0x0000009100917308 */ /* 0x000ea20000000800 */
[----:B---3--:R-:W-:Y:S01]  /*7bf0*/  FADD.FTZ R40, R149, R38 ;  /* 0x0000002695287221 */ /* 0x008fe20000010000 */
[--C-:B------:R-:W-:Y:S01]  /*7c00*/  FFMA.FTZ R38, R56, UR22, -R81.reuse ;  /* 0x0000001638267c23 */ /* 0x100fe20008010851 */
[--C-:B------:R-:W-:Y:S01]  /*7c10*/  FFMA.FTZ R66, R66, UR22, -R81.reuse ;  /* 0x0000001642427c23 */ /* 0x100fe20008010851 */
[----:B------:R-:W-:Y:S01]  /*7c20*/  FFMA.FTZ R32, R32, UR22, -R81 ;  /* 0x0000001620207c23 */ /* 0x000fe20008010851 */
[----:B------:R-:W-:Y:S01]  /*7c30*/  FADD.FTZ R5, R151, R40 ;  /* 0x0000002897057221 */ /* 0x000fe20000010000 */
[----:B------:R-:W-:Y:S01]  /*7c40*/  FADD.FTZ R40, R138, R25 ;  /* 0x000000198a287221 */ /* 0x000fe20000010000 */
[----:B------:R-:W-:Y:S01]  /*7c50*/  IMAD.U32 R27, RZ, RZ, UR39 ;  /* 0x00000027ff1b7e24 */ /* 0x000fe2000f8e00ff */
[----:B------:R-:W3:Y:S01]  /*7c60*/  MUFU.EX2 R20, R20 ;  /* 0x0000001400147308 */ /* 0x000ee20000000800 */
[----:B-1----:R-:W-:Y:S01]  /*7c70*/  FADD.FTZ R42, R14, R5 ;  /* 0x000000050e2a7221 */ /* 0x002fe20000010000 */
[----:B------:R-:W-:Y:S01]  /*7c80*/  FADD.FTZ R25, R51, R40 ;  /* 0x0000002833197221 */ /* 0x000fe20000010000 */
[----:B------:R-:W-:Y:S01]  /*7c90*/  FFMA.FTZ R40, R59, UR22, -R81 ;  /* 0x000000163b287c23 */ /* 0x000fe20008010851 */
[----:B------:R-:W-:Y:S01]  /*7ca0*/  @!P1 LEA R27, R27, UR40, 0x3 ;  /* 0x000000281b1b9c11 */ /* 0x000fe2000f8e18ff */
[----:B------:R-:W-:Y:S01]  /*7cb0*/  UMOV UR39, UR28 ;  /* 0x0000001c00277c82 */ /* 0x000fe20008000000 */
[----:B------:R-:W-:Y:S01]  /*7cc0*/  F2FP.F16.F32.PACK_AB R149, R149, R8 ;  /* 0x000000089595723e */ /* 0x000fe200000000ff */
[-C--:B------:R-:W-:Y:S01]  /*7cd0*/  FMUL.FTZ R93, R93, R39.reuse ;  /* 0x000000275d5d7220 */ /* 0x080fe20000410000 */
[----:B------:R-:W1:Y:S01]  /*7ce0*/  MUFU.EX2 R147, R147 ;  /* 0x0000009300937308 */ /* 0x000e620000000800 */
[----:B--2---:R-:W-:Y:S01]  /*7cf0*/  FADD.FTZ R5, R145, R42 ;  /* 0x0000002a91057221 */ /* 0x004fe20000010000 */
[----:B------:R-:W-:Y:S01]  /*7d00*/  @!P1 VIADD R27, R27, 0x16860 ;  /* 0x000168601b1b9836 */ /* 0x000fe20000000000 */
[----:B------:R-:W-:Y:S01]  /*7d10*/  F2FP.F16.F32.PACK_AB R150, R79, R150 ;  /* 0x000000964f96723e */ /* 0x000fe200000000ff */
[-C--:B------:R-:W-:Y:S01]  /*7d20*/  FMUL.FTZ R96, R96, R39.reuse ;  /* 0x0000002760607220 */ /* 0x080fe20000410000 */
[----:B------:R-:W-:Y:S01]  /*7d30*/  F2FP.F16.F32.PACK_AB R146, R31, R146 ;  /* 0x000000921f92723e */ /* 0x000fe200000000ff */
[-C--:B------:R-:W-:Y:S01]  /*7d40*/  FMUL.FTZ R97, R97, R39.reuse ;  /* 0x0000002761617220 */ /* 0x080fe20000410000 */
[----:B------:R-:W-:Y:S01]  /*7d50*/  @!P1 PRMT R27, RZ, 0x654, R27 ;  /* 0x00000654ff1b9816 */ /* 0x000fe2000000001b */
[----:B------:R-:W2:Y:S01]  /*7d60*/  MUFU.EX2 R24, R24 ;  /* 0x0000001800187308 */ /* 0x000ea20000000800 */
[----:B---3--:R-:W-:Y:S01]  /*7d70*/  FADD.FTZ R42, R20, R5 ;  /* 0x00000005142a7221 */ /* 0x008fe20000010000 */
[----:B------:R-:W-:Y:S01]  /*7d80*/  F2FP.F16.F32.PACK_AB R140, R35, R140 ;  /* 0x0000008c238c723e */ /* 0x000fe200000000ff */
[----:B------:R3:W-:Y:S01]  /*7d90*/  @!P1 SYNCS.ARRIVE.TRANS64.RED.A1T0 RZ, [R27+URZ], RZ ;  /* 0x000000ff1bff99a7 */ /* 0x0007e2000810043f */
[----:B------:R-:W-:Y:S01]  /*7da0*/  F2FP.F16.F32.PACK_AB R142, R45, R142 ;  /* 0x0000008e2d8e723e */ /* 0x000fe200000000ff */
[-C--:B------:R-:W-:Y:S01]  /*7db0*/  FMUL.FTZ R100, R100, R39.reuse ;  /* 0x0000002764647220 */ /* 0x080fe20000410000 */
[----:B------:R-:W-:Y:S01]  /*7dc0*/  F2FP.F16.F32.PACK_AB R136, R47, R136 ;  /* 0x000000882f88723e */ /* 0x000fe200000000ff */
[-C--:B------:R-:W-:Y:S01]  /*7dd0*/  FMUL.FTZ R101, R101, R39.reuse ;  /* 0x0000002765657220 */ /* 0x080fe20000410000 */
[----:B------:R-:W4:Y:S01]  /*7de0*/  MUFU.EX2 R141, R141 ;  /* 0x0000008d008d7308 */ /* 0x000f220000000800 */
[----:B-1----:R-:W-:Y:S01]  /*7df0*/  FADD.FTZ R5, R147, R42 ;  /* 0x0000002a93057221 */ /* 0x002fe20000010000 */
[----:B------:R-:W-:Y:S01]  /*7e00*/  F2FP.F16.F32.PACK_AB R138, R51, R138 ;  /* 0x0000008a338a723e */ /* 0x000fe200000000ff */
[-C--:B------:R-:W-:Y:S01]  /*7e10*/  FMUL.FTZ R104, R104, R39.reuse ;  /* 0x0000002768687220 */ /* 0x080fe20000410000 */
[-C--:B------:R-:W-:Y:S01]  /*7e20*/  FMUL.FTZ R105, R105, R39.reuse ;  /* 0x0000002769697220 */ /* 0x080fe20000410000 */
[-C--:B------:R-:W-:Y:S01]  /*7e30*/  FMUL.FTZ R108, R108, R39.reuse ;  /* 0x000000276c6c7220 */ /* 0x080fe20000410000 */
[-C--:B------:R-:W-:Y:S01]  /*7e40*/  FMUL.FTZ R109, R109, R39.reuse ;  /* 0x000000276d6d7220 */ /* 0x080fe20000410000 */
[-C--:B------:R-:W-:Y:S01]  /*7e50*/  FMUL.FTZ R112, R112, R39.reuse ;  /* 0x0000002770707220 */ /* 0x080fe20000410000 */
[----:B------:R-:W1:Y:S01]  /*7e60*/  MUFU.EX2 R28, R28 ;  /* 0x0000001c001c7308 */ /* 0x000e620000000800 */
[----:B--2---:R-:W-:Y:S01]  /*7e70*/  FADD.FTZ R42, R24, R5 ;  /* 0x00000005182a7221 */ /* 0x004fe20000010000 */
[-C--:B------:R-:W-:Y:S01]  /*7e80*/  FMUL.FTZ R113, R113, R39.reuse ;  /* 0x0000002771717220 */ /* 0x080fe20000410000 */
[-C--:B------:R-:W-:Y:S01]  /*7e90*/  FMUL.FTZ R116, R116, R39.reuse ;  /* 0x0000002774747220 */ /* 0x080fe20000410000 */
[----:B------:R-:W-:Y:S01]  /*7ea0*/  FMUL.FTZ R117, R117, R39 ;  /* 0x0000002775757220 */ /* 0x000fe20000410000 */
[----:B------:R-:W-:Y:S01]  /*7eb0*/  F2FP.F16.F32.PACK_AB R151, R14, R151 ;  /* 0x000000970e97723e */ /* 0x000fe200000000ff */
[----:B------:R-:W-:Y:S01]  /*7ec0*/  VIADD R7, R7, 0xffffffff ;  /* 0xffffffff07077836 */ /* 0x000fe20000000000 */
[----:B------:R-:W-:Y:S01]  /*7ed0*/  F2FP.F16.F32.PACK_AB R145, R20, R145 ;  /* 0x000000911491723e */ /* 0x000fe200000000ff */
[----:B------:R2:W-:Y:S01]  /*7ee0*/  MUFU.EX2 R10, R44 ;  /* 0x0000002c000a7308 */ /* 0x0005e20000000800 */
[----:B----4-:R-:W-:Y:S01]  /*7ef0*/  FADD.FTZ R5, R141, R42 ;  /* 0x0000002a8d057221 */ /* 0x010fe20000010000 */
[----:B------:R-:W-:Y:S01]  /*7f00*/  F2FP.F16.F32.PACK_AB R147, R24, R147 ;  /* 0x000000931893723e */ /* 0x000fe200000000ff */
[-C--:B------:R-:W-:Y:S01]  /*7f10*/  FMUL.FTZ R90, R90, R21.reuse ;  /* 0x000000155a5a7220 */ /* 0x080fe20000410000 */
[-C--:B------:R-:W-:Y:S01]  /*7f20*/  FMUL.FTZ R91, R91, R21.reuse ;  /* 0x000000155b5b7220 */ /* 0x080fe20000410000 */
[-C--:B------:R-:W-:Y:S01]  /*7f30*/  FMUL.FTZ R94, R94, R21.reuse ;  /* 0x000000155e5e7220 */ /* 0x080fe20000410000 */
[-C--:B------:R-:W-:Y:S01]  /*7f40*/  FMUL.FTZ R95, R95, R21.reuse ;  /* 0x000000155f5f7220 */ /* 0x080fe20000410000 */
[-C--:B------:R-:W-:Y:S01]  /*7f50*/  FMUL.FTZ R98, R98, R21.reuse ;  /* 0x0000001562627220 */ /* 0x080fe20000410000 */
[----:B------:R-:W4:Y:S01]  /*7f60*/  MUFU.EX2 R143, R143 ;  /* 0x0000008f008f7308 */ /* 0x000f220000000800 */
[----:B--2---:R-:W-:Y:S01]  /*7f70*/  FADD.FTZ R44, R132, R25 ;  /* 0x00000019842c7221 */ /* 0x004fe20000010000 */
[C---:B-1----:R-:W-:Y:S01]  /*7f80*/  FADD.FTZ R42, R28.reuse, R5 ;  /* 0x000000051c2a7221 */ /* 0x042fe20000010000 */
[----:B------:R-:W-:Y:S01]  /*7f90*/  F2FP.F16.F32.PACK_AB R132, R57, R132 ;  /* 0x000000843984723e */ /* 0x000fe200000000ff */
[----:B------:R-:W-:Y:S01]  /*7fa0*/  FMUL.FTZ R99, R99, R21 ;  /* 0x0000001563637220 */ /* 0x000fe20000410000 */
[----:B------:R-:W-:Y:S01]  /*7fb0*/  FADD.FTZ R25, R57, R44 ;  /* 0x0000002c39197221 */ /* 0x000fe20000010000 */
[----:B------:R-:W-:Y:S01]  /*7fc0*/  F2FP.F16.F32.PACK_AB R141, R28, R141 ;  /* 0x0000008d1c8d723e */ /* 0x000fe200000000ff */
[-C--:B------:R-:W-:Y:S01]  /*7fd0*/  FMUL.FTZ R102, R102, R21.reuse ;  /* 0x0000001566667220 */ /* 0x080fe20000410000 */
[----:B------:R-:W1:Y:S01]  /*7fe0*/  MUFU.EX2 R30, R30 ;  /* 0x0000001e001e7308 */ /* 0x000e620000000800 */
[----:B------:R-:W-:Y:S01]  /*7ff0*/  FADD.FTZ R44, R134, R25 ;  /* 0x00000019862c7221 */ /* 0x000fe20000010000 */
[----:B------:R-:W-:Y:S01]  /*8000*/  F2FP.F16.F32.PACK_AB R134, R65, R134 ;  /* 0x000000864186723e */ /* 0x000fe200000000ff */
[-C--:B------:R-:W-:Y:S01]  /*8010*/  FMUL.FTZ R103, R103, R21.reuse ;  /* 0x0000001567677220 */ /* 0x080fe20000410000 */
[-C--:B------:R-:W-:Y:S01]  /*8020*/  FMUL.FTZ R106, R106, R21.reuse ;  /* 0x000000156a6a7220 */ /* 0x080fe20000410000 */
[----:B------:R-:W-:Y:S01]  /*8030*/  FADD.FTZ R25, R65, R44 ;  /* 0x0000002c41197221 */ /* 0x000fe20000010000 */
[-C--:B------:R-:W-:Y:S01]  /*8040*/  FMUL.FTZ R107, R107, R21.reuse ;  /* 0x000000156b6b7220 */ /* 0x080fe20000410000 */
[-C--:B------:R-:W-:Y:S01]  /*8050*/  FMUL.FTZ R110, R110, R21.reuse ;  /* 0x000000156e6e7220 */ /* 0x080fe20000410000 */
[----:B------:R-:W2:Y:S01]  /*8060*/  MUFU.EX2 R137, R137 ;  /* 0x0000008900897308 */ /* 0x000ea20000000800 */
[----:B------:R-:W-:Y:S01]  /*8070*/  FADD.FTZ R44, R128, R25 ;  /* 0x00000019802c7221 */ /* 0x000fe20000010000 */
[----:B----4-:R-:W-:Y:S01]  /*8080*/  FADD.FTZ R5, R143, R42 ;  /* 0x0000002a8f057221 */ /* 0x010fe20000010000 */
[----:B------:R-:W-:Y:S01]  /*8090*/  F2FP.F16.F32.PACK_AB R128, R67, R128 ;  /* 0x000000804380723e */ /* 0x000fe200000000ff */
[-C--:B------:R-:W-:Y:S01]  /*80a0*/  FMUL.FTZ R111, R111, R21.reuse ;  /* 0x000000156f6f7220 */ /* 0x080fe20000410000 */
[----:B------:R-:W-:Y:S01]  /*80b0*/  FADD.FTZ R25, R67, R44 ;  /* 0x0000002c43197221 */ /* 0x000fe20000010000 */
[-C--:B------:R-:W-:Y:S01]  /*80c0*/  FMUL.FTZ R114, R114, R21.reuse ;  /* 0x0000001572727220 */ /* 0x080fe20000410000 */
[----:B------:R-:W-:Y:S01]  /*80d0*/  FMUL.FTZ R115, R115, R21 ;  /* 0x0000001573737220 */ /* 0x000fe20000410000 */
[----:B------:R-:W4:Y:S01]  /*80e0*/  MUFU.EX2 R71, R71 ;  /* 0x0000004700477308 */ /* 0x000f220000000800 */
[----:B-1----:R-:W-:Y:S01]  /*80f0*/  FADD.FTZ R42, R30, R5 ;  /* 0x000000051e2a7221 */ /* 0x002fe20000010000 */
[----:B------:R-:W-:Y:S01]  /*8100*/  FADD.FTZ R44, R130, R25 ;  /* 0x00000019822c7221 */ /* 0x000fe20000010000 */
[----:B------:R-:W-:Y:S01]  /*8110*/  F2FP.F16.F32.PACK_AB R143, R30, R143 ;  /* 0x0000008f1e8f723e */ /* 0x000fe200000000ff */
[-C--:B------:R-:W-:Y:S01]  /*8120*/  FMUL.FTZ R118, R118, R21.reuse ;  /* 0x0000001576767220 */ /* 0x080fe20000410000 */
[----:B------:R-:W-:Y:S01]  /*8130*/  FMUL.FTZ R119, R119, R21 ;  /* 0x0000001577777220 */ /* 0x000fe20000410000 */
[----:B------:R-:W-:-:S02]  /*8140*/  IMAD.MOV.U32 R8, RZ, RZ, R11 ;  /* 0x000000ffff087224 */ /* 0x000fc400078e000b */
[----:B------:R-:W1:Y:S01]  /*8150*/  MUFU.EX2 R34, R34 ;  /* 0x0000002200227308 */ /* 0x000e620000000800 */
[----:B--2---:R-:W-:-:S07]  /*8160*/  FADD.FTZ R5, R137, R42 ;  /* 0x0000002a89057221 */ /* 0x004fce0000010000 */
[----:B------:R-:W2:Y:S01]  /*8170*/  MUFU.EX2 R124, R124 ;  /* 0x0000007c007c7308 */ /* 0x000ea20000000800 */
[C---:B----4-:R-:W-:Y:S01]  /*8180*/  FADD.FTZ R13, R71.reuse, R44 ;  /* 0x0000002c470d7221 */ /* 0x050fe20000010000 */
[----:B------:R-:W-:-:S06]  /*8190*/  F2FP.F16.F32.PACK_AB R130, R71, R130 ;  /* 0x000000824782723e */ /* 0x000fcc00000000ff */
[----:B------:R-:W4:Y:S01]  /*81a0*/  MUFU.EX2 R139, R139 ;  /* 0x0000008b008b7308 */ /* 0x000f220000000800 */
[C---:B-1----:R-:W-:Y:S01]  /*81b0*/  FADD.FTZ R42, R34.reuse, R5 ;  /* 0x00000005222a7221 */ /* 0x042fe20000010000 */
[----:B------:R-:W-:-:S06]  /*81c0*/  F2FP.F16.F32.PACK_AB R137, R34, R137 ;  /* 0x000000892289723e */ /* 0x000fcc00000000ff */
[----:B------:R-:W1:Y:S01]  /*81d0*/  MUFU.EX2 R15, R15 ;  /* 0x0000000f000f7308 */ /* 0x000e620000000800 */
[----:B--2---:R-:W-:-:S07]  /*81e0*/  FADD.FTZ R44, R124, R13 ;  /* 0x0000000d7c2c7221 */ /* 0x004fce0000010000 */
[----:B------:R-:W2:Y:S01]  /*81f0*/  MUFU.EX2 R126, R126 ;  /* 0x0000007e007e7308 */ /* 0x000ea20000000800 */
[----:B----4-:R-:W-:Y:S01]  /*8200*/  FADD.FTZ R5, R139, R42 ;  /* 0x0000002a8b057221 */ /* 0x010fe20000010000 */
[----:B------:R-:W-:-:S03]  /*8210*/  F2FP.F16.F32.PACK_AB R139, R10, R139 ;  /* 0x0000008b0a8b723e */ /* 0x000fc600000000ff */
[----:B------:R-:W-:Y:S01]  /*8220*/  FADD.FTZ R42, R10, R5 ;  /* 0x000000050a2a7221 */ /* 0x000fe20000010000 */
[----:B------:R-:W-:Y:S02]  /*8230*/  IMAD.MOV.U32 R10, RZ, RZ, R12 ;  /* 0x000000ffff0a7224 */ /* 0x000fe400078e000c */
[----:B------:R-:W4:Y:S01]  /*8240*/  MUFU.EX2 R133, R133 ;  /* 0x0000008500857308 */ /* 0x000f220000000800 */
[C---:B-1----:R-:W-:Y:S01]  /*8250*/  FADD.FTZ R13, R15.reuse, R44 ;  /* 0x0000002c0f0d7221 */ /* 0x042fe20000010000 */
[----:B------:R-:W-:-:S06]  /*8260*/  F2FP.F16.F32.PACK_AB R124, R15, R124 ;  /* 0x0000007c0f7c723e */ /* 0x000fcc00000000ff */
[----:B------:R-:W1:Y:S01]  /*8270*/  MUFU.EX2 R69, R69 ;  /* 0x0000004500457308 */ /* 0x000e620000000800 */
[----:B--2---:R-:W-:-:S07]  /*8280*/  FADD.FTZ R44, R126, R13 ;  /* 0x0000000d7e2c7221 */ /* 0x004fce0000010000 */
[----:B------:R-:W2:Y:S01]  /*8290*/  MUFU.EX2 R36, R36 ;  /* 0x0000002400247308 */ /* 0x000ea20000000800 */
[----:B----4-:R-:W-:-:S07]  /*82a0*/  FADD.FTZ R5, R133, R42 ;  /* 0x0000002a85057221 */ /* 0x010fce0000010000 */
        /* <DEDUP_REMOVED lines=22> */
[----:B------:R-:W-:-:S06]  /*8410*/  F2FP.F16.F32.PACK_AB R129, R38, R129 ;  /* 0x000000812681723e */ /* 0x000fcc00000000ff */
[----:B------:R-:W4:Y:S01]  /*8420*/  MUFU.EX2 R125, R125 ;  /* 0x0000007d007d7308 */ /* 0x000f220000000800 */
[----:B-1----:R-:W-:-:S07]  /*8430*/  FADD.FTZ R13, R131, R42 ;  /* 0x0000002a830d7221 */ /* 0x002fce0000010000 */
[----:B------:R-:W1:Y:S01]  /*8440*/  MUFU.EX2 R61, R61 ;  /* 0x0000003d003d7308 */ /* 0x000e620000000800 */
[C---:B--2---:R-:W-:Y:S01]  /*8450*/  FADD.FTZ R42, R40.reuse, R13 ;  /* 0x0000000d282a7221 */ /* 0x044fe20000010000 */
[----:B------:R-:W-:-:S06]  /*8460*/  F2FP.F16.F32.PACK_AB R131, R40, R131 ;  /* 0x000000832883723e */ /* 0x000fcc00000000ff */
[----:B------:R-:W2:Y:S01]  /*8470*/  MUFU.EX2 R127, R62 ;  /* 0x0000003e007f7308 */ /* 0x000ea20000000800 */
[----:B----4-:R-:W-:-:S07]  /*8480*/  FADD.FTZ R42, R125, R42 ;  /* 0x0000002a7d2a7221 */ /* 0x010fce0000010000 */
[----:B------:R-:W4:Y:S01]  /*8490*/  MUFU.EX2 R63, R63 ;  /* 0x0000003f003f7308 */ /* 0x000f220000000800 */
[C---:B-1----:R-:W-:Y:S01]  /*84a0*/  FADD.FTZ R42, R61.reuse, R42 ;  /* 0x0000002a3d2a7221 */ /* 0x042fe20000010000 */
[----:B------:R-:W-:-:S06]  /*84b0*/  F2FP.F16.F32.PACK_AB R125, R61, R125 ;  /* 0x0000007d3d7d723e */ /* 0x000fcc00000000ff */
        /* <DEDUP_REMOVED lines=11> */
[----:B----4-:R-:W-:Y:S01]  /*8570*/  FADD.FTZ R42, R123, R42 ;  /* 0x0000002a7b2a7221 */ /* 0x010fe20000010000 */
[C---:B-1----:R-:W-:Y:S01]  /*8580*/  FADD.FTZ R5, R75.reuse, R44 ;  /* 0x0000002c4b057221 */ /* 0x042fe20000010000 */
[----:B------:R-:W-:Y:S02]  /*8590*/  F2FP.F16.F32.PACK_AB R122, R75, R122 ;  /* 0x0000007a4b7a723e */ /* 0x000fe400000000ff */
[C---:B--2---:R-:W-:Y:S01]  /*85a0*/  FADD.FTZ R4, R32.reuse, R42 ;  /* 0x0000002a20047221 */ /* 0x044fe20000010000 */
[----:B------:R-:W-:Y:S01]  /*85b0*/  F2FP.F16.F32.PACK_AB R123, R32, R123 ;  /* 0x0000007b207b723e */ /* 0x000fe200000000ff */
[----:B---3--:R-:W-:Y:S06]  /*85c0*/  @P2 BRA `(.L_x_694) ;  /* 0xffffffc800dc2947 */ /* 0x008fec000383ffff */
[----:B------:R-:W-:Y:S01]  /*85d0*/  IMAD.MOV.U32 R10, RZ, RZ, R12 ;  /* 0x000000ffff0a7224 */ /* 0x000fe200078e000c */
[----:B------:R-:W-:Y:S01]  /*85e0*/  UMOV UR39, UR28 ;  /* 0x0000001c00277c82 */ /* 0x000fe20008000000 */
[----:B------:R-:W-:Y:S01]  /*85f0*/  IMAD.MOV.U32 R8, RZ, RZ, R11 ;  /* 0x000000ffff087224 */ /* 0x000fe200078e000b */
[----:B------:R-:W-:-:S06]  /*8600*/  UMOV UR37, UR27 ;  /* 0x0000001b00257c82 */ /* 0x000fcc0008000000 */
.L_x_677:
[----:B------:R-:W-:Y:S01]  /*8610*/  ULDC UR11, c[0x0][0x9e4] ;  /* 0x00027900000b7ab9 */ /* 0x000fe20000000800 */
[----:B------:R-:W-:Y:S01]  /*8620*/  ULDC UR10, c[0x0][0x9dc] ;  /* 0x00027700000a7ab9 */ /* 0x000fe20000000800 */
[----:B------:R-:W-:Y:S02]  /*8630*/  UISETP.GE.AND UP0, UPT, UR11, 0x1, UPT ;  /* 0x000000010b00788c */ /* 0x000fe4000bf06270 */
[----:B------:R-:W-:-:S04]  /*8640*/  UIADD3 UR10, UR49, -UR10, URZ ;  /* 0x8000000a310a7290 */ /* 0x000fc8000fffe03f */
[----:B------:R-:W-:-:S13]  /*8650*/  PLOP3.LUT P5, PT, PT, PT, UP0, 0x80, 0x0 ;  /* 0x000000000000781c */ /* 0x000fda0003faf008 */
[----:B------:R-:W-:Y:S05]  /*8660*/  @!P5 BRA `(.L_x_695) ;  /* 0x000000000044d947 */ /* 0x000fea0003800000 */
        /* <DEDUP_REMOVED lines=10> */
.L_x_696:
[----:B------:R-:W-:-:S11]  /*8710*/  UISETP.NE.AND UP0, UPT, UR11, 0x1, UPT ;  /* 0x000000010b00788c */ /* 0x000fd6000bf05270 */
[----:B------:R-:W-:Y:S02]  /*8720*/  @UP0 ULDC.64 UR14, c[0x0][0x9e8] ;  /* 0x00027a00000e0ab9 */ /* 0x000fe40000000a00 */
[----:B------:R-:W-:-:S04]  /*8730*/  UIMAD.WIDE.U32 UR6, UR49, UR14, URZ ;  /* 0x0000000e310672a5 */ /* 0x000fc8000f8e003f */
[----:B------:R-:W-:-:S12]  /*8740*/  @UP0 USHF.R.U32.HI UR49, URZ, UR15, UR7 ;  /* 0x0000000f3f310299 */ /* 0x000fd80008011607 */
.L_x_697:
[----:B------:R-:W-:-:S04]  /*8750*/  UIMAD UR49, UR49, UR11, URZ ;  /* 0x0000000b313172a4 */ /* 0x000fc8000f8e023f */
[----:B------:R-:W-:-:S04]  /*8760*/  UISETP.LT.AND UP0, UPT, UR10, UR49, UPT ;  /* 0x000000310a00728c */ /* 0x000fc8000bf01270 */
[----:B------:R-:W-:-:S12]  /*8770*/  USEL UR10, UR10, UR49, !UP0 ;  /* 0x000000310a0a7287 */ /* 0x000fd8000c000000 */
.L_x_695:
[----:B------:R-:W-:-:S04]  /*8780*/  UIADD3 UR10, UR10, 0x7f, URZ ;  /* 0x0000007f0a0a7890 */ /* 0x000fc8000fffe03f */
[----:B------:R-:W-:-:S04]  /*8790*/  USHF.R.S32.HI UR6, URZ, 0x1f, UR10 ;  /* 0x0000001f3f067899 */ /* 0x000fc8000801140a */
[----:B------:R-:W-:-:S04]  /*87a0*/  ULEA.HI UR6, UR6, UR10, URZ, 0x7 ;  /* 0x0000000a06067291 */ /* 0x000fc8000f8f383f */
[----:B------:R-:W-:-:S04]  /*87b0*/  USHF.R.S32.HI UR6, URZ, 0x7, UR6 ;  /* 0x000000073f067899 */ /* 0x000fc80008011406 */
[----:B------:R-:W-:-:S04]  /*87c0*/  UISETP.LT.AND UP0, UPT, UR45, UR6, UPT ;  /* 0x000000062d00728c */ /* 0x000fc8000bf01270 */
[----:B------:R-:W-:-:S06]  /*87d0*/  USEL UR24, UR45, UR6, !UP0 ;  /* 0x000000062d187287 */ /* 0x000fcc000c000000 */
[----:B------:R-:W-:-:S13]  /*87e0*/  ISETP.GE.AND P2, PT, R7, UR24, PT ;  /* 0x0000001807007c0c */ /* 0x000fda000bf46270 */
[----:B------:R-:W-:Y:S05]  /*87f0*/  @!P2 BRA `(.L_x_698) ;  /* 0x00000024002ca947 */ /* 0x000fea0003800000 */
[----:B------:R-:W-:Y:S01]  /*8800*/  IMAD.MOV.U32 R9, RZ, RZ, R10 ;  /* 0x000000ffff097224 */ /* 0x000fe200078e000a */
[----:B------:R-:W-:Y:S01]  /*8810*/  UMOV UR26, UR37 ;  /* 0x00000025001a7c82 */ /* 0x000fe20008000000 */
[----:B------:R-:W-:Y:S01]  /*8820*/  IMAD.MOV.U32 R11, RZ, RZ, R8 ;  /* 0x000000ffff0b7224 */ /* 0x000fe200078e0008 */
[----:B------:R-:W-:Y:S01]  /*8830*/  UMOV UR25, UR39 ;  /* 0x0000002700197c82 */ /* 0x000fe20008000000 */
[----:B------:R-:W-:Y:S01]  /*8840*/  ULDC UR22, c[0x0][0x988] ;  /* 0x0002620000167ab9 */ /* 0x000fe20000000800 */
[----:B------:R-:W-:-:S05]  /*8850*/  ULDC UR23, c[0x0][0x9d8] ;  /* 0x0002760000177ab9 */ /* 0x000fca0000000800 */
.L_x_707:
        /* <DEDUP_REMOVED lines=9> */
.L_x_700:
[----:B------:R-:W-:Y:S01]  /*88f0*/  ULEA UR6, UR39, UR40, 0x3 ;  /* 0x0000002827067291 */ /* 0x000fe2000f8e183f */
[----:B------:R-:W-:-:S05]  /*8900*/  IMAD.U32 R8, RZ, RZ, UR37 ;  /* 0x00000025ff087e24 */ /* 0x000fca000f8e00ff */
[----:B------:R-:W-:-:S04]  /*8910*/  SHF.L.U32 R8, R8, 0x1f, RZ ;  /* 0x0000001f08087819 */ /* 0x000fc800000006ff */
[----:B------:R1:W2:Y:S01]  /*8920*/  SYNCS.PHASECHK.TRANS64.TRYWAIT P2, [UR6+0x16830], R8 ;  /* 0x01683008ff0075a7 */ /* 0x0002a20008040146 */
[----:B------:R-:W-:Y:S05]  /*8930*/  @!P0 BRA `(.L_x_701) ;  /* 0x0000000000048947 */ /* 0x000fea0003800000 */
[----:B------:R-:W-:Y:S01]  /*8940*/  BPT.TRAP 0x1 ;  /* 0x000000040000795c */ /* 0x000fe20000300000 */
.L_x_701:
[----:B--2---:R-:W-:Y:S05]  /*8950*/  @P2 BRA `(.L_x_699) ;  /* 0x0000000000082947 */ /* 0x004fea0003800000 */
[----:B------:R-:W2:Y:S02]  /*8960*/  SYNCS.PHASECHK.TRANS64.TRYWAIT P2, [UR6+0x16830], R8 ;  /* 0x01683008ff0075a7 */ /* 0x000ea40008040146 */
[----:B--2---:R-:W-:Y:S05]  /*8970*/  @!P2 BRA `(.L_x_702) ;  /* 0x0000009c0040a947 */ /* 0x004fea0003800000 */
.L_x_699:
        /* <DEDUP_REMOVED lines=25> */
.L_x_704:
[----:B------:R-:W-:Y:S01]  /*8b10*/  ULEA UR6, UR25, UR40, 0x3 ;  /* 0x0000002819067291 */ /* 0x000fe2000f8e183f */
[----:B------:R-:W-:-:S05]  /*8b20*/  IMAD.U32 R8, RZ, RZ, UR26 ;  /* 0x0000001aff087e24 */ /* 0x000fca000f8e00ff */
[----:B------:R-:W-:-:S04]  /*8b30*/  SHF.L.U32 R8, R8, 0x1f, RZ ;  /* 0x0000001f08087819 */ /* 0x000fc800000006ff */
[----:B------:R1:W2:Y:S01]  /*8b40*/  SYNCS.PHASECHK.TRANS64.TRYWAIT P2, [UR6+0x16850], R8 ;  /* 0x01685008ff0075a7 */ /* 0x0002a20008040146 */
[----:B------:R-:W-:Y:S05]  /*8b50*/  @!P0 BRA `(.L_x_705) ;  /* 0x0000000000048947 */ /* 0x000fea0003800000 */
[----:B------:R-:W-:Y:S01]  /*8b60*/  BPT.TRAP 0x1 ;  /* 0x000000040000795c */ /* 0x000fe20000300000 */
.L_x_705:
[----:B--2---:R-:W-:Y:S05]  /*8b70*/  @P2 BRA `(.L_x_703) ;  /* 0x0000000000082947 */ /* 0x004fea0003800000 */
[----:B------:R-:W2:Y:S02]  /*8b80*/  SYNCS.PHASECHK.TRANS64.TRYWAIT P2, [UR6+0x16850], R8 ;  /* 0x01685008ff0075a7 */ /* 0x000ea40008040146 */
[----:B--2---:R-:W-:Y:S05]  /*8b90*/  @!P2 BRA `(.L_x_706) ;  /* 0x0000009800d0a947 */ /* 0x004fea0003800000 */
.L_x_703:
[----:B------:R-:W-:Y:S01]  /*8ba0*/  UIADD3 UR6, UR40, 0x400, URZ ;  /* 0x0000040028067890 */ /* 0x000fe2000fffe03f */
[----:B------:R-:W-:Y:S01]  /*8bb0*/  WARPGROUP.ARRIVE ;  /* 0x00000000000079c5 */ /* 0x000fe20000000000 */
[----:B------:R-:W-:Y:S01]  /*8bc0*/  UMOV UR7, 0x40000040 ;  /* 0x4000004000077882 */ /* 0x000fe20000000000 */
[----:B------:R-:W-:Y:S01]  /*8bd0*/  FMUL.FTZ R10, R24, UR23 ;  /* 0x00000017180a7c20 */ /* 0x000fe20008410000 */
[----:B------:R-:W-:Y:S01]  /*8be0*/  USHF.R.U32.HI UR6, URZ, 0x4, UR6 ;  /* 0x000000043f067899 */ /* 0x000fe20008011606 */
[----:B--2---:R-:W-:Y:S01]  /*8bf0*/  FMUL.FTZ R13, R25, UR23 ;  /* 0x00000017190d7c20 */ /* 0x004fe20008410000 */
[----:B------:R-:W-:Y:S01]  /*8c00*/  FMUL.FTZ R15, R28, UR23 ;  /* 0x000000171c0f7c20 */ /* 0x000fe20008410000 */
[----:B------:R-:W-:Y:S01]  /*8c10*/  FMUL.FTZ R21, R29, UR23 ;  /* 0x000000171d157c20 */ /* 0x000fe20008410000 */
[----:B------:R-:W-:Y:S01]  /*8c20*/  ULOP3.LUT UR6, UR6, 0x3fff, URZ, 0xc0, !UPT ;  /* 0x00003fff06067892 */ /* 0x000fe2000f8ec03f */
[----:B------:R-:W1:Y:S01]  /*8c30*/  MUFU.TANH R10, R10 ;  /* 0x0000000a000a7308 */ /* 0x000e620000002400 */
[----:B------:R-:W-:Y:S01]  /*8c40*/  FMUL.FTZ R25, R32, UR23 ;  /* 0x0000001720197c20 */ /* 0x000fe20008410000 */
[----:B------:R-:W-:Y:S01]  /*8c50*/  FMUL.FTZ R12, R26, UR23 ;  /* 0x000000171a0c7c20 */ /* 0x000fe20008410000 */
[----:B------:R-:W-:Y:S01]  /*8c60*/  ULEA UR10, UR25, UR6, 0xa ;  /* 0x00000006190a7291 */ /* 0x000fe2000f8e503f */
[----:B------:R-:W-:Y:S01]  /*8c70*/  FMUL.FTZ R26, R33, UR23 ;  /* 0x00000017211a7c20 */ /* 0x000fe20008410000 */
[----:B------:R-:W-:Y:S01]  /*8c80*/  FMUL.FTZ R29, R36, UR23 ;  /* 0x00000017241d7c20 */ /* 0x000fe20008410000 */
[----:B------:R-:W-:Y:S01]  /*8c90*/  FMUL.FTZ R24, R31, UR23 ;  /* 0x000000171f187c20 */ /* 0x000fe20008410000 */
[----:B------:R-:W-:Y:S01]  /*8ca0*/  FMUL.FTZ R31, R37, UR23 ;  /* 0x00000017251f7c20 */ /* 0x000fe20008410000 */
[----:B------:R-:W2:Y:S01]  /*8cb0*/  MUFU.TANH R13, R13 ;  /* 0x0000000d000d7308 */ /* 0x000ea20000002400 */
[----:B------:R-:W-:Y:S01]  /*8cc0*/  FMUL.FTZ R33, R40, UR23 ;  /* 0x0000001728217c20 */ /* 0x000fe20008410000 */
[----:B------:R-:W-:Y:S01]  /*8cd0*/  UMOV UR6, UR10 ;  /* 0x0000000a00067c82 */ /* 0x000fe20008000000 */
[----:B------:R-:W-:Y:S01]  /*8ce0*/  FMUL.FTZ R14, R27, UR23 ;  /* 0x000000171b0e7c20 */ /* 0x000fe20008410000 */
[----:B------:R-:W-:Y:S01]  /*8cf0*/  HGMMA.64x64x16.F32 R88, R148, gdesc[UR4].tnspB, R88, gsb0 ;  /* 0x40e0000494587df0 */ /* 0x000fe20008000858 */
[----:B------:R-:W-:Y:S01]  /*8d00*/  UIADD3 UR6, UR10, 0x80, URZ ;  /* 0x000000800a067890 */ /* 0x000fe2000fffe03f */
[----:B------:R-:W-:Y:S01]  /*8d10*/  FMUL.FTZ R27, R34, UR23 ;  /* 0x00000017221b7c20 */ /* 0x000fe20008410000 */
[----:B------:R-:W-:Y:S01]  /*8d20*/  UMOV UR7, 0x40000040 ;  /* 0x4000004000077882 */ /* 0x000fe20000000000 */
[----:B------:R-:W3:Y:S01]  /*8d30*/  MUFU.TANH R15, R15 ;  /* 0x0000000f000f7308 */ /* 0x000ee20000002400 */
        /* <DEDUP_REMOVED lines=59> */
[----:B------:R-:W-:Y:S01]  /*90f0*/  ISETP.GE.U32.AND P2, PT, R2, 0x180, PT ;  /* 0x000001800200780c */ /* 0x000fe20003f46070 */
[----:B------:R-:W-:-:S03]  /*9100*/  UMOV UR26, UR37 ;  /* 0x00000025001a7c82 */ /* 0x000fc60008000000 */
[----:B------:R-:W2:Y:S01]  /*9110*/  MUFU.TANH R37, R37 ;  /* 0x0000002500257308 */ /* 0x000ea20000002400 */
[----:B---3--:R-:W-:-:S07]  /*9120*/  FMNMX.FTZ R61, R33, R8, !PT ;  /* 0x00000008213d7209 */ /* 0x008fce0007810000 */
[----:B------:R-:W3:Y:S01]  /*9130*/  MUFU.TANH R39, R39 ;  /* 0x0000002700277308 */ /* 0x000ee20000002400 */
[----:B-1----:R-:W-:Y:S01]  /*9140*/  FMNMX.FTZ R8, R34, R61, !PT ;  /* 0x0000003d22087209 */ /* 0x002fe20007810000 */
[----:B------:R-:W-:Y:S02]  /*9150*/  WARPGROUP.DEPBAR.LE gsb0, 0x0 ;  /* 0x00008000000079c5 */ /* 0x000fe40000010000 */
[----:B------:R-:W-:Y:S01]  /*9160*/  WARPGROUP.ARRIVE ;  /* 0x00000000000079c5 */ /* 0x000fe20000000000 */
[----:B------:R-:W-:-:S03]  /*9170*/  FMUL.FTZ R61, R73, UR23 ;  /* 0x00000017493d7c20 */ /* 0x000fc60008410000 */
[----:B------:R-:W1:Y:S01]  /*9180*/  MUFU.TANH R41, R41 ;  /* 0x0000002900297308 */ /* 0x000e620000002400 */
[----:B--2---:R-:W-:Y:S01]  /*9190*/  FMNMX.FTZ R8, R37, R8, !PT ;  /* 0x0000000825087209 */ /* 0x004fe20007810000 */
[----:B------:R-:W-:Y:S01]  /*91a0*/  HGMMA.64x64x16.F32 R88, R144, gdesc[UR4].tnspB, R88, gsb0 ;  /* 0x40e0000490587df0 */ /* 0x000fe20008000858 */
[----:B------:R-:W-:Y:S01]  /*91b0*/  UIADD3 UR6, UR10, 0x100, URZ ;  /* 0x000001000a067890 */ /* 0x000fe2000fffe03f */
[----:B------:R-:W-:-:S04]  /*91c0*/  UMOV UR7, 0x40000040 ;  /* 0x4000004000077882 */ /* 0x000fc80000000000 */
        /* <DEDUP_REMOVED lines=15> */
[----:B------:R-:W-:-:S05]  /*92c0*/  FMUL.FTZ R80, R86, UR23 ;  /* 0x0000001756507c20 */ /* 0x000fca0008410000 */
        /* <DEDUP_REMOVED lines=8> */
[----:B------:R-:W-:Y:S01]  /*9350*/  HGMMA.64x64x16.F32 R88, R140, gdesc[UR4].tnspB, R88, gsb0 ;  /* 0x40e000048c587df0 */ /* 0x000fe20008000858 */
[----:B------:R-:W-:Y:S02]  /*9360*/  UIADD3 UR6, UR10, 0x180, URZ ;  /* 0x000001800a067890 */ /* 0x000fe4000fffe03f */
[----:B-1----:R-:W-:Y:S01]  /*9370*/  FMNMX.FTZ R69, R57, R8, !PT ;  /* 0x0000000839457209 */ /* 0x002fe20007810000 */
[----:B------:R-:W-:Y:S02]  /*9380*/  UMOV UR7, 0x40000040 ;  /* 0x4000004000077882 */ /* 0x000fe40000000000 */
[----:B------:R-:W1:Y:S08]  /*9390*/  MUFU.TANH R59, R59 ;  /* 0x0000003b003b7308 */ /* 0x000e700000002400 */
[----:B------:R-:W3:Y:S01]  /*93a0*/  MUFU.TANH R60, R60 ;  /* 0x0000003c003c7308 */ /* 0x000ee20000002400 */
[----:B--2---:R-:W-:Y:S01]  /*93b0*/  FMNMX.FTZ R8, R58, R69, !PT ;  /* 0x000000453a087209 */ /* 0x004fe20007810000 */
[----:B------:R-:W-:-:S06]  /*93c0*/  FMUL.FTZ R69, R84, UR23 ;  /* 0x0000001754457c20 */ /* 0x000fcc0008410000 */
[----:B------:R-:W2:Y:S01]  /*93d0*/  MUFU.TANH R61, R61 ;  /* 0x0000003d003d7308 */ /* 0x000ea20000002400 */
[----:B-1----:R-:W-:-:S07]  /*93e0*/  FMNMX.FTZ R73, R59, R8, !PT ;  /* 0x000000083b497209 */ /* 0x002fce0007810000 */
[----:B------:R-:W1:Y:S01]  /*93f0*/  MUFU.TANH R62, R62 ;  /* 0x0000003e003e7308 */ /* 0x000e620000002400 */
[----:B---3--:R-:W-:-:S07]  /*9400*/  FMNMX.FTZ R8, R60, R73, !PT ;  /* 0x000000493c087209 */ /* 0x008fce0007810000 */
[----:B------:R-:W3:Y:S01]  /*9410*/  MUFU.TANH R64, R64 ;  /* 0x0000004000407308 */ /* 0x000ee20000002400 */
[----:B--2---:R-:W-:-:S07]  /*9420*/  FMNMX.FTZ R73, R61, R8, !PT ;  /* 0x000000083d497209 */ /* 0x004fce0007810000 */
        /* <DEDUP_REMOVED lines=9> */
[----:B---3--:R-:W-:Y:S01]  /*94c0*/  FMNMX.FTZ R73, R69, R8, !PT ;  /* 0x0000000845497209 */ /* 0x008fe20007810000 */
[----:B------:R-:W-:Y:S02]  /*94d0*/  WARPGROUP.DEPBAR.LE gsb0, 0x0 ;  /* 0x00008000000079c5 */ /* 0x000fe40000010000 */
[----:B------:R-:W-:-:S04]  /*94e0*/  WARPGROUP.ARRIVE ;  /* 0x00000000000079c5 */ /* 0x000fc80000000000 */
[----:B------:R-:W3:Y:S01]  /*94f0*/  MUFU.TANH R14, R14 ;  /* 0x0000000e000e7308 */ /* 0x000ee20000002400 */
[----:B--2---:R-:W-:Y:S01]  /*9500*/  FMNMX.FTZ R8, R72, R73, !PT ;  /* 0x0000004948087209 */ /* 0x004fe20007810000 */
[----:B------:R-:W-:Y:S01]  /*9510*/  HGMMA.64x64x16.F32 R88, R136, gdesc[UR4].tnspB, R88, gsb0 ;  /* 0x40e0000488587df0 */ /* 0x000fe20008000858 */
[----:B------:R-:W-:Y:S01]  /*9520*/  UIADD3 UR6, UR10, 0x200, URZ ;  /* 0x000002000a067890 */ /* 0x000fe2000fffe03f */
[----:B------:R-:W-:Y:S01]  /*9530*/  FMUL.FTZ R73, R74, UR23 ;  /* 0x000000174a497c20 */ /* 0x000fe20008410000 */
[----:B------:R-:W-:Y:S01]  /*9540*/  UMOV UR7, 0x40000040 ;  /* 0x4000004000077882 */ /* 0x000fe20000000000 */
[----:B------:R-:W2:Y:S02]  /*9550*/  SHFL.BFLY PT, R77, R8, 0x2, 0x1f ;  /* 0x0c401f00084d7f89 */ /* 0x000ea400000e0000 */
[----:B------:R-:W4:Y:S08]  /*9560*/  MUFU.TANH R20, R20 ;  /* 0x0000001400147308 */ /* 0x000f300000002400 */
[----:B------:R-:W5:Y:S08]  /*9570*/  MUFU.TANH R24, R24 ;  /* 0x0000001800187308 */ /* 0x000f700000002400 */
[----:B------:R-:W5:Y:S01]  /*9580*/  MUFU.TANH R27, R27 ;  /* 0x0000001b001b7308 */ /* 0x000f620000002400 */
[----:B--2---:R-:W-:Y:S01]  /*9590*/  FMNMX.FTZ R74, R8, R77, !PT ;  /* 0x0000004d084a7209 */ /* 0x004fe20007810000 */
[----:B------:R-:W-:-:S06]  /*95a0*/  FMUL.FTZ R77, R79, UR23 ;  /* 0x000000174f4d7c20 */ /* 0x000fcc0008410000 */
[----:B------:R-:W2:Y:S01]  /*95b0*/  MUFU.TANH R28, R28 ;  /* 0x0000001c001c7308 */ /* 0x000ea20000002400 */
[----:B------:R-:W-:Y:S01]  /*95c0*/  FMUL.FTZ R79, R83, UR23 ;  /* 0x00000017534f7c20 */ /* 0x000fe20008410000 */
[----:B------:R-:W1:Y:S06]  /*95d0*/  SHFL.BFLY PT, R85, R74, 0x1, 0x1f ;  /* 0x0c201f004a557f89 */ /* 0x000e6c00000e0000 */
[----:B------:R-:W2:Y:S08]  /*95e0*/  MUFU.TANH R30, R30 ;  /* 0x0000001e001e7308 */ /* 0x000eb00000002400 */
[----:B------:R-:W2:Y:S08]  /*95f0*/  MUFU.TANH R32, R32 ;  /* 0x0000002000207308 */ /* 0x000eb00000002400 */
[----:B------:R-:W2:Y:S01]  /*9600*/  MUFU.TANH R35, R35 ;  /* 0x0000002300237308 */ /* 0x000ea20000002400 */
[----:B-1----:R-:W-:-:S05]  /*9610*/  FMNMX.FTZ R8, R74, R85, !PT ;  /* 0x000000554a087209 */ /* 0x002fca0007810000 */
[C---:B------:R-:W-:Y:S01]  /*9620*/  FMUL.FTZ R82, R8.reuse, UR22 ;  /* 0x0000001608527c20 */ /* 0x040fe20008410000 */
[----:B------:R-:W-:Y:S01]  /*9630*/  FADD.FTZ R11, -R8, R11 ;  /* 0x0000000b080b7221 */ /* 0x000fe20000010100 */
[----:B------:R-:W1:Y:S02]  /*9640*/  MUFU.TANH R36, R36 ;  /* 0x0000002400247308 */ /* 0x000e640000002400 */
[--C-:B------:R-:W-:Y:S01]  /*9650*/  FFMA.FTZ R148, R13, UR22, -R82.reuse ;  /* 0x000000160d947c23 */ /* 0x100fe20008010852 */
[----:B------:R-:W-:Y:S01]  /*9660*/  FMNMX.FTZ R13, R12, R9, !PT ;  /* 0x000000090c0d7209 */ /* 0x000fe20007810000 */
[--C-:B------:R-:W-:Y:S01]  /*9670*/  FFMA.FTZ R150, R15, UR22, -R82.reuse ;  /* 0x000000160f967c23 */ /* 0x100fe20008010852 */
[--C-:B------:R-:W-:Y:S01]  /*9680*/  FFMA.FTZ R15, R21, UR22, -R82.reuse ;  /* 0x00000016150f7c23 */ /* 0x100fe20008010852 */
[----:B------:R-:W-:Y:S01]  /*9690*/  FMUL.FTZ R74, R11, UR22 ;  /* 0x000000160b4a7c20 */ /* 0x000fe20008410000 */
[----:B---3--:R-:W-:Y:S01]  /*96a0*/  FMNMX.FTZ R13, R14, R13, !PT ;  /* 0x0000000d0e0d7209 */ /* 0x008fe20007810000 */
[--C-:B------:R-:W-:Y:S01]  /*96b0*/  FFMA.FTZ R11, R10, UR22, -R82.reuse ;  /* 0x000000160a0b7c23 */ /* 0x100fe20008010852 */
[----:B------:R-:W3:Y:S01]  /*96c0*/  MUFU.TANH R38, R38 ;  /* 0x0000002600267308 */ /* 0x000ee20000002400 */
[--C-:B------:R-:W-:Y:S01]  /*96d0*/  FFMA.FTZ R144, R25, UR22, -R82.reuse ;  /* 0x0000001619907c23 */ /* 0x100fe20008010852 */
[----:B----4-:R-:W-:Y:S01]  /*96e0*/  FMNMX.FTZ R21, R20, R13, !PT ;  /* 0x0000000d14157209 */ /* 0x010fe20007810000 */
[--C-:B------:R-:W-:Y:S01]  /*96f0*/  FFMA.FTZ R25, R31, UR22, -R82.reuse ;  /* 0x000000161f197c23 */ /* 0x100fe20008010852 */
[----:B------:R-:W-:Y:S01]  /*9700*/  FFMA.FTZ R140, R33, UR22, -R82 ;  /* 0x00000016218c7c23 */ /* 0x000fe20008010852 */
[----:B------:R-:W-:-:S02]  /*9710*/  WARPGROUP.DEPBAR.LE gsb0, 0x0 ;  /* 0x00008000000079c5 */ /* 0x000fc40000010000 */
[----:B------:R-:W-:Y:S01]  /*9720*/  WARPGROUP.ARRIVE ;  /* 0x00000000000079c5 */ /* 0x000fe20000000000 */
[----:B-----5:R-:W-:Y:S01]  /*9730*/  FMNMX.FTZ R10, R24, R21, !PT ;  /* 0x00000015180a7209 */ /* 0x020fe20007810000 */
[----:B------:R-:W4:Y:S01]  /*9740*/  MUFU.TANH R40, R40 ;  /* 0x0000002800287308 */ /* 0x000f220000002400 */
[--C-:B------:R-:W-:Y:S01]  /*9750*/  FFMA.FTZ R26, R26, UR22, -R82.reuse ;  /* 0x000000161a1a7c23 */ /* 0x100fe20008010852 */
[--C-:B------:R-:W-:Y:S01]  /*9760*/  FFMA.FTZ R136, R41, UR22, -R82.reuse ;  /* 0x0000001629887c23 */ /* 0x100fe20008010852 */
[----:B------:R-:W-:Y:S01]  /*9770*/  FMNMX.FTZ R21, R27, R10, !PT ;  /* 0x0000000a1b157209 */ /* 0x000fe20007810000 */
[----:B------:R-:W-:Y:S01]  /*9780*/  HGMMA.64x64x16.F32 R88, R132, gdesc[UR4].tnspB, R88, gsb0 ;  /* 0x40e0000484587df0 */ /* 0x000fe20008000858 */
[----:B------:R-:W-:Y:S01]  /*9790*/  UIADD3 UR6, UR10, 0x280, URZ ;  /* 0x000002800a067890 */ /* 0x000fe2000fffe03f */
[--C-:B------:R-:W-:Y:S01]  /*97a0*/  FFMA.FTZ R41, R57, UR22, -R82.reuse ;  /* 0x0000001639297c23 */ /* 0x100fe20008010852 */
[----:B------:R-:W-:Y:S01]  /*97b0*/  UMOV UR7, 0x40000040 ;  /* 0x4000004000077882 */ /* 0x000fe20000000000 */
[----:B--2---:R-:W-:Y:S01]  /*97c0*/  FMNMX.FTZ R21, R28, R21, !PT ;  /* 0x000000151c157209 */ /* 0x004fe20007810000 */
[----:B------:R-:W2:Y:S01]  /*97d0*/  MUFU.TANH R42, R42 ;  /* 0x0000002a002a7308 */ /* 0x000ea20000002400 */
[--C-:B------:R-:W-:Y:S01]  /*97e0*/  FFMA.FTZ R146, R29, UR22, -R82.reuse ;  /* 0x000000161d927c23 */ /* 0x100fe20008010852 */
[--C-:B------:R-:W-:Y:S01]  /*97f0*/  FFMA.FTZ R29, R34, UR22, -R82.reuse ;  /* 0x00000016221d7c23 */ /* 0x100fe20008010852 */
[----:B------:R-:W-:Y:S01]  /*9800*/  FMNMX.FTZ R21, R30, R21, !PT ;  /* 0x000000151e157209 */ /* 0x000fe20007810000 */
[--C-:B------:R-:W-:Y:S01]  /*9810*/  FFMA.FTZ R142, R37, UR22, -R82.reuse ;  /* 0x00000016258e7c23 */ /* 0x100fe20008010852 */
[--C-:B------:R-:W-:Y:S01]  /*9820*/  FFMA.FTZ R138, R45, UR22, -R82.reuse ;  /* 0x000000162d8a7c23 */ /* 0x100fe20008010852 */
[--C-:B------:R-:W-:Y:S01]  /*9830*/  FFMA.FTZ R37, R46, UR22, -R82.reuse ;  /* 0x000000162e257c23 */ /* 0x100fe20008010852 */
[----:B------:R-:W-:Y:S01]  /*9840*/  FMNMX.FTZ R10, R32, R21, !PT ;  /* 0x00000015200a7209 */ /* 0x000fe20007810000 */
[----:B------:R-:W5:Y:S01]  /*9850*/  MUFU.TANH R44, R44 ;  /* 0x0000002c002c7308 */ /* 0x000f620000002400 */
[--C-:B------:R-:W-:Y:S01]  /*9860*/  FFMA.FTZ R50, R50, UR22, -R82.reuse ;  /* 0x0000001632327c23 */ /* 0x100fe20008010852 */
[--C-:B------:R-:W-:Y:S01]  /*9870*/  FFMA.FTZ R54, R54, UR22, -R82.reuse ;  /* 0x0000001636367c23 */ /* 0x100fe20008010852 */
[----:B------:R-:W-:Y:S01]  /*9880*/  FMNMX.FTZ R21, R35, R10, !PT ;  /* 0x0000000a23157209 */ /* 0x000fe20007810000 */
[--C-:B------:R-:W-:Y:S01]  /*9890*/  FFMA.FTZ R34, R58, UR22, -R82.reuse ;  /* 0x000000163a227c23 */ /* 0x100fe20008010852 */
[--C-:B------:R-:W-:Y:S01]  /*98a0*/  FFMA.FTZ R45, R60, UR22, -R82.reuse ;  /* 0x000000163c2d7c23 */ /* 0x100fe20008010852 */
[--C-:B------:R-:W-:Y:S01]  /*98b0*/  FFMA.FTZ R46, R61, UR22, -R82.reuse ;  /* 0x000000163d2e7c23 */ /* 0x100fe20008010852 */
[----:B-1----:R-:W-:Y:S01]  /*98c0*/  FMNMX.FTZ R21, R36, R21, !PT ;  /* 0x0000001524157209 */ /* 0x002fe20007810000 */
[----:B------:R-:W1:Y:S01]  /*98d0*/  MUFU.TANH R47, R47 ;  /* 0x0000002f002f7308 */ /* 0x000e620000002400 */
[--C-:B------:R-:W-:Y:S01]  /*98e0*/  FFMA.FTZ R69, R69, UR22, -R82.reuse ;  /* 0x0000001645457c23 */ /* 0x100fe20008010852 */
[----:B------:R-:W-:Y:S01]  /*98f0*/  FFMA.FTZ R72, R72, UR22, -R82 ;  /* 0x0000001648487c23 */ /* 0x000fe20008010852 */
[----:B---3--:R-:W-:-:S04]  /*9900*/  FMNMX.FTZ R21, R38, R21, !PT ;  /* 0x0000001526157209 */ /* 0x008fc80007810000 */
[----:B----4-:R-:W-:Y:S01]  /*9910*/  FMNMX.FTZ R21, R40, R21, !PT ;  /* 0x0000001528157209 */ /* 0x010fe20007810000 */
[----:B------:R-:W3:Y:S03]  /*9920*/  MUFU.TANH R48, R48 ;  /* 0x0000003000307308 */ /* 0x000ee60000002400 */
[----:B--2---:R-:W-:-:S04]  /*9930*/  FMNMX.FTZ R21, R42, R21, !PT ;  /* 0x000000152a157209 */ /* 0x004fc80007810000 */
[----:B-----5:R-:W-:Y:S01]  /*9940*/  FMNMX.FTZ R10, R44, R21, !PT ;  /* 0x000000152c0a7209 */ /* 0x020fe20007810000 */
[----:B------:R-:W2:Y:S01]  /*9950*/  MUFU.TANH R51, R51 ;  /* 0x0000003300337308 */ /* 0x000ea20000002400 */
[----:B------:R-:W-:Y:S02]  /*9960*/  FFMA.FTZ R21, R39, UR22, -R82 ;  /* 0x0000001627157c23 */ /* 0x000fe40008010852 */
[----:B-1----:R-:W-:-:S05]  /*9970*/  FMNMX.FTZ R31, R47, R10, !PT ;  /* 0x0000000a2f1f7209 */ /* 0x002fca0007810000 */
[----:B------:R-:W1:Y:S01]  /*9980*/  MUFU.TANH R52, R52 ;  /* 0x0000003400347308 */ /* 0x000e620000002400 */
[----:B---3--:R-:W-:-:S07]  /*9990*/  FMNMX.FTZ R10, R48, R31, !PT ;  /* 0x0000001f300a7209 */ /* 0x008fce0007810000 */
[----:B------:R-:W3:Y:S01]  /*99a0*/  MUFU.TANH R55, R55 ;  /* 0x0000003700377308 */ /* 0x000ee20000002400 */
[----:B--2---:R-:W-:-:S07]  /*99b0*/  FMNMX.FTZ R31, R51, R10, !PT ;  /* 0x0000000a331f7209 */ /* 0x004fce0007810000 */
[----:B------:R-:W2:Y:S01]  /*99c0*/  MUFU.TANH R63, R63 ;  /* 0x0000003f003f7308 */ /* 0x000ea20000002400 */
[----:B-1----:R-:W-:Y:S01]  /*99d0*/  FMNMX.FTZ R10, R52, R31, !PT ;  /* 0x0000001f340a7209 */ /* 0x002fe20007810000 */
[--C-:B------:R-:W-:Y:S01]  /*99e0*/  FFMA.FTZ R31, R43, UR22, -R82.reuse ;  /* 0x000000162b1f7c23 */ /* 0x100fe20008010852 */
[----:B------:R-:W-:-:S05]  /*99f0*/  FFMA.FTZ R43, R59, UR22, -R82 ;  /* 0x000000163b2b7c23 */ /* 0x000fca0008010852 */
[----:B------:R-:W1:Y:S01]  /*9a00*/  MUFU.TANH R66, R66 ;  /* 0x0000004200427308 */ /* 0x000e620000002400 */
[----:B---3--:R-:W-:-:S07]  /*9a10*/  FMNMX.FTZ R10, R55, R10, !PT ;  /* 0x0000000a370a7209 */ /* 0x008fce0007810000 */
[----:B------:R-:W3:Y:S01]  /*9a20*/  MUFU.TANH R67, R67 ;  /* 0x0000004300437308 */ /* 0x000ee20000002400 */
[----:B------:R-:W-:Y:S02]  /*9a30*/  WARPGROUP.DEPBAR.LE gsb0, 0x0 ;  /* 0x00008000000079c5 */ /* 0x000fe40000010000 */
[----:B------:R-:W-:Y:S01]  /*9a40*/  WARPGROUP.ARRIVE ;  /* 0x00000000000079c5 */ /* 0x000fe20000000000 */
[----:B--2---:R-:W-:Y:S01]  /*9a50*/  FMNMX.FTZ R33, R63, R10, !PT ;  /* 0x0000000a3f217209 */ /* 0x004fe20007810000 */
[--C-:B------:R-:W-:Y:S01]  /*9a60*/  FFMA.FTZ R132, R49, UR22, -R82.reuse ;  /* 0x0000001631847c23 */ /* 0x100fe20008010852 */
[--C-:B------:R-:W-:Y:S01]  /*9a70*/  FFMA.FTZ R134, R53, UR22, -R82.reuse ;  /* 0x0000001635867c23 */ /* 0x100fe20008010852 */
[----:B------:R-:W-:Y:S01]  /*9a80*/  FFMA.FTZ R53, R65, UR22, -R82 ;  /* 0x0000001641357c23 */ /* 0x000fe20008010852 */
[----:B------:R-:W2:Y:S01]  /*9a90*/  MUFU.TANH R70, R70 ;  /* 0x0000004600467308 */ /* 0x000ea20000002400 */
[----:B------:R-:W-:Y:S01]  /*9aa0*/  HGMMA.64x64x16.F32 R88, R128, gdesc[UR4].tnspB, R88, gsb0 ;  /* 0x40e0000480587df0 */ /* 0x000fe20008000858 */
[----:B------:R-:W-:Y:S01]  /*9ab0*/  UIADD3 UR6, UR10, 0x300, URZ ;  /* 0x000003000a067890 */ /* 0x000fe2000fffe03f */
[----:B-1----:R-:W-:Y:S01]  /*9ac0*/  FMNMX.FTZ R10, R66, R33, !PT ;  /* 0x00000021420a7209 */ /* 0x002fe20007810000 */
[----:B------:R-:W-:-:S04]  /*9ad0*/  UMOV UR7, 0x40000040 ;  /* 0x4000004000077882 */ /* 0x000fc80000000000 */
        /* <DEDUP_REMOVED lines=17> */
[----:B-1----:R-:W-:Y:S01]  /*9bf0*/  FMNMX.FTZ R39, R79, R10, !PT ;  /* 0x0000000a4f277209 */ /* 0x002fe20007810000 */
[----:B------:R-:W-:Y:S02]  /*9c00*/  WARPGROUP.DEPBAR.LE gsb0, 0x0 ;  /* 0x00008000000079c5 */ /* 0x000fe40000010000 */
[----:B------:R-:W-:Y:S01]  /*9c10*/  WARPGROUP.ARRIVE ;  /* 0x00000000000079c5 */ /* 0x000fe20000000000 */
[----:B---3--:R-:W-:-:S03]  /*9c20*/  FMNMX.FTZ R10, R80, R39, !PT ;  /* 0x00000027500a7209 */ /* 0x008fc60007810000 */
[----:B------:R1:W-:Y:S02]  /*9c30*/  MUFU.EX2 R13, R26 ;  /* 0x0000001a000d7308 */ /* 0x0003e40000000800 */
[----:B------:R-:W-:Y:S01]  /*9c40*/  HGMMA.64x64x16.F32 R88, R124, gdesc[UR4].tnspB, R88, gsb0 ;  /* 0x40e000047c587df0 */ /* 0x000fe20008000858 */
[----:B------:R-:W-:Y:S01]  /*9c50*/  UIADD3 UR6, UR10, 0x380, URZ ;  /* 0x000003800a067890 */ /* 0x000fe2000fffe03f */
[----:B--2---:R-:W-:Y:S01]  /*9c60*/  FMNMX.FTZ R10, R81, R10, !PT ;  /* 0x0000000a510a7209 */ /* 0x004fe20007810000 */
[----:B------:R-:W-:-:S03]  /*9c70*/  UMOV UR7, 0x40000040 ;  /* 0x4000004000077882 */ /* 0x000fc60000000000 */
[----:B------:R-:W-:Y:S01]  /*9c80*/  MUFU.EX2 R74, R74 ;  /* 0x0000004a004a7308 */ /* 0x000fe20000000800 */
[--C-:B-1----:R-:W-:Y:S01]  /*9c90*/  FFMA.FTZ R26, R56, UR22, -R82.reuse ;  /* 0x00000016381a7c23 */ /* 0x102fe20008010852 */
[----:B------:R-:W1:Y:S06]  /*9ca0*/  SHFL.BFLY PT, R49, R10, 0x2, 0x1f ;  /* 0x0c401f000a317f89 */ /* 0x000e6c00000e0000 */
[----:B------:R-:W2:Y:S08]  /*9cb0*/  MUFU.EX2 R11, R11 ;  /* 0x0000000b000b7308 */ /* 0x000eb00000000800 */
[----:B------:R-:W3:Y:S08]  /*9cc0*/  MUFU.EX2 R148, R148 ;  /* 0x0000009400947308 */ /* 0x000ef00000000800 */
[----:B------:R-:W4:Y:S01]  /*9cd0*/  MUFU.EX2 R150, R150 ;  /* 0x0000009600967308 */ /* 0x000f220000000800 */
[----:B--2---:R-:W-:Y:S01]  /*9ce0*/  FFMA.FTZ R5, R74, R5, R11 ;  /* 0x000000054a057223 */ /* 0x004fe2000001000b */
[----:B-1----:R-:W-:Y:S01]  /*9cf0*/  FMNMX.FTZ R56, R10, R49, !PT ;  /* 0x000000310a387209 */ /* 0x002fe20007810000 */
[----:B------:R-:W-:-:S04]  /*9d00*/  FFMA.FTZ R49, R62, UR22, -R82 ;  /* 0x000000163e317c23 */ /* 0x000fc80008010852 */
[----:B------:R-:W1:Y:S01]  /*9d10*/  SHFL.BFLY PT, R57, R56, 0x1, 0x1f ;  /* 0x0c201f0038397f89 */ /* 0x000e6200000e0000 */
[----:B------:R-:W-:Y:S01]  /*9d20*/  MUFU.EX2 R15, R15 ;  /* 0x0000000f000f7308 */ /* 0x000fe20000000800 */
[C---:B---3--:R-:W-:Y:S01]  /*9d30*/  FADD.FTZ R5, R148.reuse, R5 ;  /* 0x0000000594057221 */ /* 0x048fe20000010000 */
[----:B------:R-:W-:-:S06]  /*9d40*/  F2FP.F16.F32.PACK_AB R148, R148, R11 ;  /* 0x0000000b9494723e */ /* 0x000fcc00000000ff */
[----:B------:R-:W-:Y:S08]  /*9d50*/  MUFU.EX2 R144, R144 ;  /* 0x0000009000907308 */ /* 0x000ff00000000800 */
[----:B------:R-:W-:Y:S01]  /*9d60*/  MUFU.EX2 R146, R146 ;  /* 0x0000009200927308 */ /* 0x000fe20000000800 */
[----:B-1----:R-:W-:-:S07]  /*9d70*/  FMNMX.FTZ R10, R56, R57, !PT ;  /* 0x00000039380a7209 */ /* 0x002fce0007810000 */
[----:B------:R-:W-:Y:S01]  /*9d80*/  MUFU.EX2 R25, R25 ;  /* 0x0000001900197308 */ /* 0x000fe20000000800 */
[C---:B------:R-:W-:Y:S01]  /*9d90*/  FMUL.FTZ R59, R10.reuse, UR22 ;  /* 0x000000160a3b7c20 */ /* 0x040fe20008410000 */
[----:B------:R-:W-:-:S03]  /*9da0*/  FADD.FTZ R57, -R10, R9 ;  /* 0x000000090a397221 */ /* 0x000fc60000010100 */
[--C-:B------:R-:W-:Y:S01]  /*9db0*/  FFMA.FTZ R145, R27, UR22, -R59.reuse ;  /* 0x000000161b917c23 */ /* 0x100fe2000801083b */
[----:B------:R-:W-:Y:S02]  /*9dc0*/  IMAD.U32 R27, RZ, RZ, UR39 ;  /* 0x00000027ff1b7e24 */ /* 0x000fe4000f8e00ff */
[----:B------:R-:W-:Y:S01]  /*9dd0*/  FMUL.FTZ R57, R57, UR22 ;  /* 0x0000001639397c20 */ /* 0x000fe20008410000 */
[--C-:B------:R-:W-:Y:S01]  /*9de0*/  FFMA.FTZ R12, R12, UR22, -R59.reuse ;  /* 0x000000160c0c7c23 */ /* 0x100fe2000801083b */
[--C-:B------:R-:W-:Y:S01]  /*9df0*/  FFMA.FTZ R149, R14, UR22, -R59.reuse ;  /* 0x000000160e957c23 */ /* 0x100fe2000801083b */
[----:B------:R-:W-:Y:S01]  /*9e00*/  FFMA.FTZ R141, R35, UR22, -R59 ;  /* 0x00000016238d7c23 */ /* 0x000fe2000801083b */
[----:B------:R-:W-:Y:S01]  /*9e10*/  @!P1 LEA R27, R27, UR40, 0x3 ;  /* 0x000000281b1b9c11 */ /* 0x000fe2000f8e18ff */
[----:B------:R-:W-:Y:S01]  /*9e20*/  VIADD R35, R16, 0x9 ;  /* 0x0000000910237836 */ /* 0x000fe20000000000 */
[----:B------:R-:W-:Y:S01]  /*9e30*/  MUFU.EX2 R57, R57 ;  /* 0x0000003900397308 */ /* 0x000fe20000000800 */
[----:B------:R-:W-:-:S02]  /*9e40*/  WARPGROUP.DEPBAR.LE gsb0, 0x0 ;  /* 0x00008000000079c5 */ /* 0x000fc40000010000 */
[----:B------:R-:W-:Y:S01]  /*9e50*/  WARPGROUP.ARRIVE ;  /* 0x00000000000079c5 */ /* 0x000fe20000000000 */
[--C-:B------:R-:W-:Y:S01]  /*9e60*/  FFMA.FTZ R151, R20, UR22, -R59.reuse ;  /* 0x0000001614977c23 */ /* 0x100fe2000801083b */
[----:B------:R-:W-:Y:S01]  /*9e70*/  @!P1 VIADD R27, R27, 0x16840 ;  /* 0x000168401b1b9836 */ /* 0x000fe20000000000 */
[----:B------:R-:W-:Y:S01]  /*9e80*/  SEL R35, R35, 0x9, !P2 ;  /* 0x0000000923237807 */ /* 0x000fe20005000000 */
[----:B------:R-:W-:Y:S01]  /*9e90*/  FFMA.FTZ R14, R24, UR22, -R59 ;  /* 0x00000016180e7c23 */ /* 0x000fe2000801083b */
[----:B------:R-:W1:Y:S01]  /*9ea0*/  MUFU.EX2 R12, R12 ;  /* 0x0000000c000c7308 */ /* 0x000e620000000800 */
[----:B------:R-:W-:Y:S01]  /*9eb0*/  HGMMA.64x64x16.F32 R88, R120, gdesc[UR4].tnspB, R88, gsb0 ;  /* 0x40e0000478587df0 */ /* 0x000fe20008000858 */
[----:B------:R-:W-:Y:S01]  /*9ec0*/  @!P1 PRMT R27, RZ, 0x654, R27 ;  /* 0x00000654ff1b9816 */ /* 0x000fe2000000001b */
[--C-:B------:R-:W-:Y:S01]  /*9ed0*/  FFMA.FTZ R20, R28, UR22, -R59.reuse ;  /* 0x000000161c147c23 */ /* 0x100fe2000801083b */
[--C-:B------:R-:W-:Y:S01]  /*9ee0*/  FFMA.FTZ R147, R30, UR22, -R59.reuse ;  /* 0x000000161e937c23 */ /* 0x100fe2000801083b */
[--C-:B------:R-:W-:Y:S01]  /*9ef0*/  FFMA.FTZ R30, R40, UR22, -R59.reuse ;  /* 0x00000016281e7c23 */ /* 0x100fe2000801083b */
[--C-:B------:R-:W-:Y:S01]  /*9f00*/  FFMA.FTZ R24, R32, UR22, -R59.reuse ;  /* 0x0000001620187c23 */ /* 0x100fe2000801083b */
[----:B------:R-:W-:Y:S01]  /*9f10*/  FFMA.FTZ R137, R42, UR22, -R59 ;  /* 0x000000162a897c23 */ /* 0x000fe2000801083b */
[----:B------:R-:W2:Y:S01]  /*9f20*/  MUFU.EX2 R149, R149 ;  /* 0x0000009500957308 */ /* 0x000ea20000000800 */
[----:B----4-:R-:W-:Y:S01]  /*9f30*/  FADD.FTZ R42, R150, R5 ;  /* 0x00000005962a7221 */ /* 0x010fe20000010000 */
[--C-:B------:R-:W-:Y:S01]  /*9f40*/  FFMA.FTZ R28, R36, UR22, -R59.reuse ;  /* 0x00000016241c7c23 */ /* 0x100fe2000801083b */
[--C-:B------:R-:W-:Y:S01]  /*9f50*/  FFMA.FTZ R143, R38, UR22, -R59.reuse ;  /* 0x00000016268f7c23 */ /* 0x100fe2000801083b */
[--C-:B------:R-:W-:Y:S01]  /*9f60*/  FFMA.FTZ R32, R44, UR22, -R59.reuse ;  /* 0x000000162c207c23 */ /* 0x100fe2000801083b */
[--C-:B------:R-:W-:Y:S01]  /*9f70*/  FFMA.FTZ R36, R48, UR22, -R59.reuse ;  /* 0x0000001630247c23 */ /* 0x100fe2000801083b */
[--C-:B------:R-:W-:Y:S01]  /*9f80*/  FFMA.FTZ R139, R47, UR22, -R59.reuse ;  /* 0x000000162f8b7c23 */ /* 0x100fe2000801083b */
[--C-:B------:R-:W-:Y:S01]  /*9f90*/  FFMA.FTZ R133, R51, UR22, -R59.reuse ;  /* 0x0000001633857c23 */ /* 0x100fe2000801083b */
[----:B------:R-:W3:Y:S01]  /*9fa0*/  MUFU.EX2 R151, R151 ;  /* 0x0000009700977308 */ /* 0x000ee20000000800 */
[----:B-1----:R-:W-:Y:S01]  /*9fb0*/  FFMA.FTZ R4, R57, R4, R12 ;  /* 0x0000000439047223 */ /* 0x002fe2000001000c */
[--C-:B------:R-:W-:Y:S01]  /*9fc0*/  FFMA.FTZ R38, R52, UR22, -R59.reuse ;  /* 0x0000001634267c23 */ /* 0x100fe2000801083b */
[--C-:B------:R-:W-:Y:S01]  /*9fd0*/  FFMA.FTZ R135, R55, UR22, -R59.reuse ;  /* 0x0000001637877c23 */ /* 0x100fe2000801083b */
[--C-:B------:R-:W-:Y:S01]  /*9fe0*/  FFMA.FTZ R129, R66, UR22, -R59.reuse ;  /* 0x0000001642817c23 */ /* 0x100fe2000801083b */
[--C-:B------:R-:W-:Y:S01]  /*9ff0*/  FFMA.FTZ R131, R70, UR22, -R59.reuse ;  /* 0x0000001646837c23 */ /* 0x100fe2000801083b */
[--C-:B------:R-:W-:Y:S01]  /*a000*/  FFMA.FTZ R125, R73, UR22, -R59.reuse ;  /* 0x00000016497d7c23 */ /* 0x100fe2000801083b */
[--C-:B------:R-:W-:Y:S01]  /*a010*/  FFMA.FTZ R75, R75, UR22, -R59.reuse ;  /* 0x000000164b4b7c23 */ /* 0x100fe2000801083b */
[----:B------:R-:W1:Y:S01]  /*a020*/  MUFU.EX2 R14, R14 ;  /* 0x0000000e000e7308 */ /* 0x000e620000000800 */
[----:B--2---:R-:W-:Y:S01]  /*a030*/  FADD.FTZ R40, R149, R4 ;  /* 0x0000000495287221 */ /* 0x004fe20000010000 */
[--C-:B------:R-:W-:Y:S01]  /*a040*/  FFMA.FTZ R4, R63, UR22, -R59.reuse ;  /* 0x000000163f047c23 */ /* 0x100fe2000801083b */
[----:B------:R-:W-:Y:S01]  /*a050*/  F2FP.F16.F32.PACK_AB R149, R149, R12 ;  /* 0x0000000c9595723e */ /* 0x000fe200000000ff */
[--C-:B------:R-:W-:Y:S01]  /*a060*/  FFMA.FTZ R76, R76, UR22, -R59.reuse ;  /* 0x000000164c4c7c23 */ /* 0x100fe2000801083b */
[--C-:B------:R-:W-:Y:S01]  /*a070*/  FFMA.FTZ R77, R77, UR22, -R59.reuse ;  /* 0x000000164d4d7c23 */ /* 0x100fe2000801083b */
[--C-:B------:R-:W-:Y:S01]  /*a080*/  FFMA.FTZ R78, R78, UR22, -R59.reuse ;  /* 0x000000164e4e7c23 */ /* 0x100fe2000801083b */
[--C-:B------:R-:W-:Y:S01]  /*a090*/  FFMA.FTZ R79, R79, UR22, -R59.reuse ;  /* 0x000000164f4f7c23 */ /* 0x100fe2000801083b */
[----:B------:R-:W2:Y:S01]  /*a0a0*/  MUFU.EX2 R145, R145 ;  /* 0x0000009100917308 */ /* 0x000ea20000000800 */
[----:B---3--:R-:W-:Y:S01]  /*a0b0*/  FADD.FTZ R5, R151, R40 ;  /* 0x0000002897057221 */ /* 0x008fe20000010000 */
[----:B------:R-:W-:Y:S01]  /*a0c0*/  FFMA.FTZ R80, R80, UR22, -R59 ;  /* 0x0000001650507c23 */ /* 0x000fe2000801083b */
[C---:B------:R-:W-:Y:S01]  /*a0d0*/  ISETP.GT.AND P2, PT, R7.reuse, UR24, PT ;  /* 0x0000001807007c0c */ /* 0x040fe2000bf44270 */
[----:B------:R-:W-:Y:S01]  /*a0e0*/  VIADD R7, R7, 0xffffffff ;  /* 0xffffffff07077836 */ /* 0x000fe20000000000 */
[----:B------:R-:W-:-:S03]  /*a0f0*/  F2FP.F16.F32.PACK_AB R150, R15, R150 ;  /* 0x000000960f96723e */ /* 0x000fc600000000ff */
[----:B------:R-:W3:Y:S01]  /*a100*/  MUFU.EX2 R20, R20 ;  /* 0x0000001400147308 */ /* 0x000ee20000000800 */
[C---:B-1----:R-:W-:Y:S01]  /*a110*/  FADD.FTZ R40, R14.reuse, R5 ;  /* 0x000000050e287221 */ /* 0x042fe20000010000 */
[----:B------:R-:W-:-:S06]  /*a120*/  F2FP.F16.F32.PACK_AB R151, R14, R151 ;  /* 0x000000970e97723e */ /* 0x000fcc00000000ff */
[----:B------:R-:W1:Y:S01]  /*a130*/  MUFU.EX2 R147, R147 ;  /* 0x0000009300937308 */ /* 0x000e620000000800 */
[----:B--2---:R-:W-:Y:S01]  /*a140*/  FADD.FTZ R5, R145, R40 ;  /* 0x0000002891057221 */ /* 0x004fe20000010000 */
[----:B------:R-:W-:-:S06]  /*a150*/  FFMA.FTZ R40, R67, UR22, -R59 ;  /* 0x0000001643287c23 */ /* 0x000fcc000801083b */
[----:B------:R-:W2:Y:S01]  /*a160*/  MUFU.EX2 R24, R24 ;  /* 0x0000001800187308 */ /* 0x000ea20000000800 */
[C---:B---3--:R-:W-:Y:S01]  /*a170*/  FADD.FTZ R44, R20.reuse, R5 ;  /* 0x00000005142c7221 */ /* 0x048fe20000010000 */
[----:B------:R-:W-:-:S06]  /*a180*/  F2FP.F16.F32.PACK_AB R145, R20, R145 ;  /* 0x000000911491723e */ /* 0x000fcc00000000ff */
[----:B------:R-:W-:Y:S01]  /*a190*/  MUFU.EX2 R140, R140 ;  /* 0x0000008c008c7308 */ /* 0x000fe20000000800 */
[----:B-1----:R-:W-:-:S07]  /*a1a0*/  FADD.FTZ R5, R147, R44 ;  /* 0x0000002c93057221 */ /* 0x002fce0000010000 */
[----:B------:R-:W1:Y:S01]  /*a1b0*/  MUFU.EX2 R141, R141 ;  /* 0x0000008d008d7308 */ /* 0x000e620000000800 */
[C---:B--2---:R-:W-:Y:S01]  /*a1c0*/  FADD.FTZ R44, R24.reuse, R5 ;  /* 0x00000005182c7221 */ /* 0x044fe20000010000 */
[----:B------:R-:W-:Y:S01]  /*a1d0*/  F2FP.F16.F32.PACK_AB R147, R24, R147 ;  /* 0x000000931893723e */ /* 0x000fe200000000ff */
[----:B------:R-:W-:Y:S02]  /*a1e0*/  WARPGROUP.DEPBAR.LE gsb0, 0x0 ;  /* 0x00008000000079c5 */ /* 0x000fe40000010000 */
[----:B------:R2:W-:Y:S06]  /*a1f0*/  BAR.ARV R35, 0x100 ;  /* 0x000400230000751d */ /* 0x0005ec0000002000 */
[----:B------:R3:W-:Y:S01]  /*a200*/  @!P1 SYNCS.ARRIVE.TRANS64.RED.A1T0 RZ, [R27+URZ], RZ ;  /* 0x000000ff1bff99a7 */ /* 0x0007e2000810043f */
[----:B------:R-:W-:Y:S01]  /*a210*/  MUFU.EX2 R29, R29 ;  /* 0x0000001d001d7308 */ /* 0x000fe20000000800 */
[----:B-1----:R-:W-:Y:S01]  /*a220*/  FADD.FTZ R5, R141, R44 ;  /* 0x0000002c8d057221 */ /* 0x002fe20000010000 */
[-C--:B------:R-:W-:Y:S01]  /*a230*/  FMUL.FTZ R88, R88, R74.reuse ;  /* 0x0000004a58587220 */ /* 0x080fe20000410000 */
[-C--:B------:R-:W-:Y:S01]  /*a240*/  FMUL.FTZ R89, R89, R74.reuse ;  /* 0x0000004a59597220 */ /* 0x080fe20000410000 */
[-C--:B------:R-:W-:Y:S01]  /*a250*/  FMUL.FTZ R92, R92, R74.reuse ;  /* 0x0000004a5c5c7220 */ /* 0x080fe20000410000 */
[-C--:B------:R-:W-:Y:S01]  /*a260*/  FMUL.FTZ R93, R93, R74.reuse ;  /* 0x0000004a5d5d7220 */ /* 0x080fe20000410000 */
[-C--:B------:R-:W-:Y:S01]  /*a270*/  FMUL.FTZ R96, R96, R74.reuse ;  /* 0x0000004a60607220 */ /* 0x080fe20000410000 */
[----:B---3--:R-:W-:Y:S01]  /*a280*/  IMAD.U32 R27, RZ, RZ, UR25 ;  /* 0x00000019ff1b7e24 */ /* 0x008fe2000f8e00ff */
[----:B------:R-:W1:Y:S01]  /*a290*/  MUFU.EX2 R28, R28 ;  /* 0x0000001c001c7308 */ /* 0x000e620000000800 */
[----:B------:R-:W-:Y:S01]  /*a2a0*/  UMOV UR25, UR39 ;  /* 0x0000002700197c82 */ /* 0x000fe20008000000 */
[-C--:B------:R-:W-:Y:S01]  /*a2b0*/  FMUL.FTZ R97, R97, R74.reuse ;  /* 0x0000004a61617220 */ /* 0x080fe20000410000 */
[-C--:B------:R-:W-:Y:S01]  /*a2c0*/  FMUL.FTZ R100, R100, R74.reuse ;  /* 0x0000004a64647220 */ /* 0x080fe20000410000 */
[----:B------:R-:W-:Y:S01]  /*a2d0*/  @!P1 LEA R27, R27, UR40, 0x3 ;  /* 0x000000281b1b9c11 */ /* 0x000fe2000f8e18ff */
[-C--:B------:R-:W-:Y:S01]  /*a2e0*/  FMUL.FTZ R101, R101, R74.reuse ;  /* 0x0000004a65657220 */ /* 0x080fe20000410000 */
[-C--:B------:R-:W-:Y:S01]  /*a2f0*/  FMUL.FTZ R104, R104, R74.reuse ;  /* 0x0000004a68687220 */ /* 0x080fe20000410000 */
[----:B------:R-:W-:Y:S01]  /*a300*/  FMUL.FTZ R105, R105, R74 ;  /* 0x0000004a69697220 */ /* 0x000fe20000410000 */
[----:B------:R-:W-:Y:S01]  /*a310*/  MUFU.EX2 R142, R142 ;  /* 0x0000008e008e7308 */ /* 0x000fe20000000800 */
[----:B------:R-:W-:-:S02]  /*a320*/  @!P1 VIADD R27, R27, 0x16860 ;  /* 0x000168601b1b9836 */ /* 0x000fc40000000000 */
[-C--:B------:R-:W-:Y:S01]  /*a330*/  FMUL.FTZ R108, R108, R74.reuse ;  /* 0x0000004a6c6c7220 */ /* 0x080fe20000410000 */
[-C--:B------:R-:W-:Y:S01]  /*a340*/  FMUL.FTZ R109, R109, R74.reuse ;  /* 0x0000004a6d6d7220 */ /* 0x080fe20000410000 */
[-C--:B------:R-:W-:Y:S01]  /*a350*/  FMUL.FTZ R112, R112, R74.reuse ;  /* 0x0000004a70707220 */ /* 0x080fe20000410000 */
[----:B------:R-:W-:Y:S01]  /*a360*/  FMUL.FTZ R113, R113, R74 ;  /* 0x0000004a71717220 */ /* 0x000fe20000410000 */
[----:B--2---:R-:W-:Y:S01]  /*a370*/  @!P1 PRMT R35, RZ, 0x654, R27 ;  /* 0x00000654ff239816 */ /* 0x004fe2000000001b */
[----:B------:R-:W-:Y:S01]  /*a380*/  FADD.FTZ R27, R15, R42 ;  /* 0x0000002a0f1b7221 */ /* 0x000fe20000010000 */
[----:B------:R-:W2:Y:S01]  /*a390*/  MUFU.EX2 R143, R143 ;  /* 0x0000008f008f7308 */ /* 0x000ea20000000800 */
[----:B-1----:R-:W-:Y:S01]  /*a3a0*/  FADD.FTZ R44, R28, R5 ;  /* 0x000000051c2c7221 */ /* 0x002fe20000010000 */
[----:B------:R1:W-:Y:S01]  /*a3b0*/  @!P1 SYNCS.ARRIVE.TRANS64.RED.A1T0 RZ, [R35+URZ], RZ ;  /* 0x000000ff23ff99a7 */ /* 0x0003e2000810043f */
[----:B------:R-:W-:Y:S01]  /*a3c0*/  FADD.FTZ R42, R144, R27 ;  /* 0x0000001b902a7221 */ /* 0x000fe20000010000 */
[C---:B------:R-:W-:Y:S01]  /*a3d0*/  F2FP.F16.F32.PACK_AB R144, R13.reuse, R144 ;  /* 0x000000900d90723e */ /* 0x040fe200000000ff */
[----:B------:R-:W-:Y:S01]  /*a3e0*/  FMUL.FTZ R116, R116, R74 ;  /* 0x0000004a74747220 */ /* 0x000fe20000410000 */
[----:B------:R-:W-:Y:S01]  /*a3f0*/  F2FP.F16.F32.PACK_AB R141, R28, R141 ;  /* 0x0000008d1c8d723e */ /* 0x000fe200000000ff */
[----:B------:R-:W-:Y:S01]  /*a400*/  FADD.FTZ R27, R13, R42 ;  /* 0x0000002a0d1b7221 */ /* 0x000fe20000010000 */
[----:B------:R-:W3:Y:S01]  /*a410*/  MUFU.EX2 R21, R21 ;  /* 0x0000001500157308 */ /* 0x000ee20000000800 */
[--C-:B------:R-:W-:Y:S01]  /*a420*/  FFMA.FTZ R42, R71, UR22, -R59.reuse ;  /* 0x00000016472a7c23 */ /* 0x100fe2000801083b */
[----:B------:R-:W-:Y:S01]  /*a430*/  FFMA.FTZ R59, R81, UR22, -R59 ;  /* 0x00000016513b7c23 */ /* 0x000fe2000801083b */
[----:B------:R-:W-:Y:S01]  /*a440*/  FADD.FTZ R48, R146, R27 ;  /* 0x0000001b92307221 */ /* 0x000fe20000010000 */
[----:B------:R-:W-:Y:S01]  /*a450*/  F2FP.F16.F32.PACK_AB R146, R25, R146 ;  /* 0x000000921992723e */ /* 0x000fe200000000ff */
[----:B------:R-:W-:Y:S01]  /*a460*/  FMUL.FTZ R117, R117, R74 ;  /* 0x0000004a75757220 */ /* 0x000fe20000410000 */
[-C--:B------:R-:W-:Y:S01]  /*a470*/  FMUL.FTZ R90, R90, R57.reuse ;  /* 0x000000395a5a7220 */ /* 0x080fe20000410000 */
[----:B------:R-:W-:Y:S01]  /*a480*/  FADD.FTZ R27, R25, R48 ;  /* 0x00000030191b7221 */ /* 0x000fe20000010000 */
[----:B------:R-:W4:Y:S01]  /*a490*/  MUFU.EX2 R30, R30 ;  /* 0x0000001e001e7308 */ /* 0x000f220000000800 */
[----:B--2---:R-:W-:Y:S01]  /*a4a0*/  FADD.FTZ R5, R143, R44 ;  /* 0x0000002c8f057221 */ /* 0x004fe20000010000 */
[-C--:B------:R-:W-:Y:S01]  /*a4b0*/  FMUL.FTZ R91, R91, R57.reuse ;  /* 0x000000395b5b7220 */ /* 0x080fe20000410000 */
[----:B------:R-:W-:Y:S01]  /*a4c0*/  FADD.FTZ R48, R140, R27 ;  /* 0x0000001b8c307221 */ /* 0x000fe20000010000 */
[----:B------:R-:W-:Y:S01]  /*a4d0*/  F2FP.F16.F32.PACK_AB R140, R29, R140 ;  /* 0x0000008c1d8c723e */ /* 0x000fe200000000ff */
[-C--:B------:R-:W-:Y:S01]  /*a4e0*/  FMUL.FTZ R94, R94, R57.reuse ;  /* 0x000000395e5e7220 */ /* 0x080fe20000410000 */
[-C--:B------:R-:W-:Y:S01]  /*a4f0*/  FMUL.FTZ R95, R95, R57.reuse ;  /* 0x000000395f5f7220 */ /* 0x080fe20000410000 */
[----:B------:R-:W-:Y:S01]  /*a500*/  FADD.FTZ R27, R29, R48 ;  /* 0x000000301d1b7221 */ /* 0x000fe20000010000 */
[----:B------:R-:W2:Y:S01]  /*a510*/  MUFU.EX2 R136, R136 ;  /* 0x0000008800887308 */ /* 0x000ea20000000800 */
[-C--:B------:R-:W-:Y:S01]  /*a520*/  FMUL.FTZ R98, R98, R57.reuse ;  /* 0x0000003962627220 */ /* 0x080fe20000410000 */
[-C--:B------:R-:W-:Y:S01]  /*a530*/  FMUL.FTZ R99, R99, R57.reuse ;  /* 0x0000003963637220 */ /* 0x080fe20000410000 */
[----:B------:R-:W-:Y:S01]  /*a540*/  FADD.FTZ R48, R142, R27 ;  /* 0x0000001b8e307221 */ /* 0x000fe20000010000 */
[----:B---3--:R-:W-:Y:S01]  /*a550*/  F2FP.F16.F32.PACK_AB R142, R21, R142 ;  /* 0x0000008e158e723e */ /* 0x008fe200000000ff */
[-C--:B------:R-:W-:Y:S01]  /*a560*/  FMUL.FTZ R102, R102, R57.reuse ;  /* 0x0000003966667220 */ /* 0x080fe20000410000 */
[----:B------:R-:W-:Y:S01]  /*a570*/  FMUL.FTZ R103, R103, R57 ;  /* 0x0000003967677220 */ /* 0x000fe20000410000 */
[----:B------:R-:W-:Y:S01]  /*a580*/  FADD.FTZ R27, R21, R48 ;  /* 0x00000030151b7221 */ /* 0x000fe20000010000 */
[----:B------:R-:W3:Y:S01]  /*a590*/  MUFU.EX2 R137, R137 ;  /* 0x0000008900897308 */ /* 0x000ee20000000800 */
[C---:B----4-:R-:W-:Y:S01]  /*a5a0*/  FADD.FTZ R44, R30.reuse, R5 ;  /* 0x000000051e2c7221 */ /* 0x050fe20000010000 */
        /* <DEDUP_REMOVED lines=8> */
[-C--:B------:R-:W-:Y:S01]  /*a630*/  FMUL.FTZ R115, R115, R57.reuse ;  /* 0x0000003973737220 */ /* 0x080fe20000410000 */
[-C--:B------:R-:W-:Y:S01]  /*a640*/  FMUL.FTZ R118, R118, R57.reuse ;  /* 0x0000003976767220 */ /* 0x080fe20000410000 */
[----:B------:R-:W-:-:S04]  /*a650*/  FMUL.FTZ R119, R119, R57 ;  /* 0x0000003977777220 */ /* 0x000fc80000410000 */
[----:B------:R-:W2:Y:S01]  /*a660*/  MUFU.EX2 R32, R32 ;  /* 0x0000002000207308 */ /* 0x000ea20000000800 */
[----:B---3--:R-:W-:-:S07]  /*a670*/  FADD.FTZ R5, R137, R44 ;  /* 0x0000002c89057221 */ /* 0x008fce0000010000 */
[----:B------:R-:W3:Y:S01]  /*a680*/  MUFU.EX2 R138, R138 ;  /* 0x0000008a008a7308 */ /* 0x000ee20000000800 */
[C---:B----4-:R-:W-:Y:S01]  /*a690*/  FADD.FTZ R11, R31.reuse, R48 ;  /* 0x000000301f0b7221 */ /* 0x050fe20000010000 */
[----:B------:R-:W-:-:S06]  /*a6a0*/  F2FP.F16.F32.PACK_AB R136, R31, R136 ;  /* 0x000000881f88723e */ /* 0x000fcc00000000ff */
[----:B------:R-:W4:Y:S01]  /*a6b0*/  MUFU.EX2 R139, R139 ;  /* 0x0000008b008b7308 */ /* 0x000f220000000800 */
[C---:B--2---:R-:W-:Y:S01]  /*a6c0*/  FADD.FTZ R44, R32.reuse, R5 ;  /* 0x00000005202c7221 */ /* 0x044fe20000010000 */
[----:B------:R-:W-:-:S06]  /*a6d0*/  F2FP.F16.F32.PACK_AB R137, R32, R137 ;  /* 0x000000892089723e */ /* 0x000fcc00000000ff */
        /* <DEDUP_REMOVED lines=9> */
[----:B------:R-:W-:-:S06]  /*a770*/  F2FP.F16.F32.PACK_AB R139, R36, R139 ;  /* 0x0000008b248b723e */ /* 0x000fcc00000000ff */
[----:B------:R3:W5:Y:S01]  /*a780*/  MUFU.EX2 R33, R50 ;  /* 0x0000003200217308 */ /* 0x0007620000000800 */
[----:B----4-:R-:W-:-:S07]  /*a790*/  FADD.FTZ R20, R132, R11 ;  /* 0x0000000b84147221 */ /* 0x010fce0000010000 */
[----:B------:R-:W4:Y:S01]  /*a7a0*/  MUFU.EX2 R38, R38 ;  /* 0x0000002600267308 */ /* 0x000f220000000800 */
[----:B--2---:R-:W-:Y:S01]  /*a7b0*/  FADD.FTZ R5, R133, R14 ;  /* 0x0000000e85057221 */ /* 0x004fe20000010000 */
[----:B---3--:R-:W-:-:S06]  /*a7c0*/  FFMA.FTZ R50, R64, UR22, -R82 ;  /* 0x0000001640327c23 */ /* 0x008fcc0008010852 */
[----:B------:R-:W2:Y:S01]  /*a7d0*/  MUFU.EX2 R134, R134 ;  /* 0x0000008600867308 */ /* 0x000ea20000000800 */
[C---:B-----5:R-:W-:Y:S01]  /*a7e0*/  FADD.FTZ R11, R33.reuse, R20 ;  /* 0x00000014210b7221 */ /* 0x060fe20000010000 */
[----:B------:R-:W-:-:S06]  /*a7f0*/  F2FP.F16.F32.PACK_AB R132, R33, R132 ;  /* 0x000000842184723e */ /* 0x000fcc00000000ff */
[----:B------:R-:W3:Y:S01]  /*a800*/  MUFU.EX2 R135, R135 ;  /* 0x0000008700877308 */ /* 0x000ee20000000800 */
[C---:B----4-:R-:W-:Y:S01]  /*a810*/  FADD.FTZ R14, R38.reuse, R5 ;  /* 0x00000005260e7221 */ /* 0x050fe20000010000 */
[----:B------:R-:W-:-:S06]  /*a820*/  F2FP.F16.F32.PACK_AB R133, R38, R133 ;  /* 0x000000852685723e */ /* 0x000fcc00000000ff */
[----:B------:R4:W5:Y:S01]  /*a830*/  MUFU.EX2 R39, R54 ;  /* 0x0000003600277308 */ /* 0x0009620000000800 */
[----:B--2---:R-:W-:-:S07]  /*a840*/  FADD.FTZ R20, R134, R11 ;  /* 0x0000000b86147221 */ /* 0x004fce0000010000 */
[----:B------:R-:W2:Y:S01]  /*a850*/  MUFU.EX2 R4, R4 ;  /* 0x0000000400047308 */ /* 0x000ea20000000800 */
[----:B---3--:R-:W-:Y:S01]  /*a860*/  FADD.FTZ R5, R135, R14 ;  /* 0x0000000e87057221 */ /* 0x008fe20000010000 */
[----:B----4-:R-:W-:-:S06]  /*a870*/  FFMA.FTZ R54, R68, UR22, -R82 ;  /* 0x0000001644367c23 */ /* 0x010fcc0008010852 */
[----:B------:R-:W3:Y:S01]  /*a880*/  MUFU.EX2 R26, R26 ;  /* 0x0000001a001a7308 */ /* 0x000ee20000000800 */
[C---:B-----5:R-:W-:Y:S01]  /*a890*/  FADD.FTZ R11, R39.reuse, R20 ;  /* 0x00000014270b7221 */ /* 0x060fe20000010000 */
        /* <DEDUP_REMOVED lines=14> */
[----:B------:R-:W3:Y:S01]  /*a980*/  MUFU.EX2 R43, R43 ;  /* 0x0000002b002b7308 */ /* 0x000ee20000000800 */
[----:B----4-:R-:W-:-:S07]  /*a990*/  FADD.FTZ R20, R34, R11 ;  /* 0x0000000b22147221 */ /* 0x010fce0000010000 */
[----:B------:R-:W4:Y:S01]  /*a9a0*/  MUFU.EX2 R42, R42 ;  /* 0x0000002a002a7308 */ /* 0x000f220000000800 */
[----:B--2---:R-:W-:-:S07]  /*a9b0*/  FADD.FTZ R5, R131, R14 ;  /* 0x0000000e83057221 */ /* 0x004fce0000010000 */
[----:B------:R-:W2:Y:S01]  /*a9c0*/  MUFU.EX2 R45, R45 ;  /* 0x0000002d002d7308 */ /* 0x000ea20000000800 */
[C---:B---3--:R-:W-:Y:S01]  /*a9d0*/  FADD.FTZ R20, R43.reuse, R20 ;  /* 0x000000142b147221 */ /* 0x048fe20000010000 */
[----:B------:R-:W-:-:S06]  /*a9e0*/  F2FP.F16.F32.PACK_AB R130, R43, R34 ;  /* 0x000000222b82723e */ /* 0x000fcc00000000ff */
[----:B------:R-:W3:Y:S01]  /*a9f0*/  MUFU.EX2 R125, R125 ;  /* 0x0000007d007d7308 */ /* 0x000ee20000000800 */
[C---:B----4-:R-:W-:Y:S01]  /*aa00*/  FADD.FTZ R14, R42.reuse, R5 ;  /* 0x000000052a0e7221 */ /* 0x050fe20000010000 */
[----:B------:R-:W-:-:S06]  /*aa10*/  F2FP.F16.F32.PACK_AB R131, R42, R131 ;  /* 0x000000832a83723e */ /* 0x000fcc00000000ff */
[----:B------:R-:W4:Y:S01]  /*aa20*/  MUFU.EX2 R46, R46 ;  /* 0x0000002e002e7308 */ /* 0x000f220000000800 */
[----:B--2---:R-:W-:-:S07]  /*aa30*/  FADD.FTZ R5, R45, R20 ;  /* 0x000000142d057221 */ /* 0x004fce0000010000 */
        /* <DEDUP_REMOVED lines=31> */
[----:B---3--:R-:W-:Y:S01]  /*ac30*/  FADD.FTZ R11, R80, R11 ;  /* 0x0000000b500b7221 */ /* 0x008fe20000010000 */
[C---:B----4-:R-:W-:Y:S01]  /*ac40*/  FADD.FTZ R5, R9.reuse, R4 ;  /* 0x0000000409057221 */ /* 0x050fe20000010000 */
[----:B------:R-:W-:Y:S01]  /*ac50*/  F2FP.F16.F32.PACK_AB R122, R9, R56 ;  /* 0x00000038097a723e */ /* 0x000fe200000000ff */
[----:B------:R-:W-:Y:S02]  /*ac60*/  IMAD.MOV.U32 R9, RZ, RZ, R10 ;  /* 0x000000ffff097224 */ /* 0x000fe400078e000a */
[C---:B--2---:R-:W-:Y:S01]  /*ac70*/  FADD.FTZ R4, R59.reuse, R11 ;  /* 0x0000000b3b047221 */ /* 0x044fe20000010000 */
[----:B------:R-:W-:Y:S01]  /*ac80*/  F2FP.F16.F32.PACK_AB R123, R59, R80 ;  /* 0x000000503b7b723e */ /* 0x000fe200000000ff */
[----:B------:R-:W-:Y:S01]  /*ac90*/  IMAD.MOV.U32 R11, RZ, RZ, R8 ;  /* 0x000000ffff0b7224 */ /* 0x000fe200078e0008 */
[----:B-1----:R-:W-:Y:S06]  /*aca0*/  @P2 BRA `(.L_x_707) ;  /* 0xffffffd800ec2947 */ /* 0x002fec000383ffff */
.L_x_698:
[----:B------:R-:W-:-:S13]  /*acb0*/  ISETP.GE.AND P2, PT, R7, UR45, PT ;  /* 0x0000002d07007c0c */ /* 0x000fda000bf46270 */
[----:B------:R-:W-:Y:S05]  /*acc0*/  @!P2 BRA `(.L_x_708) ;  /* 0x000000340044a947 */ /* 0x000fea0003800000 */
[----:B------:R-:W-:Y:S01]  /*acd0*/  IMAD.MOV.U32 R12, RZ, RZ, R10 ;  /* 0x000000ffff0c7224 */ /* 0x000fe200078e000a */
[----:B------:R-:W-:Y:S01]  /*ace0*/  UMOV UR28, UR37 ;  /* 0x00000025001c7c82 */ /* 0x000fe20008000000 */
[----:B------:R-:W-:Y:S01]  /*acf0*/  IMAD.MOV.U32 R11, RZ, RZ, R8 ;  /* 0x000000ffff0b7224 */ /* 0x000fe200078e0008 */
[----:B------:R-:W-:Y:S01]  /*ad00*/  UMOV UR27, UR39 ;  /* 0x00000027001b7c82 */ /* 0x000fe20008000000 */
[----:B------:R-:W-:Y:S01]  /*ad10*/  IMAD.IADD R9, R3, 0x1, R6 ;  /* 0x0000000103097824 */ /* 0x000fe200078e0206 */
[----:B------:R-:W-:Y:S01]  /*ad20*/  ULDC UR23, c[0x0][0x9e4] ;  /* 0x0002790000177ab9 */ /* 0x000fe20000000800 */
[----:B------:R-:W-:Y:S01]  /*ad30*/  ULDC UR25, c[0x0][0x288] ;  /* 0x0000a20000197ab9 */ /* 0x000fe20000000800 */
[----:B------:R-:W-:Y:S01]  /*ad40*/  ULDC UR22, c[0x0][0x988] ;  /* 0x0002620000167ab9 */ /* 0x000fe20000000800 */
[----:B------:R-:W-:Y:S01]  /*ad50*/  ULDC UR26, c[0x0][0x9d8] ;  /* 0x00027600001a7ab9 */ /* 0x000fe20000000800 */
[----:B------:R-:W-:-:S05]  /*ad60*/  ULDC UR24, c[0x0][0x9e0] ;  /* 0x0002780000187ab9 */ /* 0x000fca0000000800 */
.L_x_725:
        /* <DEDUP_REMOVED lines=9> */
.L_x_710:
[----:B------:R-:W-:Y:S01]  /*ae00*/  ULEA UR6, UR39, UR40, 0x3 ;  /* 0x0000002827067291 */ /* 0x000fe2000f8e183f */
[----:B------:R-:W-:-:S05]  /*ae10*/  IMAD.U32 R8, RZ, RZ, UR37 ;  /* 0x00000025ff087e24 */ /* 0x000fca000f8e00ff */
[----:B------:R-:W-:-:S04]  /*ae20*/  SHF.L.U32 R8, R8, 0x1f, RZ ;  /* 0x0000001f08087819 */ /* 0x000fc800000006ff */
[----:B------:R1:W2:Y:S01]  /*ae30*/  SYNCS.PHASECHK.TRANS64.TRYWAIT P2, [UR6+0x16830], R8 ;  /* 0x01683008ff0075a7 */ /* 0x0002a20008040146 */
[----:B------:R-:W-:Y:S05]  /*ae40*/  @!P0 BRA `(.L_x_711) ;  /* 0x0000000000048947 */ /* 0x000fea0003800000 */
[----:B------:R-:W-:Y:S01]  /*ae50*/  BPT.TRAP 0x1 ;  /* 0x000000040000795c */ /* 0x000fe20000300000 */
.L_x_711:
[----:B--2---:R-:W-:Y:S05]  /*ae60*/  @P2 BRA `(.L_x_709) ;  /* 0x0000000000082947 */ /* 0x004fea0003800000 */
[----:B------:R-:W2:Y:S02]  /*ae70*/  SYNCS.PHASECHK.TRANS64.TRYWAIT P2, [UR6+0x16830], R8 ;  /* 0x01683008ff0075a7 */ /* 0x000ea40008040146 */
[----:B--2---:R-:W-:Y:S05]  /*ae80*/  @!P2 BRA `(.L_x_712) ;  /* 0x00000078002ca947 */ /* 0x004fea0003800000 */
.L_x_709:
        /* <DEDUP_REMOVED lines=25> */
.L_x_714:
[----:B------:R-:W-:Y:S01]  /*b020*/  ULEA UR6, UR27, UR40, 0x3 ;  /* 0x000000281b067291 */ /* 0x000fe2000f8e183f */
[----:B------:R-:W-:-:S05]  /*b030*/  IMAD.U32 R8, RZ, RZ, UR28 ;  /* 0x0000001cff087e24 */ /* 0x000fca000f8e00ff */
[----:B------:R-:W-:-:S04]  /*b040*/  SHF.L.U32 R8, R8, 0x1f, RZ ;  /* 0x0000001f08087819 */ /* 0x000fc800000006ff */
[----:B------:R1:W2:Y:S01]  /*b050*/  SYNCS.PHASECHK.TRANS64.TRYWAIT P2, [UR6+0x16850], R8 ;  /* 0x01685008ff0075a7 */ /* 0x0002a20008040146 */
[----:B------:R-:W-:Y:S05]  /*b060*/  @!P0 BRA `(.L_x_715) ;  /* 0x0000000000048947 */ /* 0x000fea0003800000 */
[----:B------:R-:W-:Y:S01]  /*b070*/  BPT.TRAP 0x1 ;  /* 0x000000040000795c */ /* 0x000fe20000300000 */
.L_x_715:
[----:B--2---:R-:W-:Y:S05]  /*b080*/  @P2 BRA `(.L_x_713) ;  /* 0x0000000000082947 */ /* 0x004fea0003800000 */
[----:B------:R-:W2:Y:S02]  /*b090*/  SYNCS.PHASECHK.TRANS64.TRYWAIT P2, [UR6+0x16850], R8 ;  /* 0x01685008ff0075a7 */ /* 0x000ea40008040146 */
[----:B--2---:R-:W-:Y:S05]  /*b0a0*/  @!P2 BRA `(.L_x_716) ;  /* 0x0000007400bca947 */ /* 0x004fea0003800000 */
.L_x_713:
[----:B------:R-:W-:Y:S01]  /*b0b0*/  UIADD3 UR6, UR40, 0x400, URZ ;  /* 0x0000040028067890 */ /* 0x000fe2000fffe03f */
[----:B------:R-:W-:Y:S01]  /*b0c0*/  WARPGROUP.ARRIVE ;  /* 0x00000000000079c5 */ /* 0x000fe20000000000 */
[----:B------:R-:W-:Y:S01]  /*b0d0*/  UMOV UR7, 0x40000040 ;  /* 0x4000004000077882 */ /* 0x000fe20000000000 */
[----:B------:R-:W-:Y:S01]  /*b0e0*/  FMUL.FTZ R44, R44, UR26 ;  /* 0x0000001a2c2c7c20 */ /* 0x000fe20008410000 */
[----:B------:R-:W-:Y:S01]  /*b0f0*/  USHF.R.U32.HI UR6, URZ, 0x4, UR6 ;  /* 0x000000043f067899 */ /* 0x000fe20008011606 */
[----:B------:R-:W-:Y:S01]  /*b100*/  FMUL.FTZ R20, R30, UR26 ;  /* 0x0000001a1e147c20 */ /* 0x000fe20008410000 */
[----:B------:R-:W-:Y:S01]  /*b110*/  FMUL.FTZ R30, R39, UR26 ;  /* 0x0000001a271e7c20 */ /* 0x000fe20008410000 */
[----:B-12---:R-:W-:Y:S01]  /*b120*/  FMUL.FTZ R8, R24, UR26 ;  /* 0x0000001a18087c20 */ /* 0x006fe20008410000 */
[----:B------:R-:W-:Y:S01]  /*b130*/  ULOP3.LUT UR6, UR6, 0x3fff, URZ, 0xc0, !UPT ;  /* 0x00003fff06067892 */ /* 0x000fe2000f8ec03f */
[----:B------:R-:W-:Y:S02]  /*b140*/  VIADD R39, R16, 0x9 ;  /* 0x0000000910277836 */ /* 0x000fe40000000000 */
[----:B------:R-:W-:Y:S01]  /*b150*/  FMUL.FTZ R24, R31, UR26 ;  /* 0x0000001a1f187c20 */ /* 0x000fe20008410000 */
[----:B------:R-:W-:Y:S01]  /*b160*/  ISETP.GE.U32.AND P2, PT, R2, 0x180, PT ;  /* 0x000001800200780c */ /* 0x000fe20003f46070 */
[----:B------:R-:W-:Y:S01]  /*b170*/  ULEA UR10, UR27, UR6, 0xa ;  /* 0x000000061b0a7291 */ /* 0x000fe2000f8e503f */
[----:B------:R-:W-:Y:S01]  /*b180*/  FMUL.FTZ R31, R36, UR26 ;  /* 0x0000001a241f7c20 */ /* 0x000fe20008410000 */
[----:B------:R-:W-:Y:S01]  /*b190*/  FMUL.FTZ R36, R41, UR26 ;  /* 0x0000001a29247c20 */ /* 0x000fe20008410000 */
[----:B------:R-:W-:Y:S01]  /*b1a0*/  FMUL.FTZ R41, R50, UR26 ;  /* 0x0000001a32297c20 */ /* 0x000fe20008410000 */
[----:B------:R-:W-:Y:S01]  /*b1b0*/  FMUL.FTZ R14, R27, UR26 ;  /* 0x0000001a1b0e7c20 */ /* 0x000fe20008410000 */
[----:B------:R-:W-:Y:S01]  /*b1c0*/  FMUL.FTZ R15, R28, UR26 ;  /* 0x0000001a1c0f7c20 */ /* 0x000fe20008410000 */
[----:B------:R-:W-:Y:S01]  /*b1d0*/  FMUL.FTZ R50, R53, UR26 ;  /* 0x0000001a35327c20 */ /* 0x000fe20008410000 */
[----:B------:R-:W-:Y:S01]  /*b1e0*/  UMOV UR6, UR10 ;  /* 0x0000000a00067c82 */ /* 0x000fe20008000000 */
[----:B------:R-:W-:Y:S01]  /*b1f0*/  SEL R39, R39, 0x9, !P2 ;  /* 0x0000000927277807 */ /* 0x000fe20005000000 */
        /* <DEDUP_REMOVED lines=40> */
[----:B------:R-:W1:Y:S08]  /*b480*/  MUFU.TANH R8, R8 ;  /* 0x0000000800087308 */ /* 0x000e700000002400 */
[----:B------:R-:W2:Y:S08]  /*b490*/  MUFU.TANH R13, R13 ;  /* 0x0000000d000d7308 */ /* 0x000eb00000002400 */
[----:B------:R-:W3:Y:S08]  /*b4a0*/  MUFU.TANH R10, R10 ;  /* 0x0000000a000a7308 */ /* 0x000ef00000002400 */
[----:B------:R-:W4:Y:S08]  /*b4b0*/  MUFU.TANH R14, R14 ;  /* 0x0000000e000e7308 */ /* 0x000f300000002400 */
        /* <DEDUP_REMOVED lines=66> */
[----:B------:R-:W-:Y:S01]  /*b8e0*/  FMUL.FTZ R133, R64, UR26 ;  /* 0x0000001a40857c20 */ /* 0x000fe20008410000 */
[----:B------:R-:W-:Y:S01]  /*b8f0*/  FMUL.FTZ R64, R83, UR26 ;  /* 0x0000001a53407c20 */ /* 0x000fe20008410000 */
[----:B------:R-:W-:Y:S01]  /*b900*/  HGMMA.64x64x16.F32 R88, R128, gdesc[UR4].tnspB, R88, gsb0 ;  /* 0x40e0000480587df0 */ /* 0x000fe20008000858 */
[----:B------:R-:W-:Y:S01]  /*b910*/  UIADD3 UR6, UR10, 0x300, URZ ;  /* 0x000003000a067890 */ /* 0x000fe2000fffe03f */
[----:B------:R-:W-:Y:S01]  /*b920*/  UMOV UR7, 0x40000040 ;  /* 0x4000004000077882 */ /* 0x000fe20000000000 */
[----:B-----5:R-:W-:Y:S01]  /*b930*/  FMUL.FTZ R44, R55, UR26 ;  /* 0x0000001a372c7c20 */ /* 0x020fe20008410000 */
[----:B------:R-:W-:Y:S01]  /*b940*/  FMUL.FTZ R55, R66, UR26 ;  /* 0x0000001a42377c20 */ /* 0x000fe20008410000 */
[----:B------:R-:W-:Y:S01]  /*b950*/  IMAD.U32 R66, RZ, RZ, UR39 ;  /* 0x00000027ff427e24 */ /* 0x000fe2000f8e00ff */
[----:B------:R-:W1:Y:S04]  /*b960*/  MUFU.TANH R133, R133 ;  /* 0x0000008500857308 */ /* 0x000e680000002400 */
[----:B------:R-:W-:-:S04]  /*b970*/  @!P1 LEA R66, R66, UR40, 0x3 ;  /* 0x0000002842429c11 */ /* 0x000fc8000f8e18ff */
[----:B------:R-:W1:Y:S01]  /*b980*/  MUFU.TANH R44, R44 ;  /* 0x0000002c002c7308 */ /* 0x000e620000002400 */
[----:B------:R-:W-:-:S05]  /*b990*/  @!P1 VIADD R66, R66, 0x16840 ;  /* 0x0001684042429836 */ /* 0x000fca0000000000 */
[----:B------:R-:W-:Y:S02]  /*b9a0*/  @!P1 PRMT R66, RZ, 0x654, R66 ;  /* 0x00000654ff429816 */ /* 0x000fe40000000042 */
[----:B------:R-:W1:Y:S08]  /*b9b0*/  MUFU.TANH R55, R55 ;  /* 0x0000003700377308 */ /* 0x000e700000002400 */
[----:B------:R-:W1:Y:S01]  /*b9c0*/  MUFU.TANH R64, R64 ;  /* 0x0000004000407308 */ /* 0x000e620000002400 */
[----:B------:R-:W-:-:S02]  /*b9d0*/  WARPGROUP.DEPBAR.LE gsb0, 0x0 ;  /* 0x00008000000079c5 */ /* 0x000fc40000010000 */
[----:B------:R-:W-:Y:S01]  /*b9e0*/  WARPGROUP.ARRIVE ;  /* 0x00000000000079c5 */ /* 0x000fe20000000000 */
[----:B------:R-:W-:Y:S01]  /*b9f0*/  FMUL.FTZ R130, R60, UR26 ;  /* 0x0000001a3c827c20 */ /* 0x000fe20008410000 */
[----:B------:R-:W-:Y:S01]  /*ba00*/  FMUL.FTZ R60, R75, UR26 ;  /* 0x0000001a4b3c7c20 */ /* 0x000fe20008410000 */
[----:B------:R-:W-:Y:S01]  /*ba10*/  FMUL.FTZ R128, R57, UR26 ;  /* 0x0000001a39807c20 */ /* 0x000fe20008410000 */
[----:B------:R-:W5:Y:S01]  /*ba20*/  LDC R75, c[0x0][0x2e0] ;  /* 0x0000b800ff4b7b82 */ /* 0x000f620000000800 */
[----:B------:R-:W-:Y:S01]  /*ba30*/  FMUL.FTZ R57, R70, UR26 ;  /* 0x0000001a46397c20 */ /* 0x000fe20008410000 */
[----:B------:R-:W-:Y:S01]  /*ba40*/  HGMMA.64x64x16.F32 R88, R124, gdesc[UR4].tnspB, R88, gsb0 ;  /* 0x40e000047c587df0 */ /* 0x000fe20008000858 */
[----:B------:R-:W-:Y:S01]  /*ba50*/  UIADD3 UR6, UR10, 0x380, URZ ;  /* 0x000003800a067890 */ /* 0x000fe2000fffe03f */
[----:B------:R-:W-:Y:S01]  /*ba60*/  FMUL.FTZ R70, R72, UR26 ;  /* 0x0000001a48467c20 */ /* 0x000fe20008410000 */
[----:B------:R-:W-:Y:S01]  /*ba70*/  UMOV UR7, 0x40000040 ;  /* 0x4000004000077882 */ /* 0x000fe20000000000 */
[----:B------:R-:W-:Y:S01]  /*ba80*/  FMUL.FTZ R72, R76, UR26 ;  /* 0x0000001a4c487c20 */ /* 0x000fe20008410000 */
[----:B------:R-:W-:-:S02]  /*ba90*/  IMAD.SHL.U32 R76, R7, 0x80, RZ ;  /* 0x00000080074c7824 */ /* 0x000fc400078e00ff */
[----:B------:R-:W-:Y:S01]  /*baa0*/  FMUL.FTZ R129, R61, UR26 ;  /* 0x0000001a3d817c20 */ /* 0x000fe20008410000 */
[----:B------:R-:W-:Y:S01]  /*bab0*/  FMUL.FTZ R131, R65, UR26 ;  /* 0x0000001a41837c20 */ /* 0x000fe20008410000 */
[----:B------:R-:W-:Y:S01]  /*bac0*/  FMUL.FTZ R61, R78, UR26 ;  /* 0x0000001a4e3d7c20 */ /* 0x000fe20008410000 */
[----:B------:R-:W-:Y:S01]  /*bad0*/  FMUL.FTZ R78, R84, UR26 ;  /* 0x0000001a544e7c20 */ /* 0x000fe20008410000 */
[----:B------:R-:W-:Y:S01]  /*bae0*/  IADD3 R38, -R76, 0x1, RZ ;  /* 0x000000014c267810 */ /* 0x000fe20007ffe1ff */
[----:B------:R-:W-:Y:S01]  /*baf0*/  FMUL.FTZ R65, R86, UR26 ;  /* 0x0000001a56417c20 */ /* 0x000fe20008410000 */
[----:B------:R-:W1:Y:S08]  /*bb00*/  MUFU.TANH R128, R128 ;  /* 0x0000008000807308 */ /* 0x000e700000002400 */
[----:B------:R-:W1:Y:S01]  /*bb10*/  MUFU.TANH R130, R130 ;  /* 0x0000008200827308 */ /* 0x000e620000002400 */
[----:B-----5:R-:W-:-:S04]  /*bb20*/  IMAD R38, R75, UR47, R38 ;  /* 0x0000002f4b267c24 */ /* 0x020fc8000f8e0226 */
[----:B------:R-:W-:-:S03]  /*bb30*/  VIADD R38, R38, -UR25 ;  /* 0x8000001926267c36 */ /* 0x000fc60008000000 */
[----:B------:R-:W1:Y:S01]  /*bb40*/  MUFU.TANH R129, R129 ;  /* 0x0000008100817308 */ /* 0x000e620000002400 */
[----:B------:R-:W-:-:S04]  /*bb50*/  IMAD R38, R17, -0x2, R38 ;  /* 0xfffffffe11267824 */ /* 0x000fc800078e0226 */
[----:B------:R-:W-:-:S03]  /*bb60*/  VIADD R84, R38, UR24 ;  /* 0x0000001826547c36 */ /* 0x000fc60008000000 */
[----:B------:R-:W1:Y:S01]  /*bb70*/  MUFU.TANH R131, R131 ;  /* 0x0000008300837308 */ /* 0x000e620000002400 */
[----:B------:R-:W-:Y:S02]  /*bb80*/  VIADD R82, R38, UR21 ;  /* 0x0000001526527c36 */ /* 0x000fe40008000000 */
[C---:B------:R-:W-:Y:S02]  /*bb90*/  IMAD.IADD R85, R3.reuse, 0x1, R84 ;  /* 0x0000000103557824 */ /* 0x040fe400078e0254 */
[----:B------:R-:W-:-:S03]  /*bba0*/  IMAD.IADD R86, R3, 0x1, R82 ;  /* 0x0000000103567824 */ /* 0x000fc600078e0252 */
        /* <DEDUP_REMOVED lines=8> */
[----:B------:R-:W-:Y:S07]  /*bc30*/  HGMMA.64x64x16.F32 R88, R120, gdesc[UR4].tnspB, R88, gsb0 ;  /* 0x40e0000478587df0 */ /* 0x000fee0008000858 */
[----:B------:R-:W1:Y:S01]  /*bc40*/  MUFU.TANH R65, R65 ;  /* 0x0000004100417308 */ /* 0x000e620000002400 */
[----:B------:R-:W-:Y:S02]  /*bc50*/  WARPGROUP.DEPBAR.LE gsb0, 0x0 ;  /* 0x00008000000079c5 */ /* 0x000fe40000010000 */
[----:B------:R1:W-:Y:S06]  /*bc60*/  BAR.ARV R39, 0x100 ;  /* 0x000400270000751d */ /* 0x0003ec0000002000 */
[----:B------:R5:W-:Y:S02]  /*bc70*/  @!P1 SYNCS.ARRIVE.TRANS64.RED.A1T0 RZ, [R66+URZ], RZ ;  /* 0x000000ff42ff99a7 */ /* 0x000be4000810043f */
[----:B-----5:R-:W-:-:S06]  /*bc80*/  FMUL.FTZ R66, R87, UR26 ;  /* 0x0000001a57427c20 */ /* 0x020fcc0008410000 */
[----:B------:R-:W1:Y:S01]  /*bc90*/  MUFU.TANH R66, R66 ;  /* 0x0000004200427308 */ /* 0x000e620000002400 */
[----:B--234-:R-:W-:Y:S05]  /*bca0*/  @!P5 BRA `(.L_x_717) ;  /* 0x00000000005cd947 */ /* 0x01cfea0003800000 */
        /* <DEDUP_REMOVED lines=11> */
.L_x_719:
[----:B------:R-:W-:-:S05]  /*bd60*/  IMAD.U32 R77, RZ, RZ, UR23 ;  /* 0x00000017ff4d7e24 */ /* 0x000fca000f8e00ff */
[----:B------:R-:W-:-:S13]  /*bd70*/  ISETP.NE.AND P2, PT, R77, 0x1, PT ;  /* 0x000000014d00780c */ /* 0x000fda0003f45270 */
[----:B-1----:R-:W1:Y:S01]  /*bd80*/  @P2 LDC.64 R38, c[0x0][0x9e8] ;  /* 0x00027a00ff262b82 */ /* 0x002e620000000a00 */
[----:B------:R-:W-:-:S04]  /*bd90*/  @P2 IMAD.IADD R75, R3, 0x1, R6 ;  /* 0x00000001034b2824 */ /* 0x000fc800078e0206 */
[----:B-1----:R-:W-:-:S04]  /*bda0*/  @P2 IMAD.HI.U32 R38, R75, R38, RZ ;  /* 0x000000264b262227 */ /* 0x002fc800078e00ff */
[----:B------:R-:W-:Y:S01]  /*bdb0*/  IMAD.MOV.U32 R75, RZ, RZ, R9 ;  /* 0x000000ffff4b7224 */ /* 0x000fe200078e0009 */
[----:B------:R-:W-:-:S07]  /*bdc0*/  @P2 SHF.R.U32.HI R75, RZ, R39, R38 ;  /* 0x00000027ff4b2219 */ /* 0x000fce0000011626 */
.L_x_720:
[----:B------:R-:W-:Y:S05]  /*bdd0*/  BSYNC B0 ;  /* 0x0000000000007941 */ /* 0x000fea0003800000 */
.L_x_718:
[----:B------:R-:W-:-:S04]  /*bde0*/  IMAD R38, R75, R77, -R76 ;  /* 0x0000004d4b267224 */ /* 0x000fc800078e0a4c */
[----:B------:R-:W-:-:S05]  /*bdf0*/  IMAD R38, R17, -0x2, R38 ;  /* 0xfffffffe11267824 */ /* 0x000fca00078e0226 */
[----:B------:R-:W-:Y:S02]  /*be00*/  VIADDMNMX R85, R38, R77, R85, PT ;  /* 0x0000004d26557246 */ /* 0x000fe40003800155 */
[----:B------:R-:W-:-:S07]  /*be10*/  VIMNMX R86, R86, R38, !PT ;  /* 0x0000002656567248 */ /* 0x000fce0007fe0100 */
.L_x_717:
[----:B------:R-:W-:-:S04]  /*be20*/  ISETP.GT.AND P2, PT, R7, -0x1, PT ;  /* 0xffffffff0700780c */ /* 0x000fc80003f44270 */
[C---:B------:R-:W-:Y:S02]  /*be30*/  ISETP.GT.AND P4, PT, R86.reuse, RZ, P2 ;  /* 0x000000ff5600720c */ /* 0x040fe40001784270 */
[----:B------:R-:W-:Y:S02]  /*be40*/  ISETP.GT.AND P6, PT, R86, 0x1, P2 ;  /* 0x000000015600780c */ /* 0x000fe400017c4270 */
[C---:B------:R-:W-:Y:S02]  /*be50*/  ISETP.LT.OR P4, PT, R85.reuse, 0x1, P4 ;  /* 0x000000015500780c */ /* 0x040fe40002781670 */
[----:B------:R-:W-:Y:S02]  /*be60*/  ISETP.LT.OR P6, PT, R85, 0x2, P6 ;  /* 0x000000025500780c */ /* 0x000fe400037c1670 */
[----:B-1----:R-:W-:Y:S02]  /*be70*/  FSEL R83, R8, -INF , !P4 ;  /* 0xff80000008537808 */ /* 0x002fe40006000000 */
[----:B------:R-:W-:-:S02]  /*be80*/  FSEL R81, R13, -INF , !P6 ;  /* 0xff8000000d517808 */ /* 0x000fc40007000000 */
[C---:B------:R-:W-:Y:S02]  /*be90*/  ISETP.GT.AND P3, PT, R86.reuse, 0x8, P2 ;  /* 0x000000085600780c */ /* 0x040fe40001764270 */
[C---:B------:R-:W-:Y:S02]  /*bea0*/  ISETP.GT.AND P4, PT, R86.reuse, 0x9, P2 ;  /* 0x000000095600780c */ /* 0x040fe40001784270 */
[----:B------:R-:W-:Y:S02]  /*beb0*/  ISETP.GT.AND P6, PT, R86, 0x10, P2 ;  /* 0x000000105600780c */ /* 0x000fe400017c4270 */
[C---:B------:R-:W-:Y:S02]  /*bec0*/  ISETP.LT.OR P3, PT, R85.reuse, 0x9, P3 ;  /* 0x000000095500780c */ /* 0x040fe40001f61670 */
[C---:B------:R-:W-:Y:S02]  /*bed0*/  ISETP.LT.OR P4, PT, R85.reuse, 0xa, P4 ;  /* 0x0000000a5500780c */ /* 0x040fe40002781670 */
[----:B------:R-:W-:-:S02]  /*bee0*/  ISETP.LT.OR P6, PT, R85, 0x11, P6 ;  /* 0x000000115500780c */ /* 0x000fc400037c1670 */
[----:B------:R-:W-:Y:S02]  /*bef0*/  FSEL R77, R15, -INF , !P3 ;  /* 0xff8000000f4d7808 */ /* 0x000fe40005800000 */
[----:B------:R-:W-:Y:S02]  /*bf00*/  FSEL R75, R21, -INF , !P4 ;  /* 0xff800000154b7808 */ /* 0x000fe40006000000 */
[----:B------:R-:W-:Y:S02]  /*bf10*/  FSEL R79, R25, -INF , !P6 ;  /* 0xff800000194f7808 */ /* 0x000fe40007000000 */
[C---:B------:R-:W-:Y:S02]  /*bf20*/  ISETP.GT.AND P3, PT, R86.reuse, 0x11, P2 ;  /* 0x000000115600780c */ /* 0x040fe40001764270 */
[C---:B------:R-:W-:Y:S02]  /*bf30*/  ISETP.GT.AND P4, PT, R86.reuse, 0x18, P2 ;  /* 0x000000185600780c */ /* 0x040fe40001784270 */
[----:B------:R-:W-:-:S02]  /*bf40*/  ISETP.GT.AND P6, PT, R86, 0x19, P2 ;  /* 0x000000195600780c */ /* 0x000fc400017c4270 */
[C---:B------:R-:W-:Y:S02]  /*bf50*/  ISETP.LT.OR P3, PT, R85.reuse, 0x12, P3 ;  /* 0x000000125500780c */ /* 0x040fe40001f61670 */
[C---:B------:R-:W-:Y:S02]  /*bf60*/  ISETP.LT.OR P4, PT, R85.reuse, 0x19, P4 ;  /* 0x000000195500780c */ /* 0x040fe40002781670 */
[----:B------:R-:W-:Y:S02]  /*bf70*/  ISETP.LT.OR P6, PT, R85, 0x1a, P6 ;  /* 0x0000001a5500780c */ /* 0x000fe400037c1670 */
[----:B------:R-:W-:Y:S02]  /*bf80*/  FSEL R27, R27, -INF , !P3 ;  /* 0xff8000001b1b7808 */ /* 0x000fe40005800000 */
[----:B------:R-:W-:Y:S02]  /*bf90*/  FSEL R31, R31, -INF , !P4 ;  /* 0xff8000001f1f7808 */ /* 0x000fe40006000000 */
        /* <DEDUP_REMOVED lines=53> */
[----:B------:R-:W-:Y:S01]  /*c2f0*/  FSEL R15, R70, -INF , !P4 ;  /* 0xff800000460f7808 */ /* 0x000fe20006000000 */
[----:B------:R-:W-:Y:S01]  /*c300*/  IMAD.IADD R70, R0, 0x1, R84 ;  /* 0x0000000100467824 */ /* 0x000fe200078e0254 */
        /* <DEDUP_REMOVED lines=8> */
[----:B------:R-:W-:Y:S01]  /*c390*/  FSEL R68, R71, -INF , !P4 ;  /* 0xff80000047447808 */ /* 0x000fe20006000000 */
[----:B------:R-:W-:Y:S01]  /*c3a0*/  IMAD.IADD R71, R0, 0x1, R82 ;  /* 0x0000000100477824 */ /* 0x000fe200078e0252 */
        /* <DEDUP_REMOVED lines=9> */
[----:B------:R-:W-:Y:S01]  /*c440*/  FSEL R73, R80, -INF , !P6 ;  /* 0xff80000050497808 */ /* 0x000fe20007000000 */
[----:B------:R-:W-:Y:S06]  /*c450*/  @!P5 BRA `(.L_x_721) ;  /* 0x000000000058d947 */ /* 0x000fec0003800000 */
        /* <DEDUP_REMOVED lines=12> */
.L_x_723:
[----:B------:R-:W-:-:S05]  /*c520*/  IMAD.U32 R87, RZ, RZ, UR23 ;  /* 0x00000017ff577e24 */ /* 0x000fca000f8e00ff */
[----:B------:R-:W-:-:S13]  /*c530*/  ISETP.NE.AND P3, PT, R87, 0x1, PT ;  /* 0x000000015700780c */ /* 0x000fda0003f65270 */
[----:B------:R-:W1:Y:S02]  /*c540*/  @P3 LDC.64 R38, c[0x0][0x9e8] ;  /* 0x00027a00ff263b82 */ /* 0x000e640000000a00 */
[----:B-1----:R-:W-:-:S05]  /*c550*/  @P3 IMAD.HI.U32 R38, R85, R38, RZ ;  /* 0x0000002655263227 */ /* 0x002fca00078e00ff */
[----:B------:R-:W-:-:S07]  /*c560*/  @P3 SHF.R.U32.HI R85, RZ, R39, R38 ;  /* 0x00000027ff553219 */ /* 0x000fce0000011626 */
.L_x_724:
[----:B------:R-:W-:Y:S05]  /*c570*/  BSYNC B0 ;  /* 0x0000000000007941 */ /* 0x000fea0003800000 */
.L_x_722:
[----:B------:R-:W-:-:S04]  /*c580*/  IMAD R76, R85, R87, -R76 ;  /* 0x00000057554c7224 */ /* 0x000fc800078e0a4c */
[----:B------:R-:W-:-:S05]  /*c590*/  IMAD R76, R17, -0x2, R76 ;  /* 0xfffffffe114c7824 */ /* 0x000fca00078e024c */
[----:B------:R-:W-:Y:S02]  /*c5a0*/  VIADDMNMX R70, R76, R87, R70, PT ;  /* 0x000000574c467246 */ /* 0x000fe40003800146 */
[----:B------:R-:W-:-:S07]  /*c5b0*/  VIMNMX R71, R71, R76, !PT ;  /* 0x0000004c47477248 */ /* 0x000fce0007fe0100 */
.L_x_721:
        /* <DEDUP_REMOVED lines=18> */
[----:B------:R-:W-:-:S02]  /*c6e0*/  ISETP.GT.AND P6, PT, R71, 0x8, P2 ;  /* 0x000000084700780c */ /* 0x000fc400017c4270 */
[----:B------:R-:W-:Y:S02]  /*c6f0*/  FMNMX.FTZ R39, R36, R39, !PT ;  /* 0x0000002724277209 */ /* 0x000fe40007810000 */
[----:B------:R-:W-:Y:S02]  /*c700*/  ISETP.GT.AND P4, PT, R71, 0x1, P2 ;  /* 0x000000014700780c */ /* 0x000fe40001784270 */
[----:B------:R-:W-:Y:S02]  /*c710*/  FMNMX.FTZ R8, R132, R39, !PT ;  /* 0x0000002784087209 */ /* 0x000fe40007810000 */
[----:B------:R-:W-:Y:S02]  /*c720*/  FSEL R30, R30, -INF , !P3 ;  /* 0xff8000001e1e7808 */ /* 0x000fe40005800000 */
[----:B------:R-:W-:Y:S02]  /*c730*/  FMNMX.FTZ R8, R45, R8, !PT ;  /* 0x000000082d087209 */ /* 0x000fe40007810000 */
[----:B------:R-:W-:-:S02]  /*c740*/  ISETP.GT.AND P3, PT, R71, 0x21, P2 ;  /* 0x000000214700780c */ /* 0x000fc40001764270 */
[----:B------:R-:W-:Y:S02]  /*c750*/  FMNMX.FTZ R39, R47, R8, !PT ;  /* 0x000000082f277209 */ /* 0x000fe40007810000 */
[----:B------:R-:W-:Y:S02]  /*c760*/  ISETP.LT.OR P6, PT, R70, 0x9, P6 ;  /* 0x000000094600780c */ /* 0x000fe400037c1670 */
[----:B------:R-:W-:Y:S02]  /*c770*/  FMNMX.FTZ R8, R46, R39, !PT ;  /* 0x000000272e087209 */ /* 0x000fe40007810000 */
[C---:B------:R-:W-:Y:S02]  /*c780*/  ISETP.LT.OR P4, PT, R70.reuse, 0x2, P4 ;  /* 0x000000024600780c */ /* 0x040fe40002781670 */
[----:B------:R-:W-:Y:S02]  /*c790*/  FMNMX.FTZ R39, R51, R8, !PT ;  /* 0x0000000833277209 */ /* 0x000fe40007810000 */
[----:B------:R-:W-:-:S02]  /*c7a0*/  ISETP.LT.OR P3, PT, R70, 0x22, P3 ;  /* 0x000000224600780c */ /* 0x000fc40001f61670 */
[----:B------:R-:W-:Y:S02]  /*c7b0*/  FMNMX.FTZ R8, R50, R39, !PT ;  /* 0x0000002732087209 */ /* 0x000fe40007810000 */
[----:B------:R-:W-:Y:S02]  /*c7c0*/  FSEL R20, R20, -INF , !P6 ;  /* 0xff80000014147808 */ /* 0x000fe40007000000 */
[----:B------:R-:W-:Y:S02]  /*c7d0*/  FMNMX.FTZ R39, R53, R8, !PT ;  /* 0x0000000835277209 */ /* 0x000fe40007810000 */
[----:B------:R-:W-:Y:S02]  /*c7e0*/  FSEL R14, R14, -INF , !P4 ;  /* 0xff8000000e0e7808 */ /* 0x000fe40006000000 */
[----:B------:R-:W-:Y:S02]  /*c7f0*/  FMNMX.FTZ R39, R128, R39, !PT ;  /* 0x0000002780277209 */ /* 0x000fe40007810000 */
[----:B------:R-:W-:-:S02]  /*c800*/  ISETP.GT.AND P4, PT, R71, 0x10, P2 ;  /* 0x000000104700780c */ /* 0x000fc40001784270 */
[----:B------:R-:W-:Y:S02]  /*c810*/  FMNMX.FTZ R8, R130, R39, !PT ;  /* 0x0000002782087209 */ /* 0x000fe40007810000 */
[----:B------:R-:W-:Y:S02]  /*c820*/  FSEL R34, R34, -INF , !P3 ;  /* 0xff80000022227808 */ /* 0x000fe40005800000 */
[----:B------:R-:W-:Y:S02]  /*c830*/  FMNMX.FTZ R8, R129, R8, !PT ;  /* 0x0000000881087209 */ /* 0x000fe40007810000 */
[----:B------:R-:W-:Y:S02]  /*c840*/  ISETP.GT.AND P3, PT, R71, RZ, P2 ;  /* 0x000000ff4700720c */ /* 0x000fe40001764270 */
[----:B------:R-:W-:Y:S02]  /*c850*/  FMNMX.FTZ R8, R133, R8, !PT ;  /* 0x0000000885087209 */ /* 0x000fe40007810000 */
[----:B------:R-:W-:-:S02]  /*c860*/  ISETP.LT.OR P4, PT, R70, 0x11, P4 ;  /* 0x000000114600780c */ /* 0x000fc40002781670 */
[----:B------:R-:W-:Y:S02]  /*c870*/  FMNMX.FTZ R8, R131, R8, !PT ;  /* 0x0000000883087209 */ /* 0x000fe40007810000 */
[----:B------:R-:W-:Y:S02]  /*c880*/  ISETP.LT.OR P3, PT, R70, 0x1, P3 ;  /* 0x000000014600780c */ /* 0x000fe40001f61670 */
[----:B------:R-:W-:Y:S02]  /*c890*/  FMNMX.FTZ R8, R67, R8, !PT ;  /* 0x0000000843087209 */ /* 0x000fe40007810000 */
[----:B------:R-:W-:Y:S02]  /*c8a0*/  FSEL R26, R26, -INF , !P4 ;  /* 0xff8000001a1a7808 */ /* 0x000fe40006000000 */
[----:B------:R-:W-:Y:S02]  /*c8b0*/  FMNMX.FTZ R8, R13, R8, !PT ;  /* 0x000000080d087209 */ /* 0x000fe40007810000 */
[----:B------:R-:W-:-:S02]  /*c8c0*/  ISETP.GT.AND P4, PT, R71, 0x18, P2 ;  /* 0x000000184700780c */ /* 0x000fc40001784270 */
        /* <DEDUP_REMOVED lines=14> */
[----:B------:R-:W-:-:S05]  /*c9b0*/  FMNMX.FTZ R38, R73, R8, !PT ;  /* 0x0000000849267209 */ /* 0x000fca0007810000 */
[----:B------:R-:W1:Y:S02]  /*c9c0*/  SHFL.BFLY PT, R39, R38, 0x2, 0x1f ;  /* 0x0c401f0026277f89 */ /* 0x000e6400000e0000 */
[----:B-1----:R-:W-:-:S05]  /*c9d0*/  FMNMX.FTZ R39, R38, R39, !PT ;  /* 0x0000002726277209 */ /* 0x002fca0007810000 */
[----:B------:R-:W1:Y:S02]  /*c9e0*/  SHFL.BFLY PT, R8, R39, 0x1, 0x1f ;  /* 0x0c201f0027087f89 */ /* 0x000e6400000e0000 */
[----:B-1----:R-:W-:-:S04]  /*c9f0*/  FMNMX.FTZ R8, R39, R8, !PT ;  /* 0x0000000827087209 */ /* 0x002fc80007810000 */
[C---:B------:R-:W-:Y:S01]  /*ca00*/  FSETP.NEU.FTZ.AND P6, PT, R8.reuse, -INF , PT ;  /* 0xff8000000800780b */ /* 0x040fe20003fdd000 */
[----:B------:R-:W-:-:S05]  /*ca10*/  FMUL.FTZ R38, R8, UR22 ;  /* 0x0000001608267c20 */ /* 0x000fca0008410000 */
[----:B------:R-:W-:-:S05]  /*ca20*/  FSEL R38, R38, RZ, P6 ;  /* 0x000000ff26267208 */ /* 0x000fca0003000000 */
[--C-:B------:R-:W-:Y:S01]  /*ca30*/  FFMA.FTZ R150, R77, UR22, -R38.reuse ;  /* 0x000000164d967c23 */ /* 0x100fe20008010826 */
[----:B------:R-:W-:Y:S01]  /*ca40*/  FSEL R77, R10, -INF , !P3 ;  /* 0xff8000000a4d7808 */ /* 0x000fe20005800000 */
[--C-:B------:R-:W-:Y:S01]  /*ca50*/  FFMA.FTZ R144, R79, UR22, -R38.reuse ;  /* 0x000000164f907c23 */ /* 0x100fe20008010826 */
        /* <DEDUP_REMOVED lines=26> */
[----:B------:R-:W-:Y:S01]  /*cc00*/  MUFU.EX2 R148, R148 ;  /* 0x0000009400947308 */ /* 0x000fe20000000800 */
        /* <DEDUP_REMOVED lines=10> */
[----:B------:R-:W-:Y:S01]  /*ccb0*/  ISETP.LT.OR P4, PT, R70, 0x32, P4 ;  /* 0x000000324600780c */ /* 0x000fe20002781670 */
[--C-:B------:R-:W-:Y:S01]  /*ccc0*/  FFMA.FTZ R15, R21, UR22, -R38.reuse ;  /* 0x00000016150f7c23 */ /* 0x100fe20008010826 */
[----:B------:R-:W-:Y:S01]  /*ccd0*/  FMNMX.FTZ R10, R34, R33, !PT ;  /* 0x00000021220a7209 */ /* 0x000fe20007810000 */
[--C-:B------:R-:W-:Y:S01]  /*cce0*/  FFMA.FTZ R126, R25, UR22, -R38.reuse ;  /* 0x00000016197e7c23 */ /* 0x100fe20008010826 */
[----:B------:R-:W-:Y:S01]  /*ccf0*/  ISETP.LT.OR P3, PT, R70, 0x39, P3 ;  /* 0x000000394600780c */ /* 0x000fe20001f61670 */
[----:B------:R1:W-:Y:S01]  /*cd00*/  MUFU.EX2 R33, R36 ;  /* 0x0000002400217308 */ /* 0x0003e20000000800 */
[----:B------:R-:W-:Y:S01]  /*cd10*/  FSEL R42, R42, -INF , !P4 ;  /* 0xff8000002a2a7808 */ /* 0x000fe20006000000 */
[--C-:B------:R-:W-:Y:S01]  /*cd20*/  FFMA.FTZ R129, R129, UR22, -R38.reuse ;  /* 0x0000001681817c23 */ /* 0x100fe20008010826 */
[----:B------:R-:W-:Y:S01]  /*cd30*/  FMNMX.FTZ R35, R75, R10, !PT ;  /* 0x0000000a4b237209 */ /* 0x000fe20007810000 */
[--C-:B------:R-:W-:Y:S01]  /*cd40*/  FFMA.FTZ R13, R13, UR22, -R38.reuse ;  /* 0x000000160d0d7c23 */ /* 0x100fe20008010826 */
[----:B------:R-:W-:Y:S01]  /*cd50*/  ISETP.GT.AND P4, PT, R71, 0x39, P2 ;  /* 0x000000394700780c */ /* 0x000fe20001784270 */
[--C-:B------:R-:W-:Y:S01]  /*cd60*/  FFMA.FTZ R21, R68, UR22, -R38.reuse ;  /* 0x0000001644157c23 */ /* 0x100fe20008010826 */
[----:B------:R-:W-:Y:S01]  /*cd70*/  FSEL R43, R43, -INF , !P3 ;  /* 0xff8000002b2b7808 */ /* 0x000fe20005800000 */
[----:B------:R-:W-:Y:S01]  /*cd80*/  MUFU.EX2 R150, R150 ;  /* 0x0000009600967308 */ /* 0x000fe20000000800 */
[----:B------:R-:W-:Y:S01]  /*cd90*/  FMNMX.FTZ R10, R40, R35, !PT ;  /* 0x00000023280a7209 */ /* 0x000fe20007810000 */
[--C-:B-1----:R-:W-:Y:S01]  /*cda0*/  FFMA.FTZ R36, R45, UR22, -R38.reuse ;  /* 0x000000162d247c23 */ /* 0x102fe20008010826 */
[----:B------:R-:W-:Y:S01]  /*cdb0*/  ISETP.GT.AND P3, PT, R71, 0x40, P2 ;  /* 0x000000404700780c */ /* 0x000fe20001764270 */
[--C-:B------:R-:W-:Y:S01]  /*cdc0*/  FFMA.FTZ R120, R69, UR22, -R38.reuse ;  /* 0x0000001645787c23 */ /* 0x100fe20008010826 */
[----:B------:R-:W-:Y:S01]  /*cdd0*/  ISETP.LT.OR P4, PT, R70, 0x3a, P4 ;  /* 0x0000003a4600780c */ /* 0x000fe20002781670 */
[--C-:B------:R-:W-:Y:S01]  /*cde0*/  FFMA.FTZ R25, R74, UR22, -R38.reuse ;  /* 0x000000164a197c23 */ /* 0x100fe20008010826 */
[----:B------:R-:W-:Y:S01]  /*cdf0*/  FMNMX.FTZ R35, R41, R10, !PT ;  /* 0x0000000a29237209 */ /* 0x000fe20007810000 */
[----:B------:R-:W-:Y:S01]  /*ce00*/  MUFU.EX2 R37, R76 ;  /* 0x0000004c00257308 */ /* 0x000fe20000000800 */
[----:B------:R-:W-:Y:S01]  /*ce10*/  ISETP.LT.OR P3, PT, R70, 0x41, P3 ;  /* 0x000000414600780c */ /* 0x000fe20001f61670 */
[--C-:B------:R-:W-:Y:S01]  /*ce20*/  FFMA.FTZ R122, R72, UR22, -R38.reuse ;  /* 0x00000016487a7c23 */ /* 0x100fe20008010826 */
[----:B------:R-:W-:Y:S01]  /*ce30*/  FSEL R44, R44, -INF , !P4 ;  /* 0xff8000002c2c7808 */ /* 0x000fe20006000000 */
[----:B------:R-:W-:Y:S01]  /*ce40*/  FFMA.FTZ R73, R73, UR22, -R38 ;  /* 0x0000001649497c23 */ /* 0x000fe20008010826 */
[----:B------:R-:W-:-:S02]  /*ce50*/  ISETP.GT.AND P4, PT, R71, 0x41, P2 ;  /* 0x000000414700780c */ /* 0x000fc40001784270 */
[----:B------:R-:W-:Y:S01]  /*ce60*/  FMNMX.FTZ R10, R42, R35, !PT ;  /* 0x000000232a0a7209 */ /* 0x000fe20007810000 */
[----:B------:R-:W-:Y:S01]  /*ce70*/  MUFU.EX2 R144, R144 ;  /* 0x0000009000907308 */ /* 0x000fe20000000800 */
[----:B------:R-:W-:Y:S02]  /*ce80*/  FSEL R48, R48, -INF , !P3 ;  /* 0xff80000030307808 */ /* 0x000fe40005800000 */
[----:B------:R-:W-:Y:S02]  /*ce90*/  ISETP.GT.AND P3, PT, R71, 0x48, P2 ;  /* 0x000000484700780c */ /* 0x000fe40001764270 */
[C---:B------:R-:W-:Y:S02]  /*cea0*/  ISETP.LT.OR P4, PT, R70.reuse, 0x42, P4 ;  /* 0x000000424600780c */ /* 0x040fe40002781670 */
[----:B------:R-:W-:Y:S01]  /*ceb0*/  FMNMX.FTZ R45, R43, R10, !PT ;  /* 0x0000000a2b2d7209 */ /* 0x000fe20007810000 */
[----:B------:R1:W-:Y:S01]  /*cec0*/  MUFU.EX2 R35, R36 ;  /* 0x0000002400237308 */ /* 0x0003e20000000800 */
[----:B------:R-:W-:-:S02]  /*ced0*/  ISETP.LT.OR P3, PT, R70, 0x49, P3 ;  /* 0x000000494600780c */ /* 0x000fc40001f61670 */
[----:B------:R-:W-:Y:S02]  /*cee0*/  FSEL R49, R49, -INF , !P4 ;  /* 0xff80000031317808 */ /* 0x000fe40006000000 */
[C---:B------:R-:W-:Y:S02]  /*cef0*/  ISETP.GT.AND P4, PT, R71.reuse, 0x49, P2 ;  /* 0x000000494700780c */ /* 0x040fe40001784270 */
[----:B------:R-:W-:Y:S01]  /*cf00*/  FMNMX.FTZ R45, R44, R45, !PT ;  /* 0x0000002d2c2d7209 */ /* 0x000fe20007810000 */
[----:B------:R-:W-:Y:S01]  /*cf10*/  MUFU.EX2 R27, R27 ;  /* 0x0000001b001b7308 */ /* 0x000fe20000000800 */
[----:B------:R-:W-:Y:S02]  /*cf20*/  FSEL R52, R52, -INF , !P3 ;  /* 0xff80000034347808 */ /* 0x000fe40005800000 */
[----:B------:R-:W-:Y:S02]  /*cf30*/  ISETP.GT.AND P3, PT, R71, 0x50, P2 ;  /* 0x000000504700780c */ /* 0x000fe40001764270 */
[----:B------:R-:W-:-:S02]  /*cf40*/  ISETP.LT.OR P4, PT, R70, 0x4a, P4 ;  /* 0x0000004a4600780c */ /* 0x000fc40002781670 */
[----:B------:R-:W-:Y:S01]  /*cf50*/  FMNMX.FTZ R10, R48, R45, !PT ;  /* 0x0000002d300a7209 */ /* 0x000fe20007810000 */
[----:B------:R-:W-:Y:S01]  /*cf60*/  FFMA.FTZ R45, R46, UR22, -R38 ;  /* 0x000000162e2d7c23 */ /* 0x000fe20008010826 */
[----:B------:R-:W-:Y:S01]  /*cf70*/  ISETP.LT.OR P3, PT, R70, 0x51, P3 ;  /* 0x000000514600780c */ /* 0x000fe20001f61670 */
[----:B------:R-:W-:Y:S01]  /*cf80*/  MUFU.EX2 R146, R146 ;  /* 0x0000009200927308 */ /* 0x000fe20000000800 */
[----:B------:R-:W-:Y:S02]  /*cf90*/  FSEL R54, R54, -INF , !P4 ;  /* 0xff80000036367808 */ /* 0x000fe40006000000 */
[----:B------:R-:W-:Y:S02]  /*cfa0*/  ISETP.GT.AND P4, PT, R71, 0x51, P2 ;  /* 0x000000514700780c */ /* 0x000fe40001784270 */
[----:B------:R-:W-:Y:S02]  /*cfb0*/  FMNMX.FTZ R47, R49, R10, !PT ;  /* 0x0000000a312f7209 */ /* 0x000fe40007810000 */
[----:B------:R-:W-:Y:S01]  /*cfc0*/  FSEL R55, R55, -INF , !P3 ;  /* 0xff80000037377808 */ /* 0x000fe20005800000 */
[----:B------:R-:W-:Y:S01]  /*cfd0*/  MUFU.EX2 R31, R31 ;  /* 0x0000001f001f7308 */ /* 0x000fe20000000800 */
[----:B------:R-:W-:-:S02]  /*cfe0*/  ISETP.GT.AND P3, PT, R71, 0x58, P2 ;  /* 0x000000584700780c */ /* 0x000fc40001764270 */
[----:B------:R-:W-:Y:S02]  /*cff0*/  ISETP.LT.OR P4, PT, R70, 0x52, P4 ;  /* 0x000000524600780c */ /* 0x000fe40002781670 */
[----:B------:R-:W-:Y:S02]  /*d000*/  FMNMX.FTZ R47, R52, R47, !PT ;  /* 0x0000002f342f7209 */ /* 0x000fe40007810000 */
[----:B------:R-:W-:Y:S01]  /*d010*/  ISETP.LT.OR P3, PT, R70, 0x59, P3 ;  /* 0x000000594600780c */ /* 0x000fe20001f61670 */
[----:B------:R-:W-:Y:S01]  /*d020*/  MUFU.EX2 R140, R140 ;  /* 0x0000008c008c7308 */ /* 0x000fe20000000800 */
[----:B------:R-:W-:Y:S02]  /*d030*/  FSEL R56, R56, -INF , !P4 ;  /* 0xff80000038387808 */ /* 0x000fe40006000000 */
        /* <DEDUP_REMOVED lines=9> */
[----:B------:R-:W-:-:S02]  /*d0d0*/  ISETP.LT.OR P3, PT, R70, 0x61, P3 ;  /* 0x000000614600780c */ /* 0x000fc40001f61670 */
[----:B------:R-:W-:Y:S02]  /*d0e0*/  FSEL R58, R58, -INF , !P4 ;  /* 0xff8000003a3a7808 */ /* 0x000fe40006000000 */
[----:B------:R-:W-:Y:S02]  /*d0f0*/  ISETP.GT.AND P4, PT, R71, 0x61, P2 ;  /* 0x000000614700780c */ /* 0x000fe40001784270 */
[----:B------:R-:W-:Y:S01]  /*d100*/  FMNMX.FTZ R51, R57, R10, !PT ;  /* 0x0000000a39337209 */ /* 0x000fe20007810000 */
[----:B------:R-:W-:Y:S01]  /*d110*/  MUFU.EX2 R47, R50 ;  /* 0x00000032002f7308 */ /* 0x000fe20000000800 */
[----:B------:R-:W-:Y:S02]  /*d120*/  FSEL R59, R59, -INF , !P3 ;  /* 0xff8000003b3b7808 */ /* 0x000fe40005800000 */
[----:B------:R-:W-:Y:S02]  /*d130*/  ISETP.GT.AND P3, PT, R71, 0x68, P2 ;  /* 0x000000684700780c */ /* 0x000fe40001764270 */
[----:B------:R-:W-:-:S02]  /*d140*/  ISETP.LT.OR P4, PT, R70, 0x62, P4 ;  /* 0x000000624600780c */ /* 0x000fc40002781670 */
[----:B------:R-:W-:Y:S01]  /*d150*/  FMNMX.FTZ R10, R58, R51, !PT ;  /* 0x000000333a0a7209 */ /* 0x000fe20007810000 */
[----:B------:R-:W-:Y:S01]  /*d160*/  MUFU.EX2 R45, R45 ;  /* 0x0000002d002d7308 */ /* 0x000fe20000000800 */
[----:B------:R-:W-:Y:S02]  /*d170*/  ISETP.LT.OR P3, PT, R70, 0x69, P3 ;  /* 0x000000694600780c */ /* 0x000fe40001f61670 */
[----:B------:R-:W-:Y:S02]  /*d180*/  FSEL R60, R60, -INF , !P4 ;  /* 0xff8000003c3c7808 */ /* 0x000fe40006000000 */
[----:B------:R-:W-:Y:S02]  /*d190*/  ISETP.GT.AND P4, PT, R71, 0x69, P2 ;  /* 0x000000694700780c */ /* 0x000fe40001784270 */
[----:B------:R-:W-:Y:S01]  /*d1a0*/  FMNMX.FTZ R51, R59, R10, !PT ;  /* 0x0000000a3b337209 */ /* 0x000fe20007810000 */
[----:B------:R-:W-:Y:S01]  /*d1b0*/  MUFU.EX2 R138, R138 ;  /* 0x0000008a008a7308 */ /* 0x000fe20000000800 */
[----:B------:R-:W-:-:S02]  /*d1c0*/  FSEL R61, R61, -INF , !P3 ;  /* 0xff8000003d3d7808 */ /* 0x000fc40005800000 */
[C---:B------:R-:W-:Y:S02]  /*d1d0*/  ISETP.GT.AND P3, PT, R71.reuse, 0x70, P2 ;  /* 0x000000704700780c */ /* 0x040fe40001764270 */
[----:B------:R-:W-:Y:S02]  /*d1e0*/  ISETP.LT.OR P4, PT, R70, 0x6a, P4 ;  /* 0x0000006a4600780c */ /* 0x000fe40002781670 */
[----:B------:R-:W-:Y:S01]  /*d1f0*/  FMNMX.FTZ R10, R60, R51, !PT ;  /* 0x000000333c0a7209 */ /* 0x000fe20007810000 */
[----:B------:R-:W-:Y:S01]  /*d200*/  MUFU.EX2 R132, R132 ;  /* 0x0000008400847308 */ /* 0x000fe20000000800 */
[----:B------:R-:W-:Y:S02]  /*d210*/  ISETP.LT.OR P3, PT, R70, 0x71, P3 ;  /* 0x000000714600780c */ /* 0x000fe40001f61670 */
[----:B------:R-:W-:Y:S02]  /*d220*/  FSEL R62, R62, -INF , !P4 ;  /* 0xff8000003e3e7808 */ /* 0x000fe40006000000 */
[----:B------:R-:W-:-:S02]  /*d230*/  ISETP.GT.AND P4, PT, R71, 0x71, P2 ;  /* 0x000000714700780c */ /* 0x000fc40001784270 */
[----:B------:R-:W-:Y:S01]  /*d240*/  FMNMX.FTZ R53, R61, R10, !PT ;  /* 0x0000000a3d357209 */ /* 0x000fe20007810000 */
[----:B------:R2:W-:Y:S01]  /*d250*/  MUFU.EX2 R51, R128 ;  /* 0x0000008000337308 */ /* 0x0005e20000000800 */
[----:B-1----:R-:W-:Y:S02]  /*d260*/  FSEL R36, R63, -INF , !P3 ;  /* 0xff8000003f247808 */ /* 0x002fe40005800000 */
[C---:B------:R-:W-:Y:S02]  /*d270*/  ISETP.GT.AND P3, PT, R71.reuse, 0x78, P2 ;  /* 0x000000784700780c */ /* 0x040fe40001764270 */
[----:B------:R-:W-:Y:S02]  /*d280*/  ISETP.LT.OR P4, PT, R70, 0x72, P4 ;  /* 0x000000724600780c */ /* 0x000fe40002781670 */
[----:B------:R-:W-:Y:S01]  /*d290*/  FMNMX.FTZ R53, R62, R53, !PT ;  /* 0x000000353e357209 */ /* 0x000fe20007810000 */
[----:B------:R-:W-:Y:S01]  /*d2a0*/  MUFU.EX2 R134, R134 ;  /* 0x0000008600867308 */ /* 0x000fe20000000800 */
[----:B------:R-:W-:Y:S01]  /*d2b0*/  ISETP.GT.AND P2, PT, R71, 0x79, P2 ;  /* 0x000000794700780c */ /* 0x000fe20001744270 */
[----:B--2---:R-:W-:Y:S01]  /*d2c0*/  FFMA.FTZ R128, R133, UR22, -R38 ;  /* 0x0000001685807c23 */ /* 0x004fe20008010826 */
[----:B------:R-:W-:-:S02]  /*d2d0*/  ISETP.LT.OR P3, PT, R70, 0x79, P3 ;  /* 0x000000794600780c */ /* 0x000fc40001f61670 */
[----:B------:R-:W-:Y:S02]  /*d2e0*/  FSEL R64, R64, -INF , !P4 ;  /* 0xff80000040407808 */ /* 0x000fe40006000000 */
[----:B------:R-:W-:Y:S01]  /*d2f0*/  FMNMX.FTZ R53, R36, R53, !PT ;  /* 0x0000003524357209 */ /* 0x000fe20007810000 */
[----:B------:R-:W-:Y:S01]  /*d300*/  MUFU.EX2 R128, R128 ;  /* 0x0000008000807308 */ /* 0x000fe20000000800 */
[----:B------:R-:W-:Y:S02]  /*d310*/  ISETP.LT.OR P2, PT, R70, 0x7a, P2 ;  /* 0x0000007a4600780c */ /* 0x000fe40001741670 */
[----:B------:R-:W-:Y:S02]  /*d320*/  FSEL R46, R65, -INF , !P3 ;  /* 0xff800000412e7808 */ /* 0x000fe40005800000 */
[----:B------:R-:W-:Y:S02]  /*d330*/  FMNMX.FTZ R63, R64, R53, !PT ;  /* 0x00000035403f7209 */ /* 0x000fe40007810000 */
[----:B------:R-:W-:Y:S01]  /*d340*/  FSEL R66, R66, -INF , !P2 ;  /* 0xff80000042427808 */ /* 0x000fe20005000000 */
[----:B------:R-:W-:Y:S01]  /*d350*/  MUFU.EX2 R53, R129 ;  /* 0x0000008100357308 */ /* 0x000fe20000000800 */
[----:B------:R-:W-:-:S02]  /*d360*/  FMNMX.FTZ R63, R46, R63, !PT ;  /* 0x0000003f2e3f7209 */ /* 0x000fc40007810000 */
[----:B------:R-:W-:Y:S02]  /*d370*/  FSEL R50, R8, RZ, P6 ;  /* 0x000000ff08327208 */ /* 0x000fe40003000000 */
[----:B------:R-:W-:Y:S01]  /*d380*/  FMNMX.FTZ R10, R66, R63, !PT ;  /* 0x0000003f420a7209 */ /* 0x000fe20007810000 */
[----:B------:R-:W-:Y:S02]  /*d390*/  FFMA.FTZ R63, R131, UR22, -R38 ;  /* 0x00000016833f7c23 */ /* 0x000fe40008010826 */
[----:B------:R-:W-:Y:S01]  /*d3a0*/  FADD.FTZ R50, -R50, R11 ;  /* 0x0000000b32327221 */ /* 0x000fe20000010100 */
[----:B------:R-:W-:Y:S01]  /*d3b0*/  MUFU.EX2 R130, R130 ;  /* 0x0000008200827308 */ /* 0x000fe20000000800 */
[----:B------:R-:W1:Y:S02]  /*d3c0*/  SHFL.BFLY PT, R65, R10, 0x2, 0x1f ;  /* 0x0c401f000a417f89 */ /* 0x000e6400000e0000 */
[----:B------:R-:W-:-:S05]  /*d3d0*/  FMUL.FTZ R11, R50, UR22 ;  /* 0x00000016320b7c20 */ /* 0x000fca0008410000 */
[----:B------:R-:W-:Y:S08]  /*d3e0*/  MUFU.EX2 R63, R63 ;  /* 0x0000003f003f7308 */ /* 0x000ff00000000800 */
[----:B------:R-:W2:Y:S08]  /*d3f0*/  MUFU.EX2 R11, R11 ;  /* 0x0000000b000b7308 */ /* 0x000eb00000000800 */
[----:B------:R-:W-:Y:S01]  /*d400*/  MUFU.EX2 R13, R13 ;  /* 0x0000000d000d7308 */ /* 0x000fe20000000800 */
[----:B-1----:R-:W-:-:S05]  /*d410*/  FMNMX.FTZ R65, R10, R65, !PT ;  /* 0x000000410a417209 */ /* 0x002fca0007810000 */
[----:B------:R-:W1:Y:S02]  /*d420*/  SHFL.BFLY PT, R10, R65, 0x1, 0x1f ;  /* 0x0c201f00410a7f89 */ /* 0x000e6400000e0000 */
[----:B------:R-:W-:Y:S01]  /*d430*/  MUFU.EX2 R124, R124 ;  /* 0x0000007c007c7308 */ /* 0x000fe20000000800 */
[-C--:B--2---:R-:W-:Y:S01]  /*d440*/  FMUL.FTZ R88, R88, R11.reuse ;  /* 0x0000000b58587220 */ /* 0x084fe20000410000 */
[-C--:B------:R-:W-:Y:S01]  /*d450*/  FMUL.FTZ R89, R89, R11.reuse ;  /* 0x0000000b59597220 */ /* 0x080fe20000410000 */
[-C--:B------:R-:W-:Y:S01]  /*d460*/  FMUL.FTZ R92, R92, R11.reuse ;  /* 0x0000000b5c5c7220 */ /* 0x080fe20000410000 */
[-C--:B------:R-:W-:Y:S01]  /*d470*/  FMUL.FTZ R93, R93, R11.reuse ;  /* 0x0000000b5d5d7220 */ /* 0x080fe20000410000 */
[-C--:B------:R-:W-:Y:S01]  /*d480*/  FMUL.FTZ R96, R96, R11.reuse ;  /* 0x0000000b60607220 */ /* 0x080fe20000410000 */
[-C--:B------:R-:W-:Y:S01]  /*d490*/  FMUL.FTZ R97, R97, R11.reuse ;  /* 0x0000000b61617220 */ /* 0x080fe20000410000 */
[-C--:B------:R-:W-:Y:S01]  /*d4a0*/  FMUL.FTZ R100, R100, R11.reuse ;  /* 0x0000000b64647220 */ /* 0x080fe20000410000 */
[----:B------:R-:W-:Y:S01]  /*d4b0*/  MUFU.EX2 R15, R15 ;  /* 0x0000000f000f7308 */ /* 0x000fe20000000800 */
[-C--:B------:R-:W-:Y:S01]  /*d4c0*/  FMUL.FTZ R101, R101, R11.reuse ;  /* 0x0000000b65657220 */ /* 0x080fe20000410000 */
        /* <DEDUP_REMOVED lines=8> */
[----:B------:R-:W-:Y:S01]  /*d550*/  FMUL.FTZ R117, R117, R11 ;  /* 0x0000000b75757220 */ /* 0x000fe20000410000 */
[----:B-1----:R-:W-:-:S05]  /*d560*/  FMNMX.FTZ R10, R65, R10, !PT ;  /* 0x0000000a410a7209 */ /* 0x002fca0007810000 */
[----:B------:R-:W-:Y:S01]  /*d570*/  MUFU.EX2 R21, R21 ;  /* 0x0000001500157308 */ /* 0x000fe20000000800 */
[C---:B------:R-:W-:Y:S01]  /*d580*/  FSETP.NEU.FTZ.AND P2, PT, R10.reuse, -INF , PT ;  /* 0xff8000000a00780b */ /* 0x040fe20003f5d000 */
[----:B------:R-:W-:-:S05]  /*d590*/  FMUL.FTZ R67, R10, UR22 ;  /* 0x000000160a437c20 */ /* 0x000fca0008410000 */
[----:B------:R-:W-:Y:S01]  /*d5a0*/  FSEL R67, R67, RZ, P2 ;  /* 0x000000ff43437208 */ /* 0x000fe20001000000 */
[----:B------:R-:W-:Y:S04]  /*d5b0*/  MUFU.EX2 R120, R120 ;  /* 0x0000007800787308 */ /* 0x000fe80000000800 */
[--C-:B------:R-:W-:Y:S01]  /*d5c0*/  FFMA.FTZ R141, R32, UR22, -R67.reuse ;  /* 0x00000016208d7c23 */ /* 0x100fe20008010843 */
[----:B------:R-:W-:Y:S01]  /*d5d0*/  FFMA.FTZ R32, R11, R5, R148 ;  /* 0x000000050b207223 */ /* 0x000fe20000010094 */
[--C-:B------:R-:W-:Y:S01]  /*d5e0*/  FFMA.FTZ R147, R29, UR22, -R67.reuse ;  /* 0x000000161d937c23 */ /* 0x100fe20008010843 */
[--C-:B------:R-:W-:Y:S01]  /*d5f0*/  FFMA.FTZ R38, R77, UR22, -R67.reuse ;  /* 0x000000164d267c23 */ /* 0x100fe20008010843 */
[--C-:B------:R-:W-:Y:S01]  /*d600*/  FFMA.FTZ R149, R14, UR22, -R67.reuse ;  /* 0x000000160e957c23 */ /* 0x100fe20008010843 */
[----:B------:R-:W-:Y:S01]  /*d610*/  FADD.FTZ R5, R39, R32 ;  /* 0x0000002027057221 */ /* 0x000fe20000010000 */
[--C-:B------:R-:W-:Y:S01]  /*d620*/  FFMA.FTZ R151, R20, UR22, -R67.reuse ;  /* 0x0000001614977c23 */ /* 0x100fe20008010843 */
[--C-:B------:R-:W-:Y:S01]  /*d630*/  FFMA.FTZ R20, R28, UR22, -R67.reuse ;  /* 0x000000161c147c23 */ /* 0x100fe20008010843 */
[----:B------:R-:W-:Y:S01]  /*d640*/  FFMA.FTZ R137, R41, UR22, -R67 ;  /* 0x0000001629897c23 */ /* 0x000fe20008010843 */
[----:B------:R-:W-:Y:S01]  /*d650*/  FADD.FTZ R32, R150, R5 ;  /* 0x0000000596207221 */ /* 0x000fe20000010000 */
[----:B------:R-:W-:Y:S01]  /*d660*/  FSEL R5, R10, RZ, P2 ;  /* 0x000000ff0a057208 */ /* 0x000fe20001000000 */
[----:B------:R-:W-:Y:S01]  /*d670*/  MUFU.EX2 R38, R38 ;  /* 0x0000002600267308 */ /* 0x000fe20000000800 */
[----:B------:R-:W-:Y:S01]  /*d680*/  FFMA.FTZ R28, R40, UR22, -R67 ;  /* 0x00000016281c7c23 */ /* 0x000fe20008010843 */
[----:B------:R-:W-:Y:S01]  /*d690*/  FADD.FTZ R29, R37, R32 ;  /* 0x00000020251d7221 */ /* 0x000fe20000010000 */
[----:B------:R-:W-:-:S02]  /*d6a0*/  IMAD.U32 R40, RZ, RZ, UR27 ;  /* 0x0000001bff287e24 */ /* 0x000fc4000f8e00ff */
[----:B------:R-:W-:Y:S01]  /*d6b0*/  FADD.FTZ R5, -R5, R12 ;  /* 0x0000000c05057221 */ /* 0x000fe20000010100 */
[----:B------:R-:W-:Y:S01]  /*d6c0*/  FFMA.FTZ R14, R24, UR22, -R67 ;  /* 0x00000016180e7c23 */ /* 0x000fe20008010843 */
[----:B------:R-:W-:Y:S01]  /*d6d0*/  FADD.FTZ R32, R144, R29 ;  /* 0x0000001d90207221 */ /* 0x000fe20000010000 */
[--C-:B------:R-:W-:Y:S01]  /*d6e0*/  FFMA.FTZ R145, R26, UR22, -R67.reuse ;  /* 0x000000161a917c23 */ /* 0x100fe20008010843 */
[----:B------:R-:W-:Y:S01]  /*d6f0*/  FMUL.FTZ R5, R5, UR22 ;  /* 0x0000001605057c20 */ /* 0x000fe20008410000 */
[----:B------:R-:W-:Y:S01]  /*d700*/  MUFU.EX2 R149, R149 ;  /* 0x0000009500957308 */ /* 0x000fe20000000800 */
[----:B------:R-:W-:Y:S01]  /*d710*/  FADD.FTZ R29, R27, R32 ;  /* 0x000000201b1d7221 */ /* 0x000fe20000010000 */
[----:B------:R-:W-:Y:S01]  /*d720*/  @!P1 LEA R40, R40, UR40, 0x3 ;  /* 0x0000002828289c11 */ /* 0x000fe2000f8e18ff */
[--C-:B------:R-:W-:Y:S01]  /*d730*/  FFMA.FTZ R26, R34, UR22, -R67.reuse ;  /* 0x00000016221a7c23 */ /* 0x100fe20008010843 */
[----:B------:R-:W-:Y:S01]  /*d740*/  FFMA.FTZ R24, R30, UR22, -R67 ;  /* 0x000000161e187c23 */ /* 0x000fe20008010843 */
[----:B------:R-:W-:Y:S01]  /*d750*/  FADD.FTZ R32, R146, R29 ;  /* 0x0000001d92207221 */ /* 0x000fe20000010000 */
[--C-:B------:R-:W-:Y:S01]  /*d760*/  FFMA.FTZ R30, R42, UR22, -R67.reuse ;  /* 0x000000162a1e7c23 */ /* 0x100fe20008010843 */
[----:B------:R-:W-:Y:S01]  /*d770*/  @!P1 VIADD R40, R40, 0x16860 ;  /* 0x0001686028289836 */ /* 0x000fe20000000000 */
[----:B------:R1:W2:Y:S01]  /*d780*/  MUFU.EX2 R29, R5 ;  /* 0x00000005001d7308 */ /* 0x0002a20000000800 */
[----:B------:R-:W-:Y:S01]  /*d790*/  FADD.FTZ R41, R31, R32 ;  /* 0x000000201f297221 */ /* 0x000fe20000010000 */
[--C-:B------:R-:W-:Y:S01]  /*d7a0*/  FFMA.FTZ R143, R75, UR22, -R67.reuse ;  /* 0x000000164b8f7c23 */ /* 0x100fe20008010843 */
[----:B------:R-:W-:Y:S01]  /*d7b0*/  FFMA.FTZ R44, R44, UR22, -R67 ;  /* 0x000000162c2c7c23 */ /* 0x000fe20008010843 */
[----:B------:R-:W-:Y:S01]  /*d7c0*/  @!P1 PRMT R40, RZ, 0x654, R40 ;  /* 0x00000654ff289816 */ /* 0x000fe20000000028 */
[----:B------:R-:W-:Y:S01]  /*d7d0*/  FADD.FTZ R32, R140, R41 ;  /* 0x000000298c207221 */ /* 0x000fe20000010000 */
[--C-:B------:R-:W-:Y:S01]  /*d7e0*/  FFMA.FTZ R139, R43, UR22, -R67.reuse ;  /* 0x000000162b8b7c23 */ /* 0x100fe20008010843 */
[--C-:B------:R-:W-:Y:S01]  /*d7f0*/  FFMA.FTZ R133, R48, UR22, -R67.reuse ;  /* 0x0000001630857c23 */ /* 0x100fe20008010843 */
[----:B------:R-:W3:Y:S01]  /*d800*/  MUFU.EX2 R151, R151 ;  /* 0x0000009700977308 */ /* 0x000ee20000000800 */
[----:B------:R-:W-:Y:S01]  /*d810*/  FADD.FTZ R41, R33, R32 ;  /* 0x0000002021297221 */ /* 0x000fe20000010000 */
[----:B------:R4:W-:Y:S01]  /*d820*/  @!P1 SYNCS.ARRIVE.TRANS64.RED.A1T0 RZ, [R40+URZ], RZ ;  /* 0x000000ff28ff99a7 */ /* 0x0009e2000810043f */
[--C-:B------:R-:W-:Y:S01]  /*d830*/  FFMA.FTZ R32, R49, UR22, -R67.reuse ;  /* 0x0000001631207c23 */ /* 0x100fe20008010843 */
[----:B------:R-:W-:Y:S01]  /*d840*/  FFMA.FTZ R135, R52, UR22, -R67 ;  /* 0x0000001634877c23 */ /* 0x000fe20008010843 */
[----:B------:R-:W-:Y:S01]  /*d850*/  FADD.FTZ R34, R142, R41 ;  /* 0x000000298e227221 */ /* 0x000fe20000010000 */
[----:B------:R-:W-:Y:S01]  /*d860*/  F2FP.F16.F32.PACK_AB R144, R27, R144 ;  /* 0x000000901b90723e */ /* 0x000fe200000000ff */
[--C-:B------:R-:W-:Y:S01]  /*d870*/  FFMA.FTZ R129, R55, UR22, -R67.reuse ;  /* 0x0000001637817c23 */ /* 0x100fe20008010843 */
[----:B------:R-:W5:Y:S01]  /*d880*/  MUFU.EX2 R14, R14 ;  /* 0x0000000e000e7308 */ /* 0x000f620000000800 */
[----:B-1----:R-:W-:Y:S01]  /*d890*/  FADD.FTZ R5, R35, R34 ;  /* 0x0000002223057221 */ /* 0x002fe20000010000 */
[----:B--2---:R-:W-:Y:S01]  /*d8a0*/  FFMA.FTZ R34, R29, R4, R38 ;  /* 0x000000041d227223 */ /* 0x004fe20000010026 */
[--C-:B------:R-:W-:Y:S01]  /*d8b0*/  FFMA.FTZ R4, R54, UR22, -R67.reuse ;  /* 0x0000001636047c23 */ /* 0x100fe20008010843 */
[----:B------:R-:W-:Y:S01]  /*d8c0*/  FFMA.FTZ R131, R57, UR22, -R67 ;  /* 0x0000001639837c23 */ /* 0x000fe20008010843 */
[----:B------:R-:W-:Y:S01]  /*d8d0*/  FADD.FTZ R42, R136, R5 ;  /* 0x00000005882a7221 */ /* 0x000fe20000010000 */
[----:B----4-:R-:W-:Y:S01]  /*d8e0*/  FADD.FTZ R40, R149, R34 ;  /* 0x0000002295287221 */ /* 0x010fe20000010000 */
[--C-:B------:R-:W-:Y:S01]  /*d8f0*/  FFMA.FTZ R34, R56, UR22, -R67.reuse ;  /* 0x0000001638227c23 */ /* 0x100fe20008010843 */
[----:B------:R-:W1:Y:S01]  /*d900*/  MUFU.EX2 R145, R145 ;  /* 0x0000009100917308 */ /* 0x000e620000000800 */
[----:B------:R-:W-:Y:S01]  /*d910*/  FADD.FTZ R41, R45, R42 ;  /* 0x0000002a2d297221 */ /* 0x000fe20000010000 */
[----:B---3--:R-:W-:Y:S01]  /*d920*/  FADD.FTZ R5, R151, R40 ;  /* 0x0000002897057221 */ /* 0x008fe20000010000 */
[--C-:B------:R-:W-:Y:S01]  /*d930*/  FFMA.FTZ R125, R59, UR22, -R67.reuse ;  /* 0x000000163b7d7c23 */ /* 0x100fe20008010843 */
[----:B------:R-:W-:Y:S01]  /*d940*/  FFMA.FTZ R60, R60, UR22, -R67 ;  /* 0x000000163c3c7c23 */ /* 0x000fe20008010843 */
[----:B------:R-:W-:Y:S01]  /*d950*/  FADD.FTZ R40, R138, R41 ;  /* 0x000000298a287221 */ /* 0x000fe20000010000 */
[--C-:B------:R-:W-:Y:S01]  /*d960*/  FFMA.FTZ R61, R61, UR22, -R67.reuse ;  /* 0x000000163d3d7c23 */ /* 0x100fe20008010843 */
[----:B------:R-:W-:Y:S01]  /*d970*/  FFMA.FTZ R62, R62, UR22, -R67 ;  /* 0x000000163e3e7c23 */ /* 0x000fe20008010843 */
[----:B------:R-:W2:Y:S01]  /*d980*/  MUFU.EX2 R20, R20 ;  /* 0x0000001400147308 */ /* 0x000ea20000000800 */
[----:B-----5:R-:W-:Y:S01]  /*d990*/  FADD.FTZ R42, R14, R5 ;  /* 0x000000050e2a7221 */ /* 0x020fe20000010000 */
[----:B------:R-:W-:Y:S01]  /*d9a0*/  FADD.FTZ R41, R47, R40 ;  /* 0x000000282f297221 */ /* 0x000fe20000010000 */
[--C-:B------:R-:W-:Y:S01]  /*d9b0*/  FFMA.FTZ R40, R58, UR22, -R67.reuse ;  /* 0x000000163a287c23 */ /* 0x100fe20008010843 */
[--C-:B------:R-:W-:Y:S01]  /*d9c0*/  FFMA.FTZ R36, R36, UR22, -R67.reuse ;  /* 0x0000001624247c23 */ /* 0x100fe20008010843 */
[--C-:B------:R-:W-:Y:S01]  /*d9d0*/  FFMA.FTZ R64, R64, UR22, -R67.reuse ;  /* 0x0000001640407c23 */ /* 0x100fe20008010843 */
[--C-:B------:R-:W-:Y:S01]  /*d9e0*/  FFMA.FTZ R46, R46, UR22, -R67.reuse ;  /* 0x000000162e2e7c23 */ /* 0x100fe20008010843 */
[----:B------:R-:W-:Y:S01]  /*d9f0*/  FFMA.FTZ R66, R66, UR22, -R67 ;  /* 0x0000001642427c23 */ /* 0x000fe20008010843 */
[----:B------:R-:W3:Y:S01]  /*da00*/  MUFU.EX2 R147, R147 ;  /* 0x0000009300937308 */ /* 0x000ee20000000800 */
[----:B-1----:R-:W-:Y:S01]  /*da10*/  FADD.FTZ R5, R145, R42 ;  /* 0x0000002a91057221 */ /* 0x002fe20000010000 */
[----:B------:R-:W-:Y:S01]  /*da20*/  ISETP.GT.AND P2, PT, R7, UR45, PT ;  /* 0x0000002d07007c0c */ /* 0x000fe2000bf44270 */
[----:B------:R-:W-:Y:S01]  /*da30*/  UMOV UR27, UR39 ;  /* 0x00000027001b7c82 */ /* 0x000fe20008000000 */
[----:B------:R-:W-:Y:S01]  /*da40*/  F2FP.F16.F32.PACK_AB R148, R39, R148 ;  /* 0x000000942794723e */ /* 0x000fe200000000ff */
[----:B------:R-:W-:Y:S01]  /*da50*/  VIADD R7, R7, 0xffffffff ;  /* 0xffffffff07077836 */ /* 0x000fe20000000000 */
[----:B------:R-:W-:Y:S01]  /*da60*/  F2FP.F16.F32.PACK_AB R150, R37, R150 ;  /* 0x000000962596723e */ /* 0x000fe200000000ff */
[-C--:B------:R-:W-:Y:S01]  /*da70*/  FMUL.FTZ R90, R90, R29.reuse ;  /* 0x0000001d5a5a7220 */ /* 0x080fe20000410000 */
[----:B------:R-:W1:Y:S01]  /*da80*/  MUFU.EX2 R24, R24 ;  /* 0x0000001800187308 */ /* 0x000e620000000800 */
[----:B--2---:R-:W-:Y:S01]  /*da90*/  FADD.FTZ R42, R20, R5 ;  /* 0x00000005142a7221 */ /* 0x004fe20000010000 */
[----:B------:R-:W-:Y:S01]  /*daa0*/  F2FP.F16.F32.PACK_AB R146, R31, R146 ;  /* 0x000000921f92723e */ /* 0x000fe200000000ff */
[-C--:B------:R-:W-:Y:S01]  /*dab0*/  FMUL.FTZ R91, R91, R29.reuse ;  /* 0x0000001d5b5b7220 */ /* 0x080fe20000410000 */
[----:B------:R-:W-:Y:S01]  /*dac0*/  F2FP.F16.F32.PACK_AB R140, R33, R140 ;  /* 0x0000008c218c723e */ /* 0x000fe200000000ff */
[-C--:B------:R-:W-:Y:S01]  /*dad0*/  FMUL.FTZ R94, R94, R29.reuse ;  /* 0x0000001d5e5e7220 */ /* 0x080fe20000410000 */
[----:B------:R-:W-:Y:S01]  /*dae0*/  F2FP.F16.F32.PACK_AB R142, R35, R142 ;  /* 0x0000008e238e723e */ /* 0x000fe200000000ff */
[-C--:B------:R-:W-:Y:S01]  /*daf0*/  FMUL.FTZ R95, R95, R29.reuse ;  /* 0x0000001d5f5f7220 */ /* 0x080fe20000410000 */
[----:B------:R-:W2:Y:S01]  /*db00*/  MUFU.EX2 R141, R141 ;  /* 0x0000008d008d7308 */ /* 0x000ea20000000800 */
[----:B---3--:R-:W-:Y:S01]  /*db10*/  FADD.FTZ R5, R147, R42 ;  /* 0x0000002a93057221 */ /* 0x008fe20000010000 */
[----:B------:R-:W-:Y:S01]  /*db20*/  F2FP.F16.F32.PACK_AB R136, R45, R136 ;  /* 0x000000882d88723e */ /* 0x000fe200000000ff */
[-C--:B------:R-:W-:Y:S01]  /*db30*/  FMUL.FTZ R98, R98, R29.reuse ;  /* 0x0000001d62627220 */ /* 0x080fe20000410000 */
[----:B------:R-:W-:Y:S01]  /*db40*/  F2FP.F16.F32.PACK_AB R138, R47, R138 ;  /* 0x0000008a2f8a723e */ /* 0x000fe200000000ff */
[-C--:B------:R-:W-:Y:S01]  /*db50*/  FMUL.FTZ R99, R99, R29.reuse ;  /* 0x0000001d63637220 */ /* 0x080fe20000410000 */
[----:B------:R-:W-:Y:S01]  /*db60*/  F2FP.F16.F32.PACK_AB R149, R149, R38 ;  /* 0x000000269595723e */ /* 0x000fe200000000ff */
[----:B------:R-:W-:Y:S01]  /*db70*/  FMUL.FTZ R102, R102, R29 ;  /* 0x0000001d66667220 */ /* 0x000fe20000410000 */
[----:B------:R-:W3:Y:S01]  /*db80*/  MUFU.EX2 R26, R26 ;  /* 0x0000001a001a7308 */ /* 0x000ee20000000800 */
[----:B-1----:R-:W-:Y:S01]  /*db90*/  FADD.FTZ R42, R24, R5 ;  /* 0x00000005182a7221 */ /* 0x002fe20000010000 */
[----:B------:R-:W-:Y:S01]  /*dba0*/  F2FP.F16.F32.PACK_AB R151, R14, R151 ;  /* 0x000000970e97723e */ /* 0x000fe200000000ff */
[----:B------:R-:W-:Y:S01]  /*dbb0*/  FMUL.FTZ R103, R103, R29 ;  /* 0x0000001d67677220 */ /* 0x000fe20000410000 */
[----:B------:R-:W-:Y:S01]  /*dbc0*/  F2FP.F16.F32.PACK_AB R145, R20, R145 ;  /* 0x000000911491723e */ /* 0x000fe200000000ff */
[----:B------:R-:W-:Y:S01]  /*dbd0*/  FMUL.FTZ R106, R106, R29 ;  /* 0x0000001d6a6a7220 */ /* 0x000fe20000410000 */
[----:B------:R-:W-:Y:S01]  /*dbe0*/  F2FP.F16.F32.PACK_AB R147, R24, R147 ;  /* 0x000000931893723e */ /* 0x000fe200000000ff */
[-C--:B------:R-:W-:Y:S01]  /*dbf0*/  FMUL.FTZ R107, R107, R29.reuse ;  /* 0x0000001d6b6b7220 */ /* 0x080fe20000410000 */
[----:B------:R1:W-:Y:S01]  /*dc00*/  MUFU.EX2 R12, R44 ;  /* 0x0000002c000c7308 */ /* 0x0003e20000000800 */
[----:B--2---:R-:W-:Y:S01]  /*dc10*/  FADD.FTZ R5, R141, R42 ;  /* 0x0000002a8d057221 */ /* 0x004fe20000010000 */
[-C--:B------:R-:W-:Y:S01]  /*dc20*/  FMUL.FTZ R110, R110, R29.reuse ;  /* 0x0000001d6e6e7220 */ /* 0x080fe20000410000 */
[-C--:B------:R-:W-:Y:S01]  /*dc30*/  FMUL.FTZ R111, R111, R29.reuse ;  /* 0x0000001d6f6f7220 */ /* 0x080fe20000410000 */
[-C--:B------:R-:W-:Y:S01]  /*dc40*/  FMUL.FTZ R114, R114, R29.reuse ;  /* 0x0000001d72727220 */ /* 0x080fe20000410000 */
[-C--:B------:R-:W-:Y:S01]  /*dc50*/  FMUL.FTZ R115, R115, R29.reuse ;  /* 0x0000001d73737220 */ /* 0x080fe20000410000 */
[-C--:B------:R-:W-:Y:S01]  /*dc60*/  FMUL.FTZ R118, R118, R29.reuse ;  /* 0x0000001d76767220 */ /* 0x080fe20000410000 */
[----:B------:R-:W-:Y:S01]  /*dc70*/  FMUL.FTZ R119, R119, R29 ;  /* 0x0000001d77777220 */ /* 0x000fe20000410000 */
[----:B------:R-:W2:Y:S01]  /*dc80*/  MUFU.EX2 R143, R143 ;  /* 0x0000008f008f7308 */ /* 0x000ea20000000800 */
[----:B-1----:R-:W-:Y:S01]  /*dc90*/  FADD.FTZ R44, R132, R41 ;  /* 0x00000029842c7221 */ /* 0x002fe20000010000 */
[----:B---3--:R-:W-:Y:S01]  /*dca0*/  FADD.FTZ R42, R26, R5 ;  /* 0x000000051a2a7221 */ /* 0x008fe20000010000 */
[----:B------:R-:W-:Y:S01]  /*dcb0*/  F2FP.F16.F32.PACK_AB R132, R51, R132 ;  /* 0x000000843384723e */ /* 0x000fe200000000ff */
[----:B------:R-:W-:-:S02]  /*dcc0*/  IMAD.MOV.U32 R11, RZ, RZ, R8 ;  /* 0x000000ffff0b7224 */ /* 0x000fc400078e0008 */
[----:B------:R-:W-:Y:S01]  /*dcd0*/  FADD.FTZ R41, R51, R44 ;  /* 0x0000002c33297221 */ /* 0x000fe20000010000 */
[----:B------:R-:W-:Y:S01]  /*dce0*/  F2FP.F16.F32.PACK_AB R141, R26, R141 ;  /* 0x0000008d1a8d723e */ /* 0x000fe200000000ff */
[----:B------:R-:W1:Y:S02]  /*dcf0*/  MUFU.EX2 R28, R28 ;  /* 0x0000001c001c7308 */ /* 0x000e640000000800 */
[----:B------:R-:W-:Y:S01]  /*dd00*/  FADD.FTZ R44, R134, R41 ;  /* 0x00000029862c7221 */ /* 0x000fe20000010000 */
[----:B------:R-:W-:-:S03]  /*dd10*/  F2FP.F16.F32.PACK_AB R134, R53, R134 ;  /* 0x000000863586723e */ /* 0x000fc600000000ff */
[----:B------:R-:W-:Y:S02]  /*dd20*/  FADD.FTZ R41, R53, R44 ;  /* 0x0000002c35297221 */ /* 0x000fe40000010000 */
[----:B------:R-:W3:Y:S02]  /*dd30*/  MUFU.EX2 R137, R137 ;  /* 0x0000008900897308 */ /* 0x000ee40000000800 */
[----:B------:R-:W-:Y:S01]  /*dd40*/  FADD.FTZ R44, R128, R41 ;  /* 0x00000029802c7221 */ /* 0x000fe20000010000 */
[----:B--2---:R-:W-:Y:S01]  /*dd50*/  FADD.FTZ R5, R143, R42 ;  /* 0x0000002a8f057221 */ /* 0x004fe20000010000 */
[C---:B------:R-:W-:Y:S02]  /*dd60*/  F2FP.F16.F32.PACK_AB R128, R63.reuse, R128 ;  /* 0x000000803f80723e */ /* 0x040fe400000000ff */
[----:B------:R-:W-:Y:S02]  /*dd70*/  FADD.FTZ R41, R63, R44 ;  /* 0x0000002c3f297221 */ /* 0x000fe40000010000 */
[----:B------:R-:W2:Y:S01]  /*dd80*/  MUFU.EX2 R30, R30 ;  /* 0x0000001e001e7308 */ /* 0x000ea20000000800 */
[----:B-1----:R-:W-:Y:S01]  /*dd90*/  FADD.FTZ R42, R28, R5 ;  /* 0x000000051c2a7221 */ /* 0x002fe20000010000 */
[----:B------:R-:W-:Y:S01]  /*dda0*/  FADD.FTZ R44, R130, R41 ;  /* 0x00000029822c7221 */ /* 0x000fe20000010000 */
[----:B------:R-:W-:-:S02]  /*ddb0*/  F2FP.F16.F32.PACK_AB R130, R13, R130 ;  /* 0x000000820d82723e */ /* 0x000fc400000000ff */
[----:B------:R-:W-:Y:S01]  /*ddc0*/  F2FP.F16.F32.PACK_AB R143, R28, R143 ;  /* 0x0000008f1c8f723e */ /* 0x000fe200000000ff */
[----:B------:R-:W-:Y:S02]  /*ddd0*/  FADD.FTZ R27, R13, R44 ;  /* 0x0000002c0d1b7221 */ /* 0x000fe40000010000 */
[----:B------:R-:W1:Y:S01]  /*dde0*/  MUFU.EX2 R139, R139 ;  /* 0x0000008b008b7308 */ /* 0x000e620000000800 */
[----:B---3--:R-:W-:Y:S01]  /*ddf0*/  FADD.FTZ R5, R137, R42 ;  /* 0x0000002a89057221 */ /* 0x008fe20000010000 */
[----:B------:R-:W-:Y:S01]  /*de00*/  FADD.FTZ R44, R124, R27 ;  /* 0x0000001b7c2c7221 */ /* 0x000fe20000010000 */
[----:B------:R-:W-:-:S03]  /*de10*/  F2FP.F16.F32.PACK_AB R124, R15, R124 ;  /* 0x0000007c0f7c723e */ /* 0x000fc600000000ff */
[----:B------:R-:W-:Y:S02]  /*de20*/  FADD.FTZ R27, R15, R44 ;  /* 0x0000002c0f1b7221 */ /* 0x000fe40000010000 */
[----:B------:R-:W3:Y:S01]  /*de30*/  MUFU.EX2 R133, R133 ;  /* 0x0000008500857308 */ /* 0x000ee20000000800 */
[----:B--2---:R-:W-:Y:S01]  /*de40*/  FADD.FTZ R42, R30, R5 ;  /* 0x000000051e2a7221 */ /* 0x004fe20000010000 */
[----:B------:R-:W-:Y:S01]  /*de50*/  FADD.FTZ R44, R126, R27 ;  /* 0x0000001b7e2c7221 */ /* 0x000fe20000010000 */
[C---:B------:R-:W-:Y:S02]  /*de60*/  F2FP.F16.F32.PACK_AB R126, R21.reuse, R126 ;  /* 0x0000007e157e723e */ /* 0x040fe400000000ff */
[----:B------:R-:W-:Y:S01]  /*de70*/  F2FP.F16.F32.PACK_AB R137, R30, R137 ;  /* 0x000000891e89723e */ /* 0x000fe200000000ff */
[----:B------:R-:W-:Y:S02]  /*de80*/  FADD.FTZ R27, R21, R44 ;  /* 0x0000002c151b7221 */ /* 0x000fe40000010000 */
[----:B------:R-:W2:Y:S01]  /*de90*/  MUFU.EX2 R32, R32 ;  /* 0x0000002000207308 */ /* 0x000ea20000000800 */
[----:B-1----:R-:W-:Y:S01]  /*dea0*/  FADD.FTZ R5, R139, R42 ;  /* 0x0000002a8b057221 */ /* 0x002fe20000010000 */
[----:B------:R-:W-:Y:S01]  /*deb0*/  FADD.FTZ R44, R120, R27 ;  /* 0x0000001b782c7221 */ /* 0x000fe20000010000 */
[----:B------:R-:W-:-:S02]  /*dec0*/  F2FP.F16.F32.PACK_AB R139, R12, R139 ;  /* 0x0000008b0c8b723e */ /* 0x000fc400000000ff */
[----:B------:R-:W-:Y:S01]  /*ded0*/  FADD.FTZ R42, R12, R5 ;  /* 0x000000050c2a7221 */ /* 0x000fe20000010000 */
[----:B------:R-:W-:Y:S02]  /*dee0*/  IMAD.MOV.U32 R12, RZ, RZ, R10 ;  /* 0x000000ffff0c7224 */ /* 0x000fe400078e000a */
[----:B------:R-:W1:Y:S01]  /*def0*/  MUFU.EX2 R135, R135 ;  /* 0x0000008700877308 */ /* 0x000e620000000800 */
[----:B---3--:R-:W-:-:S07]  /*df00*/  FADD.FTZ R5, R133, R42 ;  /* 0x0000002a85057221 */ /* 0x008fce0000010000 */
[----:B------:R-:W3:Y:S01]  /*df10*/  MUFU.EX2 R25, R25 ;  /* 0x0000001900197308 */ /* 0x000ee20000000800 */
[C---:B--2---:R-:W-:Y:S01]  /*df20*/  FADD.FTZ R42, R32.reuse, R5 ;  /* 0x00000005202a7221 */ /* 0x044fe20000010000 */
[----:B------:R-:W-:-:S06]  /*df30*/  F2FP.F16.F32.PACK_AB R133, R32, R133 ;  /* 0x000000852085723e */ /* 0x000fcc00000000ff */
[----:B------:R-:W2:Y:S01]  /*df40*/  MUFU.EX2 R4, R4 ;  /* 0x0000000400047308 */ /* 0x000ea20000000800 */
[----:B-1----:R-:W-:-:S07]  /*df50*/  FADD.FTZ R5, R135, R42 ;  /* 0x0000002a87057221 */ /* 0x002fce0000010000 */
[----:B------:R-:W1:Y:S01]  /*df60*/  MUFU.EX2 R122, R122 ;  /* 0x0000007a007a7308 */ /* 0x000e620000000800 */
[C---:B---3--:R-:W-:Y:S01]  /*df70*/  FADD.FTZ R13, R25.reuse, R44 ;  /* 0x0000002c190d7221 */ /* 0x048fe20000010000 */
[----:B------:R-:W-:-:S06]  /*df80*/  F2FP.F16.F32.PACK_AB R120, R25, R120 ;  /* 0x000000781978723e */ /* 0x000fcc00000000ff */
[----:B------:R-:W3:Y:S01]  /*df90*/  MUFU.EX2 R129, R129 ;  /* 0x0000008100817308 */ /* 0x000ee20000000800 */
[C---:B--2---:R-:W-:Y:S01]  /*dfa0*/  FADD.FTZ R42, R4.reuse, R5 ;  /* 0x00000005042a7221 */ /* 0x044fe20000010000 */
[----:B------:R-:W-:-:S06]  /*dfb0*/  F2FP.F16.F32.PACK_AB R135, R4, R135 ;  /* 0x000000870487723e */ /* 0x000fcc00000000ff */
[----:B------:R-:W2:Y:S01]  /*dfc0*/  MUFU.EX2 R34, R34 ;  /* 0x0000002200227308 */ /* 0x000ea20000000800 */
[----:B-1----:R-:W-:-:S07]  /*dfd0*/  FADD.FTZ R44, R122, R13 ;  /* 0x0000000d7a2c7221 */ /* 0x002fce0000010000 */
        /* <DEDUP_REMOVED lines=11> */
[----:B--2---:R-:W-:-:S07]  /*e090*/  FADD.FTZ R42, R125, R42 ;  /* 0x0000002a7d2a7221 */ /* 0x004fce0000010000 */
[----:B------:R-:W2:Y:S01]  /*e0a0*/  MUFU.EX2 R62, R62 ;  /* 0x0000003e003e7308 */ /* 0x000ea20000000800 */
[C---:B-1----:R-:W-:Y:S01]  /*e0b0*/  FADD.FTZ R42, R60.reuse, R42 ;  /* 0x0000002a3c2a7221 */ /* 0x042fe20000010000 */
[----:B------:R-:W-:-:S06]  /*e0c0*/  F2FP.F16.F32.PACK_AB R125, R60, R125 ;  /* 0x0000007d3c7d723e */ /* 0x000fcc00000000ff */
        /* <DEDUP_REMOVED lines=11> */
[----:B--2---:R-:W-:Y:S01]  /*e180*/  FADD.FTZ R42, R123, R42 ;  /* 0x0000002a7b2a7221 */ /* 0x004fe20000010000 */
[C---:B-1----:R-:W-:Y:S01]  /*e190*/  FADD.FTZ R5, R65.reuse, R44 ;  /* 0x0000002c41057221 */ /* 0x042fe20000010000 */
[----:B------:R-:W-:Y:S02]  /*e1a0*/  F2FP.F16.F32.PACK_AB R122, R65, R122 ;  /* 0x0000007a417a723e */ /* 0x000fe400000000ff */
[C---:B---3--:R-:W-:Y:S01]  /*e1b0*/  FADD.FTZ R4, R66.reuse, R42 ;  /* 0x0000002a42047221 */ /* 0x048fe20000010000 */
[----:B------:R-:W-:Y:S01]  /*e1c0*/  F2FP.F16.F32.PACK_AB R123, R66, R123 ;  /* 0x0000007b427b723e */ /* 0x000fe200000000ff */
[----:B------:R-:W-:Y:S06]  /*e1d0*/  @P2 BRA `(.L_x_725) ;  /* 0xffffffc800e42947 */ /* 0x000fec000383ffff */
.L_x_708:
[----:B------:R-:W-:Y:S06]  /*e1e0*/  BAR.ARV 0x8, 0x1a0 ;  /* 0x0206800000007b1d */ /* 0x000fec0000002000 */
[----:B------:R-:W-:Y:S05]  /*e1f0*/  @!P0 BRA `(.L_x_726) ;  /* 0x0000000000048947 */ /* 0x000fea0003800000 */
[----:B------:R-:W-:Y:S01]  /*e200*/  BPT.TRAP 0x1 ;  /* 0x000000040000795c */ /* 0x000fe20000300000 */
.L_x_726:
[----:B------:R-:W-:Y:S01]  /*e210*/  ULEA UR5, UR39, UR40, 0x3 ;  /* 0x0000002827057291 */ /* 0x000fe2000f8e183f */
[----:B------:R-:W-:-:S05]  /*e220*/  IMAD.U32 R0, RZ, RZ, UR37 ;  /* 0x00000025ff007e24 */ /* 0x000fca000f8e00ff */
[----:B------:R-:W-:-:S04]  /*e230*/  SHF.L.U32 R0, R0, 0x1f, RZ ;  /* 0x0000001f00007819 */ /* 0x000fc800000006ff */
[----:B------:R1:W2:Y:S01]  /*e240*/  SYNCS.PHASECHK.TRANS64.TRYWAIT P2, [UR5+0x16850], R0 ;  /* 0x01685000ff0075a7 */ /* 0x0002a20008040145 */
[----:B------:R-:W-:Y:S05]  /*e250*/  @!P0 BRA `(.L_x_727) ;  /* 0x0000000000048947 */ /* 0x000fea0003800000 */
[----:B------:R-:W-:Y:S01]  /*e260*/  BPT.TRAP 0x1 ;  /* 0x000000040000795c */ /* 0x000fe20000300000 */
.L_x_727:
[----:B--2---:R-:W-:Y:S05]  /*e270*/  @P2 BRA `(.L_x_728) ;  /* 0x0000000000082947 */ /* 0x004fea0003800000 */
[----:B------:R-:W2:Y:S02]  /*e280*/  SYNCS.PHASECHK.TRANS64.TRYWAIT P0, [UR5+0x16850], R0 ;  /* 0x01685000ff0075a7 */ /* 0x000ea40008000145 */
[----:B--2---:R-:W-:Y:S05]  /*e290*/  @!P0 BRA `(.L_x_729) ;  /* 0x0000004400588947 */ /* 0x004fea0003800000 */
.L_x_728:
[----:B------:R-:W-:Y:S01]  /*e2a0*/  UIADD3 UR40, UR40, 0x400, URZ ;  /* 0x0000040028287890 */ /* 0x000fe2000fffe03f */
[----:B------:R-:W-:Y:S01]  /*e2b0*/  WARPGROUP.ARRIVE ;  /* 0x00000000000079c5 */ /* 0x000fe20000000000 */
[----:B------:R-:W-:Y:S01]  /*e2c0*/  UMOV UR7, 0x40000040 ;  /* 0x4000004000077882 */ /* 0x000fe20000000000 */
[----:B-12---:R-:W1:Y:S01]  /*e2d0*/  SHFL.BFLY PT, R0, R5, 0x2, 0x1f ;  /* 0x0c401f0005007f89 */ /* 0x006e6200000e0000 */
[----:B------:R-:W-:Y:S01]  /*e2e0*/  USHF.R.U32.HI UR40, URZ, 0x4, UR40 ;  /* 0x000000043f287899 */ /* 0x000fe20008011628 */
[----:B------:R-:W-:Y:S01]  /*e2f0*/  IMAD.MOV.U32 R15, RZ, RZ, -0x800000 ;  /* 0xff800000ff0f7424 */ /* 0x000fe200078e00ff */
[----:B------:R-:W-:Y:S01]  /*e300*/  UIADD3 UR36, UR36, 0x1, URZ ;  /* 0x0000000124247890 */ /* 0x000fe2000fffe03f */
[----:B------:R-:W2:Y:S01]  /*e310*/  SHFL.BFLY PT, R3, R4, 0x2, 0x1f ;  /* 0x0c401f0004037f89 */ /* 0x000ea200000e0000 */
[----:B------:R-:W-:Y:S01]  /*e320*/  ULOP3.LUT UR4, UR40, 0x3fff, URZ, 0xc0, !UPT ;  /* 0x00003fff28047892 */ /* 0x000fe2000f8ec03f */
[----:B------:R-:W-:-:S03]  /*e330*/  IMAD.MOV.U32 R11, RZ, RZ, RZ ;  /* 0x000000ffff0b7224 */ /* 0x000fc600078e00ff */
[----:B------:R-:W-:Y:S02]  /*e340*/  ULEA UR4, UR39, UR4, 0xa ;  /* 0x0000000427047291 */ /* 0x000fe4000f8e503f */
[----:B------:R-:W-:-:S04]  /*e350*/  UIADD3 UR39, UR39, 0x1, URZ ;  /* 0x0000000127277890 */ /* 0x000fc8000fffe03f */
[----:B------:R-:W-:Y:S01]  /*e360*/  UISETP.NE.AND UP0, UPT, UR39, 0x2, UPT ;  /* 0x000000022700788c */ /* 0x000fe2000bf05270 */
[----:B------:R-:W-:Y:S02]  /*e370*/  UMOV UR6, UR4 ;  /* 0x0000000400067c82 */ /* 0x000fe40008000000 */
[----:B------:R-:W-:Y:S01]  /*e380*/  HGMMA.64x64x16.F32 R88, R148, gdesc[UR4].tnspB, R88, gsb0 ;  /* 0x40e0000494587df0 */ /* 0x000fe20008000858 */
[----:B------:R-:W-:Y:S01]  /*e390*/  UIADD3 UR6, UR4, 0x80, URZ ;  /* 0x0000008004067890 */ /* 0x000fe2000fffe03f */
[----:B------:R-:W-:Y:S01]  /*e3a0*/  UMOV UR7, 0x40000040 ;  /* 0x4000004000077882 */ /* 0x000fe20000000000 */
[----:B------:R-:W-:Y:S01]  /*e3b0*/  USEL UR39, UR39, URZ, UP0 ;  /* 0x0000003f27277287 */ /* 0x000fe20008000000 */
[----:B-1----:R-:W-:Y:S01]  /*e3c0*/  FADD.FTZ R0, R0, R5 ;  /* 0x0000000500007221 */ /* 0x002fe20000010000 */
[----:B------:R-:W-:Y:S02]  /*e3d0*/  IMAD.U32 R5, RZ, RZ, UR22 ;  /* 0x00000016ff057e24 */ /* 0x000fe4000f8e00ff */
[----:B--2---:R-:W-:Y:S01]  /*e3e0*/  FADD.FTZ R6, R3, R4 ;  /* 0x0000000403067221 */ /* 0x004fe20000010000 */
[----:B------:R-:W-:Y:S01]  /*e3f0*/  IMAD.MOV.U32 R4, RZ, RZ, RZ ;  /* 0x000000ffff047224 */ /* 0x000fe200078e00ff */
[----:B------:R-:W1:Y:S04]  /*e400*/  SHFL.BFLY PT, R3, R0, 0x1, 0x1f ;  /* 0x0c201f0000037f89 */ /* 0x000e6800000e0000 */
[----:B------:R-:W2:Y:S01]  /*e410*/  SHFL.BFLY PT, R7, R6, 0x1, 0x1f ;  /* 0x0c201f0006077f89 */ /* 0x000ea200000e0000 */
[----:B-1----:R-:W-:Y:S01]  /*e420*/  FADD.FTZ R12, R0, R3 ;  /* 0x00000003000c7221 */ /* 0x002fe20000010000 */
[----:B------:R-:W-:-:S02]  /*e430*/  IMAD.U32 R0, RZ, RZ, UR22 ;  /* 0x00000016ff007e24 */ /* 0x000fc4000f8e00ff */
[----:B------:R-:W-:Y:S02]  /*e440*/  IMAD.MOV.U32 R3, RZ, RZ, -0x800000 ;  /* 0xff800000ff037424 */ /* 0x000fe400078e00ff */
[----:B--2---:R-:W-:Y:S01]  /*e450*/  FADD.FTZ R13, R6, R7 ;  /* 0x00000007060d7221 */ /* 0x004fe20000010000 */
[----:B------:R-:W-:Y:S01]  /*e460*/  FSETP.NE.FTZ.AND P0, PT, R12, RZ, PT ;  /* 0x000000ff0c00720b */ /* 0x000fe20003f15000 */
[----:B------:R-:W-:-:S03]  /*e470*/  IMAD.U32 R6, RZ, RZ, UR5 ;  /* 0x00000005ff067e24 */ /* 0x000fc6000f8e00ff */
[----:B------:R-:W-:Y:S01]  /*e480*/  FSETP.NE.FTZ.AND P2, PT, R13, RZ, PT ;  /* 0x000000ff0d00720b */ /* 0x000fe20003f55000 */
[----:B------:R-:W-:-:S08]  /*e490*/  @!P1 VIADD R6, R6, 0x16860 ;  /* 0x0001686006069836 */ /* 0x000fd00000000000 */
[----:B------:R-:W1:Y:S01]  /*e4a0*/  @P0 MUFU.LG2 R7, R12 ;  /* 0x0000000c00070308 */ /* 0x000e620000000c00 */
[----:B------:R-:W-:-:S07]  /*e4b0*/  @P0 FMUL.FTZ R5, R5, 0.69314718246459960938 ;  /* 0x3f31721805050820 */ /* 0x000fce0000410000 */
[----:B------:R2:W-:Y:S08]  /*e4c0*/  @P0 MUFU.RCP R4, R12 ;  /* 0x0000000c00040308 */ /* 0x0005f00000001000 */
[----:B------:R-:W3:Y:S01]  /*e4d0*/  @P2 MUFU.LG2 R9, R13 ;  /* 0x0000000d00092308 */ /* 0x000ee20000000c00 */
[----:B--2---:R-:W-:Y:S01]  /*e4e0*/  @P2 FMUL.FTZ R12, R0, 0.69314718246459960938 ;  /* 0x3f317218000c2820 */ /* 0x004fe20000410000 */
[----:B-1----:R-:W-:-:S04]  /*e4f0*/  @P0 FMUL.FTZ R0, R7, 0.69314718246459960938 ;  /* 0x3f31721807000820 */ /* 0x002fc80000410000 */
[----:B------:R-:W-:Y:S01]  /*e500*/  @P0 FFMA.FTZ R15, R5, R8, R0 ;  /* 0x00000008050f0223 */ /* 0x000fe20000010000 */
[----:B------:R-:W-:Y:S01]  /*e510*/  @!P1 PRMT R5, RZ, 0x654, R6 ;  /* 0x00000654ff059816 */ /* 0x000fe20000000006 */
[----:B------:R-:W1:Y:S01]  /*e520*/  @P2 MUFU.RCP R11, R13 ;  /* 0x0000000d000b2308 */ /* 0x000e620000001000 */
[----:B------:R-:W-:Y:S02]  /*e530*/  WARPGROUP.DEPBAR.LE gsb0, 0x0 ;  /* 0x00008000000079c5 */ /* 0x000fe40000010000 */
[----:B------:R-:W-:Y:S01]  /*e540*/  WARPGROUP.ARRIVE ;  /* 0x00000000000079c5 */ /* 0x000fe20000000000 */
[----:B------:R-:W-:-:S05]  /*e550*/  PLOP3.LUT P0, PT, PT, PT, PT, 0x8, 0x0 ;  /* 0x000000000000781c */ /* 0x000fca0003f0e170 */
[----:B------:R-:W-:Y:S01]  /*e560*/  HGMMA.64x64x16.F32 R88, R144, gdesc[UR4].tnspB, R88, gsb0 ;  /* 0x40e0000490587df0 */ /* 0x000fe20008000858 */
[----:B------:R-:W-:Y:S01]  /*e570*/  UIADD3 UR6, UR4, 0x100, URZ ;  /* 0x0000010004067890 */ /* 0x000fe2000fffe03f */
[----:B---3--:R-:W-:Y:S01]  /*e580*/  @P2 FMUL.FTZ R9, R9, 0.69314718246459960938 ;  /* 0x3f31721809092820 */ /* 0x008fe20000410000 */
[----:B------:R-:W-:-:S03]  /*e590*/  UMOV UR7, 0x40000040 ;  /* 0x4000004000077882 */ /* 0x000fc60000000000 */
[----:B------:R-:W-:Y:S01]  /*e5a0*/  @P2 FFMA.FTZ R3, R12, R10, R9 ;  /* 0x0000000a0c032223 */ /* 0x000fe20000010009 */
[----:B------:R-:W-:Y:S02]  /*e5b0*/  WARPGROUP.DEPBAR.LE gsb0, 0x0 ;  /* 0x00008000000079c5 */ /* 0x000fe40000010000 */
[----:B------:R-:W-:-:S06]  /*e5c0*/  WARPGROUP.ARRIVE ;  /* 0x00000000000079c5 */ /* 0x000fcc0000000000 */
[----:B------:R-:W-:Y:S01]  /*e5d0*/  HGMMA.64x64x16.F32 R88, R140, gdesc[UR4].tnspB, R88, gsb0 ;  /* 0x40e000048c587df0 */ /* 0x000fe20008000858 */
[----:B------:R-:W-:Y:S01]  /*e5e0*/  UIADD3 UR6, UR4, 0x180, URZ ;  /* 0x0000018004067890 */ /* 0x000fe2000fffe03f */
[----:B------:R-:W-:Y:S01]  /*e5f0*/  UMOV UR7, 0x40000040 ;  /* 0x4000004000077882 */ /* 0x000fe20000000000 */
        /* <DEDUP_REMOVED lines=15> */
[----:B------:R-:W-:Y:S01]  /*e6f0*/  UIADD3 UR4, UR4, 0x380, URZ ;  /* 0x0000038004047890 */ /* 0x000fe2000fffe03f */
[----:B------:R-:W-:Y:S02]  /*e700*/  WARPGROUP.DEPBAR.LE gsb0, 0x0 ;  /* 0x00008000000079c5 */ /* 0x000fe40000010000 */
[----:B------:R-:W-:-:S06]  /*e710*/  WARPGROUP.ARRIVE ;  /* 0x00000000000079c5 */ /* 0x000fcc0000000000 */
[----:B------:R-:W-:Y:S01]  /*e720*/  HGMMA.64x64x16.F32 R88, R124, gdesc[UR4].tnspB, R88, gsb0 ;  /* 0x40e000047c587df0 */ /* 0x000fe20008000858 */
[----:B------:R-:W-:Y:S01]  /*e730*/  UMOV UR6, UR4 ;  /* 0x0000000400067c82 */ /* 0x000fe20008000000 */
[----:B------:R-:W-:Y:S01]  /*e740*/  UMOV UR7, 0x40000040 ;  /* 0x4000004000077882 */ /* 0x000fe20000000000 */
[----:B------:R-:W-:-:S04]  /*e750*/  USEL UR4, URZ, 0x1, UP0 ;  /* 0x000000013f047887 */ /* 0x000fc80008000000 */
[----:B------:R-:W-:Y:S01]  /*e760*/  ULOP3.LUT UR37, UR37, UR4, URZ, 0x3c, !UPT ;  /* 0x0000000425257292 */ /* 0x000fe2000f8e3c3f */
[----:B------:R-:W-:Y:S02]  /*e770*/  WARPGROUP.DEPBAR.LE gsb0, 0x0 ;  /* 0x00008000000079c5 */ /* 0x000fe40000010000 */
[----:B------:R-:W-:-:S06]  /*e780*/  WARPGROUP.ARRIVE ;  /* 0x00000000000079c5 */ /* 0x000fcc0000000000 */
[----:B------:R-:W-:Y:S03]  /*e790*/  HGMMA.64x64x16.F32 R88, R120, gdesc[UR4].tnspB, R88, gsb0 ;  /* 0x40e0000478587df0 */ /* 0x000fe60008000858 */
        /* <DEDUP_REMOVED lines=33> */
[----:B--2---:R-:W-:-:S07]  /*e9b0*/  FMUL.FTZ R119, R119, R11 ;  /* 0x0000000b77777220 */ /* 0x004fce0000410000 */
.L_x_659:
[----:B------:R-:W1:Y:S08]  /*e9c0*/  S2UR UR4, SR_CgaCtaId ;  /* 0x00000000000479c3 */ /* 0x000e700000008800 */
[----:B------:R-:W-:Y:S01]  /*e9d0*/  BAR.SYNC.DEFER_BLOCKING 0x5, 0x1a0 ;  /* 0x0146800000007b1d */ /* 0x000fe20000010000 */
[----:B------:R-:W-:-:S05]  /*e9e0*/  VIADD R8, R2, 0xffffff80 ;  /* 0xffffff8002087836 */ /* 0x000fca0000000000 */
[----:B------:R-:W-:Y:S02]  /*e9f0*/  UMOV UR40, 0x400 ;  /* 0x0000040000287882 */ /* 0x000fe40000000000 */
[----:B-1----:R-:W-:-:S09]  /*ea00*/  ULEA UR40, UR4, UR40, 0x18 ;  /* 0x0000002804287291 */ /* 0x002fd2000f8ec03f */
[----:B------:R-:W1:Y:S02]  /*ea10*/  LDS R4, [UR40+0x168d0] ;  /* 0x0168d028ff047984 */ /* 0x000e640008000800 */
[----:B-1----:R-:W-:Y:S01]  /*ea20*/  R2UR UR4, R4 ;  /* 0x00000000040472ca */ /* 0x002fe200000e0000 */
[----:B------:R-:W-:Y:S06]  /*ea30*/  BAR.ARV 0x4, 0x1a0 ;  /* 0x0106800000007b1d */ /* 0x000fec0000002000 */
[----:B------:R-:W-:Y:S08]  /*ea40*/  @P0 BRA `(.L_x_730) ;  /* 0x0000000400a40947 */ /* 0x000ff00003800000 */
[----:B------:R-:W-:Y:S01]  /*ea50*/  SHF.R.S32.HI R11, RZ, 0x1f, R8 ;  /* 0x0000001fff0b7819 */ /* 0x000fe20000011408 */
[----:B------:R-:W-:Y:S01]  /*ea60*/  BAR.SYNC.DEFER_BLOCKING 0x1, 0x180 ;  /* 0x0046000000007b1d */ /* 0x000fe20000010000 */
[----:B------:R-:W-:Y:S01]  /*ea70*/  IADD3 R13, P3, R22, 0x20, RZ ;  /* 0x00000020160d7810 */ /* 0x000fe20007f7e0ff */
[----:B------:R-:W-:Y:S01]  /*ea80*/  USHF.R.S32.HI UR5, URZ, 0x1f, UR43 ;  /* 0x0000001f3f057899 */ /* 0x000fe2000801142b */
[-C--:B------:R-:W-:Y:S01]  /*ea90*/  LEA.HI R4, R11, R8.reuse, RZ, 0x7 ;  /* 0x000000080b047211 */ /* 0x080fe200078f38ff */
[----:B------:R-:W-:Y:S01]  /*eaa0*/  VIADD R25, R18, UR42 ;  /* 0x0000002a12197c36 */ /* 0x000fe20008000000 */
[----:B------:R-:W-:Y:S01]  /*eab0*/  LOP3.LUT R12, R13, 0x380, RZ, 0xc0, !PT ;  /* 0x000003800d0c7812 */ /* 0x000fe200078ec0ff */
[----:B------:R-:W-:Y:S01]  /*eac0*/  ULDC.64 UR8, c[0x0][0xb70] ;  /* 0x0002dc0000087ab9 */ /* 0x000fe20000000a00 */
[----:B------:R-:W-:Y:S01]  /*ead0*/  LOP3.LUT R21, R4, 0xffffff80, RZ, 0xc0, !PT ;  /* 0xffffff8004157812 */ /* 0x000fe200078ec0ff */
[----:B------:R-:W-:Y:S01]  /*eae0*/  UIMAD UR5, UR5, UR8, URZ ;  /* 0x00000008050572a4 */ /* 0x000fe2000f8e023f */
[----:B------:R-:W-:Y:S01]  /*eaf0*/  SHF.R.U64 R12, R12, 0x3, RZ ;  /* 0x000000030c0c7819 */ /* 0x000fe200000012ff */
[----:B------:R-:W-:Y:S01]  /*eb00*/  UIMAD.WIDE.U32 UR6, UR43, UR8, URZ ;  /* 0x000000082b0672a5 */ /* 0x000fe2000f8e003f */
[----:B------:R-:W-:Y:S01]  /*eb10*/  LEA.HI R24, R11, R8, RZ, 0x5 ;  /* 0x000000080b187211 */ /* 0x000fe200078f28ff */
[----:B------:R-:W-:Y:S01]  /*eb20*/  IMAD.IADD R21, R8, 0x1, -R21 ;  /* 0x0000000108157824 */ /* 0x000fe200078e0a15 */
[C---:B------:R-:W-:Y:S01]  /*eb30*/  LOP3.LUT R5, R22.reuse, 0x380, RZ, 0xc0, !PT ;  /* 0x0000038016057812 */ /* 0x040fe200078ec0ff */
[----:B------:R-:W-:Y:S01]  /*eb40*/  UIMAD UR5, UR43, UR9, UR5 ;  /* 0x000000092b0572a4 */ /* 0x000fe2000f8e0205 */
[----:B------:R-:W-:Y:S01]  /*eb50*/  IADD3 R11, P2, R22, 0x40, RZ ;  /* 0x00000040160b7810 */ /* 0x000fe20007f5e0ff */
[----:B------:R-:W-:Y:S01]  /*eb60*/  USHF.R.S32.HI UR8, URZ, 0x1f, UR44 ;  /* 0x0000001f3f087899 */ /* 0x000fe2000801142c */
[----:B------:R-:W-:Y:S01]  /*eb70*/  LOP3.LUT P0, RZ, R21, 0x3, RZ, 0xc0, !PT ;  /* 0x0000000315ff7812 */ /* 0x000fe2000780c0ff */
[----:B------:R-:W-:Y:S01]  /*eb80*/  UIADD3 UR5, UR7, UR5, URZ ;  /* 0x0000000507057290 */ /* 0x000fe2000fffe03f */
[----:B------:R-:W1:Y:S01]  /*eb90*/  LDC.64 R20, c[0x0][0xb78] ;  /* 0x0002de00ff147b82 */ /* 0x000e620000000a00 */
[----:B------:R-:W-:-:S02]  /*eba0*/  LOP3.LUT R12, R12, R13, RZ, 0x3c, !PT ;  /* 0x0000000d0c0c7212 */ /* 0x000fc400078e3cff */
[----:B------:R-:W-:Y:S02]  /*ebb0*/  IADD3 R13, P1, R22, 0x60, RZ ;  /* 0x00000060160d7810 */ /* 0x000fe40007f3e0ff */
[----:B------:R-:W-:Y:S02]  /*ebc0*/  SHF.R.U64 R5, R5, 0x3, RZ ;  /* 0x0000000305057819 */ /* 0x000fe400000012ff */
[----:B------:R-:W-:Y:S02]  /*ebd0*/  LOP3.LUT R10, R11, 0x380, RZ, 0xc0, !PT ;  /* 0x000003800b0a7812 */ /* 0x000fe400078ec0ff */
[----:B------:R-:W-:Y:S02]  /*ebe0*/  LOP3.LUT R8, R13, 0x380, RZ, 0xc0, !PT ;  /* 0x000003800d087812 */ /* 0x000fe400078ec0ff */
[----:B------:R-:W-:Y:S01]  /*ebf0*/  LOP3.LUT R4, R5, R22, RZ, 0x3c, !PT ;  /* 0x0000001605047212 */ /* 0x000fe200078e3cff */
[----:B------:R-:W-:Y:S01]  /*ec00*/  IMAD.MOV.U32 R5, RZ, RZ, R23 ;  /* 0x000000ffff057224 */ /* 0x000fe200078e0017 */
[----:B------:R-:W-:-:S02]  /*ec10*/  SHF.R.U64 R10, R10, 0x3, RZ ;  /* 0x000000030a0a7819 */ /* 0x000fc400000012ff */
[----:B------:R-:W-:Y:S02]  /*ec20*/  SHF.R.U64 R8, R8, 0x3, RZ ;  /* 0x0000000308087819 */ /* 0x000fe400000012ff */
[----:B------:R-:W-:Y:S01]  /*ec30*/  LOP3.LUT R10, R10, R11, RZ, 0x3c, !PT ;  /* 0x0000000b0a0a7212 */ /* 0x000fe200078e3cff */
[--C-:B------:R-:W-:Y:S01]  /*ec40*/  IMAD.X R11, RZ, RZ, R23.reuse, P2 ;  /* 0x000000ffff0b7224 */ /* 0x100fe200010e0617 */
[----:B------:R-:W-:Y:S01]  /*ec50*/  F2FP.F16.F32.PACK_AB R6, R6, R9 ;  /* 0x000000090606723e */ /* 0x000fe200000000ff */
[----:B------:R-:W-:Y:S01]  /*ec60*/  IMAD.X R9, RZ, RZ, R23, P1 ;  /* 0x000000ffff097224 */ /* 0x000fe200008e0617 */
[----:B------:R-:W-:Y:S02]  /*ec70*/  MOV R14, R4 ;  /* 0x00000004000e7202 */ /* 0x000fe40000000f00 */
[----:B------:R-:W-:Y:S01]  /*ec80*/  F2FP.F16.F32.PACK_AB R4, R89, R0 ;  /* 0x000000005904723e */ /* 0x000fe200000000ff */
[----:B-1----:R-:W-:Y:S01]  /*ec90*/  IMAD R0, R20, UR8, RZ ;  /* 0x0000000814007c24 */ /* 0x002fe2000f8e02ff */
[----:B------:R-:W-:-:S02]  /*eca0*/  F2FP.F16.F32.PACK_AB R5, R91, R90 ;  /* 0x0000005a5b05723e */ /* 0x000fc400000000ff */
[----:B------:R-:W-:Y:S01]  /*ecb0*/  F2FP.F16.F32.PACK_AB R7, R7, R94 ;  /* 0x0000005e0707723e */ /* 0x000fe200000000ff */
[----:B------:R-:W-:Y:S01]  /*ecc0*/  IMAD R0, R21, UR44, R0 ;  /* 0x0000002c15007c24 */ /* 0x000fe2000f8e0200 */
[----:B------:R-:W-:Y:S01]  /*ecd0*/  LOP3.LUT R8, R8, R13, RZ, 0x3c, !PT ;  /* 0x0000000d08087212 */ /* 0x000fe200078e3cff */
[----:B------:R-:W-:Y:S01]  /*ece0*/  IMAD.X R13, RZ, RZ, R23, P3 ;  /* 0x000000ffff0d7224 */ /* 0x000fe200018e0617 */
[----:B------:R-:W-:Y:S01]  /*ecf0*/  MOV R11, R10 ;  /* 0x0000000a000b7202 */ /* 0x000fe20000000f00 */
[----:B------:R1:W-:Y:S01]  /*ed00*/  STSM.16.M88.4 [R14], R4 ;  /* 0x000000040e007844 */ /* 0x0003e20000000200 */
[----:B------:R-:W-:Y:S01]  /*ed10*/  MOV R10, R8 ;  /* 0x00000008000a7202 */ /* 0x000fe20000000f00 */
[----:B------:R-:W-:Y:S01]  /*ed20*/  IMAD.U32 R9, RZ, RZ, UR7 ;  /* 0x00000007ff097e24 */ /* 0x000fe2000f8e00ff */
[----:B------:R-:W-:Y:S01]  /*ed30*/  F2FP.F16.F32.PACK_AB R104, R105, R104 ;  /* 0x000000686968723e */ /* 0x000fe200000000ff */
[----:B------:R-:W-:Y:S01]  /*ed40*/  IMAD.U32 R8, RZ, RZ, UR6 ;  /* 0x00000006ff087e24 */ /* 0x000fe2000f8e00ff */
[----:B------:R-:W-:Y:S01]  /*ed50*/  MOV R12, R12 ;  /* 0x0000000c000c7202 */ /* 0x000fe20000000f00 */
[----:B------:R-:W-:Y:S01]  /*ed60*/  IMAD.U32 R9, RZ, RZ, UR5 ;  /* 0x00000005ff097e24 */ /* 0x000fe2000f8e00ff */
[----:B------:R-:W-:Y:S01]  /*ed70*/  F2FP.F16.F32.PACK_AB R105, R107, R106 ;  /* 0x0000006a6b69723e */ /* 0x000fe200000000ff */
[----:B------:R-:W-:Y:S01]  /*ed80*/  VIADD R13, R25, 0x8 ;  /* 0x00000008190d7836 */ /* 0x000fe20000000000 */
[----:B------:R-:W-:Y:S01]  /*ed90*/  F2FP.F16.F32.PACK_AB R112, R113, R112 ;  /* 0x000000707170723e */ /* 0x000fe200000000ff */
[----:B------:R-:W-:Y:S01]  /*eda0*/  IMAD.WIDE.U32 R8, R20, UR44, R8 ;  /* 0x0000002c14087c25 */ /* 0x000fe2000f8e0008 */
[----:B------:R-:W-:Y:S01]  /*edb0*/  F2FP.F16.F32.PACK_AB R106, R109, R108 ;  /* 0x0000006c6d6a723e */ /* 0x000fe200000000ff */
[----:B------:R-:W-:Y:S01]  /*edc0*/  ULDC UR5, c[0x0][0xa88] ;  /* 0x0002a20000057ab9 */ /* 0x000fe20000000800 */
[----:B------:R-:W-:Y:S01]  /*edd0*/  F2FP.F16.F32.PACK_AB R107, R111, R110 ;  /* 0x0000006e6f6b723e */ /* 0x000fe200000000ff */
[----:B------:R-:W-:Y:S01]  /*ede0*/  ULDC.64 UR6, c[0x0][0xb40] ;  /* 0x0002d00000067ab9 */ /* 0x000fe20000000a00 */
[----:B------:R-:W-:-:S02]  /*edf0*/  F2FP.F16.F32.PACK_AB R113, R115, R114 ;  /* 0x000000727371723e */ /* 0x000fc400000000ff */
[----:B-1----:R-:W-:Y:S02]  /*ee00*/  F2FP.F16.F32.PACK_AB R4, R97, R96 ;  /* 0x000000606104723e */ /* 0x002fe400000000ff */
[----:B------:R-:W-:Y:S02]  /*ee10*/  F2FP.F16.F32.PACK_AB R5, R99, R98 ;  /* 0x000000626305723e */ /* 0x000fe400000000ff */
[----:B------:R-:W-:Y:S02]  /*ee20*/  F2FP.F16.F32.PACK_AB R6, R101, R100 ;  /* 0x000000646506723e */ /* 0x000fe400000000ff */
[----:B------:R-:W-:Y:S02]  /*ee30*/  F2FP.F16.F32.PACK_AB R7, R103, R102 ;  /* 0x000000666707723e */ /* 0x000fe400000000ff */
[----:B------:R-:W-:Y:S02]  /*ee40*/  F2FP.F16.F32.PACK_AB R114, R117, R116 ;  /* 0x000000747572723e */ /* 0x000fe400000000ff */
[----:B------:R-:W-:Y:S01]  /*ee50*/  F2FP.F16.F32.PACK_AB R115, R119, R118 ;  /* 0x000000767773723e */ /* 0x000fe200000000ff */
[----:B------:R1:W-:Y:S01]  /*ee60*/  STSM.16.M88.4 [R12], R4 ;  /* 0x000000040c007844 */ /* 0x0003e20000000200 */
[----:B------:R-:W-:-:S02]  /*ee70*/  ISETP.GE.OR P1, PT, R13, UR5, P0 ;  /* 0x000000050d007c0c */ /* 0x000fc40008726670 */
[----:B------:R-:W-:Y:S01]  /*ee80*/  SHF.R.S32.HI R13, RZ, 0x1f, R25 ;  /* 0x0000001fff0d7819 */ /* 0x000fe20000011419 */
[----:B------:R-:W-:Y:S01]  /*ee90*/  STSM.16.M88.4 [R11], R104 ;  /* 0x000000680b007844 */ /* 0x000fe20000000200 */
[----:B------:R-:W-:Y:S02]  /*eea0*/  SHF.R.S32.HI R24, RZ, 0x5, R24 ;  /* 0x00000005ff187819 */ /* 0x000fe40000011418 */
[C---:B------:R-:W-:Y:S01]  /*eeb0*/  ISETP.GE.OR P0, PT, R25.reuse, UR5, P0 ;  /* 0x0000000519007c0c */ /* 0x040fe20008706670 */
[----:B------:R-:W-:Y:S01]  /*eec0*/  STSM.16.M88.4 [R10], R112 ;  /* 0x000000700a007844 */ /* 0x000fe20000000200 */
[----:B------:R-:W-:Y:S01]  /*eed0*/  @!PT LDS RZ, [RZ] ;  /* 0x00000000fffff984 */ /* 0x000fe20000000800 */
[----:B------:R-:W-:Y:S01]  /*eee0*/  @!PT LDS RZ, [RZ] ;  /* 0x00000000fffff984 */ /* 0x000fe20000000800 */
[----:B------:R-:W-:Y:S01]  /*eef0*/  @!PT LDS RZ, [RZ] ;  /* 0x00000000fffff984 */ /* 0x000fe20000000800 */
[----:B------:R-:W-:Y:S01]  /*ef00*/  @!PT LDS RZ, [RZ] ;  /* 0x00000000fffff984 */ /* 0x000fe20000000800 */
[----:B------:R2:W-:Y:S06]  /*ef10*/  MEMBAR.ALL.CTA ;  /* 0x0000000000007992 */ /* 0x0005ec0000008000 */
[----:B--2---:R-:W2:Y:S02]  /*ef20*/  FENCE.VIEW.ASYNC.S ;  /* 0x00000000000073c6 */ /* 0x004ea40000000000 */
[----:B--2---:R-:W-:Y:S06]  /*ef30*/  BAR.ARV 0x1, 0x1a0 ;  /* 0x0046800000007b1d */ /* 0x004fec0000002000 */
[----:B-1----:R-:W-:-:S04]  /*ef40*/  IADD3 R5, P2, R25, R8, RZ ;  /* 0x0000000819057210 */ /* 0x002fc80007f5e0ff */
[----:B------:R-:W-:Y:S02]  /*ef50*/  IADD3.X R8, R13, R9, R0, P2, !PT ;  /* 0x000000090d087210 */ /* 0x000fe400017fe400 */
[----:B------:R-:W1:Y:S01]  /*ef60*/  SHFL.IDX PT, R0, R24, RZ, 0x1f ;  /* 0x00001fff18007589 */ /* 0x000e6200000e0000 */
[----:B------:R-:W-:-:S04]  /*ef70*/  LEA R4, P2, R5, UR6, 0x2 ;  /* 0x0000000605047c11 */ /* 0x000fc8000f8410ff */
[----:B------:R-:W-:-:S05]  /*ef80*/  LEA.HI.X R5, R5, UR7, R8, 0x2, P2 ;  /* 0x0000000705057c11 */ /* 0x000fca00090f1408 */
[----:B------:R2:W-:Y:S04]  /*ef90*/  @!P1 STG.E desc[UR50][R4.64+0x20], R3 ;  /* 0x0000200304009986 */ /* 0x0005e8000c101932 */
[----:B------:R2:W-:Y:S01]  /*efa0*/  @!P0 STG.E desc[UR50][R4.64], R15 ;  /* 0x0000000f04008986 */ /* 0x0005e2000c101932 */
[----:B-1----:R-:W-:-:S13]  /*efb0*/  ISETP.NE.AND P0, PT, R0, 0xb, PT ;  /* 0x0000000b0000780c */ /* 0x002fda0003f05270 */
[----:B--2---:R-:W-:Y:S05]  /*efc0*/  @P0 BRA `(.L_x_731) ;  /* 0x0000000800280947 */ /* 0x004fea0003800000 */
[----:B------:R-:W-:Y:S01]  /*efd0*/  BAR.SYNC.DEFER_BLOCKING 0x1, 0x1a0 ;  /* 0x0046800000007b1d */ /* 0x000fe20000010000 */
[----:B------:R-:W-:-:S05]  /*efe0*/  ELECT P0, URZ, PT ;  /* 0x00000000003f782f */ /* 0x000fca0003800000 */
[----:B------:R-:W-:Y:S08]  /*eff0*/  BSSY B0, `(.L_x_732) ;  /* 0x000000d000007945 */ /* 0x000ff00003800000 */
[----:B------:R-:W-:Y:S05]  /*f000*/  @!P0 BRA `(.L_x_733) ;  /* 0x00000000002c8947 */ /* 0x000fea0003800000 */
[----:B------:R-:W-:Y:S01]  /*f010*/  ULDC.64 UR6, c[0x0][0x198] ;  /* 0x0000660000067ab9 */ /* 0x000fe20000000a00 */
[----:B------:R-:W-:Y:S01]  /*f020*/  UMOV UR41, URZ ;  /* 0x0000003f00297c82 */ /* 0x000fe20008000000 */
[----:B------:R-:W-:Y:S01]  /*f030*/  UIADD3 UR6, UP0, UR6, 0x9f0, URZ ;  /* 0x000009f006067890 */ /* 0x000fe2000ff1e03f */
[----:B------:R-:W-:Y:S01]  /*f040*/  UMOV UR45, URZ ;  /* 0x0000003f002d7c82 */ /* 0x000fe20008000000 */
[----:B------:R-:W-:Y:S02]  /*f050*/  UIADD3 UR5, UR40, 0x16820, URZ ;  /* 0x0001682028057890 */ /* 0x000fe4000fffe03f */
[----:B------:R-:W-:Y:S02]  /*f060*/  UIADD3.X UR7, URZ, UR7, URZ, UP0, !UPT ;  /* 0x000000073f077290 */ /* 0x000fe400087fe43f */
[----:B------:R-:W-:-:S07]  /*f070*/  UPRMT UR5, URZ, 0x654, UR5 ;  /* 0x000006543f057896 */ /* 0x000fce0008000005 */
[----:B------:R1:W-:Y:S01]  /*f080*/  UTMASTG.5D [UR40], [UR6] ;  /* 0x00000028060073b5 */ /* 0x0003e20008020000 */
[----:B------:R0:W-:Y:S01]  /*f090*/  UTMACMDFLUSH ;  /* 0x00000000000079b7 */ /* 0x0001e20000000000 */
[----:B------:R-:W-:-:S04]  /*f0a0*/  DEPBAR.LE SB0, 0x0 ;  /* 0x000080000000791a */ /* 0x000fc80000000000 */
[----:B-1----:R-:W-:Y:S01]  /*f0b0*/  SYNCS.ARRIVE.TRANS64.RED.A1T0 RZ, [UR5], RZ ;  /* 0x000000ffffff79a7 */ /* 0x002fe20008100405 */
.L_x_733:
[----:B------:R-:W-:Y:S05]  /*f0c0*/  BSYNC B0 ;  /* 0x0000000000007941 */ /* 0x000fea0003800000 */
.L_x_732:
[----:B------:R-:W-:Y:S05]  /*f0d0*/  BRA `(.L_x_731) ;  /* 0x0000000400e47947 */ /* 0x000fea0003800000 */
.L_x_730:
[----:B------:R-:W1:Y:S01]  /*f0e0*/  LDC.64 R12, c[0x0][0xae0] ;  /* 0x0002b800ff0c7b82 */ /* 0x000e620000000a00 */
[----:B------:R-:W-:Y:S01]  /*f0f0*/  SHF.R.S32.HI R3, RZ, 0x1f, R8 ;  /* 0x0000001fff037819 */ /* 0x000fe20000011408 */
[----:B------:R-:W-:Y:S01]  /*f100*/  USHF.R.S32.HI UR5, URZ, 0x1f, UR43 ;  /* 0x0000001f3f057899 */ /* 0x000fe2000801142b */
[----:B------:R-:W-:Y:S01]  /*f110*/  ISETP.GT.AND P0, PT, R8, 0xbf, PT ;  /* 0x000000bf0800780c */ /* 0x000fe20003f04270 */
[----:B------:R-:W-:Y:S01]  /*f120*/  USHF.R.S32.HI UR6, URZ, 0x1f, UR44 ;  /* 0x0000001f3f067899 */ /* 0x000fe2000801142c */
[----:B------:R-:W-:Y:S01]  /*f130*/  LEA.HI R26, R3, R8, RZ, 0x3 ;  /* 0x00000008031a7211 */ /* 0x000fe200078f18ff */
[----:B------:R-:W-:Y:S02]  /*f140*/  BSSY B0, `(.L_x_734) ;  /* 0x000001f000007945 */ /* 0x000fe40003800000 */
[----:B------:R-:W2:Y:S01]  /*f150*/  LDC R11, c[0x0][0xdac] ;  /* 0x00036b00ff0b7b82 */ /* 0x000ea20000000800 */
[----:B------:R-:W-:-:S05]  /*f160*/  LOP3.LUT R3, R26, 0x1ffffff8, RZ, 0xc0, !PT ;  /* 0x1ffffff81a037812 */ /* 0x000fca00078ec0ff */
[----:B------:R-:W-:Y:S02]  /*f170*/  IMAD.IADD R3, R8, 0x1, -R3 ;  /* 0x0000000108037824 */ /* 0x000fe400078e0a03 */
[----:B------:R-:W3:Y:S02]  /*f180*/  LDC.64 R24, c[0x0][0xa88] ;  /* 0x0002a200ff187b82 */ /* 0x000ee40000000a00 */
[----:B------:R-:W-:-:S05]  /*f190*/  IMAD.SHL.U32 R8, R3, 0x8, RZ ;  /* 0x0000000803087824 */ /* 0x000fca00078e00ff */
[----:B------:R-:W-:Y:S01]  /*f1a0*/  SHF.R.S32.HI R9, RZ, 0x1f, R8 ;  /* 0x0000001fff097819 */ /* 0x000fe20000011408 */
[----:B------:R-:W4:Y:S01]  /*f1b0*/  LDC.64 R14, c[0x0][0xae8] ;  /* 0x0002ba00ff0e7b82 */ /* 0x000f220000000a00 */
[----:B-1----:R-:W-:Y:S01]  /*f1c0*/  IMAD R10, R12, UR5, RZ ;  /* 0x000000050c0a7c24 */ /* 0x002fe2000f8e02ff */
[----:B------:R-:W-:Y:S06]  /*f1d0*/  @P0 BRA `(.L_x_735) ;  /* 0x0000000000540947 */ /* 0x000fec0003800000 */
[----:B------:R-:W-:Y:S01]  /*f1e0*/  IMAD.U32 R5, RZ, RZ, UR42 ;  /* 0x0000002aff057e24 */ /* 0x000fe2000f8e00ff */
[----:B------:R-:W-:-:S04]  /*f1f0*/  ULDC UR7, c[0x0][0xa88] ;  /* 0x0002a20000077ab9 */ /* 0x000fc80000000800 */
[----:B------:R-:W-:-:S04]  /*f200*/  IADD3 R4, R5, -0x80, R2 ;  /* 0xffffff8005047810 */ /* 0x000fc80007ffe002 */
[----:B------:R-:W-:-:S13]  /*f210*/  ISETP.GE.AND P0, PT, R4, UR7, PT ;  /* 0x0000000704007c0c */ /* 0x000fda000bf06270 */
[----:B------:R-:W-:Y:S05]  /*f220*/  @P0 BRA `(.L_x_735) ;  /* 0x0000000000400947 */ /* 0x000fea0003800000 */
[----:B------:R-:W1:Y:S01]  /*f230*/  LDC.64 R6, c[0x0][0xb70] ;  /* 0x0002dc00ff067b82 */ /* 0x000e620000000a00 */
[----:B------:R-:W-:Y:S01]  /*f240*/  SHF.R.S32.HI R5, RZ, 0x1f, R4 ;  /* 0x0000001fff057819 */ /* 0x000fe20000011404 */
[----:B------:R-:W-:-:S06]  /*f250*/  ULDC.64 UR8, c[0x0][0xb40] ;  /* 0x0002d00000087ab9 */ /* 0x000fcc0000000a00 */
[----:B------:R-:W5:Y:S01]  /*f260*/  LDC.64 R20, c[0x0][0xb78] ;  /* 0x0002de00ff147b82 */ /* 0x000f620000000a00 */
[C---:B-1----:R-:W-:Y:S02]  /*f270*/  IMAD R0, R6.reuse, UR5, RZ ;  /* 0x0000000506007c24 */ /* 0x042fe4000f8e02ff */
[----:B------:R-:W-:-:S04]  /*f280*/  IMAD.WIDE.U32 R4, R6, UR43, R4 ;  /* 0x0000002b06047c25 */ /* 0x000fc8000f8e0004 */
[----:B------:R-:W-:Y:S02]  /*f290*/  IMAD R3, R7, UR43, R0 ;  /* 0x0000002b07037c24 */ /* 0x000fe4000f8e0200 */
[C---:B-----5:R-:W-:Y:S02]  /*f2a0*/  IMAD R0, R20.reuse, UR6, RZ ;  /* 0x0000000614007c24 */ /* 0x060fe4000f8e02ff */
[----:B------:R-:W-:Y:S02]  /*f2b0*/  IMAD.IADD R5, R5, 0x1, R3 ;  /* 0x0000000105057824 */ /* 0x000fe400078e0203 */
[----:B------:R-:W-:Y:S02]  /*f2c0*/  IMAD R3, R21, UR44, R0 ;  /* 0x0000002c15037c24 */ /* 0x000fe4000f8e0200 */
[----:B------:R-:W-:-:S04]  /*f2d0*/  IMAD.WIDE.U32 R4, R20, UR44, R4 ;  /* 0x0000002c14047c25 */ /* 0x000fc8000f8e0004 */
[----:B------:R-:W-:Y:S01]  /*f2e0*/  IMAD.IADD R3, R5, 0x1, R3 ;  /* 0x0000000105037824 */ /* 0x000fe200078e0203 */
[----:B------:R-:W-:-:S04]  /*f2f0*/  LEA R6, P0, R4, UR8, 0x2 ;  /* 0x0000000804067c11 */ /* 0x000fc8000f8010ff */
[----:B------:R-:W-:Y:S01]  /*f300*/  LEA.HI.X R7, R4, UR9, R3, 0x2, P0 ;  /* 0x0000000904077c11 */ /* 0x000fe200080f1403 */
[----:B------:R-:W-:-:S05]  /*f310*/  IMAD.MOV.U32 R3, RZ, RZ, -0x800000 ;  /* 0xff800000ff037424 */ /* 0x000fca00078e00ff */
[----:B------:R1:W-:Y:S03]  /*f320*/  STG.E desc[UR50][R6.64], R3 ;  /* 0x0000000306007986 */ /* 0x0003e6000c101932 */
.L_x_735:
[----:B------:R-:W-:Y:S05]  /*f330*/  BSYNC B0 ;  /* 0x0000000000007941 */ /* 0x000fea0003800000 */
.L_x_734:
[----:B------:R-:W-:Y:S01]  /*f340*/  ULOP3.LUT UR48, URZ, UR48, URZ, 0x33, !UPT ;  /* 0x000000303f307292 */ /* 0x000fe2000f8e333f */
[----:B-1----:R-:W-:Y:S01]  /*f350*/  IMAD R3, R13, UR43, R10 ;  /* 0x0000002b0d037c24 */ /* 0x002fe2000f8e020a */
[----:B------:R-:W-:Y:S01]  /*f360*/  SHF.R.S32.HI R4, RZ, 0x3, R26 ;  /* 0x00000003ff047819 */ /* 0x000fe2000001141a */
[----:B------:R-:W-:Y:S01]  /*f370*/  IMAD.WIDE.U32 R6, R12, UR43, R8 ;  /* 0x0000002b0c067c25 */ /* 0x000fe2000f8e0008 */
[----:B---3--:R-:W-:Y:S01]  /*f380*/  ISETP.GE.AND P0, PT, R8, R25, PT ;  /* 0x000000190800720c */ /* 0x008fe20003f06270 */
[----:B------:R-:W-:Y:S02]  /*f390*/  BSSY B0, `(.L_x_736) ;  /* 0x000001d000007945 */ /* 0x000fe40003800000 */
[----:B--2---:R-:W-:Y:S02]  /*f3a0*/  VIADD R11, R11, UR48 ;  /* 0x000000300b0b7c36 */ /* 0x004fe40008000000 */
[----:B------:R-:W-:Y:S02]  /*f3b0*/  IMAD.IADD R7, R7, 0x1, R3 ;  /* 0x0000000107077824 */ /* 0x000fe400078e0203 */
[----:B------:R-:W-:-:S02]  /*f3c0*/  IMAD R8, R11, -0xc0, R24 ;  /* 0xffffff400b087824 */ /* 0x000fc400078e0218 */
[C---:B------:R-:W-:Y:S02]  /*f3d0*/  VIADD R0, R4.reuse, 0x30 ;  /* 0x0000003004007836 */ /* 0x040fe40000000000 */
[C---:B------:R-:W-:Y:S02]  /*f3e0*/  VIADD R3, R4.reuse, 0x60 ;  /* 0x0000006004037836 */ /* 0x040fe40000000000 */
[----:B------:R-:W-:Y:S01]  /*f3f0*/  VIADD R5, R4, 0x90 ;  /* 0x0000009004057836 */ /* 0x000fe20000000000 */
[-C--:B------:R-:W-:Y:S01]  /*f400*/  ISETP.GE.OR P3, PT, R0, R8.reuse, P0 ;  /* 0x000000080000720c */ /* 0x080fe20000766670 */
[----:B----4-:R-:W-:Y:S01]  /*f410*/  IMAD R0, R14, UR6, RZ ;  /* 0x000000060e007c24 */ /* 0x010fe2000f8e02ff */
[-C--:B------:R-:W-:Y:S02]  /*f420*/  ISETP.GE.OR P1, PT, R3, R8.reuse, P0 ;  /* 0x000000080300720c */ /* 0x080fe40000726670 */
[-C--:B------:R-:W-:Y:S01]  /*f430*/  ISETP.GE.OR P2, PT, R5, R8.reuse, P0 ;  /* 0x000000080500720c */ /* 0x080fe20000746670 */
[----:B------:R-:W-:Y:S01]  /*f440*/  IMAD R3, R15, UR44, R0 ;  /* 0x0000002c0f037c24 */ /* 0x000fe2000f8e0200 */
[----:B------:R-:W-:Y:S01]  /*f450*/  ISETP.GE.OR P0, PT, R4, R8, P0 ;  /* 0x000000080400720c */ /* 0x000fe20000706670 */
[----:B------:R-:W-:Y:S01]  /*f460*/  IMAD.WIDE.U32 R8, R14, UR44, R6 ;  /* 0x0000002c0e087c25 */ /* 0x000fe2000f8e0006 */
[----:B------:R-:W-:-:S03]  /*f470*/  SHF.R.S32.HI R5, RZ, 0x1f, R4 ;  /* 0x0000001fff057819 */ /* 0x000fc60000011404 */
[----:B------:R-:W-:-:S04]  /*f480*/  IMAD.WIDE R6, R11, 0xc0, R4 ;  /* 0x000000c00b067825 */ /* 0x000fc800078e0204 */
[----:B------:R-:W-:-:S04]  /*f490*/  IMAD.IADD R11, R9, 0x1, R3 ;  /* 0x00000001090b7824 */ /* 0x000fc800078e0203 */
[----:B------:R-:W-:Y:S05]  /*f4a0*/  @P0 BRA `(.L_x_737) ;  /* 0x00000000002c0947 */ /* 0x000fea0003800000 */
[----:B------:R-:W-:Y:S01]  /*f4b0*/  ULDC.64 UR6, c[0x0][0xad8] ;  /* 0x0002b60000067ab9 */ /* 0x000fe20000000a00 */
[----:B------:R-:W-:Y:S02]  /*f4c0*/  IMAD.MOV.U32 R4, RZ, RZ, R8 ;  /* 0x000000ffff047224 */ /* 0x000fe400078e0008 */
        /* <DEDUP_REMOVED lines=9> */
.L_x_737:
[----:B------:R-:W-:Y:S05]  /*f560*/  BSYNC B0 ;  /* 0x0000000000007941 */ /* 0x000fea0003800000 */
.L_x_736:
        /* <DEDUP_REMOVED lines=11> */
[----:B-1----:R-:W-:Y:S01]  /*f620*/  LEA R12, P0, R4, UR6, 0x1 ;  /* 0x00000006040c7c11 */ /* 0x002fe2000f8008ff */
[----:B------:R-:W-:-:S05]  /*f630*/  IMAD.IADD R3, R5, 0x1, R3 ;  /* 0x0000000105037824 */ /* 0x000fca00078e0203 */
[----:B------:R-:W-:-:S05]  /*f640*/  LEA.HI.X R13, R4, UR7, R3, 0x1, P0 ;  /* 0x00000007040d7c11 */ /* 0x000fca00080f0c03 */
[----:B------:R2:W-:Y:S02]  /*f650*/  STG.E.128 desc[UR50][R12.64], RZ ;  /* 0x000000ff0c007986 */ /* 0x0005e4000c101d32 */
.L_x_739:
[----:B------:R-:W-:Y:S05]  /*f660*/  BSYNC B0 ;  /* 0x0000000000007941 */ /* 0x000fea0003800000 */
.L_x_738:
        /* <DEDUP_REMOVED lines=11> */
[----:B-12---:R-:W-:Y:S01]  /*f720*/  LEA R12, P0, R4, UR6, 0x1 ;  /* 0x00000006040c7c11 */ /* 0x006fe2000f8008ff */
[----:B------:R-:W-:-:S05]  /*f730*/  IMAD.IADD R3, R5, 0x1, R3 ;  /* 0x0000000105037824 */ /* 0x000fca00078e0203 */
[----:B------:R-:W-:-:S05]  /*f740*/  LEA.HI.X R13, R4, UR7, R3, 0x1, P0 ;  /* 0x00000007040d7c11 */ /* 0x000fca00080f0c03 */
[----:B------:R3:W-:Y:S02]  /*f750*/  STG.E.128 desc[UR50][R12.64], RZ ;  /* 0x000000ff0c007986 */ /* 0x0007e4000c101d32 */
.L_x_741:
[----:B------:R-:W-:Y:S05]  /*f760*/  BSYNC B0 ;  /* 0x0000000000007941 */ /* 0x000fea0003800000 */
.L_x_740:
        /* <DEDUP_REMOVED lines=14> */
[----:B------:R4:W-:Y:S02]  /*f850*/  STG.E.128 desc[UR50][R6.64], RZ ;  /* 0x000000ff06007986 */ /* 0x0009e4000c101d32 */
.L_x_742:
[----:B------:R-:W-:Y:S05]  /*f860*/  BSYNC B0 ;  /* 0x0000000000007941 */ /* 0x000fea0003800000 */
.L_x_731:
[----:B------:R-:W5:Y:S02]  /*f870*/  LDC R0, c[0x0][0xda8] ;  /* 0x00036a00ff007b82 */ /* 0x000f640000000800 */
[----:B-----5:R-:W-:-:S13]  /*f880*/  ISETP.LE.AND P0, PT, R0, UR4, PT ;  /* 0x0000000400007c0c */ /* 0x020fda000bf03270 */
[----:B------:R-:W-:Y:S05]  /*f890*/  @!P0 BRA `(.L_x_743) ;  /* 0xffffff1400308947 */ /* 0x000fea000383ffff */
[----:B------:R-:W-:Y:S05]  /*f8a0*/  EXIT ;  /* 0x000000000000794d */ /* 0x000fea0003800000 */
.L_x_649:
[----:B------:R-:W-:-:S08]  /*f8b0*/  NOP ;  /* 0x0000000000007918 */ /* 0x000fd00000000000 */
[----:B------:R-:W1:-:S00]  /*f8c0*/  USETMAXREG.DEALLOC.CTAPOOL 0x20 ;  /* 0x00000020000079c8 */ /* 0x000e4000080e0500 */
[----:B-1----:R-:W-:-:S05]  /*f8d0*/  LOP3.LUT R16, R0, 0x3, RZ, 0xc0, !PT ;  /* 0x0000000300107812 */ /* 0x002fca00078ec0ff */
[----:B------:R-:W1:Y:S02]  /*f8e0*/  SHFL.IDX PT, R0, R16, RZ, 0x1f ;  /* 0x00001fff10007589 */ /* 0x000e6400000e0000 */
[----:B-1----:R-:W-:-:S13]  /*f8f0*/  ISETP.NE.AND P0, PT, R0, RZ, PT ;  /* 0x000000ff0000720c */ /* 0x002fda0003f05270 */
[----:B------:R-:W-:Y:S05]  /*f900*/  @P0 EXIT ;  /* 0x000000000000094d */ /* 0x000fea0003800000 */
[----:B------:R-:W1:Y:S01]  /*f910*/  S2UR UR4, SR_CTAID.X ;  /* 0x00000000000479c3 */ /* 0x000e620000002500 */
[----:B------:R-:W-:Y:S01]  /*f920*/  UMOV UR47, URZ ;  /* 0x0000003f002f7c82 */ /* 0x000fe20008000000 */
[----:B------:R-:W-:Y:S02]  /*f930*/  IMAD.MOV.U32 R19, RZ, RZ, RZ ;  /* 0x000000ffff137224 */ /* 0x000fe400078e00ff */
[----:B------:R-:W-:-:S04]  /*f940*/  IMAD.MOV.U32 R18, RZ, RZ, 0x1 ;  /* 0x00000001ff127424 */ /* 0x000fc800078e00ff */
[----:B------:R-:W1:Y:S02]  /*f950*/  LDC R0, c[0x0][0xda8] ;  /* 0x00036a00ff007b82 */ /* 0x000e640000000800 */
[----:B-1----:R-:W-:-:S13]  /*f960*/  ISETP.LE.AND P0, PT, R0, UR4, PT ;  /* 0x0000000400007c0c */ /* 0x002fda000bf03270 */
[----:B------:R-:W-:Y:S05]  /*f970*/  @P0 BRA `(.L_x_744) ;  /* 0x0000002800200947 */ /* 0x000fea0003800000 */
[----:B------:R-:W-:Y:S01]  /*f980*/  LOP3.LUT R23, R2, 0x1f, RZ, 0xc0, !PT ;  /* 0x0000001f02177812 */ /* 0x000fe200078ec0ff */
[----:B------:R-:W-:Y:S01]  /*f990*/  IMAD.U32 R22, RZ, RZ, UR4 ;  /* 0x00000004ff167e24 */ /* 0x000fe2000f8e00ff */
[----:B------:R-:W-:Y:S01]  /*f9a0*/  ULDC UR46, c[0x0][0xc] ;  /* 0x00000300002e7ab9 */ /* 0x000fe20000000800 */
[----:B------:R-:W-:Y:S01]  /*f9b0*/  IMAD.MOV.U32 R18, RZ, RZ, 0x1 ;  /* 0x00000001ff127424 */ /* 0x000fe200078e00ff */
[----:B------:R-:W-:Y:S01]  /*f9c0*/  ULDC.64 UR48, c[0x0][0x198] ;  /* 0x0000660000307ab9 */ /* 0x000fe20000000a00 */
[----:B------:R-:W-:Y:S01]  /*f9d0*/  IMAD.MOV.U32 R19, RZ, RZ, RZ ;  /* 0x000000ffff137224 */ /* 0x000fe200078e00ff */
[----:B------:R-:W-:-:S06]  /*f9e0*/  UMOV UR47, URZ ;  /* 0x0000003f002f7c82 */ /* 0x000fcc0008000000 */
.L_x_798:
[----:B------:R-:W-:Y:S01]  /*f9f0*/  ULDC UR8, c[0x0][0xdd0] ;  /* 0x0003740000087ab9 */ /* 0x000fe20000000800 */
[----:B-1----:R-:W1:Y:S01]  /*fa00*/  LDC R0, c[0x0][0xde8] ;  /* 0x00037a00ff007b82 */ /* 0x002e620000000800 */
[C---:B------:R-:W-:Y:S01]  /*fa10*/  R2UR UR6, R22.reuse ;  /* 0x00000000160672ca */ /* 0x040fe200000e0000 */
[----:B------:R-:W-:Y:S01]  /*fa20*/  UISETP.NE.AND UP0, UPT, UR8, 0x1, UPT ;  /* 0x000000010800788c */ /* 0x000fe2000bf05270 */
[----:B------:R-:W-:-:S10]  /*fa30*/  R2UR UR7, R22 ;  /* 0x00000000160772ca */ /* 0x000fd400000e0000 */
[----:B------:R-:W-:Y:S01]  /*fa40*/  @UP0 ULDC UR4, c[0x0][0xdd4] ;  /* 0x0003750000040ab9 */ /* 0x000fe20000000800 */
[----:B------:R-:W-:Y:S01]  /*fa50*/  @UP0 ULDC UR9, c[0x0][0xdd8] ;  /* 0x0003760000090ab9 */ /* 0x000fe20000000800 */
[----:B------:R-:W-:-:S04]  /*fa60*/  UIMAD.WIDE.U32 UR4, UR6, UR4, URZ ;  /* 0x00000004060472a5 */ /* 0x000fc8000f8e003f */
[----:B------:R-:W-:-:S04]  /*fa70*/  @UP0 USHF.R.U32.HI UR6, URZ, UR9, UR5 ;  /* 0x000000093f060299 */ /* 0x000fc80008011605 */
[----:B------:R-:W-:Y:S02]  /*fa80*/  UIADD3 UR4, -UR6, URZ, URZ ;  /* 0x0000003f06047290 */ /* 0x000fe4000fffe13f */
[----:B-1----:R-:W-:Y:S02]  /*fa90*/  ISETP.LE.AND P0, PT, R0, UR6, PT ;  /* 0x0000000600007c0c */ /* 0x002fe4000bf03270 */
[----:B------:R-:W-:-:S11]  /*faa0*/  UIMAD UR8, UR8, UR4, UR7 ;  /* 0x00000004080872a4 */ /* 0x000fd6000f8e0207 */
[----:B------:R-:W-:Y:S05]  /*fab0*/  @!P0 BRA `(.L_x_745) ;  /* 0x0000000000208947 */ /* 0x000fea0003800000 */
        /* <DEDUP_REMOVED lines=8> */
.L_x_745:
[----:B------:R-:W-:Y:S01]  /*fb40*/  ULDC UR9, c[0x0][0xdc4] ;  /* 0x0003710000097ab9 */ /* 0x000fe20000000800 */
[----:B------:R-:W-:Y:S01]  /*fb50*/  UMOV UR7, UR8 ;  /* 0x0000000800077c82 */ /* 0x000fe20008000000 */
[----:B------:R-:W-:-:S11]  /*fb60*/  UISETP.NE.AND UP0, UPT, UR9, 0x1, UPT ;  /* 0x000000010900788c */ /* 0x000fd6000bf05270 */
[----:B------:R-:W-:Y:S02]  /*fb70*/  @UP0 ULDC.64 UR10, c[0x0][0xdc8] ;  /* 0x00037200000a0ab9 */ /* 0x000fe40000000a00 */
[----:B------:R-:W-:-:S04]  /*fb80*/  UIMAD.WIDE.U32 UR4, UR8, UR10, URZ ;  /* 0x0000000a080472a5 */ /* 0x000fc8000f8e003f */
[----:B------:R-:W-:-:S04]  /*fb90*/  @UP0 USHF.R.U32.HI UR7, URZ, UR11, UR5 ;  /* 0x0000000b3f070299 */ /* 0x000fc80008011605 */
[----:B------:R-:W-:-:S12]  /*fba0*/  UIMAD UR4, UR7, UR9, URZ ;  /* 0x00000009070472a4 */ /* 0x000fd8000f8e023f */
.L_x_746:
[----:B------:R-:W-:Y:S01]  /*fbb0*/  ULDC.64 UR10, c[0x0][0x3f8] ;  /* 0x0000fe00000a7ab9 */ /* 0x000fe20000000a00 */
[----:B------:R-:W-:Y:S02]  /*fbc0*/  UIADD3 UR8, UR8, -UR4, URZ ;  /* 0x8000000408087290 */ /* 0x000fe4000fffe03f */
[----:B------:R-:W-:Y:S02]  /*fbd0*/  UISETP.NE.U32.AND UP0, UPT, UR10, URZ, UPT ;  /* 0x0000003f0a00728c */ /* 0x000fe4000bf05070 */
[----:B------:R-:W-:Y:S01]  /*fbe0*/  ULOP3.LUT UR7, URZ, UR7, URZ, 0x33, !UPT ;  /* 0x000000073f077292 */ /* 0x000fe2000f8e333f */
[----:B------:R-:W-:Y:S01]  /*fbf0*/  ULDC UR10, c[0x0][0xdb8] ;  /* 0x00036e00000a7ab9 */ /* 0x000fe20000000800 */
[----:B------:R-:W-:Y:S01]  /*fc00*/  ULDC.64 UR4, c[0x0][0x9e0] ;  /* 0x0002780000047ab9 */ /* 0x000fe20000000a00 */
[----:B------:R-:W-:Y:S01]  /*fc10*/  UISETP.NE.AND UP1, UPT, UR10, 0x1, UPT ;  /* 0x000000010a00788c */ /* 0x000fe2000bf25270 */
[----:B------:R-:W-:Y:S01]  /*fc20*/  ULDC UR9, c[0x0][0xdc4] ;  /* 0x0003710000097ab9 */ /* 0x000fe20000000800 */
[----:B------:R-:W-:Y:S01]  /*fc30*/  ULDC UR41, c[0x0][0xdac] ;  /* 0x00036b0000297ab9 */ /* 0x000fe20000000800 */
[----:B------:R-:W-:-:S02]  /*fc40*/  UISETP.GE.AND UP2, UPT, UR5, 0x1, UPT ;  /* 0x000000010500788c */ /* 0x000fc4000bf46270 */
[----:B------:R-:W-:Y:S02]  /*fc50*/  UIMAD UR9, UR6, UR9, UR8 ;  /* 0x00000009060972a4 */ /* 0x000fe4000f8e0208 */
[----:B------:R-:W-:Y:S02]  /*fc60*/  UIADD3 UR41, UR7, UR41, URZ ;  /* 0x0000002907297290 */ /* 0x000fe4000fffe03f */
[----:B------:R-:W-:Y:S01]  /*fc70*/  UISETP.NE.AND.EX UP0, UPT, UR11, URZ, UPT, UP0 ;  /* 0x0000003f0b00728c */ /* 0x000fe2000bf05300 */
[----:B------:R-:W-:Y:S01]  /*fc80*/  PLOP3.LUT P1, PT, PT, PT, UP2, 0x80, 0x0 ;  /* 0x000000000000781c */ /* 0x000fe20003f2f028 */
[----:B------:R-:W-:Y:S01]  /*fc90*/  @UP1 ULDC UR6, c[0x0][0xdbc] ;  /* 0x00036f0000061ab9 */ /* 0x000fe20000000800 */
[----:B------:R-:W-:Y:S02]  /*fca0*/  UIMAD UR41, UR41, 0xc0, URZ ;  /* 0x000000c0292978a4 */ /* 0x000fe4000f8e023f */
[----:B------:R-:W-:Y:S01]  /*fcb0*/  UIMAD.WIDE.U32 UR6, UR9, UR6, URZ ;  /* 0x00000006090672a5 */ /* 0x000fe2000f8e003f */
[----:B------:R-:W-:Y:S01]  /*fcc0*/  ULDC UR11, c[0x0][0x404] ;  /* 0x00010100000b7ab9 */ /* 0x000fe20000000800 */
[----:B------:R-:W-:Y:S01]  /*fcd0*/  ULDC UR12, c[0x0][0x288] ;  /* 0x0000a200000c7ab9 */ /* 0x000fe20000000800 */
[----:B------:R-:W-:Y:S01]  /*fce0*/  @UP1 ULDC UR14, c[0x0][0xdc0] ;  /* 0x00037000000e1ab9 */ /* 0x000fe20000000800 */
[----:B------:R-:W-:Y:S01]  /*fcf0*/  UMOV UR43, UR9 ;  /* 0x00000009002b7c82 */ /* 0x000fe20008000000 */
[----:B------:R-:W-:-:S02]  /*fd00*/  USEL UR11, UR11, 0x1, UP0 ;  /* 0x000000010b0b7887 */ /* 0x000fc40008000000 */
[----:B------:R-:W-:Y:S02]  /*fd10*/  UIADD3 UR8, UR41, 0xc0, -UR12 ;  /* 0x000000c029087890 */ /* 0x000fe4000fffe80c */
[----:B------:R-:W-:Y:S01]  /*fd20*/  @UP1 USHF.R.U32.HI UR43, URZ, UR14, UR7 ;  /* 0x0000000e3f2b1299 */ /* 0x000fe20008011607 */
[----:B------:R-:W-:Y:S02]  /*fd30*/  ULDC UR13, c[0x0][0x2e0] ;  /* 0x0000b800000d7ab9 */ /* 0x000fe40000000800 */
[----:B------:R-:W-:Y:S02]  /*fd40*/  UIMAD UR6, UR11, UR13, UR8 ;  /* 0x0000000d0b0672a4 */ /* 0x000fe4000f8e0208 */
[----:B------:R-:W-:Y:S02]  /*fd50*/  UIADD3 UR42, -UR43, URZ, URZ ;  /* 0x0000003f2b2a7290 */ /* 0x000fe4000fffe13f */
[----:B------:R-:W-:Y:S02]  /*fd60*/  UIADD3 UR4, UR6, UR4, URZ ;  /* 0x0000000406047290 */ /* 0x000fe4000fffe03f */
[----:B------:R-:W-:Y:S01]  /*fd70*/  UIMAD UR42, UR10, UR42, UR9 ;  /* 0x0000002a0a2a72a4 */ /* 0x000fe2000f8e0209 */
[----:B------:R-:W-:Y:S11]  /*fd80*/  @!P1 BRA `(.L_x_747) ;  /* 0x0000000000449947 */ /* 0x000ff60003800000 */
        /* <DEDUP_REMOVED lines=10> */
.L_x_748:
[----:B------:R-:W-:-:S11]  /*fe30*/  UISETP.NE.AND UP0, UPT, UR5, 0x1, UPT ;  /* 0x000000010500788c */ /* 0x000fd6000bf05270 */
[----:B------:R-:W-:Y:S02]  /*fe40*/  @UP0 ULDC.64 UR14, c[0x0][0x9e8] ;  /* 0x00027a00000e0ab9 */ /* 0x000fe40000000a00 */
[----:B------:R-:W-:-:S04]  /*fe50*/  UIMAD.WIDE.U32 UR6, UR8, UR14, URZ ;  /* 0x0000000e080672a5 */ /* 0x000fc8000f8e003f */
[----:B------:R-:W-:-:S12]  /*fe60*/  @UP0 USHF.R.U32.HI UR8, URZ, UR15, UR7 ;  /* 0x0000000f3f080299 */ /* 0x000fd80008011607 */
.L_x_749:
[----:B------:R-:W-:-:S04]  /*fe70*/  UIMAD UR8, UR8, UR5, UR5 ;  /* 0x00000005080872a4 */ /* 0x000fc8000f8e0205 */
[----:B------:R-:W-:-:S04]  /*fe80*/  UISETP.LT.AND UP0, UPT, UR4, UR8, UPT ;  /* 0x000000080400728c */ /* 0x000fc8000bf01270 */
[----:B------:R-:W-:-:S12]  /*fe90*/  USEL UR4, UR4, UR8, UP0 ;  /* 0x0000000804047287 */ /* 0x000fd80008000000 */
.L_x_747:
[----:B------:R-:W-:Y:S02]  /*fea0*/  UIMAD UR7, UR11, UR13, 0x7f ;  /* 0x0000007f0b0774a4 */ /* 0x000fe4000f8e020d */
[----:B------:R-:W-:Y:S02]  /*feb0*/  UIADD3 UR4, UR4, 0x7f, URZ ;  /* 0x0000007f04047890 */ /* 0x000fe4000fffe03f */
[----:B------:R-:W-:Y:S02]  /*fec0*/  USHF.R.S32.HI UR8, URZ, 0x1f, UR7 ;  /* 0x0000001f3f087899 */ /* 0x000fe40008011407 */
[----:B------:R-:W-:Y:S02]  /*fed0*/  USHF.R.S32.HI UR6, URZ, 0x1f, UR4 ;  /* 0x0000001f3f067899 */ /* 0x000fe40008011404 */
[----:B------:R-:W-:Y:S02]  /*fee0*/  ULEA.HI UR8, UR8, UR7, URZ, 0x7 ;  /* 0x0000000708087291 */ /* 0x000fe4000f8f383f */
[----:B------:R-:W-:-:S02]  /*fef0*/  ULEA.HI UR6, UR6, UR4, URZ, 0x7 ;  /* 0x0000000406067291 */ /* 0x000fc4000f8f383f */
[----:B------:R-:W-:Y:S02]  /*ff00*/  UIADD3 UR4, UR41, -UR12, URZ ;  /* 0x8000000c29047290 */ /* 0x000fe4000fffe03f */
[----:B------:R-:W-:Y:S02]  /*ff10*/  USHF.R.S32.HI UR45, URZ, 0x7, UR8 ;  /* 0x000000073f2d7899 */ /* 0x000fe40008011408 */
[----:B------:R-:W-:Y:S02]  /*ff20*/  USHF.R.S32.HI UR6, URZ, 0x7, UR6 ;  /* 0x000000073f067899 */ /* 0x000fe40008011406 */
[----:B------:R-:W-:Y:S02]  /*ff30*/  UIMAD UR4, UR11, UR13, UR4 ;  /* 0x0000000d0b0472a4 */ /* 0x000fe4000f8e0204 */
[----:B------:R-:W-:Y:S01]  /*ff40*/  UISETP.LT.AND UP0, UPT, UR45, UR6, UPT ;  /* 0x000000062d00728c */ /* 0x000fe2000bf01270 */
[----:B------:R-:W-:Y:S02]  /*ff50*/  ULDC UR8, c[0x0][0x9dc] ;  /* 0x0002770000087ab9 */ /* 0x000fe40000000800 */
[----:B------:R-:W-:-:S02]  /*ff60*/  UIADD3 UR8, UR4, -UR8, URZ ;  /* 0x8000000804087290 */ /* 0x000fc4000fffe03f */
[----:B------:R-:W-:Y:S01]  /*ff70*/  USEL UR45, UR45, UR6, UP0 ;  /* 0x000000062d2d7287 */ /* 0x000fe20008000000 */
[----:B------:R-:W-:Y:S11]  /*ff80*/  @!P1 BRA `(.L_x_750) ;  /* 0x0000000000449947 */ /* 0x000ff60003800000 */
        /* <DEDUP_REMOVED lines=10> */
.L_x_751:
[----:B------:R-:W-:-:S11]  /*10030*/  UISETP.NE.AND UP0, UPT, UR5, 0x1, UPT ;  /* 0x000000010500788c */ /* 0x000fd6000bf05270 */
[----:B------:R-:W-:Y:S02]  /*10040*/  @UP0 ULDC.64 UR10, c[0x0][0x9e8] ;  /* 0x00027a00000a0ab9 */ /* 0x000fe40000000a00 */
[----:B------:R-:W-:-:S04]  /*10050*/  UIMAD.WIDE.U32 UR6, UR4, UR10, URZ ;  /* 0x0000000a040672a5 */ /* 0x000fc8000f8e003f */
[----:B------:R-:W-:-:S12]  /*10060*/  @UP0 USHF.R.U32.HI UR4, URZ, UR11, UR7 ;  /* 0x0000000b3f040299 */ /* 0x000fd80008011607 */
.L_x_752:
[----:B------:R-:W-:-:S04]  /*10070*/  UIMAD UR4, UR4, UR5, URZ ;  /* 0x00000005040472a4 */ /* 0x000fc8000f8e023f */
[----:B------:R-:W-:-:S04]  /*10080*/  UISETP.LT.AND UP0, UPT, UR8, UR4, UPT ;  /* 0x000000040800728c */ /* 0x000fc8000bf01270 */
[----:B------:R-:W-:-:S12]  /*10090*/  USEL UR8, UR8, UR4, !UP0 ;  /* 0x0000000408087287 */ /* 0x000fd8000c000000 */
.L_x_750:
[----:B------:R-:W-:Y:S01]  /*100a0*/  USHF.R.S32.HI UR4, URZ, 0x1f, UR8 ;  /* 0x0000001f3f047899 */ /* 0x000fe20008011408 */
[----:B------:R-:W-:Y:S03]  /*100b0*/  BSSY B6, `(.L_x_753) ;  /* 0x0000205000067945 */ /* 0x000fe60003800000 */
[----:B------:R-:W-:-:S04]  /*100c0*/  ULEA.HI UR4, UR4, UR8, URZ, 0x7 ;  /* 0x0000000804047291 */ /* 0x000fc8000f8f383f */
[----:B------:R-:W-:-:S04]  /*100d0*/  USHF.R.S32.HI UR4, URZ, 0x7, UR4 ;  /* 0x000000073f047899 */ /* 0x000fc80008011404 */
[----:B------:R-:W-:-:S04]  /*100e0*/  UISETP.LT.AND UP0, UPT, URZ, UR4, UPT ;  /* 0x000000043f00728c */ /* 0x000fc8000bf01270 */
[----:B------:R-:W-:-:S04]  /*100f0*/  USEL UR44, URZ, UR4, !UP0 ;  /* 0x000000043f2c7287 */ /* 0x000fc8000c000000 */
[----:B------:R-:W-:-:S06]  /*10100*/  UISETP.GT.AND UP0, UPT, UR45, UR44, UPT ;  /* 0x0000002c2d00728c */ /* 0x000fcc000bf04270 */
[----:B------:R-:W-:-:S13]  /*10110*/  PLOP3.LUT P0, PT, PT, PT, UP0, 0x80, 0x0 ;  /* 0x000000000000781c */ /* 0x000fda0003f0f008 */
[----:B------:R-:W-:Y:S05]  /*10120*/  @P0 BRA `(.L_x_754) ;  /* 0x0000000000400947 */ /* 0x000fea0003800000 */
[----:B------:R-:W-:Y:S01]  /*10130*/  ISETP.NE.AND P0, PT, R23, RZ, PT ;  /* 0x000000ff1700720c */ /* 0x000fe20003f05270 */
[----:B------:R-:W-:-:S12]  /*10140*/  IMAD.MOV.U32 R13, RZ, RZ, R22 ;  /* 0x000000ffff0d7224 */ /* 0x000fd800078e0016 */
[----:B------:R-:W-:Y:S05]  /*10150*/  @P0 BRA `(.L_x_755) ;  /* 0x0000001c00e80947 */ /* 0x000fea0003800000 */
[----:B------:R-:W1:Y:S01]  /*10160*/  S2R R7, SR_LANEID ;  /* 0x0000000000077919 */ /* 0x000e620000000000 */
[----:B------:R-:W-:Y:S01]  /*10170*/  VOTEU.ANY UR4, UPT, PT ;  /* 0x0000000000047886 */ /* 0x000fe200038e0100 */
[----:B------:R-:W2:Y:S01]  /*10180*/  LDC.64 R2, c[0x0][0xdf0] ;  /* 0x00037c00ff027b82 */ /* 0x000ea20000000a00 */
[----:B------:R-:W1:Y:S08]  /*10190*/  FLO.U32 R0, UR4 ;  /* 0x0000000400007d00 */ /* 0x000e7000080e0000 */
[----:B------:R-:W2:Y:S01]  /*101a0*/  POPC R5, UR4 ;  /* 0x0000000400057d09 */ /* 0x000ea20008000000 */
[----:B-1----:R-:W-:-:S13]  /*101b0*/  ISETP.EQ.U32.AND P0, PT, R0, R7, PT ;  /* 0x000000070000720c */ /* 0x002fda0003f02070 */
[----:B--2---:R-:W2:Y:S01]  /*101c0*/  @P0 ATOMG.E.ADD.STRONG.GPU PT, R3, desc[UR50][R2.64], R5 ;  /* 0x00000005020309a8 */ /* 0x004ea200081ee1f2 */
[----:B------:R-:W1:Y:S02]  /*101d0*/  S2R R4, SR_LTMASK ;  /* 0x0000000000047919 */ /* 0x000e640000003900 */
[----:B-1----:R-:W-:-:S04]  /*101e0*/  LOP3.LUT R4, R4, UR4, RZ, 0xc0, !PT ;  /* 0x0000000404047c12 */ /* 0x002fc8000f8ec0ff */
[----:B------:R-:W1:Y:S01]  /*101f0*/  POPC R13, R4 ;  /* 0x00000004000d7309 */ /* 0x000e620000000000 */
[----:B--2---:R-:W1:Y:S02]  /*10200*/  SHFL.IDX PT, R0, R3, R0, 0x1f ;  /* 0x00001f0003007589 */ /* 0x004e6400000e0000 */
[----:B-1----:R-:W-:Y:S01]  /*10210*/  IADD3 R13, R0, UR46, R13 ;  /* 0x0000002e000d7c10 */ /* 0x002fe2000fffe00d */
[----:B------:R-:W-:Y:S06]  /*10220*/  BRA `(.L_x_755) ;  /* 0x0000001c00b47947 */ /* 0x000fec0003800000 */
.L_x_754:
[----:B------:R-:W1:Y:S01]  /*10230*/  S2UR UR4, SR_CgaCtaId ;  /* 0x00000000000479c3 */ /* 0x000e620000008800 */
[----:B------:R-:W-:Y:S02]  /*10240*/  UMOV UR39, 0x400 ;  /* 0x0000040000277882 */ /* 0x000fe40000000000 */
[----:B-1----:R-:W-:-:S04]  /*10250*/  ULEA UR39, UR4, UR39, 0x18 ;  /* 0x0000002704277291 */ /* 0x002fc8000f8ec03f */
[----:B------:R-:W-:-:S04]  /*10260*/  UIADD3 UR4, UR39, 0xe400, URZ ;  /* 0x0000e40027047890 */ /* 0x000fc8000fffe03f */
[----:B------:R-:W-:-:S06]  /*10270*/  ULOP3.LUT UP0, URZ, UR4, 0x3ff, URZ, 0xc0, !UPT ;  /* 0x000003ff043f7892 */ /* 0x000fcc000f80c03f */
[----:B------:R-:W-:-:S13]  /*10280*/  PLOP3.LUT P0, PT, PT, PT, UP0, 0x80, 0x0 ;  /* 0x000000000000781c */ /* 0x000fda0003f0f008 */
[----:B------:R-:W-:Y:S05]  /*10290*/  @!P0 BRA `(.L_x_756) ;  /* 0x0000000000408947 */ /* 0x000fea0003800000 */
[----:B------:R-:W-:Y:S01]  /*102a0*/  MOV R2, 0x0 ;  /* 0x0000000000027802 */ /* 0x000fe20000000f00 */
[----:B------:R-:W-:Y:S01]  /*102b0*/  ULDC.64 UR4, c[0x4][0xa8] ;  /* 0x01002a0000047ab9 */ /* 0x000fe20000000a00 */
[----:B------:R-:W-:Y:S01]  /*102c0*/  ULDC.64 UR6, c[0x4][0xb0] ;  /* 0x01002c0000067ab9 */ /* 0x000fe20000000a00 */
[----:B------:R-:W-:Y:S02]  /*102d0*/  IMAD.U32 R4, RZ, RZ, UR4 ;  /* 0x00000004ff047e24 */ /* 0x000fe4000f8e00ff */
[----:B------:R-:W-:Y:S01]  /*102e0*/  IMAD.U32 R5, RZ, RZ, UR5 ;  /* 0x00000005ff057e24 */ /* 0x000fe2000f8e00ff */
[----:B------:R-:W1:Y:S01]  /*102f0*/  LDC.64 R2, c[0x4][R2] ;  /* 0x0100000002027b82 */ /* 0x000e620000000a00 */
[----:B------:R-:W-:Y:S01]  /*10300*/  ULDC.64 UR4, c[0x4][0x8] ;  /* 0x0100020000047ab9 */ /* 0x000fe20000000a00 */
[----:B------:R-:W-:Y:S02]  /*10310*/  IMAD.U32 R6, RZ, RZ, UR6 ;  /* 0x00000006ff067e24 */ /* 0x000fe4000f8e00ff */
[----:B------:R-:W-:-:S02]  /*10320*/  IMAD.U32 R7, RZ, RZ, UR7 ;  /* 0x00000007ff077e24 */ /* 0x000fc4000f8e00ff */
[----:B------:R-:W-:Y:S02]  /*10330*/  IMAD.U32 R10, RZ, RZ, UR4 ;  /* 0x00000004ff0a7e24 */ /* 0x000fe4000f8e00ff */
[----:B------:R-:W-:Y:S02]  /*10340*/  IMAD.U32 R11, RZ, RZ, UR5 ;  /* 0x00000005ff0b7e24 */ /* 0x000fe4000f8e00ff */
[----:B------:R-:W-:Y:S02]  /*10350*/  IMAD.MOV.U32 R8, RZ, RZ, 0x70 ;  /* 0x00000070ff087424 */ /* 0x000fe400078e00ff */
[----:B------:R-:W-:Y:S02]  /*10360*/  IMAD.MOV.U32 R12, RZ, RZ, 0x1 ;  /* 0x00000001ff0c7424 */ /* 0x000fe400078e00ff */
[----:B------:R-:W-:-:S07]  /*10370*/  IMAD.MOV.U32 R13, RZ, RZ, RZ ;  /* 0x000000ffff0d7224 */ /* 0x000fce00078e00ff */
[----:B------:R-:W-:-:S07]  /*10380*/  LEPC R20, `(.L_x_756) ;  /* 0x000000001014794e */ /* 0x000fce0000000000 */
[----:B-1----:R-:W-:Y:S05]  /*10390*/  CALL.ABS.NOINC R2 ;  /* 0x0000000002007343 */ /* 0x002fea0003c00000 */
.L_x_756:
[----:B------:R-:W-:-:S04]  /*103a0*/  UIADD3 UR4, UR39, 0x400, URZ ;  /* 0x0000040027047890 */ /* 0x000fc8000fffe03f */
[----:B------:R-:W-:-:S06]  /*103b0*/  ULOP3.LUT UP0, URZ, UR4, 0x3ff, URZ, 0xc0, !UPT ;  /* 0x000003ff043f7892 */ /* 0x000fcc000f80c03f */
[----:B------:R-:W-:-:S13]  /*103c0*/  PLOP3.LUT P0, PT, PT, PT, UP0, 0x80, 0x0 ;  /* 0x000000000000781c */ /* 0x000fda0003f0f008 */
[----:B------:R-:W-:Y:S05]  /*103d0*/  @!P0 BRA `(.L_x_757) ;  /* 0x00000000007c8947 */ /* 0x000fea0003800000 */
        /* <DEDUP_REMOVED lines=16> */
.L_x_758:
[----:B------:R1:W2:Y:S01]  /*104e0*/  LDC.64 R2, c[0x4][R24] ;  /* 0x0100000018027b82 */ /* 0x0002a20000000a00 */
[----:B------:R-:W-:Y:S01]  /*104f0*/  ULDC.64 UR4, c[0x4][0xa8] ;  /* 0x01002a0000047ab9 */ /* 0x000fe20000000a00 */
[----:B------:R-:W-:Y:S01]  /*10500*/  ULDC.64 UR6, c[0x4][0xb0] ;  /* 0x01002c0000067ab9 */ /* 0x000fe20000000a00 */
[----:B------:R-:W-:Y:S02]  /*10510*/  IMAD.U32 R4, RZ, RZ, UR4 ;  /* 0x00000004ff047e24 */ /* 0x000fe4000f8e00ff */
        /* <DEDUP_REMOVED lines=11> */
.L_x_757:
[----:B------:R-:W-:Y:S01]  /*105d0*/  ULDC.64 UR4, c[0x0][0x9f8] ;  /* 0x00027e0000047ab9 */ /* 0x000fe20000000a00 */
[----:B------:R-:W-:Y:S01]  /*105e0*/  IMAD.U32 R5, RZ, RZ, UR43 ;  /* 0x0000002bff057e24 */ /* 0x000fe2000f8e00ff */
[----:B------:R-:W-:Y:S01]  /*105f0*/  ISETP.NE.U32.AND P0, PT, RZ, UR4, PT ;  /* 0x00000004ff007c0c */ /* 0x000fe2000bf05070 */
[----:B------:R-:W-:-:S03]  /*10600*/  IMAD.U32 R0, RZ, RZ, UR43 ;  /* 0x0000002bff007e24 */ /* 0x000fc6000f8e00ff */
[----:B------:R-:W-:-:S13]  /*10610*/  ISETP.NE.AND.EX P0, PT, RZ, UR5, PT, P0 ;  /* 0x00000005ff007c0c */ /* 0x000fda000bf05300 */
[----:B------:R-:W1:Y:S02]  /*10620*/  @P0 LDC.64 R2, c[0x0][0x9f8] ;  /* 0x00027e00ff020b82 */ /* 0x000e640000000a00 */
[----:B-1----:R-:W-:-:S06]  /*10630*/  @P0 IMAD.WIDE R4, R5, 0x4, R2 ;  /* 0x0000000405040825 */ /* 0x002fcc00078e0202 */
[----:B------:R-:W1:Y:S01]  /*10640*/  LDC R2, c[0x0][0x428] ;  /* 0x00010a00ff027b82 */ /* 0x000e620000000800 */
[----:B------:R2:W3:Y:S01]  /*10650*/  @P0 LDG.E R0, desc[UR50][R4.64] ;  /* 0x0000003204000981 */ /* 0x0004e2000c1e1900 */
[----:B------:R-:W-:Y:S01]  /*10660*/  ISETP.NE.AND P1, PT, R23, RZ, PT ;  /* 0x000000ff1700720c */ /* 0x000fe20003f25270 */
[----:B------:R-:W-:Y:S01]  /*10670*/  UMOV UR40, URZ ;  /* 0x0000003f00287c82 */ /* 0x000fe20008000000 */
[----:B------:R-:W-:Y:S01]  /*10680*/  UMOV UR6, 0xffffffff ;  /* 0xffffffff00067882 */ /* 0x000fe20000000000 */
[----:B------:R-:W-:-:S04]  /*10690*/  IMAD.U32 R7, RZ, RZ, UR45 ;  /* 0x0000002dff077e24 */ /* 0x000fc8000f8e00ff */
[----:B------:R-:W-:-:S06]  /*106a0*/  VIADD R7, R7, 0xffffffff ;  /* 0xffffffff07077836 */ /* 0x000fcc0000000000 */
[----:B------:R-:W-:-:S05]  /*106b0*/  VOTEU.ALL UP1, P1 ;  /* 0x00000000003f7886 */ /* 0x000fca0000820000 */
[----:B------:R-:W-:Y:S01]  /*106c0*/  @!UP1 UIADD3 UR4, UP0, UR48, 0x270, URZ ;  /* 0x0000027030049890 */ /* 0x000fe2000ff1e03f */
[----:B-1----:R-:W-:Y:S02]  /*106d0*/  ISETP.NE.AND P2, PT, R2, 0x1, PT ;  /* 0x000000010200780c */ /* 0x002fe40003f45270 */
[----:B------:R-:W1:Y:S01]  /*106e0*/  LDC.64 R2, c[0x0][0x3f8] ;  /* 0x0000fe00ff027b82 */ /* 0x000e620000000a00 */
[----:B------:R-:W-:-:S09]  /*106f0*/  @!UP1 UIADD3.X UR5, URZ, UR49, URZ, UP0, !UPT ;  /* 0x000000313f059290 */ /* 0x000fd200087fe43f */
[----:B------:R4:W-:Y:S01]  /*10700*/  @!UP1 UTMAPF.L2.4D [UR40], [UR4] ;  /* 0x00000028040095b8 */ /* 0x0009e20008018000 */
[----:B------:R-:W2:Y:S08]  /*10710*/  @P2 LDC R6, c[0x0][0x42c] ;  /* 0x00010b00ff062b82 */ /* 0x000eb00000000800 */
[----:B------:R-:W5:Y:S01]  /*10720*/  @P2 LDC R9, c[0x0][0x430] ;  /* 0x00010c00ff092b82 */ /* 0x000f620000000800 */
[----:B-1----:R-:W-:-:S04]  /*10730*/  ISETP.NE.U32.AND P0, PT, R2, RZ, PT ;  /* 0x000000ff0200720c */ /* 0x002fc80003f05070 */
[----:B------:R-:W-:Y:S01]  /*10740*/  ISETP.NE.AND.EX P0, PT, R3, RZ, PT, P0 ;  /* 0x000000ff0300720c */ /* 0x000fe20003f05300 */
[----:B--2---:R-:W-:-:S04]  /*10750*/  @P2 IMAD.HI.U32 R4, R6, UR42, RZ ;  /* 0x0000002a06042c27 */ /* 0x004fc8000f8e00ff */
[----:B------:R-:W-:Y:S01]  /*10760*/  IMAD.U32 R6, RZ, RZ, UR42 ;  /* 0x0000002aff067e24 */ /* 0x000fe2000f8e00ff */
[----:B-----5:R-:W-:Y:S02]  /*10770*/  @P2 SHF.R.U32.HI R6, RZ, R9, R4 ;  /* 0x00000009ff062219 */ /* 0x020fe40000011604 */
[----:B---3--:R-:W-:Y:S01]  /*10780*/  SEL R9, R0, RZ, !P0 ;  /* 0x000000ff00097207 */ /* 0x008fe20004000000 */
[----:B----4-:R-:W-:Y:S06]  /*10790*/  BRA.DIV UR6, `(.L_x_759) ;  /* 0x0000002206307947 */ /* 0x010fec000b800000 */
.L_x_810:
[----:B------:R-:W-:Y:S01]  /*107a0*/  UMOV UR4, 0xffffffff ;  /* 0xffffffff00047882 */ /* 0x000fe20000000000 */
[----:B------:R-:W-:Y:S02]  /*107b0*/  SHF.R.S32.HI R8, RZ, 0x1f, R0 ;  /* 0x0000001fff087819 */ /* 0x000fe40000011400 */
[----:B------:R-:W-:Y:S05]  /*107c0*/  BRA.DIV UR4, `(.L_x_760) ;  /* 0x0000002204447947 */ /* 0x000fea000b800000 */
[----:B------:R-:W-:-:S13]  /*107d0*/  ELECT P6, URZ, PT ;  /* 0x00000000003f782f */ /* 0x000fda00038c0000 */
.L_x_813:
[----:B------:R-:W-:Y:S05]  /*107e0*/  @!P6 BRA `(.L_x_761) ;  /* 0x0000000000bce947 */ /* 0x000fea0003800000 */
[----:B------:R-:W-:Y:S01]  /*107f0*/  LEA R13, R19, UR39, 0x3 ;  /* 0x00000027130d7c11 */ /* 0x000fe2000f8e18ff */
[----:B------:R-:W-:Y:S01]  /*10800*/  IMAD.MOV.U32 R9, RZ, RZ, R0 ;  /* 0x000000ffff097224 */ /* 0x000fe200078e0000 */
[----:B------:R-:W-:Y:S01]  /*10810*/  SHF.L.U32 R12, R18, 0x1f, RZ ;  /* 0x0000001f120c7819 */ /* 0x000fe200000006ff */
        /* <DEDUP_REMOVED lines=9> */
[----:B------:R-:W-:-:S04]  /*108b0*/  @P2 SHF.R.U32.HI R15, RZ, R5, R4 ;  /* 0x00000005ff0f2219 */ /* 0x000fc80000011604 */
[--C-:B------:R-:W-:Y:S01]  /*108c0*/  SHF.R.S32.HI R5, RZ, 0x1f, R15.reuse ;  /* 0x0000001fff057819 */ /* 0x100fe2000001140f */
[----:B------:R-:W-:-:S04]  /*108d0*/  IMAD.MOV.U32 R4, RZ, RZ, R15 ;  /* 0x000000ffff047224 */ /* 0x000fc800078e000f */
[----:B------:R-:W-:-:S04]  /*108e0*/  IMAD.WIDE.U32 R10, R0, UR4, R4 ;  /* 0x00000004000a7c25 */ /* 0x000fc8000f8e0004 */
[----:B------:R-:W-:Y:S01]  /*108f0*/  IMAD.IADD R5, R11, 0x1, R9 ;  /* 0x000000010b057824 */ /* 0x000fe200078e0209 */
[----:B------:R-:W-:-:S04]  /*10900*/  LEA R4, P2, R10, R2, 0x2 ;  /* 0x000000020a047211 */ /* 0x000fc800078410ff */
[----:B------:R-:W-:-:S05]  /*10910*/  LEA.HI.X R5, R10, R3, R5, 0x2, P2 ;  /* 0x000000030a057211 */ /* 0x000fca00010f1405 */
[----:B------:R1:W5:Y:S01]  /*10920*/  LDG.E R9, desc[UR50][R4.64] ;  /* 0x0000003204097981 */ /* 0x000362000c1e1900 */
[----:B------:R-:W-:-:S04]  /*10930*/  IMAD.MOV R10, RZ, RZ, -R15 ;  /* 0x000000ffff0a7224 */ /* 0x000fc800078e0a0f */
[----:B------:R-:W-:-:S07]  /*10940*/  IMAD R7, R14, R10, R7 ;  /* 0x0000000a0e077224 */ /* 0x000fce00078e0207 */
.L_x_762:
[----:B------:R-:W2:Y:S01]  /*10950*/  SYNCS.PHASECHK.TRANS64.TRYWAIT P2, [R13+URZ+0x16840], R12 ;  /* 0x0168400c0d0075a7 */ /* 0x000ea2000804017f */
[----:B------:R-:W-:Y:S01]  /*10960*/  ISETP.NE.AND P3, PT, R17, RZ, PT ;  /* 0x000000ff1100720c */ /* 0x000fe20003f65270 */
[----:B--2---:R-:W-:-:S12]  /*10970*/  @!P2 BRA `(.L_x_763) ;  /* 0x0000001c00f8a947 */ /* 0x004fd80003800000 */
.L_x_814:
[----:B------:R-:W-:Y:S05]  /*10980*/  @P3 BRA `(.L_x_764) ;  /* 0x0000000000143947 */ /* 0x000fea0003800000 */
[----:B------:R-:W-:Y:S01]  /*10990*/  ISETP.NE.AND P2, PT, R23, RZ, PT ;  /* 0x000000ff1700720c */ /* 0x000fe20003f45270 */
[----:B-1----:R-:W-:-:S04]  /*109a0*/  IMAD.MOV.U32 R4, RZ, RZ, 0x4000 ;  /* 0x00004000ff047424 */ /* 0x002fc800078e00ff */
[----:B------:R3:W-:Y:S08]  /*109b0*/  SYNCS.ARRIVE.TRANS64 RZ, [R13+URZ+0x16830], R4 ;  /* 0x016830040dff79a7 */ /* 0x0007f0000800003f */
[----:B------:R-:W-:Y:S05]  /*109c0*/  @!P2 BRA `(.L_x_764) ;  /* 0x000000000004a947 */ /* 0x000fea0003800000 */
[----:B------:R-:W-:Y:S01]  /*109d0*/  BPT.TRAP 0x1 ;  /* 0x000000040000795c */ /* 0x000fe20000300000 */
.L_x_764:
        /* <DEDUP_REMOVED lines=8> */
[----:B-----5:R-:W-:Y:S01]  /*10a60*/  R2UR UR13, R9 ;  /* 0x00000000090d72ca */ /* 0x020fe200000e0000 */
[----:B------:R-:W-:-:S04]  /*10a70*/  UMOV UR10, URZ ;  /* 0x0000003f000a7c82 */ /* 0x000fc80008000000 */
[----:B------:R-:W-:Y:S02]  /*10a80*/  ULEA UR8, UR8, UR39, 0xe ;  /* 0x0000002708087291 */ /* 0x000fe4000f8e703f */
[----:B------:R-:W-:Y:S02]  /*10a90*/  USHF.L.U32 UR11, UR11, 0x7, URZ ;  /* 0x000000070b0b7899 */ /* 0x000fe4000800063f */
[----:B------:R-:W-:Y:S02]  /*10aa0*/  UIADD3 UR9, UR9, 0x16830, URZ ;  /* 0x0001683009097890 */ /* 0x000fe4000fffe03f */
[----:B------:R-:W-:-:S09]  /*10ab0*/  UIADD3 UR8, UR8, 0xe400, URZ ;  /* 0x0000e40008087890 */ /* 0x000fd2000fffe03f */
[----:B------:R4:W-:Y:S02]  /*10ac0*/  UTMALDG.4D [UR8], [UR4], desc[UR6] ;  /* 0x00000608040075b4 */ /* 0x0009e40008019000 */
[----:B----4-:R-:W-:Y:S01]  /*10ad0*/  NOP ;  /* 0x0000000000007918 */ /* 0x010fe20000000000 */
.L_x_761:
[----:B------:R-:W-:Y:S05]  /*10ae0*/  WARPSYNC.ALL ;  /* 0x0000000000007948 */ /* 0x000fea0003800000 */
[----:B------:R-:W-:Y:S01]  /*10af0*/  BAR.SYNC.DEFER_BLOCKING 0x8, 0x1a0 ;  /* 0x0206800000007b1d */ /* 0x000fe20000010000 */
[----:B------:R-:W-:Y:S01]  /*10b00*/  ELECT P2, URZ, PT ;  /* 0x00000000003f782f */ /* 0x000fe20003840000 */
[----:B------:R-:W-:Y:S02]  /*10b10*/  UIADD3 UR47, UR47, 0x1, URZ ;  /* 0x000000012f2f7890 */ /* 0x000fe4000fffe03f */
[----:B------:R-:W-:Y:S02]  /*10b20*/  UIADD3 UR6, UP0, UR48, 0x270, URZ ;  /* 0x0000027030067890 */ /* 0x000fe4000ff1e03f */
[----:B------:R-:W-:-:S02]  /*10b30*/  ULEA.HI UR4, UR47, UR47, URZ, 0x1 ;  /* 0x0000002f2f047291 */ /* 0x000fc4000f8f083f */
[----:B------:R-:W-:Y:S02]  /*10b40*/  UIADD3 UR8, UR39, 0x8400, URZ ;  /* 0x0000840027087890 */ /* 0x000fe4000fffe03f */
[----:B------:R-:W-:Y:S02]  /*10b50*/  ULOP3.LUT UR4, UR4, 0xfffffffe, URZ, 0xc0, !UPT ;  /* 0xfffffffe04047892 */ /* 0x000fe4000f8ec03f */
[----:B------:R-:W-:Y:S02]  /*10b60*/  UIADD3 UR9, UR39, 0x16800, URZ ;  /* 0x0001680027097890 */ /* 0x000fe4000fffe03f */
[----:B-1-3--:R-:W-:Y:S01]  /*10b70*/  @P2 IMAD.MOV.U32 R4, RZ, RZ, 0x6000 ;  /* 0x00006000ff042424 */ /* 0x00afe200078e00ff */
[----:B------:R-:W-:Y:S02]  /*10b80*/  UIADD3 UR4, UR47, -UR4, URZ ;  /* 0x800000042f047290 */ /* 0x000fe4000fffe03f */
[----:B------:R-:W-:Y:S01]  /*10b90*/  UIADD3.X UR7, URZ, UR49, URZ, UP0, !UPT ;  /* 0x000000313f077290 */ /* 0x000fe200087fe43f */
[----:B------:R-:W-:Y:S01]  /*10ba0*/  UMOV UR11, UR41 ;  /* 0x00000029000b7c82 */ /* 0x000fe20008000000 */
[----:B------:R-:W-:Y:S01]  /*10bb0*/  UMOV UR12, UR42 ;  /* 0x0000002a000c7c82 */ /* 0x000fe20008000000 */
[----:B------:R-:W-:Y:S01]  /*10bc0*/  UMOV UR13, UR43 ;  /* 0x0000002b000d7c82 */ /* 0x000fe20008000000 */
[----:B------:R-:W-:Y:S01]  /*10bd0*/  UMOV UR5, 0x12f00000 ;  /* 0x12f0000000057882 */ /* 0x000fe20000000000 */
[----:B------:R-:W-:Y:S01]  /*10be0*/  UMOV UR10, URZ ;  /* 0x0000003f000a7c82 */ /* 0x000fe20008000000 */
[----:B------:R1:W-:Y:S02]  /*10bf0*/  @P2 SYNCS.ARRIVE.TRANS64 RZ, [UR39+0x16800], R4 ;  /* 0x01680004ffff29a7 */ /* 0x0003e40008000027 */
[----:B-1----:R-:W-:Y:S01]  /*10c00*/  IMAD.U32 R4, RZ, RZ, UR4 ;  /* 0x00000004ff047e24 */ /* 0x002fe2000f8e00ff */
[----:B------:R-:W-:-:S02]  /*10c10*/  UMOV UR4, 0x0 ;  /* 0x0000000000047882 */ /* 0x000fc40000000000 */
[----:B------:R1:W-:Y:S02]  /*10c20*/  UTMALDG.4D [UR8], [UR6], desc[UR4] ;  /* 0x00000408060075b4 */ /* 0x0003e40008019000 */
[----:B------:R-:W-:-:S04]  /*10c30*/  SHF.L.U32 R4, R4, 0x1f, RZ ;  /* 0x0000001f04047819 */ /* 0x000fc800000006ff */
[----:B------:R-:W3:Y:S02]  /*10c40*/  SYNCS.PHASECHK.TRANS64.TRYWAIT P2, [UR39+0x16820], R4 ;  /* 0x01682004ff0075a7 */ /* 0x000ee40008040167 */
[----:B-1-3--:R-:W-:Y:S05]  /*10c50*/  @!P2 BRA `(.L_x_765) ;  /* 0x0000001c0054a947 */ /* 0x00afea0003800000 */
.L_x_815:
[----:B------:R-:W-:-:S04]  /*10c60*/  UIADD3 UR4, UR45, -0x2, URZ ;  /* 0xfffffffe2d047890 */ /* 0x000fc8000fffe03f */
[----:B------:R-:W-:-:S06]  /*10c70*/  UISETP.GE.AND UP0, UPT, UR4, UR44, UPT ;  /* 0x0000002c0400728c */ /* 0x000fcc000bf06270 */
[----:B------:R-:W-:-:S13]  /*10c80*/  PLOP3.LUT P2, PT, PT, PT, UP0, 0x80, 0x0 ;  /* 0x000000000000781c */ /* 0x000fda0003f4f008 */
[----:B------:R-:W-:Y:S05]  /*10c90*/  @!P2 BRA `(.L_x_766) ;  /* 0x00000010004ca947 */ /* 0x000fea0003800000 */
[----:B-1----:R-:W-:Y:S01]  /*10ca0*/  IMAD R5, RZ, RZ, -UR45 ;  /* 0x8000002dff057e24 */ /* 0x002fe2000f8e02ff */
[----:B------:R-:W-:Y:S01]  /*10cb0*/  LOP3.LUT R10, RZ, UR44, RZ, 0x33, !PT ;  /* 0x0000002cff0a7c12 */ /* 0x000fe2000f8e33ff */
[----:B------:R-:W-:Y:S01]  /*10cc0*/  IMAD.U32 R11, RZ, RZ, UR4 ;  /* 0x00000004ff0b7e24 */ /* 0x000fe2000f8e00ff */
[----:B------:R-:W-:Y:S02]  /*10cd0*/  ULDC.64 UR36, c[0x0][0x408] ;  /* 0x0001020000247ab9 */ /* 0x000fe40000000a00 */
[----:B------:R-:W-:-:S05]  /*10ce0*/  VIADDMNMX R10, R5, 0x1, R10, !PT ;  /* 0x00000001050a7846 */ /* 0x000fca000780010a */
[----:B------:R-:W-:-:S05]  /*10cf0*/  VIADD R4, R10, UR45 ;  /* 0x0000002d0a047c36 */ /* 0x000fca0008000000 */
[----:B------:R-:W-:-:S04]  /*10d00*/  LOP3.LUT R4, R4, 0x1, RZ, 0xc0, !PT ;  /* 0x0000000104047812 */ /* 0x000fc800078ec0ff */
[----:B------:R-:W-:-:S13]  /*10d10*/  ISETP.NE.U32.AND P2, PT, R4, 0x1, PT ;  /* 0x000000010400780c */ /* 0x000fda0003f45070 */
[----:B------:R-:W-:Y:S05]  /*10d20*/  @P2 BRA `(.L_x_767) ;  /* 0x0000000400602947 */ /* 0x000fea0003800000 */
[----:B--2---:R-:W-:Y:S01]  /*10d30*/  VIADD R12, R19, 0x1 ;  /* 0x00000001130c7836 */ /* 0x004fe20000000000 */
[----:B------:R-:W-:Y:S04]  /*10d40*/  BSSY B0, `(.L_x_768) ;  /* 0x0000052000007945 */ /* 0x000fe80003800000 */
[----:B------:R-:W-:-:S04]  /*10d50*/  ISETP.NE.AND P2, PT, R12, 0x2, PT ;  /* 0x000000020c00780c */ /* 0x000fc80003f45270 */
[----:B------:R-:W-:Y:S02]  /*10d60*/  SEL R13, RZ, 0x1, P2 ;  /* 0x00000001ff0d7807 */ /* 0x000fe40001000000 */
[----:B------:R-:W-:Y:S02]  /*10d70*/  SEL R12, R12, RZ, P2 ;  /* 0x000000ff0c0c7207 */ /* 0x000fe40001000000 */
[----:B------:R-:W-:Y:S01]  /*10d80*/  LOP3.LUT R13, R18, R13, RZ, 0x3c, !PT ;  /* 0x0000000d120d7212 */ /* 0x000fe200078e3cff */
[----:B------:R-:W-:Y:S06]  /*10d90*/  @!P6 BRA `(.L_x_769) ;  /* 0x000000040030e947 */ /* 0x000fec0003800000 */
[----:B------:R-:W-:Y:S01]  /*10da0*/  IMAD.MOV.U32 R4, RZ, RZ, R9 ;  /* 0x000000ffff047224 */ /* 0x000fe200078e0009 */
        /* <DEDUP_REMOVED lines=19> */
.L_x_770:
[----:B-1----:R-:W-:Y:S02]  /*10ee0*/  LEA R3, R12, UR39, 0x3 ;  /* 0x000000270c037c11 */ /* 0x002fe4000f8e18ff */
[----:B------:R-:W-:Y:S02]  /*10ef0*/  SHF.L.U32 R2, R13, 0x1f, RZ ;  /* 0x0000001f0d027819 */ /* 0x000fe400000006ff */
[----:B------:R-:W-:Y:S02]  /*10f00*/  ISETP.NE.AND P2, PT, R17, RZ, PT ;  /* 0x000000ff1100720c */ /* 0x000fe40003f45270 */
[----:B------:R-:W1:Y:S02]  /*10f10*/  SYNCS.PHASECHK.TRANS64.TRYWAIT P3, [R3+URZ+0x16840], R2 ;  /* 0x01684002030075a7 */ /* 0x000e64000806017f */
[----:B-1----:R-:W-:Y:S09]  /*10f20*/  @!P3 BRA `(.L_x_771) ;  /* 0x0000001800b8b947 */ /* 0x002ff20003800000 */
.L_x_816:
[----:B------:R-:W-:Y:S05]  /*10f30*/  @P2 BRA `(.L_x_772) ;  /* 0x0000000000142947 */ /* 0x000fea0003800000 */
[----:B------:R-:W-:Y:S01]  /*10f40*/  ISETP.NE.AND P3, PT, R23, RZ, PT ;  /* 0x000000ff1700720c */ /* 0x000fe20003f65270 */
[----:B-1----:R-:W-:-:S04]  /*10f50*/  IMAD.MOV.U32 R2, RZ, RZ, 0x4000 ;  /* 0x00004000ff027424 */ /* 0x002fc800078e00ff */
[----:B------:R2:W-:Y:S08]  /*10f60*/  SYNCS.ARRIVE.TRANS64 RZ, [R3+URZ+0x16830], R2 ;  /* 0x0168300203ff79a7 */ /* 0x0005f0000800003f */
[----:B------:R-:W-:Y:S05]  /*10f70*/  @!P3 BRA `(.L_x_772) ;  /* 0x000000000004b947 */ /* 0x000fea0003800000 */
[----:B------:R-:W-:Y:S01]  /*10f80*/  BPT.TRAP 0x1 ;  /* 0x000000040000795c */ /* 0x000fe20000300000 */
.L_x_772:
[----:B------:R-:W-:Y:S01]  /*10f90*/  R2UR UR8, R12 ;  /* 0x000000000c0872ca */ /* 0x000fe200000e0000 */
[----:B------:R-:W-:Y:S01]  /*10fa0*/  UIADD3 UR6, UP0, UR48, 0x370, URZ ;  /* 0x0000037030067890 */ /* 0x000fe2000ff1e03f */
[----:B------:R-:W-:Y:S01]  /*10fb0*/  R2UR UR9, R3 ;  /* 0x00000000030972ca */ /* 0x000fe200000e0000 */
[----:B------:R-:W-:Y:S01]  /*10fc0*/  UIADD3 UR4, UR39, 0x16800, URZ ;  /* 0x0001680027047890 */ /* 0x000fe2000fffe03f */
[----:B------:R-:W-:Y:S01]  /*10fd0*/  R2UR UR11, R11 ;  /* 0x000000000b0b72ca */ /* 0x000fe200000e0000 */
[----:B------:R-:W-:Y:S01]  /*10fe0*/  UIADD3.X UR7, URZ, UR49, URZ, UP0, !UPT ;  /* 0x000000313f077290 */ /* 0x000fe200087fe43f */
[----:B------:R-:W-:Y:S01]  /*10ff0*/  R2UR UR12, R6 ;  /* 0x00000000060c72ca */ /* 0x000fe200000e0000 */
[----:B------:R-:W-:Y:S01]  /*11000*/  UMOV UR14, 0x0 ;  /* 0x00000000000e7882 */ /* 0x000fe20000000000 */
[----:B-----5:R-:W-:Y:S01]  /*11010*/  R2UR UR13, R4 ;  /* 0x00000000040d72ca */ /* 0x020fe200000e0000 */
[----:B------:R-:W-:Y:S01]  /*11020*/  UMOV UR15, 0x14f00000 ;  /* 0x14f00000000f7882 */ /* 0x000fe20000000000 */
[----:B-12---:R-:W-:Y:S01]  /*11030*/  SHF.L.U32 R3, R18, 0x1f, RZ ;  /* 0x0000001f12037819 */ /* 0x006fe200000006ff */
[----:B------:R-:W-:Y:S01]  /*11040*/  UMOV UR10, URZ ;  /* 0x0000003f000a7c82 */ /* 0x000fe20008000000 */
[----:B------:R-:W-:Y:S01]  /*11050*/  LEA R2, R19, UR4, 0x3 ;  /* 0x0000000413027c11 */ /* 0x000fe2000f8e18ff */
[----:B------:R-:W-:-:S02]  /*11060*/  ULEA UR8, UR8, UR39, 0xe ;  /* 0x0000002708087291 */ /* 0x000fc4000f8e703f */
[----:B------:R-:W-:Y:S02]  /*11070*/  UIADD3 UR9, UR9, 0x16830, URZ ;  /* 0x0001683009097890 */ /* 0x000fe4000fffe03f */
[----:B------:R-:W-:Y:S02]  /*11080*/  USHF.L.U32 UR11, UR11, 0x7, URZ ;  /* 0x000000070b0b7899 */ /* 0x000fe4000800063f */
[----:B------:R-:W-:-:S09]  /*11090*/  UIADD3 UR8, UR8, 0xe400, URZ ;  /* 0x0000e40008087890 */ /* 0x000fd2000fffe03f */
[----:B------:R1:W-:Y:S01]  /*110a0*/  UTMALDG.4D [UR8], [UR6], desc[UR14] ;  /* 0x00000e08060075b4 */ /* 0x0003e20008019000 */
[----:B------:R-:W2:Y:S02]  /*110b0*/  SYNCS.PHASECHK.TRANS64.TRYWAIT P3, [R2+URZ+0x60], R3 ;  /* 0x00006003020075a7 */ /* 0x000ea4000806017f */
[----:B-12---:R-:W-:Y:S05]  /*110c0*/  @!P3 BRA `(.L_x_773) ;  /* 0x000000180064b947 */ /* 0x006fea0003800000 */
.L_x_817:
[----:B------:R-:W-:Y:S05]  /*110d0*/  @P2 BRA `(.L_x_774) ;  /* 0x0000000000182947 */ /* 0x000fea0003800000 */
[----:B------:R-:W-:Y:S01]  /*110e0*/  ISETP.NE.AND P2, PT, R23, RZ, PT ;  /* 0x000000ff1700720c */ /* 0x000fe20003f45270 */
[----:B-1----:R-:W-:Y:S01]  /*110f0*/  IMAD.MOV.U32 R3, RZ, RZ, 0x4000 ;  /* 0x00004000ff037424 */ /* 0x002fe200078e00ff */
[----:B------:R-:W-:-:S04]  /*11100*/  LEA R2, R19, UR39, 0x3 ;  /* 0x0000002713027c11 */ /* 0x000fc8000f8e18ff */
[----:B------:R2:W-:Y:S07]  /*11110*/  SYNCS.ARRIVE.TRANS64 RZ, [R2+URZ+0x16850], R3 ;  /* 0x0168500302ff79a7 */ /* 0x0005ee000800003f */
[----:B------:R-:W-:Y:S05]  /*11120*/  @!P2 BRA `(.L_x_774) ;  /* 0x000000000004a947 */ /* 0x000fea0003800000 */
[----:B------:R-:W-:Y:S01]  /*11130*/  BPT.TRAP 0x1 ;  /* 0x000000040000795c */ /* 0x000fe20000300000 */
.L_x_774:
        /* <DEDUP_REMOVED lines=9> */
[----:B------:R-:W-:Y:S02]  /*111d0*/  IMAD.MOV.U32 R9, RZ, RZ, R4 ;  /* 0x000000ffff097224 */ /* 0x000fe400078e0004 */
[----:B------:R-:W-:-:S02]  /*111e0*/  IMAD.MOV.U32 R7, RZ, RZ, R11 ;  /* 0x000000ffff077224 */ /* 0x000fc400078e000b */
[----:B------:R-:W-:Y:S02]  /*111f0*/  ULEA UR8, UR9, UR39, 0xe ;  /* 0x0000002709087291 */ /* 0x000fe4000f8e703f */
[----:B------:R-:W-:Y:S02]  /*11200*/  ULEA UR9, UR9, UR39, 0x3 ;  /* 0x0000002709097291 */ /* 0x000fe4000f8e183f */
[----:B------:R-:W-:Y:S02]  /*11210*/  USHF.L.U32 UR11, UR11, 0x7, URZ ;  /* 0x000000070b0b7899 */ /* 0x000fe4000800063f */
[----:B------:R-:W-:Y:S02]  /*11220*/  UIADD3 UR8, UR8, 0x400, URZ ;  /* 0x0000040008087890 */ /* 0x000fe4000fffe03f */
[----:B------:R-:W-:-:S09]  /*11230*/  UIADD3 UR9, UR9, 0x16850, URZ ;  /* 0x0001685009097890 */ /* 0x000fd2000fffe03f */
[----:B------:R3:W-:Y:S02]  /*11240*/  UTMALDG.4D [UR8], [UR4], desc[UR6] ;  /* 0x00000608040075b4 */ /* 0x0007e40008019000 */
[----:B---3--:R-:W-:Y:S01]  /*11250*/  NOP ;  /* 0x0000000000007918 */ /* 0x008fe20000000000 */
.L_x_769:
[----:B------:R-:W-:Y:S05]  /*11260*/  BSYNC B0 ;  /* 0x0000000000007941 */ /* 0x000fea0003800000 */
.L_x_768:
[----:B------:R-:W-:Y:S01]  /*11270*/  UIADD3 UR4, UR45, -0x3, URZ ;  /* 0xfffffffd2d047890 */ /* 0x000fe2000fffe03f */
[----:B------:R-:W-:Y:S02]  /*11280*/  IMAD.MOV.U32 R19, RZ, RZ, R12 ;  /* 0x000000ffff137224 */ /* 0x000fe400078e000c */
[----:B------:R-:W-:-:S03]  /*11290*/  IMAD.MOV.U32 R18, RZ, RZ, R13 ;  /* 0x000000ffff127224 */ /* 0x000fc600078e000d */
[----:B------:R-:W-:-:S07]  /*112a0*/  IMAD.U32 R11, RZ, RZ, UR4 ;  /* 0x00000004ff0b7e24 */ /* 0x000fce000f8e00ff */
.L_x_767:
[----:B------:R-:W-:Y:S01]  /*112b0*/  ULOP3.LUT UR4, URZ, UR45, URZ, 0x33, !UPT ;  /* 0x0000002d3f047292 */ /* 0x000fe2000f8e333f */
[----:B------:R-:W-:Y:S01]  /*112c0*/  VIADD R10, R10, 0xfffffffe ;  /* 0xfffffffe0a0a7836 */ /* 0x000fe20000000000 */
[----:B------:R-:W-:Y:S04]  /*112d0*/  BSSY B0, `(.L_x_766) ;  /* 0x00000af000007945 */ /* 0x000fe80003800000 */
[----:B------:R-:W-:-:S13]  /*112e0*/  ISETP.NE.AND P2, PT, R10, UR4, PT ;  /* 0x000000040a007c0c */ /* 0x000fda000bf45270 */
[----:B------:R-:W-:Y:S05]  /*112f0*/  @!P2 BRA `(.L_x_775) ;  /* 0x0000000800b0a947 */ /* 0x000fea0003800000 */
[----:B-12---:R-:W-:-:S07]  /*11300*/  IMAD.MOV.U32 R2, RZ, RZ, R9 ;  /* 0x000000ffff027224 */ /* 0x006fce00078e0009 */
.L_x_790:
[----:B------:R-:W-:Y:S01]  /*11310*/  VIADD R10, R19, 0x1 ;  /* 0x00000001130a7836 */ /* 0x000fe20000000000 */
[----:B------:R-:W-:Y:S05]  /*11320*/  YIELD ;  /* 0x0000000000007946 */ /* 0x000fea0003800000 */
[----:B------:R-:W-:Y:S01]  /*11330*/  ISETP.NE.AND P2, PT, R10, 0x2, PT ;  /* 0x000000020a00780c */ /* 0x000fe20003f45270 */
[----:B------:R-:W-:Y:S03]  /*11340*/  BSSY B1, `(.L_x_776) ;  /* 0x0000050000017945 */ /* 0x000fe60003800000 */
[----:B-12---:R-:W-:-:S02]  /*11350*/  SEL R3, RZ, 0x1, P2 ;  /* 0x00000001ff037807 */ /* 0x006fc40001000000 */
[----:B------:R-:W-:Y:S02]  /*11360*/  SEL R10, R10, RZ, P2 ;  /* 0x000000ff0a0a7207 */ /* 0x000fe40001000000 */
[----:B------:R-:W-:Y:S01]  /*11370*/  LOP3.LUT R12, R18, R3, RZ, 0x3c, !PT ;  /* 0x00000003120c7212 */ /* 0x000fe200078e3cff */
[----:B------:R-:W-:Y:S06]  /*11380*/  @!P6 BRA `(.L_x_777) ;  /* 0x00000004002ce947 */ /* 0x000fec0003800000 */
[----:B------:R-:W-:Y:S01]  /*11390*/  IMAD.MOV.U32 R14, RZ, RZ, R11 ;  /* 0x000000ffff0e7224 */ /* 0x000fe200078e000b */
[----:B------:R-:W-:Y:S06]  /*113a0*/  @!P0 BRA `(.L_x_778) ;  /* 0x0000000000488947 */ /* 0x000fec0003800000 */
[----:B------:R-:W1:Y:S01]  /*113b0*/  LDC R14, c[0x0][0x41c] ;  /* 0x00010700ff0e7b82 */ /* 0x000e620000000800 */
[----:B------:R-:W-:Y:S02]  /*113c0*/  IMAD.MOV.U32 R13, RZ, RZ, R11 ;  /* 0x000000ffff0d7224 */ /* 0x000fe400078e000b */
[----:B------:R-:W-:-:S04]  /*113d0*/  IMAD R15, R8, UR36, RZ ;  /* 0x00000024080f7c24 */ /* 0x000fc8000f8e02ff */
[----:B------:R-:W-:Y:S01]  /*113e0*/  IMAD R15, R0, UR37, R15 ;  /* 0x00000025000f7c24 */ /* 0x000fe2000f8e020f */
[----:B------:R-:W2:Y:S01]  /*113f0*/  LDC.64 R2, c[0x0][0x3f8] ;  /* 0x0000fe00ff027b82 */ /* 0x000ea20000000a00 */
        /* <DEDUP_REMOVED lines=8> */
[----:B--2---:R-:W-:-:S04]  /*11480*/  LEA R2, P2, R4, R2, 0x2 ;  /* 0x0000000204027211 */ /* 0x004fc800078410ff */
[----:B------:R-:W-:-:S05]  /*11490*/  LEA.HI.X R3, R4, R3, R5, 0x2, P2 ;  /* 0x0000000304037211 */ /* 0x000fca00010f1405 */
[----:B------:R1:W5:Y:S01]  /*114a0*/  LDG.E R2, desc[UR50][R2.64] ;  /* 0x0000003202027981 */ /* 0x000362000c1e1900 */
[----:B------:R-:W-:-:S04]  /*114b0*/  IMAD.MOV R4, RZ, RZ, -R13 ;  /* 0x000000ffff047224 */ /* 0x000fc800078e0a0d */
[----:B------:R-:W-:-:S07]  /*114c0*/  IMAD R14, R14, R4, R11 ;  /* 0x000000040e0e7224 */ /* 0x000fce00078e020b */
.L_x_778:
[----:B------:R-:W-:Y:S02]  /*114d0*/  LEA R4, R10, UR39, 0x3 ;  /* 0x000000270a047c11 */ /* 0x000fe4000f8e18ff */
[----:B-1----:R-:W-:Y:S02]  /*114e0*/  SHF.L.U32 R3, R12, 0x1f, RZ ;  /* 0x0000001f0c037819 */ /* 0x002fe400000006ff */
[----:B------:R-:W-:Y:S02]  /*114f0*/  ISETP.NE.AND P2, PT, R17, RZ, PT ;  /* 0x000000ff1100720c */ /* 0x000fe40003f45270 */
[----:B------:R-:W1:Y:S02]  /*11500*/  SYNCS.PHASECHK.TRANS64.TRYWAIT P3, [R4+URZ+0x16840], R3 ;  /* 0x01684003040075a7 */ /* 0x000e64000806017f */
[----:B-1----:R-:W-:Y:S09]  /*11510*/  @!P3 BRA `(.L_x_779) ;  /* 0x000000140064b947 */ /* 0x002ff20003800000 */
.L_x_818:
[----:B------:R-:W-:Y:S05]  /*11520*/  @P2 BRA `(.L_x_780) ;  /* 0x0000000000142947 */ /* 0x000fea0003800000 */
[----:B------:R-:W-:Y:S01]  /*11530*/  ISETP.NE.AND P3, PT, R23, RZ, PT ;  /* 0x000000ff1700720c */ /* 0x000fe20003f65270 */
[----:B-1----:R-:W-:-:S04]  /*11540*/  IMAD.MOV.U32 R3, RZ, RZ, 0x4000 ;  /* 0x00004000ff037424 */ /* 0x002fc800078e00ff */
[----:B------:R2:W-:Y:S08]  /*11550*/  SYNCS.ARRIVE.TRANS64 RZ, [R4+URZ+0x16830], R3 ;  /* 0x0168300304ff79a7 */ /* 0x0005f0000800003f */
[----:B------:R-:W-:Y:S05]  /*11560*/  @!P3 BRA `(.L_x_780) ;  /* 0x000000000004b947 */ /* 0x000fea0003800000 */
[----:B------:R-:W-:Y:S01]  /*11570*/  BPT.TRAP 0x1 ;  /* 0x000000040000795c */ /* 0x000fe20000300000 */
.L_x_780:
        /* <DEDUP_REMOVED lines=10> */
[----:B------:R-:W-:Y:S01]  /*11620*/  SHF.L.U32 R18, R18, 0x1f, RZ ;  /* 0x0000001f12127819 */ /* 0x000fe200000006ff */
[----:B------:R-:W-:Y:S01]  /*11630*/  UMOV UR10, URZ ;  /* 0x0000003f000a7c82 */ /* 0x000fe20008000000 */
[----:B-12---:R-:W-:Y:S01]  /*11640*/  LEA R3, R19, UR4, 0x3 ;  /* 0x0000000413037c11 */ /* 0x006fe2000f8e18ff */
[----:B------:R-:W-:-:S02]  /*11650*/  ULEA UR8, UR8, UR39, 0xe ;  /* 0x0000002708087291 */ /* 0x000fc4000f8e703f */
[----:B------:R-:W-:Y:S02]  /*11660*/  UIADD3 UR9, UR9, 0x16830, URZ ;  /* 0x0001683009097890 */ /* 0x000fe4000fffe03f */
[----:B------:R-:W-:Y:S02]  /*11670*/  USHF.L.U32 UR11, UR11, 0x7, URZ ;  /* 0x000000070b0b7899 */ /* 0x000fe4000800063f */
[----:B------:R-:W-:-:S09]  /*11680*/  UIADD3 UR8, UR8, 0xe400, URZ ;  /* 0x0000e40008087890 */ /* 0x000fd2000fffe03f */
[----:B------:R1:W-:Y:S01]  /*11690*/  UTMALDG.4D [UR8], [UR6], desc[UR14] ;  /* 0x00000e08060075b4 */ /* 0x0003e20008019000 */
[----:B------:R-:W2:Y:S02]  /*116a0*/  SYNCS.PHASECHK.TRANS64.TRYWAIT P3, [R3+URZ+0x60], R18 ;  /* 0x00006012030075a7 */ /* 0x000ea4000806017f */
[----:B-12---:R-:W-:Y:S05]  /*116b0*/  @!P3 BRA `(.L_x_781) ;  /* 0x000000140010b947 */ /* 0x006fea0003800000 */
.L_x_819:
[----:B------:R-:W-:Y:S05]  /*116c0*/  @P2 BRA `(.L_x_782) ;  /* 0x0000000000142947 */ /* 0x000fea0003800000 */
[----:B------:R-:W-:Y:S01]  /*116d0*/  ISETP.NE.AND P2, PT, R23, RZ, PT ;  /* 0x000000ff1700720c */ /* 0x000fe20003f45270 */
[----:B------:R-:W-:-:S04]  /*116e0*/  IMAD.MOV.U32 R4, RZ, RZ, 0x4000 ;  /* 0x00004000ff047424 */ /* 0x000fc800078e00ff */
[----:B------:R2:W-:Y:S08]  /*116f0*/  SYNCS.ARRIVE.TRANS64 RZ, [R3+URZ+0x50], R4 ;  /* 0x0000500403ff79a7 */ /* 0x0005f0000800003f */
[----:B------:R-:W-:Y:S05]  /*11700*/  @!P2 BRA `(.L_x_782) ;  /* 0x000000000004a947 */ /* 0x000fea0003800000 */
[----:B------:R-:W-:Y:S01]  /*11710*/  BPT.TRAP 0x1 ;  /* 0x000000040000795c */ /* 0x000fe20000300000 */
.L_x_782:
        /* <DEDUP_REMOVED lines=9> */
[----:B------:R-:W-:Y:S01]  /*117b0*/  UMOV UR10, URZ ;  /* 0x0000003f000a7c82 */ /* 0x000fe20008000000 */
[----:B------:R-:W-:-:S02]  /*117c0*/  IMAD.MOV.U32 R7, RZ, RZ, R14 ;  /* 0x000000ffff077224 */ /* 0x000fc400078e000e */
[----:B------:R-:W-:Y:S01]  /*117d0*/  IMAD.MOV.U32 R9, RZ, RZ, R2 ;  /* 0x000000ffff097224 */ /* 0x000fe200078e0002 */
[----:B------:R-:W-:Y:S02]  /*117e0*/  ULEA UR8, UR8, UR39, 0xe ;  /* 0x0000002708087291 */ /* 0x000fe4000f8e703f */
[----:B------:R-:W-:Y:S02]  /*117f0*/  USHF.L.U32 UR11, UR11, 0x7, URZ ;  /* 0x000000070b0b7899 */ /* 0x000fe4000800063f */
[----:B------:R-:W-:Y:S02]  /*11800*/  UIADD3 UR9, UR9, 0x50, URZ ;  /* 0x0000005009097890 */ /* 0x000fe4000fffe03f */
[----:B------:R-:W-:-:S09]  /*11810*/  UIADD3 UR8, UR8, 0x400, URZ ;  /* 0x0000040008087890 */ /* 0x000fd2000fffe03f */
[----:B------:R3:W-:Y:S02]  /*11820*/  UTMALDG.4D [UR8], [UR4], desc[UR6] ;  /* 0x00000608040075b4 */ /* 0x0007e40008019000 */
[----:B---3--:R-:W-:Y:S01]  /*11830*/  NOP ;  /* 0x0000000000007918 */ /* 0x008fe20000000000 */
.L_x_777:
[----:B------:R-:W-:Y:S05]  /*11840*/  BSYNC B1 ;  /* 0x0000000000017941 */ /* 0x000fea0003800000 */
.L_x_776:
[----:B------:R-:W-:Y:S01]  /*11850*/  VIADD R19, R10, 0x1 ;  /* 0x000000010a137836 */ /* 0x000fe20000000000 */
[----:B------:R-:W-:Y:S01]  /*11860*/  BSSY B1, `(.L_x_783) ;  /* 0x0000052000017945 */ /* 0x000fe20003800000 */
[----:B------:R-:W-:-:S03]  /*11870*/  VIADD R13, R11, 0xffffffff ;  /* 0xffffffff0b0d7836 */ /* 0x000fc60000000000 */
[----:B------:R-:W-:-:S04]  /*11880*/  ISETP.NE.AND P2, PT, R19, 0x2, PT ;  /* 0x000000021300780c */ /* 0x000fc80003f45270 */
[----:B-12---:R-:W-:Y:S02]  /*11890*/  SEL R3, RZ, 0x1, P2 ;  /* 0x00000001ff037807 */ /* 0x006fe40001000000 */
        /* <DEDUP_REMOVED lines=9> */
[----:B-1----:R-:W-:-:S13]  /*11930*/  ISETP.NE.AND P2, PT, R14, 0x1, PT ;  /* 0x000000010e00780c */ /* 0x002fda0003f45270 */
[----:B------:R-:W1:Y:S02]  /*11940*/  @P2 LDC.64 R2, c[0x0][0x420] ;  /* 0x00010800ff022b82 */ /* 0x000e640000000a00 */
[----:B-1----:R-:W-:-:S05]  /*11950*/  @P2 IMAD.HI.U32 R2, R13, R2, RZ ;  /* 0x000000020d022227 */ /* 0x002fca00078e00ff */
[----:B------:R-:W-:Y:S02]  /*11960*/  @P2 SHF.R.U32.HI R15, RZ, R3, R2 ;  /* 0x00000003ff0f2219 */ /* 0x000fe40000011602 */
[----:B------:R-:W1:Y:S02]  /*11970*/  LDC.64 R2, c[0x0][0x3f8] ;  /* 0x0000fe00ff027b82 */ /* 0x000e640000000a00 */
[--C-:B------:R-:W-:Y:S01]  /*11980*/  SHF.R.S32.HI R5, RZ, 0x1f, R15.reuse ;  /* 0x0000001fff057819 */ /* 0x100fe2000001140f */
[----:B------:R-:W-:-:S04]  /*11990*/  IMAD.MOV.U32 R4, RZ, RZ, R15 ;  /* 0x000000ffff047224 */ /* 0x000fc800078e000f */
[----:B------:R-:W-:-:S04]  /*119a0*/  IMAD.WIDE.U32 R4, R0, UR36, R4 ;  /* 0x0000002400047c25 */ /* 0x000fc8000f8e0004 */
[----:B------:R-:W-:Y:S01]  /*119b0*/  IMAD.IADD R5, R21, 0x1, R5 ;  /* 0x0000000115057824 */ /* 0x000fe200078e0205 */
[----:B-1----:R-:W-:-:S04]  /*119c0*/  LEA R2, P2, R4, R2, 0x2 ;  /* 0x0000000204027211 */ /* 0x002fc800078410ff */
[----:B------:R-:W-:-:S05]  /*119d0*/  LEA.HI.X R3, R4, R3, R5, 0x2, P2 ;  /* 0x0000000304037211 */ /* 0x000fca00010f1405 */
[----:B------:R1:W5:Y:S01]  /*119e0*/  LDG.E R2, desc[UR50][R2.64] ;  /* 0x0000003202027981 */ /* 0x000362000c1e1900 */
[----:B------:R-:W-:-:S04]  /*119f0*/  IMAD.MOV R4, RZ, RZ, -R15 ;  /* 0x000000ffff047224 */ /* 0x000fc800078e0a0f */
[----:B------:R-:W-:-:S07]  /*11a00*/  IMAD R14, R14, R4, R13 ;  /* 0x000000040e0e7224 */ /* 0x000fce00078e020d */
.L_x_785:
[----:B-1----:R-:W-:Y:S02]  /*11a10*/  LEA R3, R19, UR39, 0x3 ;  /* 0x0000002713037c11 */ /* 0x002fe4000f8e18ff */
[----:B------:R-:W-:Y:S02]  /*11a20*/  SHF.L.U32 R4, R18, 0x1f, RZ ;  /* 0x0000001f12047819 */ /* 0x000fe400000006ff */
[----:B------:R-:W-:Y:S02]  /*11a30*/  ISETP.NE.AND P2, PT, R17, RZ, PT ;  /* 0x000000ff1100720c */ /* 0x000fe40003f45270 */
[----:B------:R-:W1:Y:S02]  /*11a40*/  SYNCS.PHASECHK.TRANS64.TRYWAIT P3, [R3+URZ+0x16840], R4 ;  /* 0x01684004030075a7 */ /* 0x000e64000806017f */
[----:B-1----:R-:W-:Y:S09]  /*11a50*/  @!P3 BRA `(.L_x_786) ;  /* 0x00000010003cb947 */ /* 0x002ff20003800000 */
.L_x_820:
[----:B------:R-:W-:Y:S05]  /*11a60*/  @P2 BRA `(.L_x_787) ;  /* 0x0000000000142947 */ /* 0x000fea0003800000 */
[----:B------:R-:W-:Y:S01]  /*11a70*/  ISETP.NE.AND P3, PT, R23, RZ, PT ;  /* 0x000000ff1700720c */ /* 0x000fe20003f65270 */
[----:B-1----:R-:W-:-:S04]  /*11a80*/  IMAD.MOV.U32 R4, RZ, RZ, 0x4000 ;  /* 0x00004000ff047424 */ /* 0x002fc800078e00ff */
[----:B------:R2:W-:Y:S08]  /*11a90*/  SYNCS.ARRIVE.TRANS64 RZ, [R3+URZ+0x16830], R4 ;  /* 0x0168300403ff79a7 */ /* 0x0005f0000800003f */
[----:B------:R-:W-:Y:S05]  /*11aa0*/  @!P3 BRA `(.L_x_787) ;  /* 0x000000000004b947 */ /* 0x000fea0003800000 */
[----:B------:R-:W-:Y:S01]  /*11ab0*/  BPT.TRAP 0x1 ;  /* 0x000000040000795c */ /* 0x000fe20000300000 */
.L_x_787:
[----:B------:R-:W-:Y:S01]  /*11ac0*/  R2UR UR9, R19 ;  /* 0x00000000130972ca */ /* 0x000fe200000e0000 */
[----:B------:R-:W-:Y:S01]  /*11ad0*/  UIADD3 UR4, UR39, 0x16800, URZ ;  /* 0x0001680027047890 */ /* 0x000fe2000fffe03f */
[----:B------:R-:W-:Y:S01]  /*11ae0*/  R2UR UR11, R14 ;  /* 0x000000000e0b72ca */ /* 0x000fe200000e0000 */
[----:B------:R-:W-:Y:S01]  /*11af0*/  UIADD3 UR6, UP0, UR48, 0x370, URZ ;  /* 0x0000037030067890 */ /* 0x000fe2000ff1e03f */
[----:B------:R-:W-:Y:S01]  /*11b00*/  R2UR UR12, R6 ;  /* 0x00000000060c72ca */ /* 0x000fe200000e0000 */
[----:B------:R-:W-:Y:S01]  /*11b10*/  UMOV UR14, 0x0 ;  /* 0x00000000000e7882 */ /* 0x000fe20000000000 */
[----:B-----5:R-:W-:Y:S01]  /*11b20*/  R2UR UR13, R2 ;  /* 0x00000000020d72ca */ /* 0x020fe200000e0000 */
[----:B------:R-:W-:Y:S01]  /*11b30*/  UIADD3.X UR7, URZ, UR49, URZ, UP0, !UPT ;  /* 0x000000313f077290 */ /* 0x000fe200087fe43f */
[----:B------:R-:W-:Y:S01]  /*11b40*/  SHF.L.U32 R12, R12, 0x1f, RZ ;  /* 0x0000001f0c0c7819 */ /* 0x000fe200000006ff */
[----:B------:R-:W-:Y:S01]  /*11b50*/  UMOV UR15, 0x14f00000 ;  /* 0x14f00000000f7882 */ /* 0x000fe20000000000 */
[----:B-12---:R-:W-:Y:S01]  /*11b60*/  LEA R3, R10, UR4, 0x3 ;  /* 0x000000040a037c11 */ /* 0x006fe2000f8e18ff */
[----:B------:R-:W-:-:S02]  /*11b70*/  UMOV UR10, URZ ;  /* 0x0000003f000a7c82 */ /* 0x000fc40008000000 */
[----:B------:R-:W-:Y:S02]  /*11b80*/  ULEA UR8, UR9, UR39, 0xe ;  /* 0x0000002709087291 */ /* 0x000fe4000f8e703f */
[----:B------:R-:W-:Y:S02]  /*11b90*/  ULEA UR9, UR9, UR4, 0x3 ;  /* 0x0000000409097291 */ /* 0x000fe4000f8e183f */
[----:B------:R-:W-:Y:S02]  /*11ba0*/  USHF.L.U32 UR11, UR11, 0x7, URZ ;  /* 0x000000070b0b7899 */ /* 0x000fe4000800063f */
[----:B------:R-:W-:Y:S02]  /*11bb0*/  UIADD3 UR8, UR8, 0xe400, URZ ;  /* 0x0000e40008087890 */ /* 0x000fe4000fffe03f */
[----:B------:R-:W-:-:S09]  /*11bc0*/  UIADD3 UR9, UR9, 0x30, URZ ;  /* 0x0000003009097890 */ /* 0x000fd2000fffe03f */
[----:B------:R1:W-:Y:S01]  /*11bd0*/  UTMALDG.4D [UR8], [UR6], desc[UR14] ;  /* 0x00000e08060075b4 */ /* 0x0003e20008019000 */
[----:B------:R-:W2:Y:S02]  /*11be0*/  SYNCS.PHASECHK.TRANS64.TRYWAIT P3, [R3+URZ+0x60], R12 ;  /* 0x0000600c030075a7 */ /* 0x000ea4000806017f */
[----:B-12---:R-:W-:Y:S05]  /*11bf0*/  @!P3 BRA `(.L_x_788) ;  /* 0x0000000c00e8b947 */ /* 0x006fea0003800000 */
.L_x_821:
[----:B------:R-:W-:Y:S05]  /*11c00*/  @P2 BRA `(.L_x_789) ;  /* 0x0000000000142947 */ /* 0x000fea0003800000 */
[----:B------:R-:W-:Y:S01]  /*11c10*/  ISETP.NE.AND P2, PT, R23, RZ, PT ;  /* 0x000000ff1700720c */ /* 0x000fe20003f45270 */
[----:B------:R-:W-:-:S04]  /*11c20*/  IMAD.MOV.U32 R4, RZ, RZ, 0x4000 ;  /* 0x00004000ff047424 */ /* 0x000fc800078e00ff */
[----:B------:R2:W-:Y:S08]  /*11c30*/  SYNCS.ARRIVE.TRANS64 RZ, [R3+URZ+0x50], R4 ;  /* 0x0000500403ff79a7 */ /* 0x0005f0000800003f */
[----:B------:R-:W-:Y:S05]  /*11c40*/  @!P2 BRA `(.L_x_789) ;  /* 0x000000000004a947 */ /* 0x000fea0003800000 */
[----:B------:R-:W-:Y:S01]  /*11c50*/  BPT.TRAP 0x1 ;  /* 0x000000040000795c */ /* 0x000fe20000300000 */
.L_x_789:
        /* <DEDUP_REMOVED lines=18> */
.L_x_784:
[----:B------:R-:W-:Y:S05]  /*11d80*/  BSYNC B1 ;  /* 0x0000000000017941 */ /* 0x000fea0003800000 */
.L_x_783:
[----:B------:R-:W-:Y:S01]  /*11d90*/  ISETP.GT.AND P2, PT, R13, UR44, PT ;  /* 0x0000002c0d007c0c */ /* 0x000fe2000bf44270 */
[----:B------:R-:W-:-:S12]  /*11da0*/  VIADD R11, R11, 0xfffffffe ;  /* 0xfffffffe0b0b7836 */ /* 0x000fd80000000000 */
[----:B------:R-:W-:Y:S05]  /*11db0*/  @P2 BRA `(.L_x_790) ;  /* 0xfffffff400542947 */ /* 0x000fea000383ffff */
.L_x_775:
[----:B------:R-:W-:Y:S05]  /*11dc0*/  BSYNC B0 ;  /* 0x0000000000007941 */ /* 0x000fea0003800000 */
.L_x_766:
[----:B------:R-:W-:Y:S04]  /*11dd0*/  BSSY B0, `(.L_x_791) ;  /* 0x000000e000007945 */ /* 0x000fe80003800000 */
[----:B------:R-:W-:Y:S05]  /*11de0*/  @P1 BRA `(.L_x_792) ;  /* 0x0000000000301947 */ /* 0x000fea0003800000 */
[----:B------:R-:W3:Y:S01]  /*11df0*/  S2R R11, SR_LANEID ;  /* 0x00000000000b7919 */ /* 0x000ee20000000000 */
[----:B------:R-:W-:Y:S01]  /*11e00*/  VOTEU.ANY UR4, UPT, PT ;  /* 0x0000000000047886 */ /* 0x000fe200038e0100 */
[----:B-12---:R-:W1:Y:S01]  /*11e10*/  LDC.64 R2, c[0x0][0xdf0] ;  /* 0x00037c00ff027b82 */ /* 0x006e620000000a00 */
[----:B------:R-:W3:Y:S08]  /*11e20*/  FLO.U32 R0, UR4 ;  /* 0x0000000400007d00 */ /* 0x000ef000080e0000 */
[----:B------:R-:W1:Y:S01]  /*11e30*/  POPC R5, UR4 ;  /* 0x0000000400057d09 */ /* 0x000e620008000000 */
[----:B---3--:R-:W-:-:S13]  /*11e40*/  ISETP.EQ.U32.AND P0, PT, R0, R11, PT ;  /* 0x0000000b0000720c */ /* 0x008fda0003f02070 */
[----:B-1----:R-:W2:Y:S01]  /*11e50*/  @P0 ATOMG.E.ADD.STRONG.GPU PT, R3, desc[UR50][R2.64], R5 ;  /* 0x00000005020309a8 */ /* 0x002ea200081ee1f2 */
[----:B------:R-:W1:Y:S02]  /*11e60*/  S2R R4, SR_LTMASK ;  /* 0x0000000000047919 */ /* 0x000e640000003900 */
[----:B-1----:R-:W-:-:S04]  /*11e70*/  LOP3.LUT R4, R4, UR4, RZ, 0xc0, !PT ;  /* 0x0000000404047c12 */ /* 0x002fc8000f8ec0ff */
[----:B------:R-:W1:Y:S01]  /*11e80*/  POPC R11, R4 ;  /* 0x00000004000b7309 */ /* 0x000e620000000000 */
[----:B--2---:R-:W1:Y:S02]  /*11e90*/  SHFL.IDX PT, R0, R3, R0, 0x1f ;  /* 0x00001f0003007589 */ /* 0x004e6400000e0000 */
[----:B-1----:R-:W-:-:S07]  /*11ea0*/  IADD3 R22, R0, UR46, R11 ;  /* 0x0000002e00167c10 */ /* 0x002fce000fffe00b */
.L_x_792:
[----:B------:R-:W-:Y:S05]  /*11eb0*/  BSYNC B0 ;  /* 0x0000000000007941 */ /* 0x000fea0003800000 */
.L_x_791:
[----:B------:R-:W-:Y:S04]  /*11ec0*/  BSSY B0, `(.L_x_793) ;  /* 0x000001d000007945 */ /* 0x000fe80003800000 */
[----:B------:R-:W-:Y:S05]  /*11ed0*/  @!P6 BRA `(.L_x_794) ;  /* 0x00000000006ce947 */ /* 0x000fea0003800000 */
[----:B-12---:R-:W-:Y:S02]  /*11ee0*/  LEA R3, R19, UR39, 0x3 ;  /* 0x0000002713037c11 */ /* 0x006fe4000f8e18ff */
[----:B------:R-:W-:Y:S02]  /*11ef0*/  SHF.L.U32 R0, R18, 0x1f, RZ ;  /* 0x0000001f12007819 */ /* 0x000fe400000006ff */
[----:B------:R-:W-:Y:S02]  /*11f00*/  ISETP.NE.AND P1, PT, R17, RZ, PT ;  /* 0x000000ff1100720c */ /* 0x000fe40003f25270 */
[----:B------:R-:W1:Y:S02]  /*11f10*/  SYNCS.PHASECHK.TRANS64.TRYWAIT P0, [R3+URZ+0x16860], R0 ;  /* 0x01686000030075a7 */ /* 0x000e64000800017f */
[----:B-1----:R-:W-:Y:S09]  /*11f20*/  @!P0 BRA `(.L_x_795) ;  /* 0x0000000c00308947 */ /* 0x002ff20003800000 */
.L_x_822:
[----:B------:R-:W-:Y:S05]  /*11f30*/  @P1 BRA `(.L_x_796) ;  /* 0x0000000000141947 */ /* 0x000fea0003800000 */
[----:B------:R-:W-:Y:S01]  /*11f40*/  ISETP.NE.AND P0, PT, R23, RZ, PT ;  /* 0x000000ff1700720c */ /* 0x000fe20003f05270 */
[----:B-1----:R-:W-:-:S04]  /*11f50*/  IMAD.MOV.U32 R0, RZ, RZ, 0x4000 ;  /* 0x00004000ff007424 */ /* 0x002fc800078e00ff */
[----:B------:R2:W-:Y:S08]  /*11f60*/  SYNCS.ARRIVE.TRANS64 RZ, [R3+URZ+0x16850], R0 ;  /* 0x0168500003ff79a7 */ /* 0x0005f0000800003f */
[----:B------:R-:W-:Y:S05]  /*11f70*/  @!P0 BRA `(.L_x_796) ;  /* 0x0000000000048947 */ /* 0x000fea0003800000 */
[----:B------:R-:W-:Y:S01]  /*11f80*/  BPT.TRAP 0x1 ;  /* 0x000000040000795c */ /* 0x000fe20000300000 */
.L_x_796:
        /* <DEDUP_REMOVED lines=10> */
[----:B------:R-:W-:Y:S02]  /*12030*/  ULEA UR8, UR8, UR39, 0xe ;  /* 0x0000002708087291 */ /* 0x000fe4000f8e703f */
[----:B------:R-:W-:Y:S02]  /*12040*/  USHF.L.U32 UR11, UR11, 0x7, URZ ;  /* 0x000000070b0b7899 */ /* 0x000fe4000800063f */
[----:B------:R-:W-:Y:S02]  /*12050*/  UIADD3 UR9, UR9, 0x16850, URZ ;  /* 0x0001685009097890 */ /* 0x000fe4000fffe03f */
[----:B------:R-:W-:-:S09]  /*12060*/  UIADD3 UR8, UR8, 0x400, URZ ;  /* 0x0000040008087890 */ /* 0x000fd2000fffe03f */
[----:B------:R3:W-:Y:S02]  /*12070*/  UTMALDG.4D [UR8], [UR4], desc[UR6] ;  /* 0x00000608040075b4 */ /* 0x0007e40008019000 */
[----:B---3--:R-:W-:Y:S01]  /*12080*/  NOP ;  /* 0x0000000000007918 */ /* 0x008fe20000000000 */
.L_x_794:
[----:B------:R-:W-:Y:S05]  /*12090*/  BSYNC B0 ;  /* 0x0000000000007941 */ /* 0x000fea0003800000 */
.L_x_793:
[----:B------:R-:W-:Y:S02]  /*120a0*/  VIADD R19, R19, 0x1 ;  /* 0x0000000113137836 */ /* 0x000fe40000000000 */
[----:B--2---:R-:W-:-:S03]  /*120b0*/  IMAD.MOV.U32 R13, RZ, RZ, R22 ;  /* 0x000000ffff0d7224 */ /* 0x004fc600078e0016 */
[----:B------:R-:W-:-:S04]  /*120c0*/  ISETP.NE.AND P0, PT, R19, 0x2, PT ;  /* 0x000000021300780c */ /* 0x000fc80003f05270 */
[----:B-1----:R-:W-:Y:S02]  /*120d0*/  SEL R3, RZ, 0x1, P0 ;  /* 0x00000001ff037807 */ /* 0x002fe40000000000 */
[----:B------:R-:W-:Y:S02]  /*120e0*/  SEL R19, R19, RZ, P0 ;  /* 0x000000ff13137207 */ /* 0x000fe40000000000 */
[----:B------:R-:W-:-:S07]  /*120f0*/  LOP3.LUT R18, R18, R3, RZ, 0x3c, !PT ;  /* 0x0000000312127212 */ /* 0x000fce00078e3cff */
.L_x_755:
[----:B------:R-:W-:Y:S05]  /*12100*/  BSYNC B6 ;  /* 0x0000000000067941 */ /* 0x000fea0003800000 */
.L_x_753:
[----:B------:R-:W-:-:S03]  /*12110*/  UMOV UR4, 0xffffffff ;  /* 0xffffffff00047882 */ /* 0x000fc60000000000 */
[----:B------:R-:W-:Y:S05]  /*12120*/  BRA.DIV UR4, `(.L_x_797) ;  /* 0x0000000a04c47947 */ /* 0x000fea000b800000 */
[----:B------:R1:W2:Y:S02]  /*12130*/  SHFL.IDX PT, R14, R13, RZ, 0x1f ;  /* 0x00001fff0d0e7589 */ /* 0x0002a400000e0000 */
.L_x_825:
[----:B------:R-:W-:Y:S01]  /*12140*/  ISETP.NE.AND P0, PT, R23, RZ, PT ;  /* 0x000000ff1700720c */ /* 0x000fe20003f05270 */
[----:B------:R-:W-:Y:S05]  /*12150*/  WARPSYNC.ALL ;  /* 0x0000000000007948 */ /* 0x000fea0003800000 */
[----:B------:R-:W-:Y:S01]  /*12160*/  BAR.SYNC.DEFER_BLOCKING 0x4, 0x1a0 ;  /* 0x0106800000007b1d */ /* 0x000fe20000010000 */
[----:B--2---:R-:W-:-:S05]  /*12170*/  IMAD.MOV.U32 R22, RZ, RZ, R14 ;  /* 0x000000ffff167224 */ /* 0x004fca00078e000e */
[----:B------:R-:W-:Y:S01]  /*12180*/  ULDC UR4, c[0x0][0xda8] ;  /* 0x00036a0000047ab9 */ /* 0x000fe20000000800 */
[----:B------:R-:W-:Y:S01]  /*12190*/  @!P0 MOV R0, 0x400 ;  /* 0x0000040000008802 */ /* 0x000fe20000000f00 */
[----:B------:R-:W2:Y:S03]  /*121a0*/  @!P0 S2R R3, SR_CgaCtaId ;  /* 0x0000000000038919 */ /* 0x000ea60000008800 */
[----:B--2---:R-:W-:-:S05]  /*121b0*/  @!P0 LEA R0, R3, R0, 0x18 ;  /* 0x0000000003008211 */ /* 0x004fca00078ec0ff */
[----:B------:R2:W-:Y:S01]  /*121c0*/  @!P0 STS [R0+0x168d0], R13 ;  /* 0x0168d00d00008388 */ /* 0x0005e20000000800 */
[----:B------:R-:W-:Y:S06]  /*121d0*/  BAR.ARV 0x5, 0x1a0 ;  /* 0x0146800000007b1d */ /* 0x000fec0000002000 */
[----:B------:R-:W-:-:S13]  /*121e0*/  ISETP.GE.AND P0, PT, R22, UR4, PT ;  /* 0x0000000416007c0c */ /* 0x000fda000bf06270 */
[----:B--2---:R-:W-:Y:S05]  /*121f0*/  @!P0 BRA `(.L_x_798) ;  /* 0xffffffd400fc8947 */ /* 0x004fea000383ffff */
.L_x_744:
[----:B------:R-:W2:Y:S01]  /*12200*/  S2R R3, SR_CgaCtaId ;  /* 0x0000000000037919 */ /* 0x000ea20000008800 */
[----:B------:R-:W-:Y:S01]  /*12210*/  UIADD3 UR47, UR47, 0x1, URZ ;  /* 0x000000012f2f7890 */ /* 0x000fe2000fffe03f */
[----:B------:R-:W-:-:S03]  /*12220*/  MOV R0, 0x400 ;  /* 0x0000040000007802 */ /* 0x000fc60000000f00 */
[----:B------:R-:W-:-:S04]  /*12230*/  ULEA.HI UR4, UR47, UR47, URZ, 0x1 ;  /* 0x0000002f2f047291 */ /* 0x000fc8000f8f083f */
[----:B------:R-:W-:-:S04]  /*12240*/  ULOP3.LUT UR4, UR4, 0xfffffffe, URZ, 0xc0, !UPT ;  /* 0xfffffffe04047892 */ /* 0x000fc8000f8ec03f */
[----:B------:R-:W-:-:S06]  /*12250*/  UIADD3 UR4, UR47, -UR4, URZ ;  /* 0x800000042f047290 */ /* 0x000fcc000fffe03f */
[----:B------:R-:W-:Y:S01]  /*12260*/  IMAD.U32 R2, RZ, RZ, UR4 ;  /* 0x00000004ff027e24 */ /* 0x000fe2000f8e00ff */
[----:B--2---:R-:W-:-:S04]  /*12270*/  LEA R9, R3, R0, 0x18 ;  /* 0x0000000003097211 */ /* 0x004fc800078ec0ff */
[----:B------:R-:W-:-:S04]  /*12280*/  SHF.L.U32 R0, R2, 0x1f, RZ ;  /* 0x0000001f02007819 */ /* 0x000fc800000006ff */
[----:B------:R-:W2:Y:S02]  /*12290*/  SYNCS.PHASECHK.TRANS64.TRYWAIT P0, [R9+URZ+0x16820], R0 ;  /* 0x01682000090075a7 */ /* 0x000ea4000800017f */
[----:B--2---:R-:W-:Y:S05]  /*122a0*/  @!P0 BRA `(.L_x_799) ;  /* 0x0000000800888947 */ /* 0x004fea0003800000 */
.L_x_826:
[----:B------:R-:W3:Y:S02]  /*122b0*/  SHFL.IDX PT, R16, R16, RZ, 0x1f ;  /* 0x00001fff10107589 */ /* 0x000ee400000e0000 */
[----:B---3--:R-:W-:-:S13]  /*122c0*/  ISETP.NE.AND P0, PT, R16, RZ, PT ;  /* 0x000000ff1000720c */ /* 0x008fda0003f05270 */
[----:B------:R-:W-:Y:S05]  /*122d0*/  @P0 EXIT ;  /* 0x000000000000094d */ /* 0x000fea0003800000 */
[----:B------:R-:W-:Y:S01]  /*122e0*/  ELECT P0, URZ, PT ;  /* 0x00000000003f782f */ /* 0x000fe20003800000 */
[----:B------:R-:W-:-:S12]  /*122f0*/  BSSY B0, `(.L_x_800) ;  /* 0x0000020000007945 */ /* 0x000fd80003800000 */
[----:B------:R-:W-:Y:S05]  /*12300*/  @!P0 BRA `(.L_x_801) ;  /* 0x0000000000788947 */ /* 0x000fea0003800000 */
[----:B------:R-:W-:-:S06]  /*12310*/  ULOP3.LUT UR4, UR38, 0x2, URZ, 0xfc, !UPT ;  /* 0x0000000226047892 */ /* 0x000fcc000f8efc3f */
[----:B--2---:R-:W-:-:S05]  /*12320*/  IMAD.U32 R0, RZ, RZ, UR4 ;  /* 0x00000004ff007e24 */ /* 0x004fca000f8e00ff */
[----:B------:R-:W-:-:S13]  /*12330*/  ISETP.NE.AND P2, PT, R0, 0x3, PT ;  /* 0x000000030000780c */ /* 0x000fda0003f45270 */
[----:B------:R-:W-:Y:S05]  /*12340*/  @!P2 BRA `(.L_x_802) ;  /* 0x000000000004a947 */ /* 0x000fea0003800000 */
[----:B------:R-:W-:Y:S01]  /*12350*/  BPT.TRAP 0x1 ;  /* 0x000000040000795c */ /* 0x000fe20000300000 */
.L_x_802:
[----:B------:R-:W-:Y:S01]  /*12360*/  VIADD R0, R9, 0x16840 ;  /* 0x0001684009007836 */ /* 0x000fe20000000000 */
[----:B------:R-:W-:Y:S01]  /*12370*/  SHF.L.U32 R4, R18, 0x1f, RZ ;  /* 0x0000001f12047819 */ /* 0x000fe200000006ff */
[C---:B------:R-:W-:Y:S02]  /*12380*/  VIADD R2, R19.reuse, 0x1 ;  /* 0x0000000113027836 */ /* 0x040fe40000000000 */
[----:B------:R-:W-:-:S03]  /*12390*/  IMAD R5, R19, 0x8, R0 ;  /* 0x0000000813057824 */ /* 0x000fc600078e0200 */
[C---:B------:R-:W-:Y:S01]  /*123a0*/  ISETP.NE.AND P1, PT, R2.reuse, 0x2, PT ;  /* 0x000000020200780c */ /* 0x040fe20003f25270 */
[----:B------:R-:W2:Y:S03]  /*123b0*/  SYNCS.PHASECHK.TRANS64.TRYWAIT P0, [R5+URZ], R4 ;  /* 0x00000004050075a7 */ /* 0x000ea6000800017f */
[----:B------:R-:W-:Y:S02]  /*123c0*/  SEL R3, RZ, 0x1, P1 ;  /* 0x00000001ff037807 */ /* 0x000fe40000800000 */
[----:B------:R-:W-:Y:S02]  /*123d0*/  SEL R7, R2, RZ, P1 ;  /* 0x000000ff02077207 */ /* 0x000fe40000800000 */
[----:B------:R-:W-:-:S03]  /*123e0*/  LOP3.LUT R2, R18, R3, RZ, 0x3c, !PT ;  /* 0x0000000312027212 */ /* 0x000fc600078e3cff */
[----:B------:R-:W-:Y:S01]  /*123f0*/  IMAD R3, R7, 0x8, R0 ;  /* 0x0000000807037824 */ /* 0x000fe200078e0200 */
[----:B------:R-:W-:Y:S01]  /*12400*/  SHF.L.U32 R2, R2, 0x1f, RZ ;  /* 0x0000001f02027819 */ /* 0x000fe200000006ff */
[----:B--2---:R-:W-:Y:S06]  /*12410*/  @!P0 BRA `(.L_x_803) ;  /* 0x0000000800408947 */ /* 0x004fec0003800000 */
.L_x_827:
[----:B------:R-:W3:Y:S02]  /*12420*/  SYNCS.PHASECHK.TRANS64.TRYWAIT P0, [R3+URZ], R2 ;  /* 0x00000002030075a7 */ /* 0x000ee4000800017f */
[----:B---3--:R-:W-:Y:S05]  /*12430*/  @!P0 BRA `(.L_x_804) ;  /* 0x00000008004c8947 */ /* 0x008fea0003800000 */
.L_x_828:
[----:B------:R-:W-:Y:S05]  /*12440*/  @!P2 BRA `(.L_x_805) ;  /* 0x000000000004a947 */ /* 0x000fea0003800000 */
[----:B------:R-:W-:Y:S01]  /*12450*/  BPT.TRAP 0x1 ;  /* 0x000000040000795c */ /* 0x000fe20000300000 */
.L_x_805:
[----:B------:R-:W-:-:S04]  /*12460*/  VIADD R0, R9, 0x16860 ;  /* 0x0001686009007836 */ /* 0x000fc80000000000 */
[----:B------:R-:W-:-:S04]  /*12470*/  IMAD R19, R19, 0x8, R0 ;  /* 0x0000000813137824 */ /* 0x000fc800078e0200 */
[----:B------:R-:W4:Y:S02]  /*12480*/  SYNCS.PHASECHK.TRANS64.TRYWAIT P0, [R19+URZ], R4 ;  /* 0x00000004130075a7 */ /* 0x000f24000800017f */
[----:B----4-:R-:W-:Y:S05]  /*12490*/  @!P0 BRA `(.L_x_806) ;  /* 0x0000000800488947 */ /* 0x010fea0003800000 */
.L_x_829:
[----:B------:R-:W-:-:S07]  /*124a0*/  IMAD R7, R7, 0x8, R0 ;  /* 0x0000000807077824 */ /* 0x000fce00078e0200 */
.L_x_807:
[----:B------:R1:W1:Y:S02]  /*124b0*/  SYNCS.PHASECHK.TRANS64.TRYWAIT P0, [R7+URZ], R2 ;  /* 0x00000002070075a7 */ /* 0x000264000800017f */
[----:B-1----:R-:W-:Y:S05]  /*124c0*/  @!P0 NANOSLEEP.SYNCS 0x989680 ;  /* 0x009896800000895d */ /* 0x002fea0003900000 */
[----:B------:R-:W1:Y:S02]  /*124d0*/  @!P0 SYNCS.PHASECHK.TRANS64 P0, [R7+URZ], R2 ;  /* 0x00000002070085a7 */ /* 0x000e64000800007f */
[----:B-1----:R-:W-:Y:S05]  /*124e0*/  @!P0 BRA `(.L_x_807) ;  /* 0xfffffffc00f08947 */ /* 0x002fea000383ffff */
.L_x_801:
[----:B------:R-:W-:Y:S05]  /*124f0*/  BSYNC B0 ;  /* 0x0000000000007941 */ /* 0x000fea0003800000 */
.L_x_800:
[----:B------:R-:W-:Y:S05]  /*12500*/  EXIT ;  /* 0x000000000000794d */ /* 0x000fea0003800000 */
.L_x_661:
[----:B-1----:R-:W-:-:S04]  /*12510*/  IMAD.U32 R3, RZ, RZ, UR40 ;  /* 0x00000028ff037e24 */ /* 0x002fc8000f8e00ff */
[----:B------:R1:W2:Y:S03]  /*12520*/  SYNCS.PHASECHK.TRANS64.TRYWAIT P1, [R3+URZ+0x16800], R0 ;  /* 0x01680000030075a7 */ /* 0x0002a6000802017f */
[----:B--2---:R-:W-:Y:S05]  /*12530*/  @!P1 NANOSLEEP.SYNCS 0x989680 ;  /* 0x009896800000995d */ /* 0x004fea0003900000 */
[----:B------:R-:W2:Y:S02]  /*12540*/  @!P1 SYNCS.PHASECHK.TRANS64 P1, [R3+URZ+0x16800], R0 ;  /* 0x01680000030095a7 */ /* 0x000ea4000802007f */
[----:B--2---:R-:W-:Y:S05]  /*12550*/  @!P1 BRA `(.L_x_661) ;  /* 0xfffffffc00ec9947 */ /* 0x004fea000383ffff */
[----:B------:R-:W-:Y:S05]  /*12560*/  BRA `(.L_x_808) ;  /* 0xfffffef000b87947 */ /* 0x000fea000383ffff */
.L_x_665:
[----:B--2---:R2:W3:Y:S02]  /*12570*/  SYNCS.PHASECHK.TRANS64.TRYWAIT P2, [R3+URZ+0x16830], R0 ;  /* 0x01683000030075a7 */ /* 0x0044e4000804017f */
[----:B---3--:R-:W-:Y:S05]  /*12580*/  @!P2 NANOSLEEP.SYNCS 0x989680 ;  /* 0x009896800000a95d */ /* 0x008fea0003900000 */
[----:B------:R-:W3:Y:S02]  /*12590*/  @!P2 SYNCS.PHASECHK.TRANS64 P2, [R3+URZ+0x16830], R0 ;  /* 0x016830000300a5a7 */ /* 0x000ee4000804007f */
[----:B---3--:R-:W-:Y:S05]  /*125a0*/  @!P2 BRA `(.L_x_665) ;  /* 0xfffffffc00f0a947 */ /* 0x008fea000383ffff */
[----:B------:R-:W-:Y:S05]  /*125b0*/  BRA `(.L_x_664) ;  /* 0xfffffef000d87947 */ /* 0x000fea000383ffff */
.L_x_681:
[----:B--2---:R-:W-:-:S04]  /*125c0*/  IMAD.U32 R12, RZ, RZ, UR6 ;  /* 0x00000006ff0c7e24 */ /* 0x004fc8000f8e00ff */
[----:B------:R2:W3:Y:S03]  /*125d0*/  SYNCS.PHASECHK.TRANS64.TRYWAIT P2, [R12+URZ+0x16830], R11 ;  /* 0x0168300b0c0075a7 */ /* 0x0004e6000804017f */
[----:B---3--:R-:W-:Y:S05]  /*125e0*/  @!P2 NANOSLEEP.SYNCS 0x989680 ;  /* 0x009896800000a95d */ /* 0x008fea0003900000 */
[----:B------:R-:W3:Y:S02]  /*125f0*/  @!P2 SYNCS.PHASECHK.TRANS64 P2, [R12+URZ+0x16830], R11 ;  /* 0x0168300b0c00a5a7 */ /* 0x000ee4000804007f */
[----:B---3--:R-:W-:Y:S05]  /*12600*/  @!P2 BRA `(.L_x_681) ;  /* 0xfffffffc00eca947 */ /* 0x008fea000383ffff */
[----:B------:R-:W-:Y:S05]  /*12610*/  BRA `(.L_x_678) ;  /* 0xffffff2c00107947 */ /* 0x000fea000383ffff */
.L_x_685:
[----:B--2---:R-:W-:-:S04]  /*12620*/  IMAD.U32 R12, RZ, RZ, UR6 ;  /* 0x00000006ff0c7e24 */ /* 0x004fc8000f8e00ff */
[----:B------:R2:W3:Y:S03]  /*12630*/  SYNCS.PHASECHK.TRANS64.TRYWAIT P2, [R12+URZ+0x16850], R11 ;  /* 0x0168500b0c0075a7 */ /* 0x0004e6000804017f */
[----:B---3--:R-:W-:Y:S05]  /*12640*/  @!P2 NANOSLEEP.SYNCS 0x989680 ;  /* 0x009896800000a95d */ /* 0x008fea0003900000 */
[----:B------:R-:W3:Y:S02]  /*12650*/  @!P2 SYNCS.PHASECHK.TRANS64 P2, [R12+URZ+0x16850], R11 ;  /* 0x0168500b0c00a5a7 */ /* 0x000ee4000804007f */
[----:B---3--:R-:W-:Y:S05]  /*12660*/  @!P2 BRA `(.L_x_685) ;  /* 0xfffffffc00eca947 */ /* 0x008fea000383ffff */
[----:B------:R-:W-:Y:S05]  /*12670*/  BRA `(.L_x_682) ;  /* 0xffffff2c00807947 */ /* 0x000fea000383ffff */
.L_x_702:
[----:B--2---:R-:W-:-:S04]  /*12680*/  IMAD.U32 R13, RZ, RZ, UR6 ;  /* 0x00000006ff0d7e24 */ /* 0x004fc8000f8e00ff */
[----:B------:R2:W3:Y:S03]  /*12690*/  SYNCS.PHASECHK.TRANS64.TRYWAIT P2, [R13+URZ+0x16830], R8 ;  /* 0x016830080d0075a7 */ /* 0x0004e6000804017f */
[----:B---3--:R-:W-:Y:S05]  /*126a0*/  @!P2 NANOSLEEP.SYNCS 0x989680 ;  /* 0x009896800000a95d */ /* 0x008fea0003900000 */
[----:B------:R-:W3:Y:S02]  /*126b0*/  @!P2 SYNCS.PHASECHK.TRANS64 P2, [R13+URZ+0x16830], R8 ;  /* 0x016830080d00a5a7 */ /* 0x000ee4000804007f */
[----:B---3--:R-:W-:Y:S05]  /*126c0*/  @!P2 BRA `(.L_x_702) ;  /* 0xfffffffc00eca947 */ /* 0x008fea000383ffff */
[----:B------:R-:W-:Y:S05]  /*126d0*/  BRA `(.L_x_699) ;  /* 0xffffff6000a87947 */ /* 0x000fea000383ffff */
.L_x_706:
[----:B--2---:R-:W-:-:S04]  /*126e0*/  IMAD.U32 R13, RZ, RZ, UR6 ;  /* 0x00000006ff0d7e24 */ /* 0x004fc8000f8e00ff */
[----:B------:R2:W3:Y:S03]  /*126f0*/  SYNCS.PHASECHK.TRANS64.TRYWAIT P2, [R13+URZ+0x16850], R8 ;  /* 0x016850080d0075a7 */ /* 0x0004e6000804017f */
[----:B---3--:R-:W-:Y:S05]  /*12700*/  @!P2 NANOSLEEP.SYNCS 0x989680 ;  /* 0x009896800000a95d */ /* 0x008fea0003900000 */
[----:B------:R-:W3:Y:S02]  /*12710*/  @!P2 SYNCS.PHASECHK.TRANS64 P2, [R13+URZ+0x16850], R8 ;  /* 0x016850080d00a5a7 */ /* 0x000ee4000804007f */
[----:B---3--:R-:W-:Y:S05]  /*12720*/  @!P2 BRA `(.L_x_706) ;  /* 0xfffffffc00eca947 */ /* 0x008fea000383ffff */
[----:B------:R-:W-:Y:S05]  /*12730*/  BRA `(.L_x_703) ;  /* 0xffffff6400187947 */ /* 0x000fea000383ffff */
.L_x_712:
[----:B--2---:R-:W-:-:S04]  /*12740*/  IMAD.U32 R13, RZ, RZ, UR6 ;  /* 0x00000006ff0d7e24 */ /* 0x004fc8000f8e00ff */
[----:B------:R2:W3:Y:S03]  /*12750*/  SYNCS.PHASECHK.TRANS64.TRYWAIT P2, [R13+URZ+0x16830], R8 ;  /* 0x016830080d0075a7 */ /* 0x0004e6000804017f */
[----:B---3--:R-:W-:Y:S05]  /*12760*/  @!P2 NANOSLEEP.SYNCS 0x989680 ;  /* 0x009896800000a95d */ /* 0x008fea0003900000 */
[----:B------:R-:W3:Y:S02]  /*12770*/  @!P2 SYNCS.PHASECHK.TRANS64 P2, [R13+URZ+0x16830], R8 ;  /* 0x016830080d00a5a7 */ /* 0x000ee4000804007f */
[----:B---3--:R-:W-:Y:S05]  /*12780*/  @!P2 BRA `(.L_x_712) ;  /* 0xfffffffc00eca947 */ /* 0x008fea000383ffff */
[----:B------:R-:W-:Y:S05]  /*12790*/  BRA `(.L_x_709) ;  /* 0xffffff8400bc7947 */ /* 0x000fea000383ffff */
.L_x_716:
[----:B--2---:R-:W-:-:S04]  /*127a0*/  IMAD.U32 R13, RZ, RZ, UR6 ;  /* 0x00000006ff0d7e24 */ /* 0x004fc8000f8e00ff */
[----:B------:R2:W3:Y:S03]  /*127b0*/  SYNCS.PHASECHK.TRANS64.TRYWAIT P2, [R13+URZ+0x16850], R8 ;  /* 0x016850080d0075a7 */ /* 0x0004e6000804017f */
[----:B---3--:R-:W-:Y:S05]  /*127c0*/  @!P2 NANOSLEEP.SYNCS 0x989680 ;  /* 0x009896800000a95d */ /* 0x008fea0003900000 */
[----:B------:R-:W3:Y:S02]  /*127d0*/  @!P2 SYNCS.PHASECHK.TRANS64 P2, [R13+URZ+0x16850], R8 ;  /* 0x016850080d00a5a7 */ /* 0x000ee4000804007f */
[----:B---3--:R-:W-:Y:S05]  /*127e0*/  @!P2 BRA `(.L_x_716) ;  /* 0xfffffffc00eca947 */ /* 0x008fea000383ffff */
[----:B------:R-:W-:Y:S05]  /*127f0*/  BRA `(.L_x_713) ;  /* 0xffffff88002c7947 */ /* 0x000fea000383ffff */
.L_x_729:
[----:B--2---:R-:W-:-:S04]  /*12800*/  IMAD.U32 R3, RZ, RZ, UR5 ;  /* 0x00000005ff037e24 */ /* 0x004fc8000f8e00ff */
[----:B------:R2:W3:Y:S03]  /*12810*/  SYNCS.PHASECHK.TRANS64.TRYWAIT P0, [R3+URZ+0x16850], R0 ;  /* 0x01685000030075a7 */ /* 0x0004e6000800017f */
[----:B---3--:R-:W-:Y:S05]  /*12820*/  @!P0 NANOSLEEP.SYNCS 0x989680 ;  /* 0x009896800000895d */ /* 0x008fea0003900000 */
[----:B------:R-:W3:Y:S02]  /*12830*/  @!P0 SYNCS.PHASECHK.TRANS64 P0, [R3+URZ+0x16850], R0 ;  /* 0x01685000030085a7 */ /* 0x000ee4000800007f */
[----:B---3--:R-:W-:Y:S05]  /*12840*/  @!P0 BRA `(.L_x_729) ;  /* 0xfffffffc00ec8947 */ /* 0x008fea000383ffff */
[----:B------:R-:W-:Y:S05]  /*12850*/  BRA `(.L_x_728) ;  /* 0xffffffb800907947 */ /* 0x000fea000383ffff */
.L_x_759:
[----:B------:R-:W-:Y:S02]  /*12860*/  IMAD.MOV.U32 R13, RZ, RZ, R16 ;  /* 0x000000ffff0d7224 */ /* 0x000fe400078e0010 */
[----:B------:R-:W-:Y:S02]  /*12870*/  IMAD.MOV.U32 R12, RZ, RZ, RZ ;  /* 0x000000ffff0c7224 */ /* 0x000fe400078e00ff */
[----:B------:R-:W-:Y:S02]  /*12880*/  IMAD.MOV.U32 R11, RZ, RZ, 0x1f ;  /* 0x0000001fff0b7424 */ /* 0x000fe400078e00ff */
[----:B------:R-:W-:-:S07]  /*12890*/  IMAD.MOV.U32 R15, RZ, RZ, -0x1 ;  /* 0xffffffffff0f7424 */ /* 0x000fce00078e00ff */
[----:B------:R-:W-:Y:S05]  /*128a0*/  WARPSYNC.COLLECTIVE R15, `(.L_x_809) ;  /* 0x000000000f087348 */ /* 0x000fea0003c00000 */
[----:B------:R1:W2:Y:S02]  /*128b0*/  SHFL.IDX P6, R14, R13, R12, R11 ;  /* 0x0000000c0d0e7389 */ /* 0x0002a400000c000b */
[----:B-12---:R-:W-:Y:S01]  /*128c0*/  ENDCOLLECTIVE ;  /* 0x000000000000791b */ /* 0x006fe20003800000 */
.L_x_809:
[----:B------:R-:W-:Y:S05]  /*128d0*/  BRA `(.L_x_810) ;  /* 0xffffffdc00b07947 */ /* 0x000fea000383ffff */
.L_x_760:
[----:B------:R-:W-:Y:S01]  /*128e0*/  BSSY B0, `(.L_x_811) ;  /* 0x0000006000007945 */ /* 0x000fe20003800000 */
[----:B------:R-:W-:-:S07]  /*128f0*/  IMAD.MOV.U32 R15, RZ, RZ, -0x1 ;  /* 0xffffffffff0f7424 */ /* 0x000fce00078e00ff */
[----:B------:R-:W-:Y:S05]  /*12900*/  WARPSYNC.COLLECTIVE R15, `(.L_x_812) ;  /* 0x000000000f0c7348 */ /* 0x000fea0003c00000 */
[----:B------:R-:W-:Y:S02]  /*12910*/  ELECT P6, UR62, PT ;  /* 0x00000000003e782f */ /* 0x000fe400038c0000 */
[----:B------:R-:W-:Y:S01]  /*12920*/  MOV R14, UR62 ;  /* 0x0000003e000e7c02 */ /* 0x000fe20008000f00 */
[----:B------:R-:W-:Y:S10]  /*12930*/  ENDCOLLECTIVE ;  /* 0x000000000000791b */ /* 0x000ff40003800000 */
.L_x_812:
[----:B------:R-:W-:Y:S05]  /*12940*/  BSYNC B0 ;  /* 0x0000000000007941 */ /* 0x000fea0003800000 */
.L_x_811:
[----:B------:R-:W-:Y:S05]  /*12950*/  BRA `(.L_x_813) ;  /* 0xffffffdc00a07947 */ /* 0x000fea000383ffff */
.L_x_763:
[----:B--2---:R2:W3:Y:S02]  /*12960*/  SYNCS.PHASECHK.TRANS64.TRYWAIT P2, [R13+URZ+0x16840], R12 ;  /* 0x0168400c0d0075a7 */ /* 0x0044e4000804017f */
[----:B---3--:R-:W-:Y:S05]  /*12970*/  @!P2 NANOSLEEP.SYNCS 0x989680 ;  /* 0x009896800000a95d */ /* 0x008fea0003900000 */
[----:B------:R-:W3:Y:S02]  /*12980*/  @!P2 SYNCS.PHASECHK.TRANS64 P2, [R13+URZ+0x16840], R12 ;  /* 0x0168400c0d00a5a7 */ /* 0x000ee4000804007f */
[----:B---3--:R-:W-:Y:S05]  /*12990*/  @!P2 BRA `(.L_x_763) ;  /* 0xfffffffc00f0a947 */ /* 0x008fea000383ffff */
[----:B------:R-:W-:Y:S05]  /*129a0*/  BRA `(.L_x_814) ;  /* 0xffffffdc00f47947 */ /* 0x000fea000383ffff */
.L_x_765:
[----:B-1----:R-:W-:-:S04]  /*129b0*/  IMAD.U32 R5, RZ, RZ, UR39 ;  /* 0x00000027ff057e24 */ /* 0x002fc8000f8e00ff */
[----:B------:R1:W3:Y:S03]  /*129c0*/  SYNCS.PHASECHK.TRANS64.TRYWAIT P2, [R5+URZ+0x16820], R4 ;  /* 0x01682004050075a7 */ /* 0x0002e6000804017f */
[----:B---3--:R-:W-:Y:S05]  /*129d0*/  @!P2 NANOSLEEP.SYNCS 0x989680 ;  /* 0x009896800000a95d */ /* 0x008fea0003900000 */
[----:B------:R-:W3:Y:S02]  /*129e0*/  @!P2 SYNCS.PHASECHK.TRANS64 P2, [R5+URZ+0x16820], R4 ;  /* 0x016820040500a5a7 */ /* 0x000ee4000804007f */
[----:B---3--:R-:W-:Y:S05]  /*129f0*/  @!P2 BRA `(.L_x_765) ;  /* 0xfffffffc00eca947 */ /* 0x008fea000383ffff */
[----:B------:R-:W-:Y:S05]  /*12a00*/  BRA `(.L_x_815) ;  /* 0xffffffe000947947 */ /* 0x000fea000383ffff */
.L_x_771:
[----:B-1----:R1:W2:Y:S02]  /*12a10*/  SYNCS.PHASECHK.TRANS64.TRYWAIT P3, [R3+URZ+0x16840], R2 ;  /* 0x01684002030075a7 */ /* 0x0022a4000806017f */
[----:B--2---:R-:W-:Y:S05]  /*12a20*/  @!P3 NANOSLEEP.SYNCS 0x989680 ;  /* 0x009896800000b95d */ /* 0x004fea0003900000 */
[----:B------:R-:W2:Y:S02]  /*12a30*/  @!P3 SYNCS.PHASECHK.TRANS64 P3, [R3+URZ+0x16840], R2 ;  /* 0x016840020300b5a7 */ /* 0x000ea4000806007f */
[----:B--2---:R-:W-:Y:S05]  /*12a40*/  @!P3 BRA `(.L_x_771) ;  /* 0xfffffffc00f0b947 */ /* 0x004fea000383ffff */
[----:B------:R-:W-:Y:S05]  /*12a50*/  BRA `(.L_x_816) ;  /* 0xffffffe400347947 */ /* 0x000fea000383ffff */
.L_x_773:
[----:B-1----:R1:W2:Y:S02]  /*12a60*/  SYNCS.PHASECHK.TRANS64.TRYWAIT P3, [R2+URZ+0x60], R3 ;  /* 0x00006003020075a7 */ /* 0x0022a4000806017f */
[----:B--2---:R-:W-:Y:S05]  /*12a70*/  @!P3 NANOSLEEP.SYNCS 0x989680 ;  /* 0x009896800000b95d */ /* 0x004fea0003900000 */
[----:B------:R-:W2:Y:S02]  /*12a80*/  @!P3 SYNCS.PHASECHK.TRANS64 P3, [R2+URZ+0x60], R3 ;  /* 0x000060030200b5a7 */ /* 0x000ea4000806007f */
[----:B--2---:R-:W-:Y:S05]  /*12a90*/  @!P3 BRA `(.L_x_773) ;  /* 0xfffffffc00f0b947 */ /* 0x004fea000383ffff */
[----:B------:R-:W-:Y:S05]  /*12aa0*/  BRA `(.L_x_817) ;  /* 0xffffffe400887947 */ /* 0x000fea000383ffff */
.L_x_779:
[----:B-1----:R1:W2:Y:S02]  /*12ab0*/  SYNCS.PHASECHK.TRANS64.TRYWAIT P3, [R4+URZ+0x16840], R3 ;  /* 0x01684003040075a7 */ /* 0x0022a4000806017f */
[----:B--2---:R-:W-:Y:S05]  /*12ac0*/  @!P3 NANOSLEEP.SYNCS 0x989680 ;  /* 0x009896800000b95d */ /* 0x004fea0003900000 */
[----:B------:R-:W2:Y:S02]  /*12ad0*/  @!P3 SYNCS.PHASECHK.TRANS64 P3, [R4+URZ+0x16840], R3 ;  /* 0x016840030400b5a7 */ /* 0x000ea4000806007f */
[----:B--2---:R-:W-:Y:S05]  /*12ae0*/  @!P3 BRA `(.L_x_779) ;  /* 0xfffffffc00f0b947 */ /* 0x004fea000383ffff */
[----:B------:R-:W-:Y:S05]  /*12af0*/  BRA `(.L_x_818) ;  /* 0xffffffe800887947 */ /* 0x000fea000383ffff */
.L_x_781:
[----:B-1----:R1:W2:Y:S02]  /*12b00*/  SYNCS.PHASECHK.TRANS64.TRYWAIT P3, [R3+URZ+0x60], R18 ;  /* 0x00006012030075a7 */ /* 0x0022a4000806017f */
[----:B--2---:R-:W-:Y:S05]  /*12b10*/  @!P3 NANOSLEEP.SYNCS 0x989680 ;  /* 0x009896800000b95d */ /* 0x004fea0003900000 */
[----:B------:R-:W2:Y:S02]  /*12b20*/  @!P3 SYNCS.PHASECHK.TRANS64 P3, [R3+URZ+0x60], R18 ;  /* 0x000060120300b5a7 */ /* 0x000ea4000806007f */
[----:B--2---:R-:W-:Y:S05]  /*12b30*/  @!P3 BRA `(.L_x_781) ;  /* 0xfffffffc00f0b947 */ /* 0x004fea000383ffff */
[----:B------:R-:W-:Y:S05]  /*12b40*/  BRA `(.L_x_819) ;  /* 0xffffffe800dc7947 */ /* 0x000fea000383ffff */
.L_x_786:
[----:B-1----:R1:W2:Y:S02]  /*12b50*/  SYNCS.PHASECHK.TRANS64.TRYWAIT P3, [R3+URZ+0x16840], R4 ;  /* 0x01684004030075a7 */ /* 0x0022a4000806017f */
[----:B--2---:R-:W-:Y:S05]  /*12b60*/  @!P3 NANOSLEEP.SYNCS 0x989680 ;  /* 0x009896800000b95d */ /* 0x004fea0003900000 */
[----:B------:R-:W2:Y:S02]  /*12b70*/  @!P3 SYNCS.PHASECHK.TRANS64 P3, [R3+URZ+0x16840], R4 ;  /* 0x016840040300b5a7 */ /* 0x000ea4000806007f */
[----:B--2---:R-:W-:Y:S05]  /*12b80*/  @!P3 BRA `(.L_x_786) ;  /* 0xfffffffc00f0b947 */ /* 0x004fea000383ffff */
[----:B------:R-:W-:Y:S05]  /*12b90*/  BRA `(.L_x_820) ;  /* 0xffffffec00b07947 */ /* 0x000fea000383ffff */
.L_x_788:
[----:B-1----:R1:W2:Y:S02]  /*12ba0*/  SYNCS.PHASECHK.TRANS64.TRYWAIT P3, [R3+URZ+0x60], R12 ;  /* 0x0000600c030075a7 */ /* 0x0022a4000806017f */
[----:B--2---:R-:W-:Y:S05]  /*12bb0*/  @!P3 NANOSLEEP.SYNCS 0x989680 ;  /* 0x009896800000b95d */ /* 0x004fea0003900000 */
[----:B------:R-:W2:Y:S02]  /*12bc0*/  @!P3 SYNCS.PHASECHK.TRANS64 P3, [R3+URZ+0x60], R12 ;  /* 0x0000600c0300b5a7 */ /* 0x000ea4000806007f */
[----:B--2---:R-:W-:Y:S05]  /*12bd0*/  @!P3 BRA `(.L_x_788) ;  /* 0xfffffffc00f0b947 */ /* 0x004fea000383ffff */
[----:B------:R-:W-:Y:S05]  /*12be0*/  BRA `(.L_x_821) ;  /* 0xfffffff000047947 */ /* 0x000fea000383ffff */
.L_x_795:
[----:B-1----:R1:W2:Y:S02]  /*12bf0*/  SYNCS.PHASECHK.TRANS64.TRYWAIT P0, [R3+URZ+0x16860], R0 ;  /* 0x01686000030075a7 */ /* 0x0022a4000800017f */
[----:B--2---:R-:W-:Y:S05]  /*12c00*/  @!P0 NANOSLEEP.SYNCS 0x989680 ;  /* 0x009896800000895d */ /* 0x004fea0003900000 */
[----:B------:R-:W2:Y:S02]  /*12c10*/  @!P0 SYNCS.PHASECHK.TRANS64 P0, [R3+URZ+0x16860], R0 ;  /* 0x01686000030085a7 */ /* 0x000ea4000800007f */
[----:B--2---:R-:W-:Y:S05]  /*12c20*/  @!P0 BRA `(.L_x_795) ;  /* 0xfffffffc00f08947 */ /* 0x004fea000383ffff */
[----:B------:R-:W-:Y:S05]  /*12c30*/  BRA `(.L_x_822) ;  /* 0xfffffff000bc7947 */ /* 0x000fea000383ffff */
.L_x_797:
[----:B------:R-:W-:Y:S01]  /*12c40*/  BSSY B0, `(.L_x_823) ;  /* 0x0000007000007945 */ /* 0x000fe20003800000 */
[----:B------:R-:W-:Y:S02]  /*12c50*/  IMAD.MOV.U32 R12, RZ, RZ, RZ ;  /* 0x000000ffff0c7224 */ /* 0x000fe400078e00ff */
[----:B------:R-:W-:Y:S02]  /*12c60*/  IMAD.MOV.U32 R11, RZ, RZ, 0x1f ;  /* 0x0000001fff0b7424 */ /* 0x000fe400078e00ff */
[----:B------:R-:W-:-:S07]  /*12c70*/  IMAD.MOV.U32 R15, RZ, RZ, -0x1 ;  /* 0xffffffffff0f7424 */ /* 0x000fce00078e00ff */
[----:B------:R-:W-:Y:S05]  /*12c80*/  WARPSYNC.COLLECTIVE R15, `(.L_x_824) ;  /* 0x000000000f087348 */ /* 0x000fea0003c00000 */
[----:B------:R1:W2:Y:S02]  /*12c90*/  SHFL.IDX P6, R14, R13, R12, R11 ;  /* 0x0000000c0d0e7389 */ /* 0x0002a400000c000b */
[----:B-12---:R-:W-:Y:S01]  /*12ca0*/  ENDCOLLECTIVE ;  /* 0x000000000000791b */ /* 0x006fe20003800000 */
.L_x_824:
[----:B------:R-:W-:Y:S05]  /*12cb0*/  BSYNC B0 ;  /* 0x0000000000007941 */ /* 0x000fea0003800000 */
.L_x_823:
[----:B------:R-:W-:Y:S05]  /*12cc0*/  BRA `(.L_x_825) ;  /* 0xfffffff4001c7947 */ /* 0x000fea000383ffff */
.L_x_799:
[----:B--2---:R2:W3:Y:S02]  /*12cd0*/  SYNCS.PHASECHK.TRANS64.TRYWAIT P0, [R9+URZ+0x16820], R0 ;  /* 0x01682000090075a7 */ /* 0x0044e4000800017f */
[----:B---3--:R-:W-:Y:S05]  /*12ce0*/  @!P0 NANOSLEEP.SYNCS 0x989680 ;  /* 0x009896800000895d */ /* 0x008fea0003900000 */
[----:B------:R-:W3:Y:S02]  /*12cf0*/  @!P0 SYNCS.PHASECHK.TRANS64 P0, [R9+URZ+0x16820], R0 ;  /* 0x01682000090085a7 */ /* 0x000ee4000800007f */
[----:B---3--:R-:W-:Y:S05]  /*12d00*/  @!P0 BRA `(.L_x_799) ;  /* 0xfffffffc00f08947 */ /* 0x008fea000383ffff */
[----:B------:R-:W-:Y:S05]  /*12d10*/  BRA `(.L_x_826) ;  /* 0xfffffff400647947 */ /* 0x000fea000383ffff */
.L_x_803:
[----:B--2---:R2:W3:Y:S02]  /*12d20*/  SYNCS.PHASECHK.TRANS64.TRYWAIT P0, [R5+URZ], R4 ;  /* 0x00000004050075a7 */ /* 0x0044e4000800017f */
[----:B---3--:R-:W-:Y:S05]  /*12d30*/  @!P0 NANOSLEEP.SYNCS 0x989680 ;  /* 0x009896800000895d */ /* 0x008fea0003900000 */
[----:B------:R-:W3:Y:S02]  /*12d40*/  @!P0 SYNCS.PHASECHK.TRANS64 P0, [R5+URZ], R4 ;  /* 0x00000004050085a7 */ /* 0x000ee4000800007f */
[----:B---3--:R-:W-:Y:S05]  /*12d50*/  @!P0 BRA `(.L_x_803) ;  /* 0xfffffffc00f08947 */ /* 0x008fea000383ffff */
[----:B------:R-:W-:Y:S05]  /*12d60*/  BRA `(.L_x_827) ;  /* 0xfffffff400ac7947 */ /* 0x000fea000383ffff */
.L_x_804:
[----:B---3--:R3:W4:Y:S02]  /*12d70*/  SYNCS.PHASECHK.TRANS64.TRYWAIT P0, [R3+URZ], R2 ;  /* 0x00000002030075a7 */ /* 0x008724000800017f */
[----:B----4-:R-:W-:Y:S05]  /*12d80*/  @!P0 NANOSLEEP.SYNCS 0x989680 ;  /* 0x009896800000895d */ /* 0x010fea0003900000 */
[----:B------:R-:W4:Y:S02]  /*12d90*/  @!P0 SYNCS.PHASECHK.TRANS64 P0, [R3+URZ], R2 ;  /* 0x00000002030085a7 */ /* 0x000f24000800007f */
[----:B----4-:R-:W-:Y:S05]  /*12da0*/  @!P0 BRA `(.L_x_804) ;  /* 0xfffffffc00f08947 */ /* 0x010fea000383ffff */
[----:B------:R-:W-:Y:S05]  /*12db0*/  BRA `(.L_x_828) ;  /* 0xfffffff400a07947 */ /* 0x000fea000383ffff */
.L_x_806:
[----:B----4-:R4:W1:Y:S02]  /*12dc0*/  SYNCS.PHASECHK.TRANS64.TRYWAIT P0, [R19+URZ], R4 ;  /* 0x00000004130075a7 */ /* 0x010864000800017f */
[----:B-1----:R-:W-:Y:S05]  /*12dd0*/  @!P0 NANOSLEEP.SYNCS 0x989680 ;  /* 0x009896800000895d */ /* 0x002fea0003900000 */
[----:B------:R-:W1:Y:S02]  /*12de0*/  @!P0 SYNCS.PHASECHK.TRANS64 P0, [R19+URZ], R4 ;  /* 0x00000004130085a7 */ /* 0x000e64000800007f */
[----:B-1----:R-:W-:Y:S05]  /*12df0*/  @!P0 BRA `(.L_x_806) ;  /* 0xfffffffc00f08947 */ /* 0x002fea000383ffff */
[----:B------:R-:W-:Y:S05]  /*12e00*/  BRA `(.L_x_829) ;  /* 0xfffffff400a47947 */ /* 0x000fea000383ffff */
.L_x_830:
        /* <DEDUP_REMOVED lines=15> */
.L_x_2278:


//--------------------- .text._ZN7cutlass13device_kernelIN5flash11enable_sm90INS1_16FlashAttnFwdSm90INS1_25CollectiveMainloopFwdSm90ILi2EN4cute5tupleIJNS5_1CILi1EEES8_S8_EEENS6_IJNS7_ILi192EEENS7_ILi128EEENS7_ILi64EEEEEELi64ENS_6half_tEfNS_4arch4Sm90ELb0ELb1ELb1ELb1ELb0ELb0ELb0ELb1ELb1ELb0ELb0ELb0EEENS1_21CollectiveEpilogueFwdINS6_IJSA_SC_SB_EEES9_SE_SG_Li384ELb1ELb0ELb0ELb0EEENS1_36VarlenDynamicPersistentTileSchedulerILi192ELi128ELi384ELi32ELb0ELb0ELb1ELb1ELb0ELb1EEEEEEEEEvNT_6ParamsE --------------------------
	.section	.text._ZN7cutlass13device_kernelIN5flash11enable_sm90INS1_16FlashAttnFwdSm90INS1_25CollectiveMainloopFwdSm90ILi2EN4cute5tupleIJNS5_1CILi1EEES8_S8_EEENS6_IJNS7_ILi192EEENS7_ILi128EEENS7_ILi64EEEEEELi64ENS_6half_tEfNS_4arch4Sm90ELb0ELb1ELb1ELb1ELb0ELb0ELb0ELb1ELb1ELb0ELb0ELb0EEENS1_21CollectiveEpilogueFwdINS6_IJSA_SC_SB_EEES9_SE_SG_Li384ELb1ELb0ELb0ELb0EEENS1_36VarlenDynamicPersistentTileSchedulerILi192ELi128ELi384ELi32ELb0ELb0ELb1ELb1ELb0ELb1EEEEEEEEEvNT_6ParamsE,"ax",@progbits
	.align	128
.text._ZN7cutlass13device_kernelIN5flash11enable_sm90INS1_16FlashAttnFwdSm90INS1_25CollectiveMainloopFwdSm90ILi2EN4cute5tupleIJNS5_1CILi1EEES8_S8_EEENS6_IJNS7_ILi192EEENS7_ILi128EEENS7_ILi64EEEEEELi64ENS_6half_tEfNS_4arch4Sm90ELb0ELb1ELb1ELb1ELb0ELb0ELb0ELb1ELb1ELb0ELb0ELb0EEENS1_21CollectiveEpilogueFwdINS6_IJSA_SC_SB_EEES9_SE_SG_Li384ELb1ELb0ELb0ELb0EEENS1_36VarlenDynamicPersistentTileSchedulerILi192ELi128ELi384ELi32ELb0ELb0ELb1ELb1ELb0ELb1EEEEEEEEEvNT_6ParamsE:
        .type           _ZN7cutlass13device_kernelIN5flash11enable_sm90INS1_16FlashAttnFwdSm90INS1_25CollectiveMainloopFwdSm90ILi2EN4cute5tupleIJNS5_1CILi1EEES8_S8_EEENS6_IJNS7_ILi192EEENS7_ILi128EEENS7_ILi64EEEEEELi64ENS_6half_tEfNS_4arch4Sm90ELb0ELb1ELb1ELb1ELb0ELb0ELb0ELb1ELb1ELb0ELb0ELb0EEENS1_21CollectiveEpilogueFwdINS6_IJSA_SC_SB_EEES9_SE_SG_Li384ELb1ELb0ELb0ELb0EEENS1_36VarlenDynamicPersistentTileSchedulerILi192ELi128ELi384ELi32ELb0ELb0ELb1ELb1ELb0ELb1EEEEEEEEEvNT_6ParamsE,@function
        .size           _ZN7cutlass13device_kernelIN5flash11enable_sm90INS1_16FlashAttnFwdSm90INS1_25CollectiveMainloopFwdSm90ILi2EN4cute5tupleIJNS5_1CILi1EEES8_S8_EEENS6_IJNS7_ILi192EEENS7_ILi128EEENS7_ILi64EEEEEELi64ENS_6half_tEfNS_4arch4Sm90ELb0ELb1ELb1ELb1ELb0ELb0ELb0ELb1ELb1ELb0ELb0ELb0EEENS1_21CollectiveEpilogueFwdINS6_IJSA_SC_SB_EEES9_SE_SG_Li384ELb1ELb0ELb0ELb0EEENS1_36VarlenDynamicPersistentTileSchedulerILi192ELi128ELi384ELi32ELb0ELb0ELb1ELb1ELb0ELb1EEEEEEEEEvNT_6ParamsE,(.L_x_2279 - _ZN7cutlass13device_kernelIN5flash11enable_sm90INS1_16FlashAttnFwdSm90INS1_25CollectiveMainloopFwdSm90ILi2EN4cute5tupleIJNS5_1CILi1EEES8_S8_EEENS6_IJNS7_ILi192EEENS7_ILi128EEENS7_ILi64EEEEEELi64ENS_6half_tEfNS_4arch4Sm90ELb0ELb1ELb1ELb1ELb0ELb0ELb0ELb1ELb1ELb0ELb0ELb0EEENS1_21CollectiveEpilogueFwdINS6_IJSA_SC_SB_EEES9_SE_SG_Li384ELb1ELb0ELb0ELb0EEENS1_36VarlenDynamicPersistentTileSchedulerILi192ELi128ELi384ELi32ELb0ELb0ELb1ELb1ELb0ELb1EEEEEEEEEvNT_6ParamsE)
        .other          _ZN7cutlass13device_kernelIN5flash11enable_sm90INS1_16FlashAttnFwdSm90INS1_25CollectiveMainloopFwdSm90ILi2EN4cute5tupleIJNS5_1CILi1EEES8_S8_EEENS6_IJNS7_ILi192EEENS7_ILi128EEENS7_ILi64EEEEEELi64ENS_6half_tEfNS_4arch4Sm90ELb0ELb1ELb1ELb1ELb0ELb0ELb0ELb1ELb1ELb0ELb0ELb0EEENS1_21CollectiveEpilogueFwdINS6_IJSA_SC_SB_EEES9_SE_SG_Li384ELb1ELb0ELb0ELb0EEENS1_36VarlenDynamicPersistentTileSchedulerILi192ELi128ELi384ELi32ELb0ELb0ELb1ELb1ELb0ELb1EEEEEEEEEvNT_6ParamsE,@"STO_CUDA_ENTRY STV_DEFAULT"
_ZN7cutlass13device_kernelIN5flash11enable_sm90INS1_16FlashAttnFwdSm90INS1_25CollectiveMainloopFwdSm90ILi2EN4cute5tupleIJNS5_1CILi1EEES8_S8_EEENS6_IJNS7_ILi192EEENS7_ILi128EEENS7_ILi64EEEEEELi64ENS_6half_tEfNS_4arch4Sm90ELb0ELb1ELb1ELb1ELb0ELb0ELb0ELb1ELb1ELb0ELb0ELb0EEENS1_21CollectiveEpilogueFwdINS6_IJSA_SC_SB_EEES9_SE_SG_Li384ELb1ELb0ELb0ELb0EEENS1_36VarlenDynamicPersistentTileSchedulerILi192ELi128ELi384ELi32ELb0ELb0ELb1ELb1ELb0ELb1EEEEEEEEEvNT_6ParamsE:
        /* <DEDUP_REMOVED lines=21> */
.L_x_832:
[----:B------:R-:W-:Y:S05]  /*0150*/  BSYNC B0 ;  /* 0x0000000000007941 */ /* 0x000fea0003800000 */
.L_x_831:
        /* <DEDUP_REMOVED lines=41> */
.L_x_833:
        /* <DEDUP_REMOVED lines=22> */
.L_x_834:
        /* <DEDUP_REMOVED lines=18> */
.L_x_835:
        /* <DEDUP_REMOVED lines=22> */
.L_x_836:
        /* <DEDUP_REMOVED lines=22> */
.L_x_837:
[----:B------:R-:W-:Y:S01]  /*0930*/  PLOP3.LUT P0, PT, PT, PT, UP0, 0x80, 0x0 ;  /* 0x000000000000781c */ /* 0x000fe20003f0f008 */
[----:B------:R-:W-:Y:S01]  /*0940*/  UMOV UR36, 0x1 ;  /* 0x0000000100247882 */ /* 0x000fe20000000000 */
[----:B------:R-:W-:Y:S01]  /*0950*/  NOP ;  /* 0x0000000000007918 */ /* 0x000fe20000000000 */
[----:B------:R-:W-:Y:S01]  /*0960*/  USEL UR36, UR36, 0x2, !UP0 ;  /* 0x0000000224247887 */ /* 0x000fe2000c000000 */
[----:B------:R-:W-:Y:S01]  /*0970*/  ULDC.64 UR46, c[0x0][0x208] ;  /* 0x00008200002e7ab9 */ /* 0x000fe20000000a00 */
[----:B012-4-:R-:W-:Y:S08]  /*0980*/  BAR.SYNC.DEFER_BLOCKING 0x0 ;  /* 0x0000000000007b1d */ /* 0x017ff00000010000 */
[----:B------:R-:W-:Y:S05]  /*0990*/  @!P0 BRA `(.L_x_838) ;  /* 0x000000f800fc8947 */ /* 0x000fea0003800000 */
.L_x_839:
        /* <DEDUP_REMOVED lines=8> */
[----:B-1----:R-:W-:Y:S01]  /*0a20*/  ULEA UR4, UR5, UR4, 0x18 ;  /* 0x0000000405047291 */ /* 0x002fe2000f8ec03f */
[----:B0-----:R-:W-:-:S04]  /*0a30*/  LOP3.LUT R0, R2, 0xffffff80, RZ, 0xc0, !PT ;  /* 0xffffff8002007812 */ /* 0x001fc800078ec0ff */
[----:B------:R-:W-:-:S13]  /*0a40*/  ISETP.NE.AND P0, PT, R0, 0x80, PT ;  /* 0x000000800000780c */ /* 0x000fda0003f05270 */
[----:B------:R-:W-:Y:S08]  /*0a50*/  @!P0 BAR.ARV 0x9, 0x100 ;  /* 0x0244000000008b1d */ /* 0x000ff00000002000 */
[----:B------:R-:W-:Y:S06]  /*0a60*/  BAR.SYNC.DEFER_BLOCKING 0x5, 0x1a0 ;  /* 0x0146800000007b1d */ /* 0x000fec0000010000 */
[----:B------:R-:W0:Y:S01]  /*0a70*/  LDS.128 R152, [UR4+0x168d0] ;  /* 0x0168d004ff987984 */ /* 0x000e220008000c00 */
[----:B------:R-:W-:Y:S01]  /*0a80*/  ULDC UR4, c[0x0][0xc14] ;  /* 0x0003050000047ab9 */ /* 0x000fe20000000800 */
[----:B------:R-:W-:Y:S06]  /*0a90*/  BAR.ARV 0x4, 0x1a0 ;  /* 0x0106800000007b1d */ /* 0x000fec0000002000 */
[----:B0-----:R-:W-:-:S13]  /*0aa0*/  ISETP.GE.AND P0, PT, R155, UR4, PT ;  /* 0x000000049b007c0c */ /* 0x001fda000bf06270 */
[----:B------:R-:W-:Y:S05]  /*0ab0*/  @P0 EXIT ;  /* 0x000000000000094d */ /* 0x000fea0003800000 */
[----:B------:R-:W-:Y:S01]  /*0ac0*/  VIADD R12, R2, 0xffffff80 ;  /* 0xffffff80020c7836 */ /* 0x000fe20000000000 */
[----:B------:R-:W-:Y:S01]  /*0ad0*/  R2UR UR6, R154 ;  /* 0x000000009a0672ca */ /* 0x000fe200000e0000 */
[----:B------:R-:W-:Y:S01]  /*0ae0*/  ULOP3.LUT UR40, UR36, 0x1, URZ, 0xfc, !UPT ;  /* 0x0000000124287892 */ /* 0x000fe2000f8efc3f */
[----:B------:R-:W-:Y:S01]  /*0af0*/  R2UR UR5, R155 ;  /* 0x000000009b0572ca */ /* 0x000fe200000e0000 */
[----:B------:R-:W-:Y:S01]  /*0b00*/  UMOV UR37, URZ ;  /* 0x0000003f00257c82 */ /* 0x000fe20008000000 */
[----:B------:R-:W-:Y:S01]  /*0b10*/  SHF.R.S32.HI R0, RZ, 0x1f, R12 ;  /* 0x0000001fff007819 */ /* 0x000fe2000001140c */
[----:B------:R-:W-:Y:S01]  /*0b20*/  UMOV UR38, URZ ;  /* 0x0000003f00267c82 */ /* 0x000fe20008000000 */
[----:B------:R-:W-:Y:S02]  /*0b30*/  UMOV UR39, URZ ;  /* 0x0000003f00277c82 */ /* 0x000fe40008000000 */
[CC--:B------:R-:W-:Y:S02]  /*0b40*/  LEA.HI R2, R0.reuse, R12.reuse, RZ, 0x7 ;  /* 0x0000000c00027211 */ /* 0x0c0fe400078f38ff */
[----:B------:R-:W-:-:S02]  /*0b50*/  LEA.HI R4, R0, R12, RZ, 0x5 ;  /* 0x0000000c00047211 */ /* 0x000fc400078f28ff */
[----:B------:R-:W-:Y:S02]  /*0b60*/  LOP3.LUT R3, R2, 0xffffff80, RZ, 0xc0, !PT ;  /* 0xffffff8002037812 */ /* 0x000fe400078ec0ff */
[----:B------:R-:W-:Y:S01]  /*0b70*/  SHF.R.S32.HI R13, RZ, 0x7, R2 ;  /* 0x00000007ff0d7819 */ /* 0x000fe20000011402 */
[----:B------:R-:W-:Y:S02]  /*0b80*/  IMAD.SHL.U32 R5, R4, 0x20, RZ ;  /* 0x0000002004057824 */ /* 0x000fe400078e00ff */
[----:B------:R-:W-:Y:S01]  /*0b90*/  IMAD.IADD R11, R12, 0x1, -R3 ;  /* 0x000000010c0b7824 */ /* 0x000fe200078e0a03 */
[----:B------:R-:W-:Y:S02]  /*0ba0*/  LEA.HI R3, R0, R12, RZ, 0x4 ;  /* 0x0000000c00037211 */ /* 0x000fe400078f20ff */
[----:B------:R-:W-:Y:S02]  /*0bb0*/  LOP3.LUT R5, R5, 0xfffffc00, RZ, 0xc0, !PT ;  /* 0xfffffc0005057812 */ /* 0x000fe400078ec0ff */
[----:B------:R-:W-:-:S02]  /*0bc0*/  SHF.R.S32.HI R7, RZ, 0x1f, R11 ;  /* 0x0000001fff077819 */ /* 0x000fc4000001140b */
[----:B------:R-:W-:Y:S02]  /*0bd0*/  SHF.R.S32.HI R4, RZ, 0x4, R3 ;  /* 0x00000004ff047819 */ /* 0x000fe40000011403 */
[----:B------:R-:W-:Y:S02]  /*0be0*/  LEA.HI R8, R7, R11, RZ, 0x2 ;  /* 0x0000000b07087211 */ /* 0x000fe400078f10ff */
[C---:B------:R-:W-:Y:S02]  /*0bf0*/  LOP3.LUT R2, R3.reuse, 0x3fffff0, RZ, 0xc0, !PT ;  /* 0x03fffff003027812 */ /* 0x040fe400078ec0ff */
[--C-:B------:R-:W-:Y:S02]  /*0c00*/  SHF.R.S32.HI R9, RZ, 0x2, R8.reuse ;  /* 0x00000002ff097819 */ /* 0x100fe40000011408 */
[----:B------:R-:W-:Y:S01]  /*0c10*/  SHF.R.S32.HI R6, RZ, 0x1f, R8 ;  /* 0x0000001fff067819 */ /* 0x000fe20000011408 */
[----:B------:R-:W-:Y:S01]  /*0c20*/  IMAD.IADD R2, R12, 0x1, -R2 ;  /* 0x000000010c027824 */ /* 0x000fe200078e0a02 */
[----:B------:R-:W-:-:S02]  /*0c30*/  LEA.HI R3, R3, R4, RZ, 0x1 ;  /* 0x0000000403037211 */ /* 0x000fc400078f08ff */
[----:B------:R-:W-:Y:S01]  /*0c40*/  LEA.HI R10, R6, R9, RZ, 0x3 ;  /* 0x00000009060a7211 */ /* 0x000fe200078f18ff */
[----:B------:R-:W-:Y:S01]  /*0c50*/  IMAD.HI R6, R13, 0x55555556, RZ ;  /* 0x555555560d067827 */ /* 0x000fe200078e02ff */
[----:B------:R-:W-:Y:S02]  /*0c60*/  LEA.HI R7, R7, R11, RZ, 0x5 ;  /* 0x0000000b07077211 */ /* 0x000fe400078f28ff */
[----:B------:R-:W-:Y:S01]  /*0c70*/  LOP3.LUT R10, R10, 0xfffffff8, RZ, 0xc0, !PT ;  /* 0xfffffff80a0a7812 */ /* 0x000fe200078ec0ff */
[----:B------:R-:W-:Y:S01]  /*0c80*/  IMAD R2, R2, 0x40, R5 ;  /* 0x0000004002027824 */ /* 0x000fe200078e0205 */
[----:B------:R-:W-:Y:S02]  /*0c90*/  LOP3.LUT R3, R3, 0x1ffffffe, RZ, 0xc0, !PT ;  /* 0x1ffffffe03037812 */ /* 0x000fe400078ec0ff */
[----:B------:R-:W-:Y:S01]  /*0ca0*/  LEA.HI R6, R6, R6, RZ, 0x1 ;  /* 0x0000000606067211 */ /* 0x000fe200078f08ff */
[----:B------:R-:W-:Y:S01]  /*0cb0*/  IMAD.IADD R10, R9, 0x1, -R10 ;  /* 0x00000001090a7824 */ /* 0x000fe200078e0a0a */
[----:B------:R-:W-:Y:S01]  /*0cc0*/  SHF.R.S32.HI R7, RZ, 0x5, R7 ;  /* 0x00000005ff077819 */ /* 0x000fe20000011407 */
[----:B------:R-:W-:Y:S01]  /*0cd0*/  IMAD.IADD R3, R4, 0x1, -R3 ;  /* 0x0000000104037824 */ /* 0x000fe200078e0a03 */
[----:B------:R-:W-:Y:S01]  /*0ce0*/  LEA.HI R0, R0, R12, RZ, 0x3 ;  /* 0x0000000c00007211 */ /* 0x000fe200078f18ff */
[----:B------:R-:W-:Y:S01]  /*0cf0*/  IMAD R6, R6, -0x3, R13 ;  /* 0xfffffffd06067824 */ /* 0x000fe200078e020d */
[----:B------:R-:W-:Y:S01]  /*0d00*/  LOP3.LUT R16, R8, 0x7ffffffc, RZ, 0xc0, !PT ;  /* 0x7ffffffc08107812 */ /* 0x000fe200078ec0ff */
[----:B------:R-:W-:Y:S01]  /*0d10*/  IMAD R7, R7, 0x10, R10 ;  /* 0x0000001007077824 */ /* 0x000fe200078e020a */
[----:B------:R-:W-:Y:S01]  /*0d20*/  SHF.R.S32.HI R156, RZ, 0x3, R0 ;  /* 0x00000003ff9c7819 */ /* 0x000fe20000011400 */
[----:B------:R-:W-:Y:S01]  /*0d30*/  IMAD R4, R3, 0x8, R2 ;  /* 0x0000000803047824 */ /* 0x000fe200078e0202 */
[----:B------:R-:W-:Y:S01]  /*0d40*/  LOP3.LUT R2, R0, 0x1ffffff8, RZ, 0xc0, !PT ;  /* 0x1ffffff800027812 */ /* 0x000fe200078ec0ff */
[----:B------:R-:W-:-:S02]  /*0d50*/  IMAD R3, R6, 0x40, R7 ;  /* 0x0000004006037824 */ /* 0x000fc400078e0207 */
[----:B------:R-:W-:Y:S01]  /*0d60*/  IMAD.IADD R16, R11, 0x1, -R16 ;  /* 0x000000010b107824 */ /* 0x000fe200078e0a10 */
[----:B------:R0:W-:Y:S01]  /*0d70*/  STL [R1+0x8], R4 ;  /* 0x0000080401007387 */ /* 0x0001e20000100800 */
[----:B------:R-:W-:-:S03]  /*0d80*/  IMAD.IADD R2, R12, 0x1, -R2 ;  /* 0x000000010c027824 */ /* 0x000fc600078e0a02 */
[----:B------:R0:W-:Y:S01]  /*0d90*/  STL [R1+0x4], R3 ;  /* 0x0000040301007387 */ /* 0x0001e20000100800 */
[----:B------:R-:W-:-:S07]  /*0da0*/  IMAD.SHL.U32 R19, R2, 0x8, RZ ;  /* 0x0000000802137824 */ /* 0x000fce00078e00ff */
.L_x_939:
[----:B------:R-:W-:Y:S01]  /*0db0*/  ULDC.64 UR8, c[0x0][0xa28] ;  /* 0x00028a0000087ab9 */ /* 0x000fe20000000a00 */
[----:B-1----:R-:W1:Y:S01]  /*0dc0*/  LDC R18, c[0x0][0x288] ;  /* 0x0000a200ff127b82 */ /* 0x002e620000000800 */
[----:B------:R-:W-:Y:S01]  /*0dd0*/  UISETP.NE.U32.AND UP0, UPT, UR8, URZ, UPT ;  /* 0x0000003f0800728c */ /* 0x000fe2000bf05070 */
[----:B----45:R-:W-:-:S03]  /*0de0*/  IMAD.MOV.U32 R6, RZ, RZ, RZ ;  /* 0x000000ffff067224 */ /* 0x030fc600078e00ff */
[----:B------:R-:W-:-:S03]  /*0df0*/  UISETP.NE.AND.EX UP0, UPT, UR9, URZ, UPT, UP0 ;  /* 0x0000003f0900728c */ /* 0x000fc6000bf05300 */
[----:B------:R-:W-:Y:S01]  /*0e00*/  ULDC.64 UR8, c[0x0][0xa18] ;  /* 0x0002860000087ab9 */ /* 0x000fe20000000a00 */
[----:B0-23--:R-:W2:Y:S01]  /*0e10*/  LDC.64 R8, c[0x0][0x3f8] ;  /* 0x0000fe00ff087b82 */ /* 0x00dea20000000a00 */
[----:B------:R-:W-:Y:S01]  /*0e20*/  UISETP.NE.U32.AND UP1, UPT, UR8, URZ, UPT ;  /* 0x0000003f0800728c */ /* 0x000fe2000bf25070 */
[----:B------:R-:W-:-:S03]  /*0e30*/  PLOP3.LUT P0, PT, PT, PT, UP0, 0x80, 0x0 ;  /* 0x000000000000781c */ /* 0x000fc60003f0f008 */
[----:B------:R-:W-:-:S03]  /*0e40*/  UISETP.NE.AND.EX UP1, UPT, UR9, URZ, UPT, UP1 ;  /* 0x0000003f0900728c */ /* 0x000fc6000bf25310 */
[----:B------:R-:W-:Y:S01]  /*0e50*/  @UP0 ULDC.64 UR8, c[0x0][0xa28] ;  /* 0x00028a0000080ab9 */ /* 0x000fe20000000a00 */
[----:B------:R-:W3:Y:S01]  /*0e60*/  LDC R0, c[0x0][0x404] ;  /* 0x00010100ff007b82 */ /* 0x000ee20000000800 */
[----:B------:R-:W-:Y:S01]  /*0e70*/  @UP0 UIMAD.WIDE UR8, UR5, 0x4, UR8 ;  /* 0x00000004050808a5 */ /* 0x000fe2000f8e0208 */
[----:B------:R-:W-:-:S05]  /*0e80*/  PLOP3.LUT P2, PT, PT, PT, UP1, 0x80, 0x0 ;  /* 0x000000000000781c */ /* 0x000fca0003f4f018 */
[----:B------:R-:W-:Y:S01]  /*0e90*/  @UP1 ULDC.64 UR10, c[0x0][0xa18] ;  /* 0x00028600000a1ab9 */ /* 0x000fe20000000a00 */
[----:B------:R-:W-:Y:S01]  /*0ea0*/  IMAD.U32 R2, RZ, RZ, UR8 ;  /* 0x00000008ff027e24 */ /* 0x000fe2000f8e00ff */
[----:B------:R-:W4:Y:S01]  /*0eb0*/  LDC R17, c[0x0][0x2e0] ;  /* 0x0000b800ff117b82 */ /* 0x000f220000000800 */
[----:B0-----:R-:W-:Y:S01]  /*0ec0*/  IMAD.U32 R3, RZ, RZ, UR9 ;  /* 0x00000009ff037e24 */ /* 0x001fe2000f8e00ff */
[----:B------:R-:W-:-:S04]  /*0ed0*/  @UP1 UIMAD.WIDE UR8, UR5, 0x4, UR10 ;  /* 0x00000004050818a5 */ /* 0x000fc8000f8e020a */
[----:B------:R0:W5:Y:S02]  /*0ee0*/  @P0 LDG.E R6, desc[UR46][R2.64] ;  /* 0x0000002e02060981 */ /* 0x000164000c1e1900 */
[----:B------:R-:W-:Y:S02]  /*0ef0*/  IMAD.U32 R4, RZ, RZ, UR8 ;  /* 0x00000008ff047e24 */ /* 0x000fe4000f8e00ff */
[----:B------:R-:W-:Y:S01]  /*0f00*/  IMAD.U32 R5, RZ, RZ, UR9 ;  /* 0x00000009ff057e24 */ /* 0x000fe2000f8e00ff */
[----:B------:R-:W-:-:S04]  /*0f10*/  ULDC.64 UR8, c[0x0][0xa20] ;  /* 0x0002880000087ab9 */ /* 0x000fc80000000a00 */
[----:B-1----:R0:W5:Y:S01]  /*0f20*/  @P2 LDG.E R18, desc[UR46][R4.64] ;  /* 0x0000002e04122981 */ /* 0x002162000c1e1900 */
[----:B--2---:R-:W-:Y:S01]  /*0f30*/  ISETP.NE.U32.AND P0, PT, R8, RZ, PT ;  /* 0x000000ff0800720c */ /* 0x004fe20003f05070 */
[----:B------:R-:W-:Y:S01]  /*0f40*/  UMOV UR41, UR6 ;  /* 0x0000000600297c82 */ /* 0x000fe20008000000 */
[----:B------:R-:W-:Y:S02]  /*0f50*/  ISETP.NE.U32.AND P1, PT, RZ, UR8, PT ;  /* 0x00000008ff007c0c */ /* 0x000fe4000bf25070 */
[----:B------:R-:W-:Y:S02]  /*0f60*/  ISETP.NE.AND.EX P0, PT, R9, RZ, PT, P0 ;  /* 0x000000ff0900720c */ /* 0x000fe40003f05300 */
[----:B------:R-:W-:Y:S02]  /*0f70*/  ISETP.NE.AND.EX P1, PT, RZ, UR9, PT, P1 ;  /* 0x00000009ff007c0c */ /* 0x000fe4000bf25310 */
[----:B---3--:R-:W-:Y:S01]  /*0f80*/  SEL R0, R0, 0x1, P0 ;  /* 0x0000000100007807 */ /* 0x008fe20000000000 */
[----:B0-----:R-:W-:Y:S10]  /*0f90*/  @P2 BRA `(.L_x_840) ;  /* 0x00000000002c2947 */ /* 0x001ff40003800000 */
        /* <DEDUP_REMOVED lines=8> */
[----:B-----5:R-:W2:Y:S04]  /*1020*/  LDG.E R18, desc[UR46][R2.64] ;  /* 0x0000002e02127981 */ /* 0x020ea8000c1e1900 */
[----:B------:R-:W2:Y:S02]  /*1030*/  LDG.E R5, desc[UR46][R2.64+0x4] ;  /* 0x0000042e02057981 */ /* 0x000ea4000c1e1900 */
[----:B--2---:R-:W-:-:S07]  /*1040*/  IMAD.IADD R18, R5, 0x1, -R18 ;  /* 0x0000000105127824 */ /* 0x004fce00078e0a12 */
.L_x_840:
[----:B------:R-:W-:Y:S01]  /*1050*/  UMOV UR42, UR5 ;  /* 0x00000005002a7c82 */ /* 0x000fe20008000000 */
[----:B----4-:R-:W-:Y:S02]  /*1060*/  IMAD R17, R0, R17, RZ ;  /* 0x0000001100117224 */ /* 0x010fe400078e02ff */
[----:B------:R-:W-:Y:S01]  /*1070*/  IMAD.MOV.U32 R23, RZ, RZ, R153 ;  /* 0x000000ffff177224 */ /* 0x000fe200078e0099 */
[----:B------:R-:W-:Y:S06]  /*1080*/  @!P1 BRA `(.L_x_841) ;  /* 0x0000000000189947 */ /* 0x000fec0003800000 */
[----:B------:R-:W-:Y:S02]  /*1090*/  ULDC.64 UR6, c[0x0][0xa20] ;  /* 0x0002880000067ab9 */ /* 0x000fe40000000a00 */
[----:B------:R-:W-:-:S06]  /*10a0*/  UIMAD.WIDE UR4, UR5, 0x4, UR6 ;  /* 0x00000004050478a5 */ /* 0x000fcc000f8e0206 */
[----:B------:R-:W-:Y:S02]  /*10b0*/  IMAD.U32 R2, RZ, RZ, UR4 ;  /* 0x00000004ff027e24 */ /* 0x000fe4000f8e00ff */
[----:B------:R-:W-:-:S05]  /*10c0*/  IMAD.U32 R3, RZ, RZ, UR5 ;  /* 0x00000005ff037e24 */ /* 0x000fca000f8e00ff */
[----:B------:R0:W5:Y:S01]  /*10d0*/  LDG.E R17, desc[UR46][R2.64] ;  /* 0x0000002e02117981 */ /* 0x000162000c1e1900 */
[----:B------:R-:W-:Y:S05]  /*10e0*/  BRA `(.L_x_842) ;  /* 0x00000000002c7947 */ /* 0x000fea0003800000 */
.L_x_841:
        /* <DEDUP_REMOVED lines=9> */
[----:B------:R-:W2:Y:S02]  /*1180*/  LDG.E R0, desc[UR46][R2.64+0x4] ;  /* 0x0000042e02007981 */ /* 0x000ea4000c1e1900 */
[----:B--2---:R-:W-:-:S07]  /*1190*/  IMAD.IADD R17, R0, 0x1, -R17 ;  /* 0x0000000100117824 */ /* 0x004fce00078e0a11 */
.L_x_842:
[----:B------:R-:W1:Y:S01]  /*11a0*/  LDC.64 R8, c[0x0][0x9e0] ;  /* 0x00027800ff087b82 */ /* 0x000e620000000a00 */
[----:B------:R-:W-:Y:S02]  /*11b0*/  IMAD.MOV.U32 R0, RZ, RZ, 0xc0 ;  /* 0x000000c0ff007424 */ /* 0x000fe400078e00ff */
[----:B-----5:R-:W-:Y:S02]  /*11c0*/  IMAD.IADD R17, R17, 0x1, -R6 ;  /* 0x0000000111117824 */ /* 0x020fe400078e0a06 */
[----:B------:R-:W-:-:S05]  /*11d0*/  IMAD R0, R153, R0, 0xc0 ;  /* 0x000000c099007424 */ /* 0x000fca00078e0200 */
[----:B0-----:R-:W-:Y:S02]  /*11e0*/  IADD3 R3, R17, R0, -R18 ;  /* 0x0000000011037210 */ /* 0x001fe40007ffe812 */
[----:B-1----:R-:W-:-:S03]  /*11f0*/  ISETP.GE.AND P1, PT, R9, 0x1, PT ;  /* 0x000000010900780c */ /* 0x002fc60003f26270 */
[----:B------:R-:W-:-:S10]  /*1200*/  IMAD.IADD R0, R3, 0x1, R8 ;  /* 0x0000000103007824 */ /* 0x000fd400078e0208 */
[----:B------:R-:W-:Y:S05]  /*1210*/  @!P1 BRA `(.L_x_843) ;  /* 0x0000000000409947 */ /* 0x000fea0003800000 */
[C---:B------:R-:W-:Y:S01]  /*1220*/  ISETP.GT.AND P0, PT, R3.reuse, RZ, PT ;  /* 0x000000ff0300720c */ /* 0x040fe20003f04270 */
[----:B------:R-:W-:-:S12]  /*1230*/  VIADD R2, R3, 0xffffffff ;  /* 0xffffffff03027836 */ /* 0x000fd80000000000 */
[----:B------:R-:W-:Y:S05]  /*1240*/  @P0 BRA `(.L_x_844) ;  /* 0x00000000001c0947 */ /* 0x000fea0003800000 */
[----:B------:R-:W-:Y:S01]  /*1250*/  ISETP.NE.AND P0, PT, R9, 0x1, PT ;  /* 0x000000010900780c */ /* 0x000fe20003f05270 */
[----:B------:R-:W-:-:S12]  /*1260*/  IMAD.MOV R3, RZ, RZ, -R3 ;  /* 0x000000ffff037224 */ /* 0x000fd800078e0a03 */
[----:B------:R-:W0:Y:S02]  /*1270*/  @P0 LDC.64 R4, c[0x0][0x9e8] ;  /* 0x00027a00ff040b82 */ /* 0x000e240000000a00 */
[----:B0-----:R-:W-:-:S05]  /*1280*/  @P0 IMAD.HI.U32 R2, R3, R4, RZ ;  /* 0x0000000403020227 */ /* 0x001fca00078e00ff */
[----:B------:R-:W-:-:S04]  /*1290*/  @P0 SHF.R.U32.HI R3, RZ, R5, R2 ;  /* 0x00000005ff030219 */ /* 0x000fc80000011602 */
[----:B------:R-:W-:Y:S01]  /*12a0*/  LOP3.LUT R2, RZ, R3, RZ, 0x33, !PT ;  /* 0x00000003ff027212 */ /* 0x000fe200078e33ff */
[----:B------:R-:W-:Y:S06]  /*12b0*/  BRA `(.L_x_845) ;  /* 0x0000000000107947 */ /* 0x000fec0003800000 */
.L_x_844:
[----:B------:R-:W-:-:S13]  /*12c0*/  ISETP.NE.AND P0, PT, R9, 0x1, PT ;  /* 0x000000010900780c */ /* 0x000fda0003f05270 */
[----:B------:R-:W0:Y:S02]  /*12d0*/  @P0 LDC.64 R4, c[0x0][0x9e8] ;  /* 0x00027a00ff040b82 */ /* 0x000e240000000a00 */
[----:B0-----:R-:W-:-:S05]  /*12e0*/  @P0 IMAD.HI.U32 R4, R2, R4, RZ ;  /* 0x0000000402040227 */ /* 0x001fca00078e00ff */
[----:B------:R-:W-:-:S07]  /*12f0*/  @P0 SHF.R.U32.HI R2, RZ, R5, R4 ;  /* 0x00000005ff020219 */ /* 0x000fce0000011604 */
.L_x_845:
[----:B------:R-:W-:-:S05]  /*1300*/  IMAD R3, R2, R9, R9 ;  /* 0x0000000902037224 */ /* 0x000fca00078e0209 */
[----:B------:R-:W-:-:S07]  /*1310*/  VIMNMX R0, R0, R3, PT ;  /* 0x0000000300007248 */ /* 0x000fce0003fe0100 */
.L_x_843:
[----:B------:R-:W-:Y:S01]  /*1320*/  VIADD R2, R0, 0x7f ;  /* 0x0000007f00027836 */ /* 0x000fe20000000000 */
[----:B------:R-:W-:Y:S01]  /*1330*/  ULDC UR4, c[0x0][0x9dc] ;  /* 0x0002770000047ab9 */ /* 0x000fe20000000800 */
[----:B------:R-:W-:Y:S02]  /*1340*/  VIADD R0, R17, 0x7f ;  /* 0x0000007f11007836 */ /* 0x000fe40000000000 */
[----:B------:R-:W-:Y:S01]  /*1350*/  IMAD R4, R153, 0xc0, -R18 ;  /* 0x000000c099047824 */ /* 0x000fe200078e0a12 */
[----:B------:R-:W-:Y:S02]  /*1360*/  SHF.R.S32.HI R5, RZ, 0x1f, R2 ;  /* 0x0000001fff057819 */ /* 0x000fe40000011402 */
[----:B------:R-:W-:Y:S01]  /*1370*/  SHF.R.S32.HI R3, RZ, 0x1f, R0 ;  /* 0x0000001fff037819 */ /* 0x000fe20000011400 */
[----:B------:R-:W-:Y:S01]  /*1380*/  IMAD.IADD R4, R17, 0x1, R4 ;  /* 0x0000000111047824 */ /* 0x000fe200078e0204 */
[----:B------:R-:W-:Y:S02]  /*1390*/  LEA.HI R5, R5, R2, RZ, 0x7 ;  /* 0x0000000205057211 */ /* 0x000fe400078f38ff */
[----:B------:R-:W-:Y:S01]  /*13a0*/  LEA.HI R3, R3, R0, RZ, 0x7 ;  /* 0x0000000003037211 */ /* 0x000fe200078f38ff */
[----:B------:R-:W-:Y:S01]  /*13b0*/  VIADD R6, R4, -UR4 ;  /* 0x8000000404067c36 */ /* 0x000fe20008000000 */
[----:B------:R-:W-:-:S02]  /*13c0*/  SHF.R.S32.HI R88, RZ, 0x7, R5 ;  /* 0x00000007ff587819 */ /* 0x000fc40000011405 */
[----:B------:R-:W-:Y:S02]  /*13d0*/  SHF.R.S32.HI R3, RZ, 0x7, R3 ;  /* 0x00000007ff037819 */ /* 0x000fe40000011403 */
[----:B------:R-:W-:Y:S02]  /*13e0*/  R2UR UR4, R6 ;  /* 0x00000000060472ca */ /* 0x000fe400000e0000 */
[----:B------:R-:W-:Y:S01]  /*13f0*/  VIMNMX R88, R3, R88, PT ;  /* 0x0000005803587248 */ /* 0x000fe20003fe0100 */
[----:B------:R-:W-:-:S12]  /*1400*/  @!P1 BRA `(.L_x_846) ;  /* 0x0000000000449947 */ /* 0x000fd80003800000 */
[----:B------:R-:W-:-:S13]  /*1410*/  ISETP.GT.AND P0, PT, R4, -0x1, PT ;  /* 0xffffffff0400780c */ /* 0x000fda0003f04270 */
[----:B------:R-:W-:Y:S05]  /*1420*/  @P0 BRA `(.L_x_847) ;  /* 0x00000000001c0947 */ /* 0x000fea0003800000 */
[----:B------:R-:W-:Y:S02]  /*1430*/  ISETP.NE.AND P0, PT, R9, 0x1, PT ;  /* 0x000000010900780c */ /* 0x000fe40003f05270 */
[----:B------:R-:W-:-:S11]  /*1440*/  LOP3.LUT R3, RZ, R4, RZ, 0x33, !PT ;  /* 0x00000004ff037212 */ /* 0x000fd600078e33ff */
[----:B------:R-:W0:Y:S02]  /*1450*/  @P0 LDC.64 R6, c[0x0][0x9e8] ;  /* 0x00027a00ff060b82 */ /* 0x000e240000000a00 */
[----:B0-----:R-:W-:-:S05]  /*1460*/  @P0 IMAD.HI.U32 R0, R3, R6, RZ ;  /* 0x0000000603000227 */ /* 0x001fca00078e00ff */
[----:B------:R-:W-:-:S04]  /*1470*/  @P0 SHF.R.U32.HI R3, RZ, R7, R0 ;  /* 0x00000007ff030219 */ /* 0x000fc80000011600 */
[----:B------:R-:W-:Y:S01]  /*1480*/  LOP3.LUT R4, RZ, R3, RZ, 0x33, !PT ;  /* 0x00000003ff047212 */ /* 0x000fe200078e33ff */
[----:B------:R-:W-:Y:S06]  /*1490*/  BRA `(.L_x_848) ;  /* 0x0000000000107947 */ /* 0x000fec0003800000 */
.L_x_847:
[----:B------:R-:W-:-:S13]  /*14a0*/  ISETP.NE.AND P0, PT, R9, 0x1, PT ;  /* 0x000000010900780c */ /* 0x000fda0003f05270 */
[----:B------:R-:W0:Y:S02]  /*14b0*/  @P0 LDC.64 R2, c[0x0][0x9e8] ;  /* 0x00027a00ff020b82 */ /* 0x000e240000000a00 */
[----:B0-----:R-:W-:-:S05]  /*14c0*/  @P0 IMAD.HI.U32 R0, R4, R2, RZ ;  /* 0x0000000204000227 */ /* 0x001fca00078e00ff */
[----:B------:R-:W-:-:S07]  /*14d0*/  @P0 SHF.R.U32.HI R4, RZ, R3, R0 ;  /* 0x00000003ff040219 */ /* 0x000fce0000011600 */
.L_x_848:
[----:B------:R-:W-:-:S05]  /*14e0*/  IMAD R4, R4, R9, RZ ;  /* 0x0000000904047224 */ /* 0x000fca00078e02ff */
[----:B------:R-:W-:-:S13]  /*14f0*/  R2UR UR5, R4 ;  /* 0x00000000040572ca */ /* 0x000fda00000e0000 */
[----:B------:R-:W-:-:S04]  /*1500*/  UISETP.LT.AND UP0, UPT, UR4, UR5, UPT ;  /* 0x000000050400728c */ /* 0x000fc8000bf01270 */
[----:B------:R-:W-:-:S12]  /*1510*/  USEL UR4, UR4, UR5, !UP0 ;  /* 0x0000000504047287 */ /* 0x000fd8000c000000 */
.L_x_846:
        /* <DEDUP_REMOVED lines=10> */
[----:B------:R-:W-:Y:S01]  /*15c0*/  CS2R R14, SRZ ;  /* 0x00000000000e7805 */ /* 0x000fe2000001ff00 */
[----:B------:R-:W-:Y:S01]  /*15d0*/  IMAD.MOV.U32 R110, RZ, RZ, RZ ;  /* 0x000000ffff6e7224 */ /* 0x000fe200078e00ff */
[----:B------:R-:W-:Y:S01]  /*15e0*/  UISETP.LT.AND UP0, UPT, URZ, UR5, UPT ;  /* 0x000000053f00728c */ /* 0x000fe2000bf01270 */
[----:B------:R-:W-:Y:S02]  /*15f0*/  CS2R R24, SRZ ;  /* 0x0000000000187805 */ /* 0x000fe4000001ff00 */
[----:B------:R-:W-:Y:S01]  /*1600*/  CS2R R12, SRZ ;  /* 0x00000000000c7805 */ /* 0x000fe2000001ff00 */
[----:B------:R-:W-:Y:S01]  /*1610*/  IMAD.MOV.U32 R106, RZ, RZ, RZ ;  /* 0x000000ffff6a7224 */ /* 0x000fe200078e00ff */
[----:B------:R-:W-:Y:S01]  /*1620*/  USEL UR43, URZ, UR5, !UP0 ;  /* 0x000000053f2b7287 */ /* 0x000fe2000c000000 */
[----:B------:R-:W-:Y:S01]  /*1630*/  IMAD.MOV.U32 R27, RZ, RZ, RZ ;  /* 0x000000ffff1b7224 */ /* 0x000fe200078e00ff */
[----:B------:R-:W-:Y:S02]  /*1640*/  CS2R R102, SRZ ;  /* 0x0000000000667805 */ /* 0x000fe4000001ff00 */
[----:B------:R-:W-:-:S02]  /*1650*/  CS2R R100, SRZ ;  /* 0x0000000000647805 */ /* 0x000fc4000001ff00 */
[----:B------:R-:W-:Y:S02]  /*1660*/  CS2R R98, SRZ ;  /* 0x0000000000627805 */ /* 0x000fe4000001ff00 */
[----:B------:R-:W-:Y:S02]  /*1670*/  CS2R R96, SRZ ;  /* 0x0000000000607805 */ /* 0x000fe4000001ff00 */
[----:B------:R-:W-:Y:S02]  /*1680*/  ISETP.GT.AND P1, PT, R88, UR43, PT ;  /* 0x0000002b58007c0c */ /* 0x000fe4000bf24270 */
[----:B------:R-:W-:Y:S02]  /*1690*/  CS2R R94, SRZ ;  /* 0x00000000005e7805 */ /* 0x000fe4000001ff00 */
[----:B------:R-:W-:Y:S02]  /*16a0*/  CS2R R92, SRZ ;  /* 0x00000000005c7805 */ /* 0x000fe4000001ff00 */
[----:B------:R-:W-:Y:S01]  /*16b0*/  CS2R R90, SRZ ;  /* 0x00000000005a7805 */ /* 0x000fe2000001ff00 */
[----:B------:R-:W-:-:S06]  /*16c0*/  IMAD.MOV.U32 R89, RZ, RZ, RZ ;  /* 0x000000ffff597224 */ /* 0x000fcc00078e00ff */
[----:B------:R-:W-:Y:S05]  /*16d0*/  @!P1 BRA `(.L_x_849) ;  /* 0x000000d400549947 */ /* 0x000fea0003800000 */
[----:B------:R-:W0:Y:S01]  /*16e0*/  S2R R3, SR_TID.X ;  /* 0x0000000000037919 */ /* 0x000e220000002100 */
[----:B------:R-:W1:Y:S01]  /*16f0*/  S2UR UR6, SR_CgaCtaId ;  /* 0x00000000000679c3 */ /* 0x000e620000008800 */
[----:B------:R-:W-:Y:S02]  /*1700*/  UMOV UR45, 0x400 ;  /* 0x00000400002d7882 */ /* 0x000fe40000000000 */
[----:B-1----:R-:W-:Y:S01]  /*1710*/  ULEA UR45, UR6, UR45, 0x18 ;  /* 0x0000002d062d7291 */ /* 0x002fe2000f8ec03f */
[----:B0-----:R-:W-:-:S05]  /*1720*/  VIADD R4, R3, 0xffffff80 ;  /* 0xffffff8003047836 */ /* 0x001fca0000000000 */
[----:B------:R-:W-:-:S04]  /*1730*/  SHF.R.S32.HI R3, RZ, 0x1f, R4 ;  /* 0x0000001fff037819 */ /* 0x000fc80000011404 */
[----:B------:R-:W-:-:S04]  /*1740*/  LEA.HI R3, R3, R4, RZ, 0x7 ;  /* 0x0000000403037211 */ /* 0x000fc800078f38ff */
[----:B------:R-:W-:-:S05]  /*1750*/  SHF.R.S32.HI R3, RZ, 0x7, R3 ;  /* 0x00000007ff037819 */ /* 0x000fca0000011403 */
[----:B------:R-:W0:Y:S02]  /*1760*/  SHFL.IDX PT, R0, R3, RZ, 0x1f ;  /* 0x00001fff03007589 */ /* 0x000e2400000e0000 */
[----:B0-----:R-:W-:-:S13]  /*1770*/  R2UR UR44, R0 ;  /* 0x00000000002c72ca */ /* 0x001fda00000e0000 */
        /* <DEDUP_REMOVED lines=14> */
[----:B------:R0:W1:Y:S01]  /*1860*/  LDC.64 R2, c[0x4][R0] ;  /* 0x0100000000027b82 */ /* 0x0000620000000a00 */
        /* <DEDUP_REMOVED lines=8> */
[----:B0-----:R-:W-:-:S07]  /*18f0*/  IMAD.MOV.U32 R13, RZ, RZ, RZ ;  /* 0x000000ffff0d7224 */ /* 0x001fce00078e00ff */
[----:B------:R-:W-:-:S07]  /*1900*/  LEPC R20, `(.L_x_850) ;  /* 0x000000001014794e */ /* 0x000fce0000000000 */
[----:B-1----:R-:W-:Y:S05]  /*1910*/  CALL.ABS.NOINC R2 ;  /* 0x0000000002007343 */ /* 0x002fea0003c00000 */
.L_x_850:
        /* <DEDUP_REMOVED lines=9> */
.L_x_1033:
[----:B------:R-:W-:Y:S05]  /*19b0*/  @!P0 BRA `(.L_x_852) ;  /* 0x0000000000048947 */ /* 0x000fea0003800000 */
[----:B------:R-:W-:Y:S01]  /*19c0*/  BPT.TRAP 0x1 ;  /* 0x000000040000795c */ /* 0x000fe20000300000 */
.L_x_852:
[----:B------:R-:W-:Y:S02]  /*19d0*/  IMAD.U32 R4, RZ, RZ, UR39 ;  /* 0x00000027ff047e24 */ /* 0x000fe4000f8e00ff */
[----:B0-----:R-:W-:-:S03]  /*19e0*/  IMAD.U32 R3, RZ, RZ, UR38 ;  /* 0x00000026ff037e24 */ /* 0x001fc6000f8e00ff */
[----:B------:R-:W-:Y:S02]  /*19f0*/  LEA R4, R4, UR45, 0x3 ;  /* 0x0000002d04047c11 */ /* 0x000fe4000f8e18ff */
[----:B------:R-:W-:-:S04]  /*1a00*/  SHF.L.U32 R3, R3, 0x1f, RZ ;  /* 0x0000001f03037819 */ /* 0x000fc800000006ff */
[----:B------:R0:W1:Y:S01]  /*1a10*/  SYNCS.PHASECHK.TRANS64.TRYWAIT P2, [R4+URZ+0x16830], R3 ;  /* 0x01683003040075a7 */ /* 0x000062000804017f */
[----:B------:R-:W-:Y:S05]  /*1a20*/  @!P0 BRA `(.L_x_853) ;  /* 0x0000000000048947 */ /* 0x000fea0003800000 */
[----:B------:R-:W-:Y:S01]  /*1a30*/  BPT.TRAP 0x1 ;  /* 0x000000040000795c */ /* 0x000fe20000300000 */
.L_x_853:
[----:B------:R-:W2:Y:S02]  /*1a40*/  S2R R0, SR_TID.X ;  /* 0x0000000000007919 */ /* 0x000ea40000002100 */
[----:B--2---:R-:W-:Y:S01]  /*1a50*/  LOP3.LUT P1, RZ, R0, 0x7f, RZ, 0xc0, !PT ;  /* 0x0000007f00ff7812 */ /* 0x004fe2000782c0ff */
[----:B-1----:R-:W-:-:S12]  /*1a60*/  @P2 BRA `(.L_x_854) ;  /* 0x0000000000082947 */ /* 0x002fd80003800000 */
[----:B------:R-:W1:Y:S02]  /*1a70*/  SYNCS.PHASECHK.TRANS64.TRYWAIT P2, [R4+URZ+0x16830], R3 ;  /* 0x01683003040075a7 */ /* 0x000e64000804017f */
[----:B-1----:R-:W-:Y:S05]  /*1a80*/  @!P2 BRA `(.L_x_855) ;  /* 0x000001300044a947 */ /* 0x002fea0003800000 */
.L_x_854:
[----:B------:R-:W-:Y:S05]  /*1a90*/  WARPSYNC.ALL ;  /* 0x0000000000007948 */ /* 0x000fea0003800000 */
[----:B------:R-:W-:Y:S01]  /*1aa0*/  UIADD3 UR4, UR45, 0xe400, URZ ;  /* 0x0000e4002d047890 */ /* 0x000fe2000fffe03f */
[----:B------:R-:W2:Y:S01]  /*1ab0*/  LDL R98, [R1+0x4] ;  /* 0x0000040001627983 */ /* 0x000ea20000100800 */
[----:B------:R-:W-:Y:S01]  /*1ac0*/  ULOP3.LUT UR16, UR48, 0x10000, URZ, 0xfc, !UPT ;  /* 0x0001000030107892 */ /* 0x000fe2000f8efc3f */
[----:B------:R-:W-:Y:S01]  /*1ad0*/  WARPGROUP.ARRIVE ;  /* 0x00000000000079c5 */ /* 0x000fe20000000000 */
[----:B------:R-:W-:Y:S01]  /*1ae0*/  USHF.R.U32.HI UR4, URZ, 0x4, UR4 ;  /* 0x000000043f047899 */ /* 0x000fe20008011604 */
[----:B------:R-:W-:Y:S01]  /*1af0*/  IMAD.MOV.U32 R21, RZ, RZ, -0x80 ;  /* 0xffffff80ff157424 */ /* 0x000fe200078e00ff */
[----:B------:R-:W-:Y:S01]  /*1b00*/  UMOV UR17, 0x40000040 ;  /* 0x4000004000117882 */ /* 0x000fe20000000000 */
[----:B------:R-:W-:Y:S01]  /*1b10*/  UMOV UR19, 0x40000040 ;  /* 0x4000004000137882 */ /* 0x000fe20000000000 */
[----:B------:R-:W-:Y:S01]  /*1b20*/  ULOP3.LUT UR4, UR4, 0x3fff, URZ, 0xc0, !UPT ;  /* 0x00003fff04047892 */ /* 0x000fe2000f8ec03f */
[----:B01----:R-:W-:Y:S01]  /*1b30*/  @!P1 VIADD R4, R4, 0x16840 ;  /* 0x0001684004049836 */ /* 0x003fe20000000000 */
[----:B------:R-:W-:Y:S01]  /*1b40*/  UMOV UR5, 0x40000040 ;  /* 0x4000004000057882 */ /* 0x000fe20000000000 */
[----:B------:R-:W-:Y:S01]  /*1b50*/  UMOV UR7, 0x40000040 ;  /* 0x4000004000077882 */ /* 0x000fe20000000000 */
[----:B------:R-:W-:-:S02]  /*1b60*/  ULOP3.LUT UR20, UR4, 0x10000, URZ, 0xfc, !UPT ;  /* 0x0001000004147892 */ /* 0x000fc4000f8efc3f */
[----:B------:R-:W-:Y:S01]  /*1b70*/  UIADD3 UR4, UR16, 0x2, URZ ;  /* 0x0000000210047890 */ /* 0x000fe2000fffe03f */
[----:B------:R-:W-:Y:S01]  /*1b80*/  @!P1 PRMT R4, RZ, 0x654, R4 ;  /* 0x00000654ff049816 */ /* 0x000fe20000000004 */
[----:B------:R-:W-:Y:S02]  /*1b90*/  ULEA UR18, UR39, UR20, 0xa ;  /* 0x0000001427127291 */ /* 0x000fe4000f8e503f */
[----:B------:R-:W-:Y:S02]  /*1ba0*/  UIADD3 UR8, UR16, 0x4, URZ ;  /* 0x0000000410087890 */ /* 0x000fe4000fffe03f */
[----:B------:R-:W-:Y:S02]  /*1bb0*/  UIADD3 UR6, UR18, 0x2, URZ ;  /* 0x0000000212067890 */ /* 0x000fe4000fffe03f */
[----:B------:R-:W-:Y:S01]  /*1bc0*/  UIADD3 UR10, UR18, 0x4, URZ ;  /* 0x00000004120a7890 */ /* 0x000fe2000fffe03f */
[----:B------:R-:W-:Y:S02]  /*1bd0*/  UMOV UR9, 0x40000040 ;  /* 0x4000004000097882 */ /* 0x000fe40000000000 */
[----:B------:R-:W-:Y:S01]  /*1be0*/  HGMMA.64x128x16.F32 R24, gdesc[UR16], RZ, !UPT, gsb0 ;  /* 0x01e00000101879f0 */ /* 0x000fe2000c0008ff */
[----:B------:R-:W-:Y:S01]  /*1bf0*/  UMOV UR11, 0x40000040 ;  /* 0x40000040000b7882 */ /* 0x000fe20000000000 */
[----:B------:R-:W-:-:S02]  /*1c00*/  UIADD3 UR12, UR16, 0x6, URZ ;  /* 0x00000006100c7890 */ /* 0x000fc4000fffe03f */
        /* <DEDUP_REMOVED lines=54> */
[----:B------:R-:W-:-:S02]  /*1f70*/  IMAD.IADD R57, R17, 0x1, R74 ;  /* 0x0000000111397824 */ /* 0x000fc400078e024a */
        /* <DEDUP_REMOVED lines=28> */
[--C-:B------:R-:W-:Y:S01]  /*2140*/  IADD3 R59, -R18, 0x1, R57.reuse ;  /* 0x00000001123b7810 */ /* 0x100fe20007ffe139 */
[----:B------:R-:W0:Y:S01]  /*2150*/  MUFU.TANH R2, R2 ;  /* 0x0000000200027308 */ /* 0x000e220000002400 */
[----:B------:R2:W-:Y:S01]  /*2160*/  @!P1 SYNCS.ARRIVE.TRANS64.RED.A1T0 RZ, [R4+URZ], RZ ;  /* 0x000000ff04ff99a7 */ /* 0x0005e2000810043f */
[----:B------:R-:W-:Y:S01]  /*2170*/  FMUL.FTZ R73, R73, UR10 ;  /* 0x0000000a49497c20 */ /* 0x000fe20008410000 */
[----:B------:R-:W-:Y:S01]  /*2180*/  IMAD R75, R16, -0x2, R57 ;  /* 0xfffffffe104b7824 */ /* 0x000fe200078e0239 */
[----:B------:R-:W-:Y:S01]  /*2190*/  LEA R78, R88, 0xffffff80, 0x7 ;  /* 0xffffff80584e7811 */ /* 0x000fe200078e38ff */
[----:B------:R-:W-:-:S03]  /*21a0*/  IMAD R59, R16, -0x2, R59 ;  /* 0xfffffffe103b7824 */ /* 0x000fc600078e023b */
[----:B------:R-:W1:Y:S01]  /*21b0*/  MUFU.TANH R5, R5 ;  /* 0x0000000500057308 */ /* 0x000e620000002400 */
[----:B--2---:R-:W-:Y:S02]  /*21c0*/  IMAD R4, R153, 0xc0, R98 ;  /* 0x000000c099047824 */ /* 0x004fe400078e0262 */
[C---:B------:R-:W-:Y:S02]  /*21d0*/  VIADD R82, R59.reuse, UR6 ;  /* 0x000000063b527c36 */ /* 0x040fe40008000000 */
[----:B------:R-:W-:-:S03]  /*21e0*/  VIADD R79, R59, UR21 ;  /* 0x000000153b4f7c36 */ /* 0x000fc60008000000 */
[----:B------:R-:W2:Y:S01]  /*21f0*/  MUFU.TANH R0, R0 ;  /* 0x0000000000007308 */ /* 0x000ea20000002400 */
[----:B------:R-:W-:-:S07]  /*2200*/  VIADDMNMX R70, R4, R82, R75, PT ;  /* 0x0000005204467246 */ /* 0x000fce000380014b */
[----:B------:R-:W3:Y:S08]  /*2210*/  MUFU.TANH R3, R3 ;  /* 0x0000000300037308 */ /* 0x000ef00000002400 */
[----:B------:R-:W4:Y:S08]  /*2220*/  MUFU.TANH R89, R89 ;  /* 0x0000005900597308 */ /* 0x000f300000002400 */
[----:B------:R-:W0:Y:S08]  /*2230*/  MUFU.TANH R90, R90 ;  /* 0x0000005a005a7308 */ /* 0x000e300000002400 */
        /* <DEDUP_REMOVED lines=57> */
[----:B------:R5:W0:Y:S02]  /*25d0*/  MUFU.TANH R97, R73 ;  /* 0x0000004900617308 */ /* 0x000a240000002400 */
[----:B-----5:R-:W-:Y:S01]  /*25e0*/  IMAD.IADD R73, R79, 0x1, R4 ;  /* 0x000000014f497824 */ /* 0x020fe200078e0204 */
[----:B-1234-:R-:W-:Y:S06]  /*25f0*/  @P2 BRA `(.L_x_856) ;  /* 0x0000000000582947 */ /* 0x01efec0003800000 */
[----:B------:R-:W-:Y:S01]  /*2600*/  IADD3 R57, -R18, R17, R4 ;  /* 0x0000001112397210 */ /* 0x000fe20007ffe104 */
[----:B------:R-:W-:Y:S03]  /*2610*/  BSSY B0, `(.L_x_857) ;  /* 0x0000010000007945 */ /* 0x000fe60003800000 */
        /* <DEDUP_REMOVED lines=10> */
.L_x_858:
[----:B------:R-:W-:-:S06]  /*26c0*/  UISETP.NE.AND UP1, UPT, UR7, 0x1, UPT ;  /* 0x000000010700788c */ /* 0x000fcc000bf25270 */
[----:B------:R-:W-:-:S05]  /*26d0*/  PLOP3.LUT P2, PT, PT, PT, UP1, 0x80, 0x0 ;  /* 0x000000000000781c */ /* 0x000fca0003f4f018 */
[----:B------:R-:W-:-:S08]  /*26e0*/  @UP1 ULDC.64 UR10, c[0x0][0x9e8] ;  /* 0x00027a00000a1ab9 */ /* 0x000fd00000000a00 */
[----:B------:R-:W-:-:S05]  /*26f0*/  @P2 IMAD.HI.U32 R58, R57, UR10, RZ ;  /* 0x0000000a393a2c27 */ /* 0x000fca000f8e00ff */
[----:B------:R-:W-:-:S07]  /*2700*/  @P2 SHF.R.U32.HI R57, RZ, UR11, R58 ;  /* 0x0000000bff392c19 */ /* 0x000fce000801163a */
.L_x_859:
[----:B------:R-:W-:Y:S05]  /*2710*/  BSYNC B0 ;  /* 0x0000000000007941 */ /* 0x000fea0003800000 */
.L_x_857:
[----:B------:R-:W-:-:S04]  /*2720*/  IMAD R57, R57, UR7, -R78 ;  /* 0x0000000739397c24 */ /* 0x000fc8000f8e0a4e */
[----:B------:R-:W-:-:S05]  /*2730*/  IMAD R57, R16, -0x2, R57 ;  /* 0xfffffffe10397824 */ /* 0x000fca00078e0239 */
[----:B------:R-:W-:Y:S02]  /*2740*/  VIMNMX R73, R73, R57, !PT ;  /* 0x0000003949497248 */ /* 0x000fe40007fe0100 */
[----:B------:R-:W-:-:S07]  /*2750*/  VIADDMNMX R70, R57, UR7, R70, PT ;  /* 0x0000000739467c46 */ /* 0x000fce000b800146 */
.L_x_856:
[C---:B------:R-:W-:Y:S02]  /*2760*/  ISETP.GE.AND P4, PT, R74.reuse, 0x9, PT ;  /* 0x000000094a00780c */ /* 0x040fe40003f86270 */
[C---:B------:R-:W-:Y:S02]  /*2770*/  ISETP.GE.AND P2, PT, R74.reuse, 0x2, PT ;  /* 0x000000024a00780c */ /* 0x040fe40003f46270 */
[----:B------:R-:W-:Y:S02]  /*2780*/  ISETP.GE.AND P5, PT, R74, 0xa, PT ;  /* 0x0000000a4a00780c */ /* 0x000fe40003fa6270 */
[----:B------:R-:W-:Y:S02]  /*2790*/  LOP3.LUT R22, R22, 0xfffffffd, RZ, 0xc0, !PT ;  /* 0xfffffffd16167812 */ /* 0x000fe400078ec0ff */
[----:B------:R-:W-:-:S04]  /*27a0*/  ISETP.GT.AND P3, PT, R73, 0x1, !P2 ;  /* 0x000000014900780c */ /* 0x000fc80005764270 */
[----:B------:R-:W-:Y:S02]  /*27b0*/  ISETP.LT.OR P3, PT, R70, 0x2, P3 ;  /* 0x000000024600780c */ /* 0x000fe40001f61670 */
[----:B------:R-:W-:Y:S02]  /*27c0*/  @P4 LOP3.LUT R22, R22, 0x2, RZ, 0xfc, !PT ;  /* 0x0000000216164812 */ /* 0x000fe400078efcff */
[----:B------:R-:W-:Y:S01]  /*27d0*/  FSEL R71, R5, -INF , !P3 ;  /* 0xff80000005477808 */ /* 0x000fe20005800000 */
[----:B------:R-:W-:Y:S01]  /*27e0*/  VIADD R5, R4, 0x8 ;  /* 0x0000000804057836 */ /* 0x000fe20000000000 */
[----:B------:R-:W-:Y:S02]  /*27f0*/  LOP3.LUT R22, R22, 0xfffffffb, RZ, 0xc0, !PT ;  /* 0xfffffffb16167812 */ /* 0x000fe400078ec0ff */
[----:B------:R-:W-:Y:S02]  /*2800*/  ISETP.GT.AND P4, PT, R73, 0x8, !P4 ;  /* 0x000000084900780c */ /* 0x000fe40006784270 */
[----:B------:R-:W-:-:S02]  /*2810*/  @P5 LOP3.LUT R22, R22, 0x4, RZ, 0xfc, !PT ;  /* 0x0000000416165812 */ /* 0x000fc400078efcff */
[----:B------:R-:W-:Y:S02]  /*2820*/  ISETP.GT.AND P3, PT, R73, 0x9, !P5 ;  /* 0x000000094900780c */ /* 0x000fe40006f64270 */
[----:B------:R-:W-:Y:S02]  /*2830*/  ISETP.GE.AND P5, PT, R74, 0x11, PT ;  /* 0x000000114a00780c */ /* 0x000fe40003fa6270 */
[C---:B------:R-:W-:Y:S02]  /*2840*/  ISETP.LT.OR P4, PT, R70.reuse, 0x9, P4 ;  /* 0x000000094600780c */ /* 0x040fe40002781670 */
[----:B------:R-:W-:Y:S02]  /*2850*/  ISETP.LT.OR P3, PT, R70, 0xa, P3 ;  /* 0x0000000a4600780c */ /* 0x000fe40001f61670 */
[----:B------:R-:W-:Y:S02]  /*2860*/  FSEL R89, R89, -INF , !P4 ;  /* 0xff80000059597808 */ /* 0x000fe40006000000 */
[----:B------:R-:W-:-:S02]  /*2870*/  ISETP.GE.AND P4, PT, R74, 0x12, PT ;  /* 0x000000124a00780c */ /* 0x000fc40003f86270 */
[----:B------:R-:W-:Y:S02]  /*2880*/  LOP3.LUT R22, R22, 0xfffffff7, RZ, 0xc0, !PT ;  /* 0xfffffff716167812 */ /* 0x000fe400078ec0ff */
[----:B0-----:R-:W-:Y:S02]  /*2890*/  FSEL R90, R90, -INF , !P3 ;  /* 0xff8000005a5a7808 */ /* 0x001fe40005800000 */
        /* <DEDUP_REMOVED lines=159> */
[----:B------:R-:W-:Y:S02]  /*3290*/  FSEL R76, R2, -INF , !P6 ;  /* 0xff800000024c7808 */ /* 0x000fe40007000000 */
[----:B------:R-:W-:Y:S01]  /*32a0*/  ISETP.GE.AND P6, PT, R74, 0x7a, PT ;  /* 0x0000007a4a00780c */ /* 0x000fe20003fc6270 */
[----:B------:R-:W-:-:S12]  /*32b0*/  IMAD.IADD R74, R79, 0x1, R5 ;  /* 0x000000014f4a7824 */ /* 0x000fd800078e0205 */
[----:B------:R-:W-:Y:S02]  /*32c0*/  @P6 LOP3.LUT R22, R22, 0x8000000, RZ, 0xfc, !PT ;  /* 0x0800000016166812 */ /* 0x000fe400078efcff */
[----:B------:R-:W-:-:S04]  /*32d0*/  ISETP.GT.AND P6, PT, R73, 0x79, !P6 ;  /* 0x000000794900780c */ /* 0x000fc800077c4270 */
[----:B------:R-:W-:Y:S02]  /*32e0*/  ISETP.LT.OR P6, PT, R70, 0x7a, P6 ;  /* 0x0000007a4600780c */ /* 0x000fe400037c1670 */
[----:B------:R-:W-:Y:S02]  /*32f0*/  VIADDMNMX R70, R5, R82, R75, PT ;  /* 0x0000005205467246 */ /* 0x000fe4000380014b */
[----:B------:R-:W-:Y:S02]  /*3300*/  FSEL R2, R85, -INF , !P6 ;  /* 0xff80000055027808 */ /* 0x000fe40007000000 */
[----:B------:R-:W-:-:S13]  /*3310*/  PLOP3.LUT P6, PT, PT, PT, UP0, 0x40, 0x0 ;  /* 0x000000000000781c */ /* 0x000fda0003fce808 */
[----:B------:R-:W-:Y:S05]  /*3320*/  @P6 BRA `(.L_x_860) ;  /* 0x0000000000646947 */ /* 0x000fea0003800000 */
[----:B------:R-:W-:Y:S01]  /*3330*/  IADD3 R73, R17, 0x8, R4 ;  /* 0x0000000811497810 */ /* 0x000fe20007ffe004 */
[----:B------:R-:W-:Y:S04]  /*3340*/  BSSY B0, `(.L_x_861) ;  /* 0x0000013000007945 */ /* 0x000fe80003800000 */
        /* <DEDUP_REMOVED lines=12> */
.L_x_862:
[----:B------:R-:W-:-:S06]  /*3410*/  UISETP.NE.AND UP1, UPT, UR7, 0x1, UPT ;  /* 0x000000010700788c */ /* 0x000fcc000bf25270 */
[----:B------:R-:W-:-:S05]  /*3420*/  PLOP3.LUT P6, PT, PT, PT, UP1, 0x80, 0x0 ;  /* 0x000000000000781c */ /* 0x000fca0003fcf018 */
[----:B------:R-:W-:-:S08]  /*3430*/  @UP1 ULDC.64 UR10, c[0x0][0x9e8] ;  /* 0x00027a00000a1ab9 */ /* 0x000fd00000000a00 */
[----:B------:R-:W-:Y:S01]  /*3440*/  @P6 IMAD.HI.U32 R40, R73, UR10, RZ ;  /* 0x0000000a49286c27 */ /* 0x000fe2000f8e00ff */
[----:B------:R-:W-:-:S13]  /*3450*/  PLOP3.LUT P6, PT, PT, PT, UP1, 0x80, 0x0 ;  /* 0x000000000000781c */ /* 0x000fda0003fcf018 */
[----:B------:R-:W-:-:S07]  /*3460*/  @P6 SHF.R.U32.HI R73, RZ, UR11, R40 ;  /* 0x0000000bff496c19 */ /* 0x000fce0008011628 */
.L_x_863:
[----:B------:R-:W-:Y:S05]  /*3470*/  BSYNC B0 ;  /* 0x0000000000007941 */ /* 0x000fea0003800000 */
.L_x_861:
[----:B------:R-:W-:-:S04]  /*3480*/  IMAD R73, R73, UR7, -R78 ;  /* 0x0000000749497c24 */ /* 0x000fc8000f8e0a4e */
[----:B------:R-:W-:-:S05]  /*3490*/  IMAD R73, R16, -0x2, R73 ;  /* 0xfffffffe10497824 */ /* 0x000fca00078e0249 */
[----:B------:R-:W-:Y:S02]  /*34a0*/  VIMNMX R74, R74, R73, !PT ;  /* 0x000000494a4a7248 */ /* 0x000fe40007fe0100 */
[----:B------:R-:W-:-:S07]  /*34b0*/  VIADDMNMX R70, R73, UR7, R70, PT ;  /* 0x0000000749467c46 */ /* 0x000fce000b800146 */
.L_x_860:
[----:B------:R-:W-:Y:S01]  /*34c0*/  ISETP.GT.AND P2, PT, R74, 0x1, !P2 ;  /* 0x000000014a00780c */ /* 0x000fe20005744270 */
[----:B------:R-:W-:Y:S01]  /*34d0*/  ULDC UR10, c[0x0][0x988] ;  /* 0x00026200000a7ab9 */ /* 0x000fe20000000800 */
[----:B------:R-:W-:Y:S02]  /*34e0*/  LOP3.LUT P6, RZ, R22, 0x8, RZ, 0xc0, !PT ;  /* 0x0000000816ff7812 */ /* 0x000fe400078cc0ff */
[----:B------:R-:W-:Y:S02]  /*34f0*/  ISETP.LT.OR P2, PT, R70, 0x2, P2 ;  /* 0x000000024600780c */ /* 0x000fe40001741670 */
[----:B------:R-:W-:Y:S02]  /*3500*/  ISETP.GT.AND P3, PT, R74, 0x70, !P3 ;  /* 0x000000704a00780c */ /* 0x000fe40005f64270 */
[----:B------:R-:W-:Y:S02]  /*3510*/  FSEL R3, R3, -INF , !P2 ;  /* 0xff80000003037808 */ /* 0x000fe40005000000 */
[----:B------:R-:W-:-:S02]  /*3520*/  LOP3.LUT P2, RZ, R22, 0x2, RZ, 0xc0, !PT ;  /* 0x0000000216ff7812 */ /* 0x000fc4000784c0ff */
[C---:B------:R-:W-:Y:S02]  /*3530*/  ISETP.GT.AND P4, PT, R74.reuse, 0x71, !P4 ;  /* 0x000000714a00780c */ /* 0x040fe40006784270 */
[----:B------:R-:W-:Y:S02]  /*3540*/  ISETP.GT.AND P2, PT, R74, 0x8, !P2 ;  /* 0x000000084a00780c */ /* 0x000fe40005744270 */
[C---:B------:R-:W-:Y:S02]  /*3550*/  ISETP.LT.OR P3, PT, R70.reuse, 0x71, P3 ;  /* 0x000000714600780c */ /* 0x040fe40001f61670 */
[----:B------:R-:W-:Y:S02]  /*3560*/  ISETP.LT.OR P2, PT, R70, 0x9, P2 ;  /* 0x000000094600780c */ /* 0x000fe40001741670 */
[----:B------:R-:W-:Y:S02]  /*3570*/  ISETP.GT.AND P5, PT, R74, 0x78, !P5 ;  /* 0x000000784a00780c */ /* 0x000fe40006fa4270 */
[----:B------:R-:W-:-:S02]  /*3580*/  FSEL R40, R7, -INF , !P2 ;  /* 0xff80000007287808 */ /* 0x000fc40005000000 */
[----:B------:R-:W-:Y:S02]  /*3590*/  LOP3.LUT P2, RZ, R22, 0x4, RZ, 0xc0, !PT ;  /* 0x0000000416ff7812 */ /* 0x000fe4000784c0ff */
[----:B------:R-:W-:Y:S02]  /*35a0*/  ISETP.LT.OR P4, PT, R70, 0x72, P4 ;  /* 0x000000724600780c */ /* 0x000fe40002781670 */
        /* <DEDUP_REMOVED lines=81> */
[----:B------:R-:W0:Y:S01]  /*3ac0*/  SHFL.BFLY PT, R7, R6, 0x2, 0x1f ;  /* 0x0c401f0006077f89 */ /* 0x000e2200000e0000 */
[----:B------:R-:W-:-:S02]  /*3ad0*/  LOP3.LUT P6, RZ, R22, 0x10, RZ, 0xc0, !PT ;  /* 0x0000001016ff7812 */ /* 0x000fc400078cc0ff */
[----:B------:R-:W-:Y:S02]  /*3ae0*/  ISETP.LT.OR P2, PT, R70, 0x3a, P2 ;  /* 0x0000003a4600780c */ /* 0x000fe40001741670 */
[----:B------:R-:W-:Y:S02]  /*3af0*/  FSEL R26, R26, -INF , !P5 ;  /* 0xff8000001a1a7808 */ /* 0x000fe40006800000 */
[----:B------:R-:W-:Y:S02]  /*3b00*/  FSEL R30, R30, -INF , !P2 ;  /* 0xff8000001e1e7808 */ /* 0x000fe40005000000 */
[----:B------:R-:W-:-:S04]  /*3b10*/  LOP3.LUT P2, RZ, R22, 0x4000, RZ, 0xc0, !PT ;  /* 0x0000400016ff7812 */ /* 0x000fc8000784c0ff */
[----:B------:R-:W-:-:S04]  /*3b20*/  ISETP.GT.AND P2, PT, R74, 0x40, !P2 ;  /* 0x000000404a00780c */ /* 0x000fc80005744270 */
[----:B------:R-:W-:-:S04]  /*3b30*/  ISETP.LT.OR P2, PT, R70, 0x41, P2 ;  /* 0x000000414600780c */ /* 0x000fc80001741670 */
[----:B------:R-:W-:Y:S02]  /*3b40*/  FSEL R33, R33, -INF , !P2 ;  /* 0xff80000021217808 */ /* 0x000fe40005000000 */
[----:B------:R-:W-:Y:S02]  /*3b50*/  LOP3.LUT P2, RZ, R22, 0x2000, RZ, 0xc0, !PT ;  /* 0x0000200016ff7812 */ /* 0x000fe4000784c0ff */
[----:B0-----:R-:W-:Y:S02]  /*3b60*/  FMNMX.FTZ R73, R6, R7, !PT ;  /* 0x0000000706497209 */ /* 0x001fe40007810000 */
[----:B------:R-:W-:-:S03]  /*3b70*/  ISETP.GT.AND P2, PT, R74, 0x41, !P2 ;  /* 0x000000414a00780c */ /* 0x000fc60005744270 */
[----:B------:R-:W0:Y:S01]  /*3b80*/  SHFL.BFLY PT, R78, R73, 0x1, 0x1f ;  /* 0x0c201f00494e7f89 */ /* 0x000e2200000e0000 */
[----:B------:R-:W-:-:S04]  /*3b90*/  ISETP.LT.OR P2, PT, R70, 0x42, P2 ;  /* 0x000000424600780c */ /* 0x000fc80001741670 */
        /* <DEDUP_REMOVED lines=41> */
[----:B------:R-:W-:Y:S02]  /*3e30*/  ISETP.GT.AND P2, PT, R74, RZ, !P6 ;  /* 0x000000ff4a00720c */ /* 0x000fe40007744270 */
        /* <DEDUP_REMOVED lines=9> */
[--C-:B------:R-:W-:Y:S01]  /*3ed0*/  FFMA.FTZ R148, R76, UR10, -R75.reuse ;  /* 0x0000000a4c947c23 */ /* 0x100fe2000801084b */
[----:B------:R-:W-:Y:S01]  /*3ee0*/  FMNMX.FTZ R77, R0, R3, !PT ;  /* 0x00000003004d7209 */ /* 0x000fe20007810000 */
[--C-:B------:R-:W-:Y:S01]  /*3ef0*/  FFMA.FTZ R71, R71, UR10, -R75.reuse ;  /* 0x0000000a47477c23 */ /* 0x100fe2000801084b */
[----:B------:R-:W-:Y:S01]  /*3f00*/  ISETP.GT.AND P2, PT, R74, 0x69, !P2 ;  /* 0x000000694a00780c */ /* 0x000fe20005744270 */
[--C-:B------:R-:W-:Y:S01]  /*3f10*/  FFMA.FTZ R150, R89, UR10, -R75.reuse ;  /* 0x0000000a59967c23 */ /* 0x100fe2000801084b */
[----:B------:R-:W-:Y:S01]  /*3f20*/  FMNMX.FTZ R77, R40, R77, !PT ;  /* 0x0000004d284d7209 */ /* 0x000fe20007810000 */
[----:B------:R-:W-:Y:S01]  /*3f30*/  MUFU.EX2 R148, R148 ;  /* 0x0000009400947308 */ /* 0x000fe20000000800 */
[----:B------:R-:W-:Y:S01]  /*3f40*/  ISETP.LT.OR P2, PT, R70, 0x6a, P2 ;  /* 0x0000006a4600780c */ /* 0x000fe20001741670 */
[--C-:B------:R-:W-:Y:S01]  /*3f50*/  FFMA.FTZ R73, R90, UR10, -R75.reuse ;  /* 0x0000000a5a497c23 */ /* 0x100fe2000801084b */
[----:B------:R-:W-:Y:S01]  /*3f60*/  FMNMX.FTZ R6, R42, R77, !PT ;  /* 0x0000004d2a067209 */ /* 0x000fe20007810000 */
[--C-:B------:R-:W-:Y:S01]  /*3f70*/  FFMA.FTZ R81, R32, UR10, -R75.reuse ;  /* 0x0000000a20517c23 */ /* 0x100fe2000801084b */
[----:B------:R-:W-:Y:S01]  /*3f80*/  FSEL R12, R12, -INF , !P2 ;  /* 0xff8000000c0c7808 */ /* 0x000fe20005000000 */
[--C-:B------:R-:W-:Y:S01]  /*3f90*/  FFMA.FTZ R144, R72, UR10, -R75.reuse ;  /* 0x0000000a48907c23 */ /* 0x100fe2000801084b */
[----:B------:R-:W-:Y:S01]  /*3fa0*/  FMNMX.FTZ R77, R9, R6, !PT ;  /* 0x00000006094d7209 */ /* 0x000fe20007810000 */
[----:B------:R-:W0:Y:S01]  /*3fb0*/  MUFU.EX2 R71, R71 ;  /* 0x0000004700477308 */ /* 0x000e220000000800 */
[----:B------:R-:W-:Y:S01]  /*3fc0*/  FSEL R58, R15, -INF , !P4 ;  /* 0xff8000000f3a7808 */ /* 0x000fe20006000000 */
[--C-:B------:R-:W-:Y:S01]  /*3fd0*/  FFMA.FTZ R69, R69, UR10, -R75.reuse ;  /* 0x0000000a45457c23 */ /* 0x100fe2000801084b */
[----:B------:R-:W-:Y:S01]  /*3fe0*/  FMNMX.FTZ R6, R8, R77, !PT ;  /* 0x0000004d08067209 */ /* 0x000fe20007810000 */
[--C-:B------:R-:W-:Y:S01]  /*3ff0*/  FFMA.FTZ R146, R68, UR10, -R75.reuse ;  /* 0x0000000a44927c23 */ /* 0x100fe2000801084b */
[----:B------:R-:W-:Y:S01]  /*4000*/  ISETP.LT.OR P6, PT, R70, 0x7a, P6 ;  /* 0x0000007a4600780c */ /* 0x000fe200037c1670 */
[--C-:B------:R-:W-:Y:S01]  /*4010*/  FFMA.FTZ R63, R63, UR10, -R75.reuse ;  /* 0x0000000a3f3f7c23 */ /* 0x100fe2000801084b */
[----:B------:R-:W-:Y:S01]  /*4020*/  FMNMX.FTZ R77, R11, R6, !PT ;  /* 0x000000060b4d7209 */ /* 0x000fe20007810000 */
[----:B------:R-:W1:Y:S01]  /*4030*/  MUFU.EX2 R150, R150 ;  /* 0x0000009600967308 */ /* 0x000e620000000800 */
[--C-:B------:R-:W-:Y:S01]  /*4040*/  FFMA.FTZ R120, R34, UR10, -R75.reuse ;  /* 0x0000000a22787c23 */ /* 0x100fe2000801084b */
[--C-:B------:R-:W-:Y:S01]  /*4050*/  FFMA.FTZ R142, R66, UR10, -R75.reuse ;  /* 0x0000000a428e7c23 */ /* 0x100fe2000801084b */
[----:B------:R-:W-:Y:S01]  /*4060*/  FMNMX.FTZ R77, R10, R77, !PT ;  /* 0x0000004d0a4d7209 */ /* 0x000fe20007810000 */
[--C-:B------:R-:W-:Y:S01]  /*4070*/  FFMA.FTZ R122, R31, UR10, -R75.reuse ;  /* 0x0000000a1f7a7c23 */ /* 0x100fe2000801084b */
[--C-:B------:R-:W-:Y:S01]  /*4080*/  FFMA.FTZ R31, R2, UR10, -R75.reuse ;  /* 0x0000000a021f7c23 */ /* 0x100fe2000801084b */
[--C-:B------:R-:W-:Y:S01]  /*4090*/  FFMA.FTZ R61, R61, UR10, -R75.reuse ;  /* 0x0000000a3d3d7c23 */ /* 0x100fe2000801084b */
[----:B------:R-:W-:Y:S01]  /*40a0*/  FMNMX.FTZ R6, R14, R77, !PT ;  /* 0x0000004d0e067209 */ /* 0x000fe20007810000 */
[----:B------:R-:W2:Y:S01]  /*40b0*/  MUFU.EX2 R73, R73 ;  /* 0x0000004900497308 */ /* 0x000ea20000000800 */
[--C-:B------:R-:W-:Y:S01]  /*40c0*/  FFMA.FTZ R79, R36, UR10, -R75.reuse ;  /* 0x0000000a244f7c23 */ /* 0x100fe2000801084b */
[--C-:B------:R-:W-:Y:S01]  /*40d0*/  FFMA.FTZ R136, R65, UR10, -R75.reuse ;  /* 0x0000000a41887c23 */ /* 0x100fe2000801084b */
[----:B------:R-:W-:Y:S01]  /*40e0*/  FMNMX.FTZ R6, R13, R6, !PT ;  /* 0x000000060d067209 */ /* 0x000fe20007810000 */
[--C-:B------:R-:W-:Y:S01]  /*40f0*/  FFMA.FTZ R65, R62, UR10, -R75.reuse ;  /* 0x0000000a3e417c23 */ /* 0x100fe2000801084b */
[--C-:B------:R-:W-:Y:S01]  /*4100*/  FFMA.FTZ R138, R64, UR10, -R75.reuse ;  /* 0x0000000a408a7c23 */ /* 0x100fe2000801084b */
[--C-:B------:R-:W-:Y:S01]  /*4110*/  FFMA.FTZ R126, R38, UR10, -R75.reuse ;  /* 0x0000000a267e7c23 */ /* 0x100fe2000801084b */
[----:B------:R-:W-:Y:S01]  /*4120*/  FMNMX.FTZ R67, R25, R6, !PT ;  /* 0x0000000619437209 */ /* 0x000fe20007810000 */
[----:B------:R-:W3:Y:S01]  /*4130*/  MUFU.EX2 R144, R144 ;  /* 0x0000009000907308 */ /* 0x000ee20000000800 */
[--C-:B------:R-:W-:Y:S01]  /*4140*/  FFMA.FTZ R59, R59, UR10, -R75.reuse ;  /* 0x0000000a3b3b7c23 */ /* 0x100fe2000801084b */
        /* <DEDUP_REMOVED lines=8> */
[----:B------:R-:W-:Y:S01]  /*41d0*/  FFMA.FTZ R55, R55, UR10, -R75 ;  /* 0x0000000a37377c23 */ /* 0x000fe2000801084b */
[----:B------:R-:W-:-:S04]  /*41e0*/  FMNMX.FTZ R6, R27, R6, !PT ;  /* 0x000000061b067209 */ /* 0x000fc80007810000 */
[----:B------:R-:W-:Y:S01]  /*41f0*/  FMNMX.FTZ R77, R29, R6, !PT ;  /* 0x000000061d4d7209 */ /* 0x000fe20007810000 */
[----:B------:R5:W-:Y:S03]  /*4200*/  MUFU.EX2 R67, R60 ;  /* 0x0000003c00437308 */ /* 0x000be60000000800 */
[----:B------:R-:W-:-:S04]  /*4210*/  FMNMX.FTZ R6, R30, R77, !PT ;  /* 0x0000004d1e067209 */ /* 0x000fc80007810000 */
[----:B------:R-:W-:Y:S01]  /*4220*/  FMNMX.FTZ R6, R33, R6, !PT ;  /* 0x0000000621067209 */ /* 0x000fe20007810000 */
[----:B------:R-:W4:Y:S01]  /*4230*/  MUFU.EX2 R146, R146 ;  /* 0x0000009200927308 */ /* 0x000f220000000800 */
[----:B-----5:R-:W-:Y:S01]  /*4240*/  FSEL R60, R21, -INF , !P6 ;  /* 0xff800000153c7808 */ /* 0x020fe20007000000 */
        /* <DEDUP_REMOVED lines=22> */
[----:B------:R-:W-:-:S05]  /*43b0*/  FMNMX.FTZ R77, R60, R77, !PT ;  /* 0x0000004d3c4d7209 */ /* 0x000fca0007810000 */
[----:B------:R-:W0:Y:S01]  /*43c0*/  SHFL.BFLY PT, R6, R77, 0x2, 0x1f ;  /* 0x0c401f004d067f89 */ /* 0x000e2200000e0000 */
[----:B------:R-:W-:Y:S08]  /*43d0*/  MUFU.EX2 R59, R59 ;  /* 0x0000003b003b7308 */ /* 0x000ff00000000800 */
[----:B------:R-:W-:Y:S08]  /*43e0*/  MUFU.EX2 R132, R132 ;  /* 0x0000008400847308 */ /* 0x000ff00000000800 */
[----:B------:R-:W-:Y:S01]  /*43f0*/  MUFU.EX2 R15, R15 ;  /* 0x0000000f000f7308 */ /* 0x000fe20000000800 */
[----:B0-----:R-:W-:-:S07]  /*4400*/  FMNMX.FTZ R46, R77, R6, !PT ;  /* 0x000000064d2e7209 */ /* 0x001fce0007810000 */
[----:B------:R-:W-:Y:S01]  /*4410*/  MUFU.EX2 R134, R134 ;  /* 0x0000008600867308 */ /* 0x000fe20000000800 */
[----:B------:R-:W-:Y:S01]  /*4420*/  FFMA.FTZ R77, R44, UR10, -R75 ;  /* 0x0000000a2c4d7c23 */ /* 0x000fe2000801084b */
[----:B------:R-:W0:Y:S06]  /*4430*/  SHFL.BFLY PT, R83, R46, 0x1, 0x1f ;  /* 0x0c201f002e537f89 */ /* 0x000e2c00000e0000 */
[----:B------:R-:W-:Y:S08]  /*4440*/  MUFU.EX2 R21, R21 ;  /* 0x0000001500157308 */ /* 0x000ff00000000800 */
[----:B------:R-:W-:Y:S08]  /*4450*/  MUFU.EX2 R128, R128 ;  /* 0x0000008000807308 */ /* 0x000ff00000000800 */
[----:B------:R-:W-:Y:S01]  /*4460*/  MUFU.EX2 R57, R57 ;  /* 0x0000003900397308 */ /* 0x000fe20000000800 */
[----:B0-----:R-:W-:-:S04]  /*4470*/  FMNMX.FTZ R6, R46, R83, !PT ;  /* 0x000000532e067209 */ /* 0x001fc80007810000 */
[C---:B------:R-:W-:Y:S01]  /*4480*/  FSETP.NEU.FTZ.AND P2, PT, R6.reuse, -INF , PT ;  /* 0xff8000000600780b */ /* 0x040fe20003f5d000 */
[----:B------:R-:W-:Y:S02]  /*4490*/  FMUL.FTZ R32, R6, UR10 ;  /* 0x0000000a06207c20 */ /* 0x000fe40008410000 */
[----:B------:R-:W-:Y:S03]  /*44a0*/  MUFU.EX2 R130, R130 ;  /* 0x0000008200827308 */ /* 0x000fe60000000800 */
[----:B------:R-:W-:Y:S02]  /*44b0*/  FSEL R32, R32, RZ, P2 ;  /* 0x000000ff20207208 */ /* 0x000fe40001000000 */
[----:B------:R-:W-:-:S03]  /*44c0*/  PLOP3.LUT P2, PT, PT, PT, UP0, 0x40, 0x0 ;  /* 0x000000000000781c */ /* 0x000fc60003f4e808 */
[----:B------:R-:W-:Y:S01]  /*44d0*/  MUFU.EX2 R55, R55 ;  /* 0x0000003700377308 */ /* 0x000fe20000000800 */
[--C-:B------:R-:W-:Y:S01]  /*44e0*/  FFMA.FTZ R149, R0, UR10, -R32.reuse ;  /* 0x0000000a00957c23 */ /* 0x100fe20008010820 */
[--C-:B------:R-:W-:Y:S01]  /*44f0*/  FFMA.FTZ R0, R3, UR10, -R32.reuse ;  /* 0x0000000a03007c23 */ /* 0x100fe20008010820 */
[----:B------:R-:W-:Y:S01]  /*4500*/  FADD.FTZ R3, R148, R71 ;  /* 0x0000004794037221 */ /* 0x000fe20000010000 */
[--C-:B------:R-:W-:Y:S01]  /*4510*/  FFMA.FTZ R151, R40, UR10, -R32.reuse ;  /* 0x0000000a28977c23 */ /* 0x100fe20008010820 */
[--C-:B------:R-:W-:Y:S01]  /*4520*/  FFMA.FTZ R2, R42, UR10, -R32.reuse ;  /* 0x0000000a2a027c23 */ /* 0x100fe20008010820 */
[--C-:B------:R-:W-:Y:S01]  /*4530*/  FFMA.FTZ R145, R9, UR10, -R32.reuse ;  /* 0x0000000a09917c23 */ /* 0x100fe20008010820 */
[----:B-1----:R-:W-:Y:S01]  /*4540*/  FADD.FTZ R34, R150, R3 ;  /* 0x0000000396227221 */ /* 0x002fe20000010000 */
[----:B------:R-:W-:Y:S01]  /*4550*/  MUFU.EX2 R149, R149 ;  /* 0x0000009500957308 */ /* 0x000fe20000000800 */
[--C-:B------:R-:W-:Y:S01]  /*4560*/  FFMA.FTZ R8, R8, UR10, -R32.reuse ;  /* 0x0000000a08087c23 */ /* 0x100fe20008010820 */
[----:B------:R-:W-:Y:S01]  /*4570*/  FFMA.FTZ R147, R11, UR10, -R32 ;  /* 0x0000000a0b937c23 */ /* 0x000fe20008010820 */
[----:B--2---:R-:W-:Y:S01]  /*4580*/  FADD.FTZ R3, R73, R34 ;  /* 0x0000002249037221 */ /* 0x004fe20000010000 */
[--C-:B------:R-:W-:Y:S01]  /*4590*/  FFMA.FTZ R10, R10, UR10, -R32.reuse ;  /* 0x0000000a0a0a7c23 */ /* 0x100fe20008010820 */
[--C-:B------:R-:W-:Y:S01]  /*45a0*/  FFMA.FTZ R141, R14, UR10, -R32.reuse ;  /* 0x0000000a0e8d7c23 */ /* 0x100fe20008010820 */
[--C-:B------:R-:W-:Y:S01]  /*45b0*/  FFMA.FTZ R14, R13, UR10, -R32.reuse ;  /* 0x0000000a0d0e7c23 */ /* 0x100fe20008010820 */
[----:B---3--:R-:W-:Y:S01]  /*45c0*/  FADD.FTZ R34, R144, R3 ;  /* 0x0000000390227221 */ /* 0x008fe20000010000 */
[----:B------:R-:W0:Y:S01]  /*45d0*/  MUFU.EX2 R0, R0 ;  /* 0x0000000000007308 */ /* 0x000e220000000800 */
[--C-:B------:R-:W-:Y:S01]  /*45e0*/  FFMA.FTZ R143, R25, UR10, -R32.reuse ;  /* 0x0000000a198f7c23 */ /* 0x100fe20008010820 */
[----:B------:R-:W-:Y:S01]  /*45f0*/  FFMA.FTZ R24, R24, UR10, -R32 ;  /* 0x0000000a18187c23 */ /* 0x000fe20008010820 */
[----:B----4-:R-:W-:Y:S01]  /*4600*/  FADD.FTZ R3, R69, R34 ;  /* 0x0000002245037221 */ /* 0x010fe20000010000 */
[--C-:B------:R-:W-:Y:S01]  /*4610*/  FFMA.FTZ R137, R28, UR10, -R32.reuse ;  /* 0x0000000a1c897c23 */ /* 0x100fe20008010820 */
[--C-:B------:R-:W-:Y:S01]  /*4620*/  FFMA.FTZ R28, R27, UR10, -R32.reuse ;  /* 0x0000000a1b1c7c23 */ /* 0x100fe20008010820 */
[--C-:B------:R-:W-:Y:S01]  /*4630*/  FFMA.FTZ R139, R29, UR10, -R32.reuse ;  /* 0x0000000a1d8b7c23 */ /* 0x100fe20008010820 */
[----:B------:R-:W-:Y:S01]  /*4640*/  FADD.FTZ R36, R146, R3 ;  /* 0x0000000392247221 */ /* 0x000fe20000010000 */
[----:B------:R-:W1:Y:S01]  /*4650*/  MUFU.EX2 R151, R151 ;  /* 0x0000009700977308 */ /* 0x000e620000000800 */
[--C-:B------:R-:W-:Y:S01]  /*4660*/  FFMA.FTZ R30, R30, UR10, -R32.reuse ;  /* 0x0000000a1e1e7c23 */ /* 0x100fe20008010820 */
[----:B------:R-:W-:Y:S01]  /*4670*/  FFMA.FTZ R133, R33, UR10, -R32 ;  /* 0x0000000a21857c23 */ /* 0x000fe20008010820 */
[----:B-----5:R-:W-:Y:S01]  /*4680*/  FADD.FTZ R3, R63, R36 ;  /* 0x000000243f037221 */ /* 0x020fe20000010000 */
[--C-:B------:R-:W-:Y:S01]  /*4690*/  FFMA.FTZ R34, R35, UR10, -R32.reuse ;  /* 0x0000000a23227c23 */ /* 0x100fe20008010820 */
[--C-:B------:R-:W-:Y:S01]  /*46a0*/  FFMA.FTZ R135, R37, UR10, -R32.reuse ;  /* 0x0000000a25877c23 */ /* 0x100fe20008010820 */
[----:B------:R-:W-:Y:S01]  /*46b0*/  FFMA.FTZ R129, R41, UR10, -R32 ;  /* 0x0000000a29817c23 */ /* 0x000fe20008010820 */
[----:B------:R-:W-:Y:S01]  /*46c0*/  FADD.FTZ R36, R140, R3 ;  /* 0x000000038c247221 */ /* 0x000fe20000010000 */
[----:B------:R-:W2:Y:S01]  /*46d0*/  MUFU.EX2 R2, R2 ;  /* 0x0000000200027308 */ /* 0x000ea20000000800 */
[----:B0-----:R-:W-:Y:S01]  /*46e0*/  FADD.FTZ R38, R149, R0 ;  /* 0x0000000095267221 */ /* 0x001fe20000010000 */
[----:B------:R-:W-:Y:S01]  /*46f0*/  FFMA.FTZ R131, R45, UR10, -R32 ;  /* 0x0000000a2d837c23 */ /* 0x000fe20008010820 */
[----:B------:R-:W-:Y:S01]  /*4700*/  FADD.FTZ R9, R67, R36 ;  /* 0x0000002443097221 */ /* 0x000fe20000010000 */
[--C-:B------:R-:W-:Y:S01]  /*4710*/  FFMA.FTZ R36, R39, UR10, -R32.reuse ;  /* 0x0000000a27247c23 */ /* 0x100fe20008010820 */
[--C-:B------:R-:W-:Y:S01]  /*4720*/  FFMA.FTZ R47, R47, UR10, -R32.reuse ;  /* 0x0000000a2f2f7c23 */ /* 0x100fe20008010820 */
[----:B------:R-:W-:Y:S01]  /*4730*/  FFMA.FTZ R49, R49, UR10, -R32 ;  /* 0x0000000a31317c23 */ /* 0x000fe20008010820 */
[----:B------:R-:W-:Y:S01]  /*4740*/  FADD.FTZ R40, R142, R9 ;  /* 0x000000098e287221 */ /* 0x000fe20000010000 */
[----:B------:R-:W0:Y:S01]  /*4750*/  MUFU.EX2 R145, R145 ;  /* 0x0000009100917308 */ /* 0x000e220000000800 */
[----:B-1----:R-:W-:Y:S01]  /*4760*/  FADD.FTZ R3, R151, R38 ;  /* 0x0000002697037221 */ /* 0x002fe20000010000 */
[----:B------:R-:W-:Y:S01]  /*4770*/  FFMA.FTZ R51, R51, UR10, -R32 ;  /* 0x0000000a33337c23 */ /* 0x000fe20008010820 */
[----:B------:R-:W-:Y:S01]  /*4780*/  FADD.FTZ R9, R61, R40 ;  /* 0x000000283d097221 */ /* 0x000fe20000010000 */
[--C-:B------:R-:W-:Y:S01]  /*4790*/  FFMA.FTZ R53, R53, UR10, -R32.reuse ;  /* 0x0000000a35357c23 */ /* 0x100fe20008010820 */
[----:B------:R-:W-:Y:S01]  /*47a0*/  FFMA.FTZ R58, R58, UR10, -R32 ;  /* 0x0000000a3a3a7c23 */ /* 0x000fe20008010820 */
[----:B------:R-:W-:-:S02]  /*47b0*/  F2FP.F16.F32.PACK_AB R149, R0, R149 ;  /* 0x000000950095723e */ /* 0x000fc400000000ff */
[----:B------:R-:W1:Y:S01]  /*47c0*/  MUFU.EX2 R8, R8 ;  /* 0x0000000800087308 */ /* 0x000e620000000800 */
[C---:B--2---:R-:W-:Y:S01]  /*47d0*/  FADD.FTZ R38, R2.reuse, R3 ;  /* 0x0000000302267221 */ /* 0x044fe20000010000 */
[----:B------:R-:W-:Y:S02]  /*47e0*/  F2FP.F16.F32.PACK_AB R151, R2, R151 ;  /* 0x000000970297723e */ /* 0x000fe400000000ff */
[----:B------:R-:W-:Y:S02]  /*47f0*/  F2FP.F16.F32.PACK_AB R148, R71, R148 ;  /* 0x000000944794723e */ /* 0x000fe400000000ff */
[----:B------:R-:W-:Y:S02]  /*4800*/  F2FP.F16.F32.PACK_AB R150, R73, R150 ;  /* 0x000000964996723e */ /* 0x000fe400000000ff */
[----:B------:R-:W2:Y:S01]  /*4810*/  MUFU.EX2 R147, R147 ;  /* 0x0000009300937308 */ /* 0x000ea20000000800 */
[----:B0-----:R-:W-:Y:S01]  /*4820*/  FADD.FTZ R3, R145, R38 ;  /* 0x0000002691037221 */ /* 0x001fe20000010000 */
[----:B------:R-:W-:Y:S01]  /*4830*/  FADD.FTZ R38, R136, R9 ;  /* 0x0000000988267221 */ /* 0x000fe20000010000 */
[----:B------:R-:W-:-:S02]  /*4840*/  F2FP.F16.F32.PACK_AB R144, R69, R144 ;  /* 0x000000904590723e */ /* 0x000fc400000000ff */
[----:B------:R-:W-:Y:S01]  /*4850*/  F2FP.F16.F32.PACK_AB R146, R63, R146 ;  /* 0x000000923f92723e */ /* 0x000fe200000000ff */
[----:B------:R-:W-:Y:S01]  /*4860*/  FADD.FTZ R9, R65, R38 ;  /* 0x0000002641097221 */ /* 0x000fe20000010000 */
[----:B------:R-:W-:Y:S01]  /*4870*/  FFMA.FTZ R38, R43, UR10, -R32 ;  /* 0x0000000a2b267c23 */ /* 0x000fe20008010820 */
[----:B------:R-:W0:Y:S01]  /*4880*/  MUFU.EX2 R10, R10 ;  /* 0x0000000a000a7308 */ /* 0x000e220000000800 */
[----:B-1----:R-:W-:Y:S01]  /*4890*/  FADD.FTZ R40, R8, R3 ;  /* 0x0000000308287221 */ /* 0x002fe20000010000 */
[----:B------:R-:W-:Y:S01]  /*48a0*/  FADD.FTZ R42, R138, R9 ;  /* 0x000000098a2a7221 */ /* 0x000fe20000010000 */
[----:B------:R-:W-:Y:S02]  /*48b0*/  F2FP.F16.F32.PACK_AB R140, R67, R140 ;  /* 0x0000008c438c723e */ /* 0x000fe400000000ff */
[----:B------:R-:W-:Y:S01]  /*48c0*/  F2FP.F16.F32.PACK_AB R142, R61, R142 ;  /* 0x0000008e3d8e723e */ /* 0x000fe200000000ff */
[----:B------:R-:W-:Y:S01]  /*48d0*/  FADD.FTZ R9, R59, R42 ;  /* 0x0000002a3b097221 */ /* 0x000fe20000010000 */
[----:B------:R-:W-:Y:S01]  /*48e0*/  F2FP.F16.F32.PACK_AB R136, R65, R136 ;  /* 0x000000884188723e */ /* 0x000fe200000000ff */
[----:B------:R-:W1:Y:S01]  /*48f0*/  MUFU.EX2 R141, R141 ;  /* 0x0000008d008d7308 */ /* 0x000e620000000800 */
[----:B--2---:R-:W-:Y:S01]  /*4900*/  FADD.FTZ R3, R147, R40 ;  /* 0x0000002893037221 */ /* 0x004fe20000010000 */
[----:B------:R-:W-:Y:S01]  /*4910*/  FADD.FTZ R42, R132, R9 ;  /* 0x00000009842a7221 */ /* 0x000fe20000010000 */
[----:B------:R-:W-:-:S02]  /*4920*/  F2FP.F16.F32.PACK_AB R132, R15, R132 ;  /* 0x000000840f84723e */ /* 0x000fc400000000ff */
[----:B------:R-:W-:Y:S01]  /*4930*/  F2FP.F16.F32.PACK_AB R138, R59, R138 ;  /* 0x0000008a3b8a723e */ /* 0x000fe200000000ff */
[----:B------:R-:W-:Y:S01]  /*4940*/  FADD.FTZ R9, R15, R42 ;  /* 0x0000002a0f097221 */ /* 0x000fe20000010000 */
[----:B------:R-:W-:Y:S01]  /*4950*/  F2FP.F16.F32.PACK_AB R145, R8, R145 ;  /* 0x000000910891723e */ /* 0x000fe200000000ff */
[----:B------:R-:W2:Y:S01]  /*4960*/  MUFU.EX2 R14, R14 ;  /* 0x0000000e000e7308 */ /* 0x000ea20000000800 */
[C---:B0-----:R-:W-:Y:S01]  /*4970*/  FADD.FTZ R40, R10.reuse, R3 ;  /* 0x000000030a287221 */ /* 0x041fe20000010000 */
[----:B------:R-:W-:-:S06]  /*4980*/  F2FP.F16.F32.PACK_AB R147, R10, R147 ;  /* 0x000000930a93723e */ /* 0x000fcc00000000ff */
[----:B------:R-:W0:Y:S01]  /*4990*/  MUFU.EX2 R143, R143 ;  /* 0x0000008f008f7308 */ /* 0x000e220000000800 */
[----:B-1----:R-:W-:-:S07]  /*49a0*/  FADD.FTZ R3, R141, R40 ;  /* 0x000000288d037221 */ /* 0x002fce0000010000 */
[----:B------:R-:W1:Y:S01]  /*49b0*/  MUFU.EX2 R24, R24 ;  /* 0x0000001800187308 */ /* 0x000e620000000800 */
[----:B--2---:R-:W-:Y:S01]  /*49c0*/  FADD.FTZ R40, R14, R3 ;  /* 0x000000030e287221 */ /* 0x004fe20000010000 */
[----:B------:R-:W-:Y:S01]  /*49d0*/  FFMA.FTZ R3, R12, UR10, -R32 ;  /* 0x0000000a0c037c23 */ /* 0x000fe20008010820 */
[----:B------:R-:W-:-:S05]  /*49e0*/  F2FP.F16.F32.PACK_AB R141, R14, R141 ;  /* 0x0000008d0e8d723e */ /* 0x000fca00000000ff */
[----:B------:R-:W2:Y:S01]  /*49f0*/  MUFU.EX2 R137, R137 ;  /* 0x0000008900897308 */ /* 0x000ea20000000800 */
[----:B0-----:R-:W-:Y:S01]  /*4a00*/  FADD.FTZ R11, R143, R40 ;  /* 0x000000288f0b7221 */ /* 0x001fe20000010000 */
[----:B------:R-:W-:Y:S01]  /*4a10*/  FADD.FTZ R40, R134, R9 ;  /* 0x0000000986287221 */ /* 0x000fe20000010000 */
[----:B------:R-:W-:Y:S01]  /*4a20*/  FFMA.FTZ R9, R20, UR10, -R32 ;  /* 0x0000000a14097c23 */ /* 0x000fe20008010820 */
[C---:B------:R-:W-:Y:S02]  /*4a30*/  F2FP.F16.F32.PACK_AB R134, R21.reuse, R134 ;  /* 0x000000861586723e */ /* 0x040fe400000000ff */
[----:B------:R-:W-:Y:S02]  /*4a40*/  FADD.FTZ R25, R21, R40 ;  /* 0x0000002815197221 */ /* 0x000fe40000010000 */
[----:B------:R-:W0:Y:S01]  /*4a50*/  MUFU.EX2 R28, R28 ;  /* 0x0000001c001c7308 */ /* 0x000e220000000800 */
[----:B-1----:R-:W-:Y:S01]  /*4a60*/  FADD.FTZ R20, R24, R11 ;  /* 0x0000000b18147221 */ /* 0x002fe20000010000 */
[--C-:B------:R-:W-:Y:S01]  /*4a70*/  FFMA.FTZ R11, R26, UR10, -R32.reuse ;  /* 0x0000000a1a0b7c23 */ /* 0x100fe20008010820 */
[----:B------:R-:W-:Y:S01]  /*4a80*/  FADD.FTZ R26, R128, R25 ;  /* 0x00000019801a7221 */ /* 0x000fe20000010000 */
[----:B------:R-:W-:Y:S01]  /*4a90*/  FFMA.FTZ R32, R60, UR10, -R32 ;  /* 0x0000000a3c207c23 */ /* 0x000fe20008010820 */
[----:B------:R-:W-:-:S02]  /*4aa0*/  F2FP.F16.F32.PACK_AB R128, R57, R128 ;  /* 0x000000803980723e */ /* 0x000fc400000000ff */
[----:B------:R-:W-:Y:S01]  /*4ab0*/  FADD.FTZ R25, R57, R26 ;  /* 0x0000001a39197221 */ /* 0x000fe20000010000 */
[----:B------:R-:W1:Y:S01]  /*4ac0*/  MUFU.EX2 R139, R139 ;  /* 0x0000008b008b7308 */ /* 0x000e620000000800 */
[----:B--2---:R-:W-:Y:S01]  /*4ad0*/  FADD.FTZ R13, R137, R20 ;  /* 0x00000014890d7221 */ /* 0x004fe20000010000 */
[----:B------:R-:W-:Y:S01]  /*4ae0*/  F2FP.F16.F32.PACK_AB R143, R24, R143 ;  /* 0x0000008f188f723e */ /* 0x000fe200000000ff */
[----:B------:R-:W-:Y:S01]  /*4af0*/  FADD.FTZ R40, R130, R25 ;  /* 0x0000001982287221 */ /* 0x000fe20000010000 */
[----:B------:R-:W-:-:S03]  /*4b00*/  F2FP.F16.F32.PACK_AB R130, R55, R130 ;  /* 0x000000823782723e */ /* 0x000fc600000000ff */
[----:B------:R-:W-:Y:S01]  /*4b10*/  FADD.FTZ R25, R55, R40 ;  /* 0x0000002837197221 */ /* 0x000fe20000010000 */
[----:B------:R-:W2:Y:S01]  /*4b20*/  MUFU.EX2 R30, R30 ;  /* 0x0000001e001e7308 */ /* 0x000ea20000000800 */
[C---:B0-----:R-:W-:Y:S01]  /*4b30*/  FADD.FTZ R20, R28.reuse, R13 ;  /* 0x0000000d1c147221 */ /* 0x041fe20000010000 */
[----:B------:R-:W-:-:S06]  /*4b40*/  F2FP.F16.F32.PACK_AB R137, R28, R137 ;  /* 0x000000891c89723e */ /* 0x000fcc00000000ff */
[----:B------:R-:W0:Y:S01]  /*4b50*/  MUFU.EX2 R133, R133 ;  /* 0x0000008500857308 */ /* 0x000e220000000800 */
[----:B-1----:R-:W-:-:S07]  /*4b60*/  FADD.FTZ R13, R139, R20 ;  /* 0x000000148b0d7221 */ /* 0x002fce0000010000 */
[----:B------:R-:W1:Y:S01]  /*4b70*/  MUFU.EX2 R34, R34 ;  /* 0x0000002200227308 */ /* 0x000e620000000800 */
[C---:B--2---:R-:W-:Y:S01]  /*4b80*/  FADD.FTZ R26, R30.reuse, R13 ;  /* 0x0000000d1e1a7221 */ /* 0x044fe20000010000 */
[----:B------:R-:W-:-:S06]  /*4b90*/  F2FP.F16.F32.PACK_AB R139, R30, R139 ;  /* 0x0000008b1e8b723e */ /* 0x000fcc00000000ff */
[----:B------:R-:W2:Y:S01]  /*4ba0*/  MUFU.EX2 R124, R124 ;  /* 0x0000007c007c7308 */ /* 0x000ea20000000800 */
[----:B0-----:R-:W-:-:S07]  /*4bb0*/  FADD.FTZ R13, R133, R26 ;  /* 0x0000001a850d7221 */ /* 0x001fce0000010000 */
[----:B------:R-:W0:Y:S01]  /*4bc0*/  MUFU.EX2 R135, R135 ;  /* 0x0000008700877308 */ /* 0x000e220000000800 */
[C---:B-1----:R-:W-:Y:S01]  /*4bd0*/  FADD.FTZ R26, R34.reuse, R13 ;  /* 0x0000000d221a7221 */ /* 0x042fe20000010000 */
[----:B------:R-:W-:-:S06]  /*4be0*/  F2FP.F16.F32.PACK_AB R133, R34, R133 ;  /* 0x000000852285723e */ /* 0x000fcc00000000ff */
[----:B------:R-:W1:Y:S01]  /*4bf0*/  MUFU.EX2 R77, R77 ;  /* 0x0000004d004d7308 */ /* 0x000e620000000800 */
[----:B--2---:R-:W-:-:S07]  /*4c00*/  FADD.FTZ R40, R124, R25 ;  /* 0x000000197c287221 */ /* 0x004fce0000010000 */
[----:B------:R-:W2:Y:S01]  /*4c10*/  MUFU.EX2 R36, R36 ;  /* 0x0000002400247308 */ /* 0x000ea20000000800 */
[----:B0-----:R-:W-:-:S07]  /*4c20*/  FADD.FTZ R13, R135, R26 ;  /* 0x0000001a870d7221 */ /* 0x001fce0000010000 */
[----:B------:R-:W0:Y:S01]  /*4c30*/  MUFU.EX2 R126, R126 ;  /* 0x0000007e007e7308 */ /* 0x000e220000000800 */
[C---:B-1----:R-:W-:Y:S01]  /*4c40*/  FADD.FTZ R25, R77.reuse, R40 ;  /* 0x000000284d197221 */ /* 0x042fe20000010000 */
[----:B------:R-:W-:-:S06]  /*4c50*/  F2FP.F16.F32.PACK_AB R124, R77, R124 ;  /* 0x0000007c4d7c723e */ /* 0x000fcc00000000ff */
[----:B------:R-:W1:Y:S01]  /*4c60*/  MUFU.EX2 R129, R129 ;  /* 0x0000008100817308 */ /* 0x000e620000000800 */
[C---:B--2---:R-:W-:Y:S01]  /*4c70*/  FADD.FTZ R40, R36.reuse, R13 ;  /* 0x0000000d24287221 */ /* 0x044fe20000010000 */
[----:B------:R-:W-:-:S06]  /*4c80*/  F2FP.F16.F32.PACK_AB R135, R36, R135 ;  /* 0x000000872487723e */ /* 0x000fcc00000000ff */
[----:B------:R-:W2:Y:S01]  /*4c90*/  MUFU.EX2 R79, R79 ;  /* 0x0000004f004f7308 */ /* 0x000ea20000000800 */
[----:B0-----:R-:W-:-:S07]  /*4ca0*/  FADD.FTZ R42, R126, R25 ;  /* 0x000000197e2a7221 */ /* 0x001fce0000010000 */
[----:B------:R-:W0:Y:S01]  /*4cb0*/  MUFU.EX2 R38, R38 ;  /* 0x0000002600267308 */ /* 0x000e220000000800 */
[----:B-1----:R-:W-:-:S07]  /*4cc0*/  FADD.FTZ R13, R129, R40 ;  /* 0x00000028810d7221 */ /* 0x002fce0000010000 */
[----:B------:R-:W1:Y:S01]  /*4cd0*/  MUFU.EX2 R120, R120 ;  /* 0x0000007800787308 */ /* 0x000e620000000800 */
[C---:B--2---:R-:W-:Y:S01]  /*4ce0*/  FADD.FTZ R15, R79.reuse, R42 ;  /* 0x0000002a4f0f7221 */ /* 0x044fe20000010000 */
[----:B------:R-:W-:-:S06]  /*4cf0*/  F2FP.F16.F32.PACK_AB R126, R79, R126 ;  /* 0x0000007e4f7e723e */ /* 0x000fcc00000000ff */
[----:B------:R-:W-:Y:S01]  /*4d00*/  MUFU.EX2 R131, R131 ;  /* 0x0000008300837308 */ /* 0x000fe20000000800 */
[C---:B0-----:R-:W-:Y:S01]  /*4d10*/  FADD.FTZ R40, R38.reuse, R13 ;  /* 0x0000000d26287221 */ /* 0x041fe20000010000 */
[----:B------:R-:W-:-:S06]  /*4d20*/  F2FP.F16.F32.PACK_AB R129, R38, R129 ;  /* 0x000000812681723e */ /* 0x000fcc00000000ff */
[----:B------:R-:W0:Y:S01]  /*4d30*/  MUFU.EX2 R81, R81 ;  /* 0x0000005100517308 */ /* 0x000e220000000800 */
[----:B-1----:R-:W-:-:S07]  /*4d40*/  FADD.FTZ R42, R120, R15 ;  /* 0x0000000f782a7221 */ /* 0x002fce0000010000 */
[----:B------:R-:W-:Y:S08]  /*4d50*/  MUFU.EX2 R12, R47 ;  /* 0x0000002f000c7308 */ /* 0x000ff00000000800 */
[----:B------:R-:W1:Y:S01]  /*4d60*/  MUFU.EX2 R122, R122 ;  /* 0x0000007a007a7308 */ /* 0x000e620000000800 */
[C---:B0-----:R-:W-:Y:S01]  /*4d70*/  FADD.FTZ R13, R81.reuse, R42 ;  /* 0x0000002a510d7221 */ /* 0x041fe20000010000 */
[----:B------:R-:W-:-:S06]  /*4d80*/  F2FP.F16.F32.PACK_AB R120, R81, R120 ;  /* 0x000000785178723e */ /* 0x000fcc00000000ff */
[----:B------:R-:W-:Y:S08]  /*4d90*/  MUFU.EX2 R49, R49 ;  /* 0x0000003100317308 */ /* 0x000ff00000000800 */
[----:B------:R-:W0:Y:S01]  /*4da0*/  MUFU.EX2 R31, R31 ;  /* 0x0000001f001f7308 */ /* 0x000e220000000800 */
[----:B-1----:R-:W-:-:S07]  /*4db0*/  FADD.FTZ R42, R122, R13 ;  /* 0x0000000d7a2a7221 */ /* 0x002fce0000010000 */
[----:B------:R-:W1:Y:S08]  /*4dc0*/  MUFU.EX2 R20, R51 ;  /* 0x0000003300147308 */ /* 0x000e700000000800 */
[----:B------:R-:W-:Y:S01]  /*4dd0*/  MUFU.EX2 R53, R53 ;  /* 0x0000003500357308 */ /* 0x000fe20000000800 */
[----:B0-----:R-:W-:-:S07]  /*4de0*/  F2FP.F16.F32.PACK_AB R122, R31, R122 ;  /* 0x0000007a1f7a723e */ /* 0x001fce00000000ff */
[----:B------:R0:W2:Y:S01]  /*4df0*/  MUFU.EX2 R26, R3 ;  /* 0x00000003001a7308 */ /* 0x0000a20000000800 */
[----:B-1----:R-:W-:-:S07]  /*4e00*/  F2FP.F16.F32.PACK_AB R125, R20, R49 ;  /* 0x00000031147d723e */ /* 0x002fce00000000ff */
[----:B------:R-:W1:Y:S01]  /*4e10*/  MUFU.EX2 R9, R9 ;  /* 0x0000000900097308 */ /* 0x000e620000000800 */
[----:B0-----:R-:W-:Y:S01]  /*4e20*/  FADD.FTZ R3, R131, R40 ;  /* 0x0000002883037221 */ /* 0x001fe20000010000 */
[----:B------:R-:W-:-:S03]  /*4e30*/  F2FP.F16.F32.PACK_AB R131, R12, R131 ;  /* 0x000000830c83723e */ /* 0x000fc600000000ff */
[----:B------:R-:W-:Y:S01]  /*4e40*/  FADD.FTZ R40, R12, R3 ;  /* 0x000000030c287221 */ /* 0x000fe20000010000 */
[----:B------:R-:W-:Y:S01]  /*4e50*/  FADD.FTZ R3, R31, R42 ;  /* 0x0000002a1f037221 */ /* 0x000fe20000010000 */
[----:B------:R-:W-:Y:S01]  /*4e60*/  IMAD.IADD R42, R17, 0x1, -R18 ;  /* 0x00000001112a7824 */ /* 0x000fe200078e0a12 */
[----:B------:R-:W0:Y:S01]  /*4e70*/  MUFU.EX2 R58, R58 ;  /* 0x0000003a003a7308 */ /* 0x000e220000000800 */
[----:B------:R-:W-:Y:S01]  /*4e80*/  FADD.FTZ R13, R49, R40 ;  /* 0x00000028310d7221 */ /* 0x000fe20000010000 */
[----:B--2---:R-:W-:Y:S01]  /*4e90*/  F2FP.F16.F32.PACK_AB R127, R26, R53 ;  /* 0x000000351a7f723e */ /* 0x004fe200000000ff */
[----:B------:R-:W-:Y:S02]  /*4ea0*/  IMAD R42, R153, 0xc0, R42 ;  /* 0x000000c0992a7824 */ /* 0x000fe400078e022a */
[----:B------:R-:W-:-:S03]  /*4eb0*/  FADD.FTZ R0, R20, R13 ;  /* 0x0000000d14007221 */ /* 0x000fc60000010000 */
[----:B------:R-:W2:Y:S01]  /*4ec0*/  MUFU.EX2 R11, R11 ;  /* 0x0000000b000b7308 */ /* 0x000ea20000000800 */
[----:B------:R-:W-:Y:S01]  /*4ed0*/  FADD.FTZ R13, R53, R0 ;  /* 0x00000000350d7221 */ /* 0x000fe20000010000 */
[----:B------:R-:W-:-:S03]  /*4ee0*/  R2UR UR14, R42 ;  /* 0x000000002a0e72ca */ /* 0x000fc600000e0000 */
[----:B------:R-:W-:-:S03]  /*4ef0*/  FADD.FTZ R0, R26, R13 ;  /* 0x0000000d1a007221 */ /* 0x000fc60000010000 */
[----:B------:R-:W3:Y:S01]  /*4f00*/  MUFU.EX2 R32, R32 ;  /* 0x0000002000207308 */ /* 0x000ee20000000800 */
[----:B-1----:R-:W-:Y:S01]  /*4f10*/  FADD.FTZ R13, R9, R0 ;  /* 0x00000000090d7221 */ /* 0x002fe20000010000 */
[----:B0-----:R-:W-:-:S03]  /*4f20*/  F2FP.F16.F32.PACK_AB R121, R58, R9 ;  /* 0x000000093a79723e */ /* 0x001fc600000000ff */
[----:B------:R-:W-:Y:S02]  /*4f30*/  FADD.FTZ R0, R58, R13 ;  /* 0x0000000d3a007221 */ /* 0x000fe40000010000 */
[----:B------:R-:W-:Y:S02]  /*4f40*/  UIADD3 UR6, UR14, UR6, URZ ;  /* 0x000000060e067290 */ /* 0x000fe4000fffe03f */
[----:B--2---:R-:W-:Y:S01]  /*4f50*/  FADD.FTZ R13, R11, R0 ;  /* 0x000000000b0d7221 */ /* 0x004fe20000010000 */
[----:B------:R-:W-:-:S03]  /*4f60*/  VIADD R0, R88, 0xfffffffe ;  /* 0xfffffffe58007836 */ /* 0x000fc60000000000 */
[C---:B---3--:R-:W-:Y:S01]  /*4f70*/  FADD.FTZ R2, R32.reuse, R13 ;  /* 0x0000000d20027221 */ /* 0x048fe20000010000 */
[----:B------:R-:W-:Y:S01]  /*4f80*/  F2FP.F16.F32.PACK_AB R123, R32, R11 ;  /* 0x0000000b207b723e */ /* 0x000fe200000000ff */
[----:B------:R-:W-:Y:S06]  /*4f90*/  @P2 BRA `(.L_x_864) ;  /* 0x0000000000482947 */ /* 0x000fec0003800000 */
[C---:B------:R-:W-:Y:S01]  /*4fa0*/  ISETP.GT.AND P2, PT, R42.reuse, RZ, PT ;  /* 0x000000ff2a00720c */ /* 0x040fe20003f44270 */
[----:B------:R-:W-:-:S05]  /*4fb0*/  VIADD R8, R42, 0xffffffff ;  /* 0xffffffff2a087836 */ /* 0x000fca0000000000 */
[----:B------:R-:W-:-:S07]  /*4fc0*/  R2UR UR11, R8 ;  /* 0x00000000080b72ca */ /* 0x000fce00000e0000 */
[----:B------:R-:W-:Y:S08]  /*4fd0*/  @P2 BRA `(.L_x_865) ;  /* 0x00000000001c2947 */ /* 0x000ff00003800000 */
[----:B------:R-:W-:Y:S02]  /*4fe0*/  UISETP.NE.AND UP1, UPT, UR7, 0x1, UPT ;  /* 0x000000010700788c */ /* 0x000fe4000bf25270 */
[----:B------:R-:W-:-:S09]  /*4ff0*/  UIADD3 UR11, -UR14, URZ, URZ ;  /* 0x0000003f0e0b7290 */ /* 0x000fd2000fffe13f */
[----:B------:R-:W-:Y:S02]  /*5000*/  @UP1 ULDC.64 UR18, c[0x0][0x9e8] ;  /* 0x00027a0000121ab9 */ /* 0x000fe40000000a00 */
[----:B------:R-:W-:-:S04]  /*5010*/  UIMAD.WIDE.U32 UR14, UR11, UR18, URZ ;  /* 0x000000120b0e72a5 */ /* 0x000fc8000f8e003f */
[----:B------:R-:W-:-:S04]  /*5020*/  @UP1 USHF.R.U32.HI UR11, URZ, UR19, UR15 ;  /* 0x000000133f0b1299 */ /* 0x000fc8000801160f */
[----:B------:R-:W-:Y:S01]  /*5030*/  ULOP3.LUT UR11, URZ, UR11, URZ, 0x33, !UPT ;  /* 0x0000000b3f0b7292 */ /* 0x000fe2000f8e333f */
[----:B------:R-:W-:Y:S11]  /*5040*/  BRA `(.L_x_866) ;  /* 0x0000000000107947 */ /* 0x000ff60003800000 */
.L_x_865:
[----:B------:R-:W-:-:S11]  /*5050*/  UISETP.NE.AND UP1, UPT, UR7, 0x1, UPT ;  /* 0x000000010700788c */ /* 0x000fd6000bf25270 */
[----:B------:R-:W-:Y:S02]  /*5060*/  @UP1 ULDC.64 UR18, c[0x0][0x9e8] ;  /* 0x00027a0000121ab9 */ /* 0x000fe40000000a00 */
[----:B------:R-:W-:-:S04]  /*5070*/  UIMAD.WIDE.U32 UR14, UR11, UR18, URZ ;  /* 0x000000120b0e72a5 */ /* 0x000fc8000f8e003f */
[----:B------:R-:W-:-:S12]  /*5080*/  @UP1 USHF.R.U32.HI UR11, URZ, UR19, UR15 ;  /* 0x000000133f0b1299 */ /* 0x000fd8000801160f */
.L_x_866:
[----:B------:R-:W-:-:S04]  /*5090*/  UIMAD UR7, UR11, UR7, UR7 ;  /* 0x000000070b0772a4 */ /* 0x000fc8000f8e0207 */
[----:B------:R-:W-:-:S04]  /*50a0*/  UISETP.LT.AND UP1, UPT, UR6, UR7, UPT ;  /* 0x000000070600728c */ /* 0x000fc8000bf21270 */
[----:B------:R-:W-:-:S12]  /*50b0*/  USEL UR6, UR6, UR7, UP1 ;  /* 0x0000000706067287 */ /* 0x000fd80008800000 */
.L_x_864:
        /* <DEDUP_REMOVED lines=23> */
[----:B------:R-:W-:Y:S01]  /*5230*/  IADD3 R15, R4, R17, -R18 ;  /* 0x00000011040f7210 */ /* 0x000fe20007ffe812 */
[----:B------:R-:W-:Y:S01]  /*5240*/  IMAD.MOV.U32 R119, RZ, RZ, RZ ;  /* 0x000000ffff777224 */ /* 0x000fe200078e00ff */
[----:B------:R-:W-:Y:S01]  /*5250*/  ULDC UR25, c[0x0][0x9e4] ;  /* 0x0002790000197ab9 */ /* 0x000fe20000000800 */
[----:B------:R-:W-:Y:S01]  /*5260*/  ULDC UR24, c[0x0][0x988] ;  /* 0x0002620000187ab9 */ /* 0x000fe20000000800 */
[----:B------:R-:W-:Y:S01]  /*5270*/  LOP3.LUT R11, RZ, R15, RZ, 0x33, !PT ;  /* 0x0000000fff0b7212 */ /* 0x000fe200078e33ff */
[----:B------:R-:W-:Y:S01]  /*5280*/  VIADD R13, R15, 0x8 ;  /* 0x000000080f0d7836 */ /* 0x000fe20000000000 */
[----:B------:R-:W-:Y:S01]  /*5290*/  ULDC UR23, c[0x0][0x9d8] ;  /* 0x0002760000177ab9 */ /* 0x000fe20000000800 */
[----:B------:R-:W-:-:S03]  /*52a0*/  ULDC UR22, c[0x0][0x9e0] ;  /* 0x0002780000167ab9 */ /* 0x000fc60000000800 */
[----:B------:R-:W-:-:S07]  /*52b0*/  LOP3.LUT R9, RZ, R13, RZ, 0x33, !PT ;  /* 0x0000000dff097212 */ /* 0x000fce00078e33ff */
.L_x_884:
        /* <DEDUP_REMOVED lines=9> */
.L_x_869:
[----:B------:R-:W-:Y:S01]  /*5350*/  ULEA UR6, UR27, UR45, 0x3 ;  /* 0x0000002d1b067291 */ /* 0x000fe2000f8e183f */
[----:B------:R-:W-:-:S05]  /*5360*/  IMAD.U32 R8, RZ, RZ, UR26 ;  /* 0x0000001aff087e24 */ /* 0x000fca000f8e00ff */
[----:B------:R-:W-:-:S04]  /*5370*/  SHF.L.U32 R8, R8, 0x1f, RZ ;  /* 0x0000001f08087819 */ /* 0x000fc800000006ff */
[----:B------:R0:W1:Y:S01]  /*5380*/  SYNCS.PHASECHK.TRANS64.TRYWAIT P2, [UR6+0x16830], R8 ;  /* 0x01683008ff0075a7 */ /* 0x0000620008040146 */
[----:B------:R-:W-:Y:S05]  /*5390*/  @!P0 BRA `(.L_x_870) ;  /* 0x0000000000048947 */ /* 0x000fea0003800000 */
[----:B------:R-:W-:Y:S01]  /*53a0*/  BPT.TRAP 0x1 ;  /* 0x000000040000795c */ /* 0x000fe20000300000 */
.L_x_870:
[----:B-1----:R-:W-:Y:S05]  /*53b0*/  @P2 BRA `(.L_x_868) ;  /* 0x0000000000082947 */ /* 0x002fea0003800000 */
[----:B------:R-:W1:Y:S02]  /*53c0*/  SYNCS.PHASECHK.TRANS64.TRYWAIT P2, [UR6+0x16830], R8 ;  /* 0x01683008ff0075a7 */ /* 0x000e640008040146 */
[----:B-1----:R-:W-:Y:S05]  /*53d0*/  @!P2 BRA `(.L_x_871) ;  /* 0x000000f80004a947 */ /* 0x002fea0003800000 */
.L_x_868:
[----:B------:R-:W2:Y:S01]  /*53e0*/  S2R R10, SR_TID.X ;  /* 0x00000000000a7919 */ /* 0x000ea20000002100 */
[----:B------:R-:W-:Y:S01]  /*53f0*/  ULEA UR18, UR27, UR20, 0xa ;  /* 0x000000141b127291 */ /* 0x000fe2000f8e503f */
[----:B------:R-:W-:Y:S01]  /*5400*/  UMOV UR19, 0x40000040 ;  /* 0x4000004000137882 */ /* 0x000fe20000000000 */
[----:B------:R-:W-:Y:S02]  /*5410*/  UMOV UR7, 0x40000040 ;  /* 0x4000004000077882 */ /* 0x000fe40000000000 */
[----:B------:R-:W-:Y:S02]  /*5420*/  UIADD3 UR6, UR18, 0x2, URZ ;  /* 0x0000000212067890 */ /* 0x000fe4000fffe03f */
[----:B------:R-:W-:Y:S01]  /*5430*/  UIADD3 UR10, UR18, 0x4, URZ ;  /* 0x00000004120a7890 */ /* 0x000fe2000fffe03f */
[----:B------:R-:W-:Y:S01]  /*5440*/  UMOV UR11, 0x40000040 ;  /* 0x40000040000b7882 */ /* 0x000fe20000000000 */
[----:B------:R-:W-:Y:S01]  /*5450*/  UIADD3 UR14, UR18, 0x6, URZ ;  /* 0x00000006120e7890 */ /* 0x000fe2000fffe03f */
[----:B------:R-:W-:Y:S01]  /*5460*/  UMOV UR15, 0x40000040 ;  /* 0x40000040000f7882 */ /* 0x000fe20000000000 */
[----:B--2---:R-:W-:-:S05]  /*5470*/  SHF.R.U32.HI R10, RZ, 0x7, R10 ;  /* 0x00000007ff0a7819 */ /* 0x004fca000001160a */
[----:B01----:R-:W-:-:S05]  /*5480*/  VIADD R8, R10, 0x8 ;  /* 0x000000080a087836 */ /* 0x003fca0000000000 */
[----:B------:R0:W-:Y:S06]  /*5490*/  BAR.SYNC.DEFER_BLOCKING R8, 0x100 ;  /* 0x000400080000751d */ /* 0x0001ec0000010000 */
        /* <DEDUP_REMOVED lines=12> */
[----:B0-----:R-:W-:Y:S05]  /*5560*/  @P3 BRA `(.L_x_872) ;  /* 0x00000000002c3947 */ /* 0x001fea0003800000 */
[----:B------:R-:W-:Y:S05]  /*5570*/  @!P0 BRA `(.L_x_873) ;  /* 0x0000000000048947 */ /* 0x000fea0003800000 */
[----:B------:R-:W-:Y:S01]  /*5580*/  BPT.TRAP 0x1 ;  /* 0x000000040000795c */ /* 0x000fe20000300000 */
.L_x_873:
[----:B------:R-:W-:Y:S01]  /*5590*/  ULEA UR6, UR39, UR45, 0x3 ;  /* 0x0000002d27067291 */ /* 0x000fe2000f8e183f */
[----:B------:R-:W-:-:S05]  /*55a0*/  IMAD.U32 R8, RZ, RZ, UR38 ;  /* 0x00000026ff087e24 */ /* 0x000fca000f8e00ff */
[----:B------:R-:W-:-:S04]  /*55b0*/  SHF.L.U32 R8, R8, 0x1f, RZ ;  /* 0x0000001f08087819 */ /* 0x000fc800000006ff */
[----:B------:R0:W1:Y:S01]  /*55c0*/  SYNCS.PHASECHK.TRANS64.TRYWAIT P2, [UR6+0x16850], R8 ;  /* 0x01685008ff0075a7 */ /* 0x0000620008040146 */
[----:B------:R-:W-:Y:S05]  /*55d0*/  @!P0 BRA `(.L_x_874) ;  /* 0x0000000000048947 */ /* 0x000fea0003800000 */
[----:B------:R-:W-:Y:S01]  /*55e0*/  BPT.TRAP 0x1 ;  /* 0x000000040000795c */ /* 0x000fe20000300000 */
.L_x_874:
[----:B-1----:R-:W-:Y:S05]  /*55f0*/  @P2 BRA `(.L_x_872) ;  /* 0x0000000000082947 */ /* 0x002fea0003800000 */
[----:B------:R-:W1:Y:S02]  /*5600*/  SYNCS.PHASECHK.TRANS64.TRYWAIT P2, [UR6+0x16850], R8 ;  /* 0x01685008ff0075a7 */ /* 0x000e640008040146 */
[----:B-1----:R-:W-:Y:S05]  /*5610*/  @!P2 BRA `(.L_x_875) ;  /* 0x000000f4008ca947 */ /* 0x002fea0003800000 */
.L_x_872:
[----:B------:R-:W-:Y:S01]  /*5620*/  UIADD3 UR6, UR45, 0x400, URZ ;  /* 0x000004002d067890 */ /* 0x000fe2000fffe03f */
[----:B------:R-:W-:Y:S01]  /*5630*/  WARPGROUP.ARRIVE ;  /* 0x00000000000079c5 */ /* 0x000fe20000000000 */
[----:B------:R-:W-:-:S05]  /*5640*/  UMOV UR7, 0x40000040 ;  /* 0x4000004000077882 */ /* 0x000fca0000000000 */
[----:B------:R-:W2:Y:S01]  /*5650*/  S2R R154, SR_TID.X ;  /* 0x00000000009a7919 */ /* 0x000ea20000002100 */
[----:B------:R-:W-:Y:S01]  /*5660*/  USHF.R.U32.HI UR6, URZ, 0x4, UR6 ;  /* 0x000000043f067899 */ /* 0x000fe20008011606 */
[----:B------:R-:W-:Y:S01]  /*5670*/  FMUL.FTZ R10, R25, UR23 ;  /* 0x00000017190a7c20 */ /* 0x000fe20008410000 */
[----:B------:R-:W-:Y:S01]  /*5680*/  FMUL.FTZ R25, R31, UR23 ;  /* 0x000000171f197c20 */ /* 0x000fe20008410000 */
[----:B------:R-:W-:Y:S01]  /*5690*/  FMUL.FTZ R31, R37, UR23 ;  /* 0x00000017251f7c20 */ /* 0x000fe20008410000 */
[----:B------:R-:W-:Y:S01]  /*56a0*/  ULOP3.LUT UR6, UR6, 0x3fff, URZ, 0xc0, !UPT ;  /* 0x00003fff06067892 */ /* 0x000fe2000f8ec03f */
[----:B01----:R-:W-:Y:S01]  /*56b0*/  FMUL.FTZ R8, R24, UR23 ;  /* 0x0000001718087c20 */ /* 0x003fe20008410000 */
[----:B------:R-:W-:Y:S01]  /*56c0*/  FMUL.FTZ R37, R43, UR23 ;  /* 0x000000172b257c20 */ /* 0x000fe20008410000 */
[----:B------:R-:W-:Y:S01]  /*56d0*/  FMUL.FTZ R20, R28, UR23 ;  /* 0x000000171c147c20 */ /* 0x000fe20008410000 */
        /* <DEDUP_REMOVED lines=30> */
[----:B--2---:R-:W-:Y:S01]  /*58c0*/  SHF.R.U32.HI R152, RZ, 0x7, R154 ;  /* 0x00000007ff987819 */ /* 0x004fe2000001169a */
        /* <DEDUP_REMOVED lines=23> */
[----:B------:R-:W-:Y:S02]  /*5a40*/  IMAD.SHL.U32 R82, R0, 0x80, RZ ;  /* 0x0000008000527824 */ /* 0x000fe400078e00ff */
[----:B------:R-:W-:Y:S01]  /*5a50*/  FMUL.FTZ R74, R76, UR23 ;  /* 0x000000174c4a7c20 */ /* 0x000fe20008410000 */
[----:B------:R-:W-:Y:S01]  /*5a60*/  FMUL.FTZ R72, R78, UR23 ;  /* 0x000000174e487c20 */ /* 0x000fe20008410000 */
[----:B------:R-:W-:Y:S02]  /*5a70*/  VIADD R38, R152, 0x9 ;  /* 0x0000000998267836 */ /* 0x000fe40000000000 */
[----:B------:R-:W-:Y:S01]  /*5a80*/  FMUL.FTZ R71, R73, UR23 ;  /* 0x0000001749477c20 */ /* 0x000fe20008410000 */
[----:B------:R-:W-:Y:S01]  /*5a90*/  FMUL.FTZ R76, R80, UR23 ;  /* 0x00000017504c7c20 */ /* 0x000fe20008410000 */
[----:B------:R-:W-:Y:S01]  /*5aa0*/  FMUL.FTZ R78, R83, UR23 ;  /* 0x00000017534e7c20 */ /* 0x000fe20008410000 */
[----:B------:R-:W-:Y:S01]  /*5ab0*/  ISETP.GE.U32.AND P2, PT, R154, 0x180, PT ;  /* 0x000001809a00780c */ /* 0x000fe20003f46070 */
[----:B------:R-:W-:Y:S01]  /*5ac0*/  FMUL.FTZ R73, R79, UR23 ;  /* 0x000000174f497c20 */ /* 0x000fe20008410000 */
[----:B------:R-:W-:Y:S01]  /*5ad0*/  FMUL.FTZ R80, R81, UR23 ;  /* 0x0000001751507c20 */ /* 0x000fe20008410000 */
[----:B------:R-:W-:Y:S01]  /*5ae0*/  FMUL.FTZ R83, R84, UR23 ;  /* 0x0000001754537c20 */ /* 0x000fe20008410000 */
[----:B------:R-:W-:Y:S01]  /*5af0*/  FMUL.FTZ R84, R85, UR23 ;  /* 0x0000001755547c20 */ /* 0x000fe20008410000 */
[----:B------:R-:W-:Y:S01]  /*5b00*/  FMUL.FTZ R79, R86, UR23 ;  /* 0x00000017564f7c20 */ /* 0x000fe20008410000 */
[----:B------:R-:W-:Y:S01]  /*5b10*/  FMUL.FTZ R81, R87, UR23 ;  /* 0x0000001757517c20 */ /* 0x000fe20008410000 */
[----:B------:R-:W-:Y:S01]  /*5b20*/  @!P1 LEA R39, R39, UR45, 0x3 ;  /* 0x0000002d27279c11 */ /* 0x000fe2000f8e18ff */
[----:B------:R-:W0:Y:S01]  /*5b30*/  MUFU.TANH R8, R8 ;  /* 0x0000000800087308 */ /* 0x000e220000002400 */
[----:B------:R-:W-:-:S02]  /*5b40*/  IADD3 R85, R17, 0x1, -R82 ;  /* 0x0000000111557810 */ /* 0x000fc40007ffe852 */
[----:B------:R-:W-:Y:S01]  /*5b50*/  SEL R38, R38, 0x9, !P2 ;  /* 0x0000000926267807 */ /* 0x000fe20005000000 */
[----:B------:R-:W-:Y:S01]  /*5b60*/  @!P1 VIADD R39, R39, 0x16840 ;  /* 0x0001684027279836 */ /* 0x000fe20000000000 */
[----:B------:R-:W-:Y:S01]  /*5b70*/  PLOP3.LUT P2, PT, PT, PT, UP0, 0x40, 0x0 ;  /* 0x000000000000781c */ /* 0x000fe20003f4e808 */
[----:B------:R-:W-:Y:S02]  /*5b80*/  IMAD.IADD R85, R85, 0x1, -R18 ;  /* 0x0000000155557824 */ /* 0x000fe400078e0a12 */
[----:B------:R-:W1:Y:S01]  /*5b90*/  MUFU.TANH R10, R10 ;  /* 0x0000000a000a7308 */ /* 0x000e620000002400 */
[----:B------:R-:W-:Y:S01]  /*5ba0*/  @!P1 PRMT R39, RZ, 0x654, R39 ;  /* 0x00000654ff279816 */ /* 0x000fe20000000027 */
[----:B------:R-:W-:-:S04]  /*5bb0*/  IMAD R85, R16, -0x2, R85 ;  /* 0xfffffffe10557824 */ /* 0x000fc800078e0255 */
[----:B------:R-:W-:Y:S02]  /*5bc0*/  VIADD R87, R85, UR21 ;  /* 0x0000001555577c36 */ /* 0x000fe40008000000 */
[----:B------:R-:W2:Y:S01]  /*5bd0*/  MUFU.TANH R12, R12 ;  /* 0x0000000c000c7308 */ /* 0x000ea20000002400 */
[----:B------:R-:W-:Y:S02]  /*5be0*/  WARPGROUP.DEPBAR.LE gsb0, 0x0 ;  /* 0x00008000000079c5 */ /* 0x000fe40000010000 */
[----:B------:R-:W-:-:S05]  /*5bf0*/  WARPGROUP.ARRIVE ;  /* 0x00000000000079c5 */ /* 0x000fca0000000000 */
[----:B------:R-:W3:Y:S01]  /*5c00*/  MUFU.TANH R14, R14 ;  /* 0x0000000e000e7308 */ /* 0x000ee20000002400 */
[----:B------:R-:W-:Y:S01]  /*5c10*/  HGMMA.64x64x16.F32 R88, R144, gdesc[UR4].tnspB, R88, gsb0 ;  /* 0x40e0000490587df0 */ /* 0x000fe20008000858 */
[----:B------:R-:W-:Y:S01]  /*5c20*/  UIADD3 UR6, UR10, 0x100, URZ ;  /* 0x000001000a067890 */ /* 0x000fe2000fffe03f */
[----:B------:R-:W-:-:S05]  /*5c30*/  UMOV UR7, 0x40000040 ;  /* 0x4000004000077882 */ /* 0x000fca0000000000 */
        /* <DEDUP_REMOVED lines=8> */
[----:B------:R-:W0:Y:S01]  /*5cc0*/  MUFU.TANH R30, R30 ;  /* 0x0000001e001e7308 */ /* 0x000e220000002400 */
[----:B------:R-:W-:-:S02]  /*5cd0*/  WARPGROUP.DEPBAR.LE gsb0, 0x0 ;  /* 0x00008000000079c5 */ /* 0x000fc40000010000 */
[----:B------:R-:W-:-:S05]  /*5ce0*/  WARPGROUP.ARRIVE ;  /* 0x00000000000079c5 */ /* 0x000fca0000000000 */
[----:B------:R-:W0:Y:S01]  /*5cf0*/  MUFU.TANH R31, R31 ;  /* 0x0000001f001f7308 */ /* 0x000e220000002400 */
[----:B------:R-:W-:Y:S01]  /*5d00*/  HGMMA.64x64x16.F32 R88, R140, gdesc[UR4].tnspB, R88, gsb0 ;  /* 0x40e000048c587df0 */ /* 0x000fe20008000858 */
[----:B------:R-:W-:Y:S01]  /*5d10*/  UIADD3 UR6, UR10, 0x180, URZ ;  /* 0x000001800a067890 */ /* 0x000fe2000fffe03f */
[----:B------:R-:W-:-:S05]  /*5d20*/  UMOV UR7, 0x40000040 ;  /* 0x4000004000077882 */ /* 0x000fca0000000000 */
        /* <DEDUP_REMOVED lines=71> */
[----:B------:R-:W-:-:S06]  /*61a0*/  WARPGROUP.ARRIVE ;  /* 0x00000000000079c5 */ /* 0x000fcc0000000000 */
[----:B------:R-:W-:Y:S03]  /*61b0*/  HGMMA.64x64x16.F32 R88, R120, gdesc[UR4].tnspB, R88, gsb0 ;  /* 0x40e0000478587df0 */ /* 0x000fe60008000858 */
[----:B------:R-:W-:Y:S02]  /*61c0*/  WARPGROUP.DEPBAR.LE gsb0, 0x0 ;  /* 0x00008000000079c5 */ /* 0x000fe40000010000 */
[----:B------:R0:W-:Y:S06]  /*61d0*/  BAR.ARV R38, 0x100 ;  /* 0x000400260000751d */ /* 0x0001ec0000002000 */
[----:B------:R-:W-:Y:S01]  /*61e0*/  VIADD R120, R85, UR22 ;  /* 0x0000001655787c36 */ /* 0x000fe20008000000 */
[----:B------:R0:W-:Y:S01]  /*61f0*/  @!P1 SYNCS.ARRIVE.TRANS64.RED.A1T0 RZ, [R39+URZ], RZ ;  /* 0x000000ff27ff99a7 */ /* 0x0001e2000810043f */
[----:B------:R-:W-:-:S02]  /*6200*/  IMAD.IADD R85, R4, 0x1, R87 ;  /* 0x0000000104557824 */ /* 0x000fc400078e0257 */
[----:B------:R-:W-:Y:S01]  /*6210*/  IMAD.IADD R86, R4, 0x1, R120 ;  /* 0x0000000104567824 */ /* 0x000fe200078e0278 */
[----:B-1234-:R-:W-:Y:S06]  /*6220*/  @P2 BRA `(.L_x_876) ;  /* 0x0000000000582947 */ /* 0x01efec0003800000 */
[----:B------:R-:W-:Y:S01]  /*6230*/  ISETP.GT.AND P2, PT, R15, -0x1, PT ;  /* 0xffffffff0f00780c */ /* 0x000fe20003f44270 */
[----:B------:R-:W-:-:S12]  /*6240*/  BSSY B0, `(.L_x_877) ;  /* 0x0000010000007945 */ /* 0x000fd80003800000 */
[----:B------:R-:W-:Y:S05]  /*6250*/  @P2 BRA `(.L_x_878) ;  /* 0x0000000000202947 */ /* 0x000fea0003800000 */
[----:B------:R-:W-:-:S05]  /*6260*/  IMAD.U32 R123, RZ, RZ, UR25 ;  /* 0x00000019ff7b7e24 */ /* 0x000fca000f8e00ff */
[----:B------:R-:W-:-:S13]  /*6270*/  ISETP.NE.AND P2, PT, R123, 0x1, PT ;  /* 0x000000017b00780c */ /* 0x000fda0003f45270 */
[----:B0-----:R-:W0:Y:S02]  /*6280*/  @P2 LDC.64 R38, c[0x0][0x9e8] ;  /* 0x00027a00ff262b82 */ /* 0x001e240000000a00 */
[----:B0-----:R-:W-:-:S04]  /*6290*/  @P2 IMAD.HI.U32 R122, R11, R38, RZ ;  /* 0x000000260b7a2227 */ /* 0x001fc800078e00ff */
[----:B------:R-:W-:Y:S01]  /*62a0*/  IMAD.MOV.U32 R38, RZ, RZ, R11 ;  /* 0x000000ffff267224 */ /* 0x000fe200078e000b */
[----:B------:R-:W-:-:S04]  /*62b0*/  @P2 SHF.R.U32.HI R38, RZ, R39, R122 ;  /* 0x00000027ff262219 */ /* 0x000fc8000001167a */
[----:B------:R-:W-:Y:S01]  /*62c0*/  LOP3.LUT R121, RZ, R38, RZ, 0x33, !PT ;  /* 0x00000026ff797212 */ /* 0x000fe200078e33ff */
[----:B------:R-:W-:Y:S06]  /*62d0*/  BRA `(.L_x_879) ;  /* 0x0000000000187947 */ /* 0x000fec0003800000 */
.L_x_878:
[----:B------:R-:W-:Y:S02]  /*62e0*/  IMAD.U32 R123, RZ, RZ, UR25 ;  /* 0x00000019ff7b7e24 */ /* 0x000fe4000f8e00ff */
[----:B------:R-:W-:-:S03]  /*62f0*/  IMAD.MOV.U32 R121, RZ, RZ, R15 ;  /* 0x000000ffff797224 */ /* 0x000fc600078e000f */
[----:B------:R-:W-:-:S13]  /*6300*/  ISETP.NE.AND P2, PT, R123, 0x1, PT ;  /* 0x000000017b00780c */ /* 0x000fda0003f45270 */
[----:B0-----:R-:W0:Y:S02]  /*6310*/  @P2 LDC.64 R38, c[0x0][0x9e8] ;  /* 0x00027a00ff262b82 */ /* 0x001e240000000a00 */
[----:B0-----:R-:W-:-:S05]  /*6320*/  @P2 IMAD.HI.U32 R38, R15, R38, RZ ;  /* 0x000000260f262227 */ /* 0x001fca00078e00ff */
[----:B------:R-:W-:-:S07]  /*6330*/  @P2 SHF.R.U32.HI R121, RZ, R39, R38 ;  /* 0x00000027ff792219 */ /* 0x000fce0000011626 */
.L_x_879:
[----:B------:R-:W-:Y:S05]  /*6340*/  BSYNC B0 ;  /* 0x0000000000007941 */ /* 0x000fea0003800000 */
.L_x_877:
[----:B------:R-:W-:-:S04]  /*6350*/  IMAD R39, R121, R123, -R82 ;  /* 0x0000007b79277224 */ /* 0x000fc800078e0a52 */
[----:B------:R-:W-:-:S05]  /*6360*/  IMAD R39, R16, -0x2, R39 ;  /* 0xfffffffe10277824 */ /* 0x000fca00078e0227 */
[----:B------:R-:W-:Y:S02]  /*6370*/  VIADDMNMX R86, R39, R123, R86, PT ;  /* 0x0000007b27567246 */ /* 0x000fe40003800156 */
[----:B------:R-:W-:-:S07]  /*6380*/  VIMNMX R85, R85, R39, !PT ;  /* 0x0000002755557248 */ /* 0x000fce0007fe0100 */
.L_x_876:
[----:B------:R-:W-:Y:S01]  /*6390*/  ISETP.GT.AND P2, PT, R0, -0x1, PT ;  /* 0xffffffff0000780c */ /* 0x000fe20003f44270 */
[C---:B------:R-:W-:Y:S02]  /*63a0*/  IMAD.IADD R120, R5.reuse, 0x1, R120 ;  /* 0x0000000105787824 */ /* 0x040fe400078e0278 */
[----:B------:R-:W-:Y:S01]  /*63b0*/  IMAD.IADD R87, R5, 0x1, R87 ;  /* 0x0000000105577824 */ /* 0x000fe200078e0257 */
[C---:B------:R-:W-:Y:S02]  /*63c0*/  ISETP.GT.AND P5, PT, R85.reuse, RZ, P2 ;  /* 0x000000ff5500720c */ /* 0x040fe400017a4270 */
[C---:B------:R-:W-:Y:S02]  /*63d0*/  ISETP.GT.AND P4, PT, R85.reuse, 0x1, P2 ;  /* 0x000000015500780c */ /* 0x040fe40001784270 */
[----:B------:R-:W-:Y:S02]  /*63e0*/  ISETP.LT.OR P5, PT, R86, 0x1, P5 ;  /* 0x000000015600780c */ /* 0x000fe40002fa1670 */
[----:B------:R-:W-:-:S02]  /*63f0*/  ISETP.GT.AND P6, PT, R85, 0x8, P2 ;  /* 0x000000085500780c */ /* 0x000fc400017c4270 */
[----:B0-----:R-:W-:Y:S02]  /*6400*/  FSEL R8, R8, -INF , !P5 ;  /* 0xff80000008087808 */ /* 0x001fe40006800000 */
[C---:B------:R-:W-:Y:S02]  /*6410*/  ISETP.GT.AND P5, PT, R85.reuse, 0x10, P2 ;  /* 0x000000105500780c */ /* 0x040fe400017a4270 */
[----:B------:R-:W-:Y:S02]  /*6420*/  ISETP.GT.AND P3, PT, R85, 0x9, P2 ;  /* 0x000000095500780c */ /* 0x000fe40001764270 */
[C---:B------:R-:W-:Y:S02]  /*6430*/  ISETP.LT.OR P5, PT, R86.reuse, 0x11, P5 ;  /* 0x000000115600780c */ /* 0x040fe40002fa1670 */
[----:B------:R-:W-:Y:S02]  /*6440*/  ISETP.LT.OR P4, PT, R86, 0x2, P4 ;  /* 0x000000025600780c */ /* 0x000fe40002781670 */
[----:B------:R-:W-:-:S02]  /*6450*/  FSEL R26, R26, -INF , !P5 ;  /* 0xff8000001a1a7808 */ /* 0x000fc40006800000 */
[----:B------:R-:W-:Y:S02]  /*6460*/  ISETP.GT.AND P5, PT, R85, 0x20, P2 ;  /* 0x000000205500780c */ /* 0x000fe400017a4270 */
[C---:B------:R-:W-:Y:S02]  /*6470*/  ISETP.LT.OR P6, PT, R86.reuse, 0x9, P6 ;  /* 0x000000095600780c */ /* 0x040fe400037c1670 */
[C---:B------:R-:W-:Y:S02]  /*6480*/  ISETP.LT.OR P3, PT, R86.reuse, 0xa, P3 ;  /* 0x0000000a5600780c */ /* 0x040fe40001f61670 */
[----:B------:R-:W-:Y:S02]  /*6490*/  ISETP.LT.OR P5, PT, R86, 0x21, P5 ;  /* 0x000000215600780c */ /* 0x000fe40002fa1670 */
[----:B------:R-:W-:Y:S02]  /*64a0*/  FSEL R10, R10, -INF , !P4 ;  /* 0xff8000000a0a7808 */ /* 0x000fe40006000000 */
[----:B------:R-:W-:-:S02]  /*64b0*/  FSEL R38, R20, -INF , !P6 ;  /* 0xff80000014267808 */ /* 0x000fc40007000000 */
[----:B------:R-:W-:Y:S02]  /*64c0*/  FSEL R39, R21, -INF , !P3 ;  /* 0xff80000015277808 */ /* 0x000fe40005800000 */
[C---:B------:R-:W-:Y:S02]  /*64d0*/  ISETP.GT.AND P4, PT, R85.reuse, 0x11, P2 ;  /* 0x000000115500780c */ /* 0x040fe40001784270 */
[C---:B------:R-:W-:Y:S02]  /*64e0*/  ISETP.GT.AND P6, PT, R85.reuse, 0x18, P2 ;  /* 0x000000185500780c */ /* 0x040fe400017c4270 */
[C---:B------:R-:W-:Y:S02]  /*64f0*/  ISETP.GT.AND P3, PT, R85.reuse, 0x19, P2 ;  /* 0x000000195500780c */ /* 0x040fe40001764270 */
[----:B------:R-:W-:Y:S02]  /*6500*/  FSEL R34, R34, -INF , !P5 ;  /* 0xff80000022227808 */ /* 0x000fe40006800000 */
[----:B------:R-:W-:-:S02]  /*6510*/  ISETP.GT.AND P5, PT, R85, 0x30, P2 ;  /* 0x000000305500780c */ /* 0x000fc400017a4270 */
[C---:B------:R-:W-:Y:S02]  /*6520*/  ISETP.LT.OR P4, PT, R86.reuse, 0x12, P4 ;  /* 0x000000125600780c */ /* 0x040fe40002781670 */
        /* <DEDUP_REMOVED lines=56> */
[----:B------:R-:W-:Y:S02]  /*68b0*/  ISETP.GT.AND P3, PT, R85, 0x69, P2 ;  /* 0x000000695500780c */ /* 0x000fe40001764270 */
[----:B------:R-:W-:Y:S02]  /*68c0*/  FSEL R76, R76, -INF , !P5 ;  /* 0xff8000004c4c7808 */ /* 0x000fe40006800000 */
[----:B------:R-:W-:-:S02]  /*68d0*/  PLOP3.LUT P5, PT, PT, PT, UP0, 0x40, 0x0 ;  /* 0x000000000000781c */ /* 0x000fc40003fae808 */
        /* <DEDUP_REMOVED lines=14> */
[----:B------:R-:W-:Y:S01]  /*69c0*/  FSEL R84, R84, -INF , !P3 ;  /* 0xff80000054547808 */ /* 0x000fe20005800000 */
[----:B------:R-:W-:Y:S06]  /*69d0*/  @P5 BRA `(.L_x_880) ;  /* 0x0000000000585947 */ /* 0x000fec0003800000 */
[----:B------:R-:W-:Y:S01]  /*69e0*/  ISETP.GT.AND P3, PT, R13, -0x1, PT ;  /* 0xffffffff0d00780c */ /* 0x000fe20003f64270 */
[----:B------:R-:W-:-:S12]  /*69f0*/  BSSY B0, `(.L_x_881) ;  /* 0x0000010000007945 */ /* 0x000fd80003800000 */
[----:B------:R-:W-:Y:S05]  /*6a00*/  @P3 BRA `(.L_x_882) ;  /* 0x0000000000203947 */ /* 0x000fea0003800000 */
[----:B------:R-:W-:-:S05]  /*6a10*/  IMAD.U32 R121, RZ, RZ, UR25 ;  /* 0x00000019ff797e24 */ /* 0x000fca000f8e00ff */
[----:B------:R-:W-:-:S13]  /*6a20*/  ISETP.NE.AND P3, PT, R121, 0x1, PT ;  /* 0x000000017900780c */ /* 0x000fda0003f65270 */
[----:B------:R-:W0:Y:S02]  /*6a30*/  @P3 LDC.64 R20, c[0x0][0x9e8] ;  /* 0x00027a00ff143b82 */ /* 0x000e240000000a00 */
[----:B0-----:R-:W-:-:S04]  /*6a40*/  @P3 IMAD.HI.U32 R86, R9, R20, RZ ;  /* 0x0000001409563227 */ /* 0x001fc800078e00ff */
[----:B------:R-:W-:Y:S01]  /*6a50*/  IMAD.MOV.U32 R20, RZ, RZ, R9 ;  /* 0x000000ffff147224 */ /* 0x000fe200078e0009 */
[----:B------:R-:W-:-:S04]  /*6a60*/  @P3 SHF.R.U32.HI R20, RZ, R21, R86 ;  /* 0x00000015ff143219 */ /* 0x000fc80000011656 */
[----:B------:R-:W-:Y:S01]  /*6a70*/  LOP3.LUT R85, RZ, R20, RZ, 0x33, !PT ;  /* 0x00000014ff557212 */ /* 0x000fe200078e33ff */
[----:B------:R-:W-:Y:S06]  /*6a80*/  BRA `(.L_x_883) ;  /* 0x0000000000187947 */ /* 0x000fec0003800000 */
.L_x_882:
[----:B------:R-:W-:Y:S02]  /*6a90*/  IMAD.U32 R121, RZ, RZ, UR25 ;  /* 0x00000019ff797e24 */ /* 0x000fe4000f8e00ff */
[----:B------:R-:W-:-:S03]  /*6aa0*/  IMAD.MOV.U32 R85, RZ, RZ, R13 ;  /* 0x000000ffff557224 */ /* 0x000fc600078e000d */
[----:B------:R-:W-:-:S13]  /*6ab0*/  ISETP.NE.AND P3, PT, R121, 0x1, PT ;  /* 0x000000017900780c */ /* 0x000fda0003f65270 */
[----:B------:R-:W0:Y:S02]  /*6ac0*/  @P3 LDC.64 R20, c[0x0][0x9e8] ;  /* 0x00027a00ff143b82 */ /* 0x000e240000000a00 */
[----:B0-----:R-:W-:-:S05]  /*6ad0*/  @P3 IMAD.HI.U32 R20, R13, R20, RZ ;  /* 0x000000140d143227 */ /* 0x001fca00078e00ff */
[----:B------:R-:W-:-:S07]  /*6ae0*/  @P3 SHF.R.U32.HI R85, RZ, R21, R20 ;  /* 0x00000015ff553219 */ /* 0x000fce0000011614 */
.L_x_883:
[----:B------:R-:W-:Y:S05]  /*6af0*/  BSYNC B0 ;  /* 0x0000000000007941 */ /* 0x000fea0003800000 */
.L_x_881:
[----:B------:R-:W-:-:S04]  /*6b00*/  IMAD R21, R85, R121, -R82 ;  /* 0x0000007955157224 */ /* 0x000fc800078e0a52 */
[----:B------:R-:W-:-:S05]  /*6b10*/  IMAD R21, R16, -0x2, R21 ;  /* 0xfffffffe10157824 */ /* 0x000fca00078e0215 */
[----:B------:R-:W-:Y:S02]  /*6b20*/  VIADDMNMX R120, R21, R121, R120, PT ;  /* 0x0000007915787246 */ /* 0x000fe40003800178 */
[----:B------:R-:W-:-:S07]  /*6b30*/  VIMNMX R87, R87, R21, !PT ;  /* 0x0000001557577248 */ /* 0x000fce0007fe0100 */
.L_x_880:
[----:B------:R-:W-:Y:S01]  /*6b40*/  FMNMX.FTZ R21, R8, R7, !PT ;  /* 0x0000000708157209 */ /* 0x000fe20007810000 */
[----:B------:R-:W-:Y:S01]  /*6b50*/  UMOV UR10, UR24 ;  /* 0x00000018000a7c82 */ /* 0x000fe20008000000 */
[----:B------:R-:W-:Y:S01]  /*6b60*/  ISETP.GT.AND P5, PT, R87, 0x8, P2 ;  /* 0x000000085700780c */ /* 0x000fe200017a4270 */
[----:B------:R-:W-:Y:S01]  /*6b70*/  UMOV UR38, UR26 ;  /* 0x0000001a00267c82 */ /* 0x000fe20008000000 */
        /* <DEDUP_REMOVED lines=61> */
[----:B------:R-:W-:-:S03]  /*6f50*/  ISETP.GT.AND P4, PT, R87, 0x48, P2 ;  /* 0x000000485700780c */ /* 0x000fc60001784270 */
[----:B------:R-:W0:Y:S01]  /*6f60*/  SHFL.BFLY PT, R20, R21, 0x2, 0x1f ;  /* 0x0c401f0015147f89 */ /* 0x000e2200000e0000 */
[----:B------:R-:W-:-:S04]  /*6f70*/  ISETP.LT.OR P4, PT, R120, 0x49, P4 ;  /* 0x000000497800780c */ /* 0x000fc80002781670 */
[----:B------:R-:W-:Y:S02]  /*6f80*/  FSEL R56, R56, -INF , !P4 ;  /* 0xff80000038387808 */ /* 0x000fe40006000000 */
[----:B------:R-:W-:-:S04]  /*6f90*/  ISETP.GT.AND P4, PT, R87, 0x51, P2 ;  /* 0x000000515700780c */ /* 0x000fc80001784270 */
[----:B------:R-:W-:-:S04]  /*6fa0*/  ISETP.LT.OR P4, PT, R120, 0x52, P4 ;  /* 0x000000527800780c */ /* 0x000fc80002781670 */
[----:B------:R-:W-:Y:S02]  /*6fb0*/  FSEL R61, R61, -INF , !P4 ;  /* 0xff8000003d3d7808 */ /* 0x000fe40006000000 */
[----:B------:R-:W-:-:S04]  /*6fc0*/  ISETP.GT.AND P4, PT, R87, 0x60, P2 ;  /* 0x000000605700780c */ /* 0x000fc80001784270 */
[----:B------:R-:W-:Y:S02]  /*6fd0*/  ISETP.LT.OR P4, PT, R120, 0x61, P4 ;  /* 0x000000617800780c */ /* 0x000fe40002781670 */
[----:B0-----:R-:W-:Y:S02]  /*6fe0*/  FMNMX.FTZ R82, R21, R20, !PT ;  /* 0x0000001415527209 */ /* 0x001fe40007810000 */
[----:B------:R-:W-:Y:S02]  /*6ff0*/  FSEL R68, R68, -INF , !P4 ;  /* 0xff80000044447808 */ /* 0x000fe40006000000 */
[----:B------:R-:W-:Y:S01]  /*7000*/  ISETP.GT.AND P4, PT, R87, 0x69, P2 ;  /* 0x000000695700780c */ /* 0x000fe20001784270 */
[----:B------:R-:W0:Y:S03]  /*7010*/  SHFL.BFLY PT, R85, R82, 0x1, 0x1f ;  /* 0x0c201f0052557f89 */ /* 0x000e2600000e0000 */
[----:B------:R-:W-:-:S04]  /*7020*/  ISETP.LT.OR P4, PT, R120, 0x6a, P4 ;  /* 0x0000006a7800780c */ /* 0x000fc80002781670 */
[----:B------:R-:W-:Y:S02]  /*7030*/  FSEL R73, R73, -INF , !P4 ;  /* 0xff80000049497808 */ /* 0x000fe40006000000 */
[----:B------:R-:W-:-:S04]  /*7040*/  ISETP.GT.AND P4, PT, R87, 0x78, P2 ;  /* 0x000000785700780c */ /* 0x000fc80001784270 */
[----:B------:R-:W-:Y:S02]  /*7050*/  ISETP.LT.OR P4, PT, R120, 0x79, P4 ;  /* 0x000000797800780c */ /* 0x000fe40002781670 */
[----:B0-----:R-:W-:-:S04]  /*7060*/  FMNMX.FTZ R20, R82, R85, !PT ;  /* 0x0000005552147209 */ /* 0x001fc80007810000 */
[C---:B------:R-:W-:Y:S01]  /*7070*/  FSETP.NEU.FTZ.AND P6, PT, R20.reuse, -INF , PT ;  /* 0xff8000001400780b */ /* 0x040fe20003fdd000 */
[----:B------:R-:W-:-:S05]  /*7080*/  FMUL.FTZ R85, R20, UR10 ;  /* 0x0000000a14557c20 */ /* 0x000fca0008410000 */
[----:B------:R-:W-:-:S05]  /*7090*/  FSEL R21, R85, RZ, P6 ;  /* 0x000000ff55157208 */ /* 0x000fca0003000000 */
[--C-:B------:R-:W-:Y:S01]  /*70a0*/  FFMA.FTZ R148, R8, UR10, -R21.reuse ;  /* 0x0000000a08947c23 */ /* 0x100fe20008010815 */
[----:B------:R-:W-:Y:S01]  /*70b0*/  FSEL R8, R29, -INF , !P5 ;  /* 0xff8000001d087808 */ /* 0x000fe20006800000 */
[--C-:B------:R-:W-:Y:S01]  /*70c0*/  FFMA.FTZ R150, R38, UR10, -R21.reuse ;  /* 0x0000000a26967c23 */ /* 0x100fe20008010815 */
[----:B------:R-:W-:Y:S01]  /*70d0*/  ISETP.GT.AND P5, PT, R87, 0x20, P2 ;  /* 0x000000205700780c */ /* 0x000fe200017a4270 */
[--C-:B------:R-:W-:Y:S01]  /*70e0*/  FFMA.FTZ R38, R39, UR10, -R21.reuse ;  /* 0x0000000a27267c23 */ /* 0x100fe20008010815 */
[--C-:B------:R-:W-:Y:S01]  /*70f0*/  FFMA.FTZ R10, R10, UR10, -R21.reuse ;  /* 0x0000000a0a0a7c23 */ /* 0x100fe20008010815 */
[--C-:B------:R-:W-:Y:S01]  /*7100*/  FFMA.FTZ R144, R26, UR10, -R21.reuse ;  /* 0x0000000a1a907c23 */ /* 0x100fe20008010815 */
[----:B------:R-:W-:Y:S01]  /*7110*/  ISETP.LT.OR P5, PT, R120, 0x21, P5 ;  /* 0x000000217800780c */ /* 0x000fe20002fa1670 */
[--C-:B------:R-:W-:Y:S01]  /*7120*/  FFMA.FTZ R146, R30, UR10, -R21.reuse ;  /* 0x0000000a1e927c23 */ /* 0x100fe20008010815 */
[----:B------:R0:W-:Y:S01]  /*7130*/  MUFU.EX2 R29, R10 ;  /* 0x0000000a001d7308 */ /* 0x0001e20000000800 */
[----:B------:R-:W-:Y:S01]  /*7140*/  FSEL R26, R79, -INF , !P4 ;  /* 0xff8000004f1a7808 */ /* 0x000fe20006000000 */
[--C-:B------:R-:W-:Y:S01]  /*7150*/  FFMA.FTZ R140, R34, UR10, -R21.reuse ;  /* 0x0000000a228c7c23 */ /* 0x100fe20008010815 */
[----:B------:R-:W-:Y:S01]  /*7160*/  FSEL R36, R36, -INF , !P5 ;  /* 0xff80000024247808 */ /* 0x000fe20006800000 */
[--C-:B------:R-:W-:Y:S01]  /*7170*/  FFMA.FTZ R27, R27, UR10, -R21.reuse ;  /* 0x0000000a1b1b7c23 */ /* 0x100fe20008010815 */
[----:B------:R-:W-:Y:S01]  /*7180*/  ISETP.GT.AND P5, PT, R87, RZ, P2 ;  /* 0x000000ff5700720c */ /* 0x000fe200017a4270 */
[--C-:B------:R-:W-:Y:S01]  /*7190*/  FFMA.FTZ R122, R83, UR10, -R21.reuse ;  /* 0x0000000a537a7c23 */ /* 0x100fe20008010815 */
[----:B------:R-:W-:Y:S01]  /*71a0*/  FSEL R34, R20, RZ, P6 ;  /* 0x000000ff14227208 */ /* 0x000fe20003000000 */
[----:B------:R-:W-:Y:S01]  /*71b0*/  MUFU.EX2 R148, R148 ;  /* 0x0000009400947308 */ /* 0x000fe20000000800 */
[----:B------:R-:W-:Y:S01]  /*71c0*/  ISETP.LT.OR P5, PT, R120, 0x1, P5 ;  /* 0x000000017800780c */ /* 0x000fe20002fa1670 */
[----:B------:R-:W-:Y:S01]  /*71d0*/  FFMA.FTZ R31, R31, UR10, -R21 ;  /* 0x0000000a1f1f7c23 */ /* 0x000fe20008010815 */
[----:B0-----:R-:W-:Y:S01]  /*71e0*/  FSEL R10, R37, -INF , !P3 ;  /* 0xff800000250a7808 */ /* 0x001fe20005800000 */
[----:B------:R-:W-:Y:S01]  /*71f0*/  FADD.FTZ R34, -R34, R7 ;  /* 0x0000000722227221 */ /* 0x000fe20000010100 */
[----:B------:R-:W-:Y:S01]  /*7200*/  FSEL R39, R12, -INF , !P5 ;  /* 0xff8000000c277808 */ /* 0x000fe20006800000 */
[--C-:B------:R-:W-:Y:S01]  /*7210*/  FFMA.FTZ R35, R35, UR10, -R21.reuse ;  /* 0x0000000a23237c23 */ /* 0x100fe20008010815 */
[----:B------:R-:W-:Y:S01]  /*7220*/  ISETP.GT.AND P3, PT, R87, 0x29, P2 ;  /* 0x000000295700780c */ /* 0x000fe20001764270 */
[----:B------:R-:W-:Y:S01]  /*7230*/  FMUL.FTZ R7, R34, UR10 ;  /* 0x0000000a22077c20 */ /* 0x000fe20008410000 */
[----:B------:R-:W-:Y:S01]  /*7240*/  FMNMX.FTZ R85, R39, R6, !PT ;  /* 0x0000000627557209 */ /* 0x000fe20007810000 */
[----:B------:R-:W-:Y:S01]  /*7250*/  MUFU.EX2 R150, R150 ;  /* 0x0000009600967308 */ /* 0x000fe20000000800 */
[----:B------:R-:W-:Y:S01]  /*7260*/  ISETP.LT.OR P5, PT, R120, 0x2a, P3 ;  /* 0x0000002a7800780c */ /* 0x000fe20001fa1670 */
[--C-:B------:R-:W-:Y:S01]  /*7270*/  FFMA.FTZ R142, R40, UR10, -R21.reuse ;  /* 0x0000000a288e7c23 */ /* 0x100fe20008010815 */
[----:B------:R-:W-:Y:S01]  /*7280*/  FMNMX.FTZ R85, R14, R85, !PT ;  /* 0x000000550e557209 */ /* 0x000fe20007810000 */
[--C-:B------:R-:W-:Y:S01]  /*7290*/  FFMA.FTZ R41, R41, UR10, -R21.reuse ;  /* 0x0000000a29297c23 */ /* 0x100fe20008010815 */
[----:B------:R-:W-:Y:S01]  /*72a0*/  ISETP.GT.AND P3, PT, R87, 0x31, P2 ;  /* 0x000000315700780c */ /* 0x000fe20001764270 */
[--C-:B------:R-:W-:Y:S01]  /*72b0*/  FFMA.FTZ R136, R44, UR10, -R21.reuse ;  /* 0x0000000a2c887c23 */ /* 0x100fe20008010815 */
[----:B------:R-:W-:Y:S01]  /*72c0*/  FMNMX.FTZ R12, R24, R85, !PT ;  /* 0x00000055180c7209 */ /* 0x000fe20007810000 */
[----:B------:R-:W0:Y:S01]  /*72d0*/  MUFU.EX2 R7, R7 ;  /* 0x0000000700077308 */ /* 0x000e220000000800 */
[----:B------:R-:W-:Y:S01]  /*72e0*/  FSEL R43, R43, -INF , !P5 ;  /* 0xff8000002b2b7808 */ /* 0x000fe20006800000 */
[--C-:B------:R-:W-:Y:S01]  /*72f0*/  FFMA.FTZ R45, R45, UR10, -R21.reuse ;  /* 0x0000000a2d2d7c23 */ /* 0x100fe20008010815 */
[----:B------:R-:W-:Y:S01]  /*7300*/  FMNMX.FTZ R85, R25, R12, !PT ;  /* 0x0000000c19557209 */ /* 0x000fe20007810000 */
[--C-:B------:R-:W-:Y:S01]  /*7310*/  FFMA.FTZ R138, R50, UR10, -R21.reuse ;  /* 0x0000000a328a7c23 */ /* 0x100fe20008010815 */
[----:B------:R-:W-:Y:S01]  /*7320*/  ISETP.GT.AND P5, PT, R87, 0x38, P2 ;  /* 0x000000385700780c */ /* 0x000fe200017a4270 */
[--C-:B------:R-:W-:Y:S01]  /*7330*/  FFMA.FTZ R51, R51, UR10, -R21.reuse ;  /* 0x0000000a33337c23 */ /* 0x100fe20008010815 */
[----:B------:R-:W-:Y:S01]  /*7340*/  FMNMX.FTZ R85, R28, R85, !PT ;  /* 0x000000551c557209 */ /* 0x000fe20007810000 */
[----:B------:R1:W2:Y:S01]  /*7350*/  MUFU.EX2 R37, R38 ;  /* 0x0000002600257308 */ /* 0x0002a20000000800 */
[----:B------:R-:W-:Y:S01]  /*7360*/  ISETP.LT.OR P3, PT, R120, 0x32, P3 ;  /* 0x000000327800780c */ /* 0x000fe20001f61670 */
[--C-:B------:R-:W-:Y:S01]  /*7370*/  FFMA.FTZ R132, R54, UR10, -R21.reuse ;  /* 0x0000000a36847c23 */ /* 0x100fe20008010815 */
[----:B------:R-:W-:Y:S01]  /*7380*/  FMNMX.FTZ R85, R8, R85, !PT ;  /* 0x0000005508557209 */ /* 0x000fe20007810000 */
[--C-:B------:R-:W-:Y:S01]  /*7390*/  FFMA.FTZ R55, R55, UR10, -R21.reuse ;  /* 0x0000000a37377c23 */ /* 0x100fe20008010815 */
[----:B------:R-:W-:Y:S01]  /*73a0*/  FSEL R47, R47, -INF , !P3 ;  /* 0xff8000002f2f7808 */ /* 0x000fe20005800000 */
[----:B------:R-:W-:Y:S01]  /*73b0*/  FFMA.FTZ R134, R58, UR10, -R21 ;  /* 0x0000000a3a867c23 */ /* 0x000fe20008010815 */
[----:B------:R-:W-:Y:S01]  /*73c0*/  FMNMX.FTZ R12, R32, R85, !PT ;  /* 0x00000055200c7209 */ /* 0x000fe20007810000 */
[----:B------:R-:W3:Y:S01]  /*73d0*/  MUFU.EX2 R144, R144 ;  /* 0x0000009000907308 */ /* 0x000ee20000000800 */
[----:B------:R-:W-:Y:S01]  /*73e0*/  ISETP.LT.OR P5, PT, R120, 0x39, P5 ;  /* 0x000000397800780c */ /* 0x000fe20002fa1670 */
[----:B0-----:R-:W-:Y:S01]  /*73f0*/  FFMA.FTZ R34, R7, R3, R148 ;  /* 0x0000000307227223 */ /* 0x001fe20000010094 */
[----:B------:R-:W-:Y:S01]  /*7400*/  FMNMX.FTZ R85, R33, R12, !PT ;  /* 0x0000000c21557209 */ /* 0x000fe20007810000 */
[----:B-1----:R-:W-:Y:S01]  /*7410*/  IMAD.U32 R38, RZ, RZ, UR39 ;  /* 0x00000027ff267e24 */ /* 0x002fe2000f8e00ff */
[----:B------:R-:W-:Y:S01]  /*7420*/  ISETP.GT.AND P3, PT, R87, 0x40, P2 ;  /* 0x000000405700780c */ /* 0x000fe20001764270 */
[----:B------:R-:W-:Y:S01]  /*7430*/  FADD.FTZ R3, R29, R34 ;  /* 0x000000221d037221 */ /* 0x000fe20000010000 */
[----:B------:R-:W-:Y:S01]  /*7440*/  FMNMX.FTZ R85, R36, R85, !PT ;  /* 0x0000005524557209 */ /* 0x000fe20007810000 */
[----:B------:R-:W0:Y:S01]  /*7450*/  MUFU.EX2 R27, R27 ;  /* 0x0000001b001b7308 */ /* 0x000e220000000800 */
[----:B------:R-:W-:Y:S01]  /*7460*/  FSEL R48, R48, -INF , !P5 ;  /* 0xff80000030307808 */ /* 0x000fe20006800000 */
[----:B------:R-:W-:Y:S01]  /*7470*/  FADD.FTZ R34, R150, R3 ;  /* 0x0000000396227221 */ /* 0x000fe20000010000 */
[----:B------:R-:W-:Y:S01]  /*7480*/  FMNMX.FTZ R85, R10, R85, !PT ;  /* 0x000000550a557209 */ /* 0x000fe20007810000 */
[--C-:B------:R-:W-:Y:S01]  /*7490*/  FFMA.FTZ R59, R59, UR10, -R21.reuse ;  /* 0x0000000a3b3b7c23 */ /* 0x100fe20008010815 */
[----:B------:R-:W-:Y:S01]  /*74a0*/  ISETP.GT.AND P5, PT, R87, 0x41, P2 ;  /* 0x000000415700780c */ /* 0x000fe200017a4270 */
[--C-:B------:R-:W-:Y:S01]  /*74b0*/  FFMA.FTZ R128, R62, UR10, -R21.reuse ;  /* 0x0000000a3e807c23 */ /* 0x100fe20008010815 */
[----:B------:R-:W-:Y:S01]  /*74c0*/  FMNMX.FTZ R12, R42, R85, !PT ;  /* 0x000000552a0c7209 */ /* 0x000fe20007810000 */
[----:B------:R-:W1:Y:S01]  /*74d0*/  MUFU.EX2 R146, R146 ;  /* 0x0000009200927308 */ /* 0x000e620000000800 */
[----:B------:R-:W-:Y:S01]  /*74e0*/  ISETP.LT.OR P3, PT, R120, 0x41, P3 ;  /* 0x000000417800780c */ /* 0x000fe20001f61670 */
[--C-:B------:R-:W-:Y:S01]  /*74f0*/  FFMA.FTZ R63, R63, UR10, -R21.reuse ;  /* 0x0000000a3f3f7c23 */ /* 0x100fe20008010815 */
[----:B------:R-:W-:Y:S01]  /*7500*/  FMNMX.FTZ R85, R43, R12, !PT ;  /* 0x0000000c2b557209 */ /* 0x000fe20007810000 */
[--C-:B------:R-:W-:Y:S01]  /*7510*/  FFMA.FTZ R130, R66, UR10, -R21.reuse ;  /* 0x0000000a42827c23 */ /* 0x100fe20008010815 */
[----:B------:R-:W-:Y:S01]  /*7520*/  ISETP.LT.OR P5, PT, R120, 0x42, P5 ;  /* 0x000000427800780c */ /* 0x000fe20002fa1670 */
[--C-:B------:R-:W-:Y:S01]  /*7530*/  FFMA.FTZ R67, R67, UR10, -R21.reuse ;  /* 0x0000000a43437c23 */ /* 0x100fe20008010815 */
[----:B------:R-:W-:Y:S01]  /*7540*/  FMNMX.FTZ R12, R46, R85, !PT ;  /* 0x000000552e0c7209 */ /* 0x000fe20007810000 */
[----:B------:R-:W4:Y:S01]  /*7550*/  MUFU.EX2 R31, R31 ;  /* 0x0000001f001f7308 */ /* 0x000f220000000800 */
[----:B------:R-:W-:Y:S01]  /*7560*/  FSEL R52, R52, -INF , !P3 ;  /* 0xff80000034347808 */ /* 0x000fe20005800000 */
[--C-:B------:R-:W-:Y:S01]  /*7570*/  FFMA.FTZ R124, R70, UR10, -R21.reuse ;  /* 0x0000000a467c7c23 */ /* 0x100fe20008010815 */
[----:B------:R-:W-:Y:S01]  /*7580*/  FMNMX.FTZ R85, R47, R12, !PT ;  /* 0x0000000c2f557209 */ /* 0x000fe20007810000 */
[--C-:B------:R-:W-:Y:S01]  /*7590*/  FFMA.FTZ R71, R71, UR10, -R21.reuse ;  /* 0x0000000a47477c23 */ /* 0x100fe20008010815 */
[----:B------:R-:W-:Y:S01]  /*75a0*/  ISETP.GT.AND P3, PT, R87, 0x49, P2 ;  /* 0x000000495700780c */ /* 0x000fe20001764270 */
[--C-:B------:R-:W-:Y:S01]  /*75b0*/  FFMA.FTZ R126, R74, UR10, -R21.reuse ;  /* 0x0000000a4a7e7c23 */ /* 0x100fe20008010815 */
[----:B------:R-:W-:Y:S01]  /*75c0*/  FMNMX.FTZ R12, R48, R85, !PT ;  /* 0x00000055300c7209 */ /* 0x000fe20007810000 */
[----:B------:R-:W5:Y:S01]  /*75d0*/  MUFU.EX2 R140, R140 ;  /* 0x0000008c008c7308 */ /* 0x000f620000000800 */
[----:B------:R-:W-:Y:S01]  /*75e0*/  FSEL R53, R53, -INF , !P5 ;  /* 0xff80000035357808 */ /* 0x000fe20006800000 */
[----:B------:R-:W-:Y:S01]  /*75f0*/  FFMA.FTZ R75, R75, UR10, -R21 ;  /* 0x0000000a4b4b7c23 */ /* 0x000fe20008010815 */
[----:B------:R-:W-:Y:S01]  /*7600*/  FMNMX.FTZ R85, R49, R12, !PT ;  /* 0x0000000c31557209 */ /* 0x000fe20007810000 */
[----:B------:R-:W-:Y:S01]  /*7610*/  UMOV UR39, UR27 ;  /* 0x0000001b00277c82 */ /* 0x000fe20008000000 */
[----:B------:R-:W-:Y:S01]  /*7620*/  ISETP.GT.AND P5, PT, R87, 0x50, P2 ;  /* 0x000000505700780c */ /* 0x000fe200017a4270 */
[----:B------:R-:W-:Y:S01]  /*7630*/  FMUL.FTZ R88, R88, R7 ;  /* 0x0000000758587220 */ /* 0x000fe20000410000 */
[----:B------:R-:W-:Y:S01]  /*7640*/  FMNMX.FTZ R12, R52, R85, !PT ;  /* 0x00000055340c7209 */ /* 0x000fe20007810000 */
[----:B------:R-:W5:Y:S01]  /*7650*/  MUFU.EX2 R35, R35 ;  /* 0x0000002300237308 */ /* 0x000f620000000800 */
[----:B------:R-:W-:Y:S01]  /*7660*/  ISETP.LT.OR P3, PT, R120, 0x4a, P3 ;  /* 0x0000004a7800780c */ /* 0x000fe20001f61670 */
[-C--:B------:R-:W-:Y:S01]  /*7670*/  FMUL.FTZ R89, R89, R7.reuse ;  /* 0x0000000759597220 */ /* 0x080fe20000410000 */
[----:B------:R-:W-:Y:S01]  /*7680*/  FMNMX.FTZ R85, R53, R12, !PT ;  /* 0x0000000c35557209 */ /* 0x000fe20007810000 */
[-C--:B------:R-:W-:Y:S01]  /*7690*/  FMUL.FTZ R92, R92, R7.reuse ;  /* 0x000000075c5c7220 */ /* 0x080fe20000410000 */
[----:B------:R-:W-:Y:S01]  /*76a0*/  FSEL R57, R57, -INF , !P3 ;  /* 0xff80000039397808 */ /* 0x000fe20005800000 */
[----:B------:R-:W-:Y:S01]  /*76b0*/  FMUL.FTZ R93, R93, R7 ;  /* 0x000000075d5d7220 */ /* 0x000fe20000410000 */
[----:B------:R-:W-:Y:S01]  /*76c0*/  ISETP.LT.OR P5, PT, R120, 0x51, P5 ;  /* 0x000000517800780c */ /* 0x000fe20002fa1670 */
[----:B------:R-:W5:Y:S01]  /*76d0*/  MUFU.EX2 R142, R142 ;  /* 0x0000008e008e7308 */ /* 0x000f620000000800 */
[----:B------:R-:W-:Y:S01]  /*76e0*/  FMNMX.FTZ R12, R56, R85, !PT ;  /* 0x00000055380c7209 */ /* 0x000fe20007810000 */
[-C--:B------:R-:W-:Y:S01]  /*76f0*/  FMUL.FTZ R96, R96, R7.reuse ;  /* 0x0000000760607220 */ /* 0x080fe20000410000 */
[----:B------:R-:W-:Y:S01]  /*7700*/  ISETP.GT.AND P3, PT, R87, 0x58, P2 ;  /* 0x000000585700780c */ /* 0x000fe20001764270 */
[-C--:B------:R-:W-:Y:S01]  /*7710*/  FMUL.FTZ R97, R97, R7.reuse ;  /* 0x0000000761617220 */ /* 0x080fe20000410000 */
[----:B------:R-:W-:Y:S01]  /*7720*/  FSEL R60, R60, -INF , !P5 ;  /* 0xff8000003c3c7808 */ /* 0x000fe20006800000 */
[-C--:B------:R-:W-:Y:S01]  /*7730*/  FMUL.FTZ R100, R100, R7.reuse ;  /* 0x0000000764647220 */ /* 0x080fe20000410000 */
[----:B------:R-:W-:Y:S01]  /*7740*/  FMNMX.FTZ R85, R57, R12, !PT ;  /* 0x0000000c39557209 */ /* 0x000fe20007810000 */
[----:B------:R-:W5:Y:S01]  /*7750*/  MUFU.EX2 R41, R41 ;  /* 0x0000002900297308 */ /* 0x000f620000000800 */
[----:B------:R-:W-:Y:S01]  /*7760*/  ISETP.GT.AND P5, PT, R87, 0x59, P2 ;  /* 0x000000595700780c */ /* 0x000fe200017a4270 */
[-C--:B------:R-:W-:Y:S01]  /*7770*/  FMUL.FTZ R101, R101, R7.reuse ;  /* 0x0000000765657220 */ /* 0x080fe20000410000 */
[----:B------:R-:W-:Y:S01]  /*7780*/  ISETP.LT.OR P3, PT, R120, 0x59, P3 ;  /* 0x000000597800780c */ /* 0x000fe20001f61670 */
[----:B------:R-:W-:Y:S01]  /*7790*/  FMUL.FTZ R104, R104, R7 ;  /* 0x0000000768687220 */ /* 0x000fe20000410000 */
[----:B------:R-:W-:Y:S01]  /*77a0*/  FMNMX.FTZ R12, R60, R85, !PT ;  /* 0x000000553c0c7209 */ /* 0x000fe20007810000 */
[-C--:B------:R-:W-:Y:S01]  /*77b0*/  FMUL.FTZ R105, R105, R7.reuse ;  /* 0x0000000769697220 */ /* 0x080fe20000410000 */
[----:B------:R-:W-:Y:S01]  /*77c0*/  ISETP.LT.OR P5, PT, R120, 0x5a, P5 ;  /* 0x0000005a7800780c */ /* 0x000fe20002fa1670 */
[----:B------:R-:W5:Y:S01]  /*77d0*/  MUFU.EX2 R136, R136 ;  /* 0x0000008800887308 */ /* 0x000f620000000800 */
[----:B------:R-:W-:Y:S01]  /*77e0*/  FSEL R64, R64, -INF , !P3 ;  /* 0xff80000040407808 */ /* 0x000fe20005800000 */
[-C--:B------:R-:W-:Y:S01]  /*77f0*/  FMUL.FTZ R108, R108, R7.reuse ;  /* 0x000000076c6c7220 */ /* 0x080fe20000410000 */
[----:B------:R-:W-:Y:S01]  /*7800*/  FMNMX.FTZ R85, R61, R12, !PT ;  /* 0x0000000c3d557209 */ /* 0x000fe20007810000 */
[-C--:B------:R-:W-:Y:S01]  /*7810*/  FMUL.FTZ R109, R109, R7.reuse ;  /* 0x000000076d6d7220 */ /* 0x080fe20000410000 */
[----:B------:R-:W-:Y:S01]  /*7820*/  ISETP.GT.AND P3, PT, R87, 0x61, P2 ;  /* 0x000000615700780c */ /* 0x000fe20001764270 */
[----:B------:R-:W-:Y:S01]  /*7830*/  FMUL.FTZ R112, R112, R7 ;  /* 0x0000000770707220 */ /* 0x000fe20000410000 */
[----:B------:R-:W-:Y:S01]  /*7840*/  FSEL R65, R65, -INF , !P5 ;  /* 0xff80000041417808 */ /* 0x000fe20006800000 */
[----:B------:R-:W-:Y:S01]  /*7850*/  MUFU.EX2 R45, R45 ;  /* 0x0000002d002d7308 */ /* 0x000fe20000000800 */
[----:B------:R-:W-:Y:S01]  /*7860*/  FMNMX.FTZ R12, R64, R85, !PT ;  /* 0x00000055400c7209 */ /* 0x000fe20007810000 */
[-C--:B------:R-:W-:Y:S01]  /*7870*/  FMUL.FTZ R113, R113, R7.reuse ;  /* 0x0000000771717220 */ /* 0x080fe20000410000 */
[----:B------:R-:W-:Y:S01]  /*7880*/  ISETP.GT.AND P5, PT, R87, 0x68, P2 ;  /* 0x000000685700780c */ /* 0x000fe200017a4270 */
[-C--:B------:R-:W-:Y:S01]  /*7890*/  FMUL.FTZ R116, R116, R7.reuse ;  /* 0x0000000774747220 */ /* 0x080fe20000410000 */
[C---:B------:R-:W-:Y:S01]  /*78a0*/  ISETP.LT.OR P3, PT, R120.reuse, 0x62, P3 ;  /* 0x000000627800780c */ /* 0x040fe20001f61670 */
[----:B------:R-:W-:Y:S01]  /*78b0*/  FMUL.FTZ R117, R117, R7 ;  /* 0x0000000775757220 */ /* 0x000fe20000410000 */
[----:B------:R-:W-:Y:S01]  /*78c0*/  FMNMX.FTZ R85, R65, R12, !PT ;  /* 0x0000000c41557209 */ /* 0x000fe20007810000 */
[----:B------:R-:W-:Y:S01]  /*78d0*/  MUFU.EX2 R138, R138 ;  /* 0x0000008a008a7308 */ /* 0x000fe20000000800 */
[----:B------:R-:W-:Y:S01]  /*78e0*/  FSEL R69, R69, -INF , !P3 ;  /* 0xff80000045457808 */ /* 0x000fe20005800000 */
[----:B------:R-:W-:Y:S01]  /*78f0*/  IMAD.MOV.U32 R7, RZ, RZ, R20 ;  /* 0x000000ffff077224 */ /* 0x000fe200078e0014 */
[----:B------:R-:W-:-:S02]  /*7900*/  ISETP.LT.OR P5, PT, R120, 0x69, P5 ;  /* 0x000000697800780c */ /* 0x000fc40002fa1670 */
[----:B------:R-:W-:Y:S02]  /*7910*/  FMNMX.FTZ R12, R68, R85, !PT ;  /* 0x00000055440c7209 */ /* 0x000fe40007810000 */
[----:B------:R-:W-:Y:S01]  /*7920*/  ISETP.GT.AND P3, PT, R87, 0x70, P2 ;  /* 0x000000705700780c */ /* 0x000fe20001764270 */
[----:B------:R-:W-:Y:S01]  /*7930*/  MUFU.EX2 R51, R51 ;  /* 0x0000003300337308 */ /* 0x000fe20000000800 */
[----:B------:R-:W-:Y:S02]  /*7940*/  FSEL R72, R72, -INF , !P5 ;  /* 0xff80000048487808 */ /* 0x000fe40006800000 */
[----:B------:R-:W-:Y:S02]  /*7950*/  FMNMX.FTZ R85, R69, R12, !PT ;  /* 0x0000000c45557209 */ /* 0x000fe40007810000 */
[----:B------:R-:W-:Y:S02]  /*7960*/  ISETP.GT.AND P5, PT, R87, 0x71, P2 ;  /* 0x000000715700780c */ /* 0x000fe400017a4270 */
[----:B------:R-:W-:Y:S01]  /*7970*/  ISETP.LT.OR P3, PT, R120, 0x71, P3 ;  /* 0x000000717800780c */ /* 0x000fe20001f61670 */
[----:B------:R-:W-:Y:S01]  /*7980*/  MUFU.EX2 R132, R132 ;  /* 0x0000008400847308 */ /* 0x000fe20000000800 */
[----:B------:R-:W-:-:S02]  /*7990*/  FMNMX.FTZ R12, R72, R85, !PT ;  /* 0x00000055480c7209 */ /* 0x000fc40007810000 */
[----:B------:R-:W-:Y:S02]  /*79a0*/  ISETP.LT.OR P5, PT, R120, 0x72, P5 ;  /* 0x000000727800780c */ /* 0x000fe40002fa1670 */
[----:B------:R-:W-:Y:S02]  /*79b0*/  FSEL R77, R77, -INF , !P3 ;  /* 0xff8000004d4d7808 */ /* 0x000fe40005800000 */
[----:B------:R-:W-:Y:S01]  /*79c0*/  FMNMX.FTZ R12, R73, R12, !PT ;  /* 0x0000000c490c7209 */ /* 0x000fe20007810000 */
[----:B------:R-:W-:Y:S01]  /*79d0*/  MUFU.EX2 R55, R55 ;  /* 0x0000003700377308 */ /* 0x000fe20000000800 */
[----:B------:R-:W-:Y:S02]  /*79e0*/  ISETP.GT.AND P2, PT, R87, 0x79, P2 ;  /* 0x000000795700780c */ /* 0x000fe40001744270 */
[----:B------:R-:W-:Y:S02]  /*79f0*/  FSEL R78, R78, -INF , !P5 ;  /* 0xff8000004e4e7808 */ /* 0x000fe40006800000 */
[----:B------:R-:W-:-:S02]  /*7a00*/  FMNMX.FTZ R85, R77, R12, !PT ;  /* 0x0000000c4d557209 */ /* 0x000fc40007810000 */
[----:B------:R-:W-:Y:S01]  /*7a10*/  ISETP.LT.OR P2, PT, R120, 0x7a, P2 ;  /* 0x0000007a7800780c */ /* 0x000fe20001741670 */
[----:B------:R-:W-:Y:S01]  /*7a20*/  MUFU.EX2 R134, R134 ;  /* 0x0000008600867308 */ /* 0x000fe20000000800 */
[----:B------:R-:W-:Y:S01]  /*7a30*/  FMNMX.FTZ R85, R78, R85, !PT ;  /* 0x000000554e557209 */ /* 0x000fe20007810000 */
[----:B------:R-:W-:Y:S01]  /*7a40*/  FFMA.FTZ R120, R76, UR10, -R21 ;  /* 0x0000000a4c787c23 */ /* 0x000fe20008010815 */
[----:B------:R-:W-:Y:S02]  /*7a50*/  FSEL R81, R81, -INF , !P2 ;  /* 0xff80000051517808 */ /* 0x000fe40005000000 */
[----:B------:R-:W-:Y:S02]  /*7a60*/  FMNMX.FTZ R12, R26, R85, !PT ;  /* 0x000000551a0c7209 */ /* 0x000fe40007810000 */
[----:B------:R-:W-:Y:S01]  /*7a70*/  @!P1 LEA R38, R38, UR45, 0x3 ;  /* 0x0000002d26269c11 */ /* 0x000fe2000f8e18ff */
[----:B------:R-:W-:Y:S01]  /*7a80*/  MUFU.EX2 R59, R59 ;  /* 0x0000003b003b7308 */ /* 0x000fe20000000800 */
[----:B------:R-:W-:-:S02]  /*7a90*/  FMNMX.FTZ R12, R81, R12, !PT ;  /* 0x0000000c510c7209 */ /* 0x000fc40007810000 */
[----:B------:R-:W-:Y:S01]  /*7aa0*/  F2FP.F16.F32.PACK_AB R148, R29, R148 ;  /* 0x000000941d94723e */ /* 0x000fe200000000ff */
[----:B------:R-:W-:Y:S01]  /*7ab0*/  @!P1 VIADD R38, R38, 0x16860 ;  /* 0x0001686026269836 */ /* 0x000fe20000000000 */
[----:B--2---:R-:W-:Y:S01]  /*7ac0*/  F2FP.F16.F32.PACK_AB R150, R37, R150 ;  /* 0x000000962596723e */ /* 0x004fe200000000ff */
[----:B------:R-:W2:Y:S02]  /*7ad0*/  SHFL.BFLY PT, R79, R12, 0x2, 0x1f ;  /* 0x0c401f000c4f7f89 */ /* 0x000ea400000e0000 */
[----:B------:R-:W-:Y:S01]  /*7ae0*/  MUFU.EX2 R128, R128 ;  /* 0x0000008000807308 */ /* 0x000fe20000000800 */
[----:B------:R-:W-:-:S04]  /*7af0*/  @!P1 PRMT R38, RZ, 0x654, R38 ;  /* 0x00000654ff269816 */ /* 0x000fc80000000026 */
[----:B------:R5:W-:Y:S03]  /*7b00*/  @!P1 SYNCS.ARRIVE.TRANS64.RED.A1T0 RZ, [R38+URZ], RZ ;  /* 0x000000ff26ff99a7 */ /* 0x000be6000810043f */
[----:B------:R-:W-:Y:S08]  /*7b10*/  MUFU.EX2 R63, R63 ;  /* 0x0000003f003f7308 */ /* 0x000ff00000000800 */
[----:B------:R-:W-:Y:S01]  /*7b20*/  MUFU.EX2 R130, R130 ;  /* 0x0000008200827308 */ /* 0x000fe20000000800 */
[----:B--2---:R-:W-:Y:S01]  /*7b30*/  FMNMX.FTZ R30, R12, R79, !PT ;  /* 0x0000004f0c1e7209 */ /* 0x004fe20007810000 */
[----:B------:R-:W-:-:S06]  /*7b40*/  FFMA.FTZ R79, R80, UR10, -R21 ;  /* 0x0000000a504f7c23 */ /* 0x000fcc0008010815 */
[----:B------:R-:W-:Y:S01]  /*7b50*/  MUFU.EX2 R67, R67 ;  /* 0x0000004300437308 */ /* 0x000fe20000000800 */
[----:B------:R-:W-:Y:S01]  /*7b60*/  FFMA.FTZ R21, R84, UR10, -R21 ;  /* 0x0000000a54157c23 */ /* 0x000fe20008010815 */
[----:B------:R-:W2:Y:S06]  /*7b70*/  SHFL.BFLY PT, R85, R30, 0x1, 0x1f ;  /* 0x0c201f001e557f89 */ /* 0x000eac00000e0000 */
[----:B------:R-:W-:Y:S08]  /*7b80*/  MUFU.EX2 R124, R124 ;  /* 0x0000007c007c7308 */ /* 0x000ff00000000800 */
[----:B------:R-:W-:Y:S08]  /*7b90*/  MUFU.EX2 R71, R71 ;  /* 0x0000004700477308 */ /* 0x000ff00000000800 */
[----:B------:R-:W-:Y:S01]  /*7ba0*/  MUFU.EX2 R126, R126 ;  /* 0x0000007e007e7308 */ /* 0x000fe20000000800 */
[----:B--2---:R-:W-:-:S04]  /*7bb0*/  FMNMX.FTZ R12, R30, R85, !PT ;  /* 0x000000551e0c7209 */ /* 0x004fc80007810000 */
[C---:B------:R-:W-:Y:S01]  /*7bc0*/  FSETP.NEU.FTZ.AND P2, PT, R12.reuse, -INF , PT ;  /* 0xff8000000c00780b */ /* 0x040fe20003f5d000 */
[C---:B------:R-:W-:Y:S02]  /*7bd0*/  FMUL.FTZ R83, R12.reuse, UR10 ;  /* 0x0000000a0c537c20 */ /* 0x040fe40008410000 */
[----:B------:R-:W-:Y:S01]  /*7be0*/  MUFU.EX2 R75, R75 ;  /* 0x0000004b004b7308 */ /* 0x000fe20000000800 */
[----:B------:R-:W-:Y:S02]  /*7bf0*/  FSEL R3, R12, RZ, P2 ;  /* 0x000000ff0c037208 */ /* 0x000fe40001000000 */
[----:B------:R-:W-:Y:S02]  /*7c00*/  FSEL R83, R83, RZ, P2 ;  /* 0x000000ff53537208 */ /* 0x000fe40001000000 */
[----:B------:R-:W-:Y:S01]  /*7c10*/  ISETP.GT.AND P2, PT, R0, UR28, PT ;  /* 0x0000001c00007c0c */ /* 0x000fe2000bf44270 */
[----:B------:R-:W-:Y:S02]  /*7c20*/  FADD.FTZ R3, -R3, R6 ;  /* 0x0000000603037221 */ /* 0x000fe40000010100 */
[----:B------:R-:W-:Y:S01]  /*7c30*/  MUFU.EX2 R120, R120 ;  /* 0x0000007800787308 */ /* 0x000fe20000000800 */
[--C-:B------:R-:W-:Y:S01]  /*7c40*/  FFMA.FTZ R149, R14, UR10, -R83.reuse ;  /* 0x0000000a0e957c23 */ /* 0x100fe20008010853 */
[--C-:B------:R-:W-:Y:S01]  /*7c50*/  FFMA.FTZ R14, R25, UR10, -R83.reuse ;  /* 0x0000000a190e7c23 */ /* 0x100fe20008010853 */
[----:B------:R-:W-:Y:S01]  /*7c60*/  FADD.FTZ R25, R37, R34 ;  /* 0x0000002225197221 */ /* 0x000fe20000010000 */
[--C-:B------:R-:W-:Y:S01]  /*7c70*/  FFMA.FTZ R30, R39, UR10, -R83.reuse ;  /* 0x0000000a271e7c23 */ /* 0x100fe20008010853 */
[----:B------:R-:W-:Y:S01]  /*7c80*/  FMUL.FTZ R3, R3, UR10 ;  /* 0x0000000a03037c20 */ /* 0x000fe20008410000 */
[----:B------:R-:W-:Y:S01]  /*7c90*/  FFMA.FTZ R151, R24, UR10, -R83 ;  /* 0x0000000a18977c23 */ /* 0x000fe20008010853 */
[----:B---3--:R-:W-:Y:S01]  /*7ca0*/  FADD.FTZ R34, R144, R25 ;  /* 0x0000001990227221 */ /* 0x008fe20000010000 */
[--C-:B------:R-:W-:Y:S01]  /*7cb0*/  FFMA.FTZ R24, R33, UR10, -R83.reuse ;  /* 0x0000000a21187c23 */ /* 0x100fe20008010853 */
[----:B------:R-:W-:Y:S01]  /*7cc0*/  MUFU.EX2 R149, R149 ;  /* 0x0000009500957308 */ /* 0x000fe20000000800 */
[--C-:B------:R-:W-:Y:S01]  /*7cd0*/  FFMA.FTZ R145, R28, UR10, -R83.reuse ;  /* 0x0000000a1c917c23 */ /* 0x100fe20008010853 */
[----:B0-----:R-:W-:Y:S01]  /*7ce0*/  FADD.FTZ R25, R27, R34 ;  /* 0x000000221b197221 */ /* 0x001fe20000010000 */
[--C-:B------:R-:W-:Y:S01]  /*7cf0*/  FFMA.FTZ R141, R36, UR10, -R83.reuse ;  /* 0x0000000a248d7c23 */ /* 0x100fe20008010853 */
[--C-:B------:R-:W-:Y:S01]  /*7d00*/  FFMA.FTZ R8, R8, UR10, -R83.reuse ;  /* 0x0000000a08087c23 */ /* 0x100fe20008010853 */
[----:B------:R-:W-:Y:S01]  /*7d10*/  FFMA.FTZ R147, R32, UR10, -R83 ;  /* 0x0000000a20937c23 */ /* 0x000fe20008010853 */
[----:B-1----:R-:W-:Y:S01]  /*7d20*/  FADD.FTZ R34, R146, R25 ;  /* 0x0000001992227221 */ /* 0x002fe20000010000 */
[--C-:B------:R-:W-:Y:S01]  /*7d30*/  FFMA.FTZ R10, R10, UR10, -R83.reuse ;  /* 0x0000000a0a0a7c23 */ /* 0x100fe20008010853 */
[----:B------:R-:W-:Y:S01]  /*7d40*/  MUFU.EX2 R30, R30 ;  /* 0x0000001e001e7308 */ /* 0x000fe20000000800 */
[--C-:B------:R-:W-:Y:S01]  /*7d50*/  FFMA.FTZ R143, R42, UR10, -R83.reuse ;  /* 0x0000000a2a8f7c23 */ /* 0x100fe20008010853 */
[----:B----4-:R-:W-:Y:S01]  /*7d60*/  FADD.FTZ R33, R31, R34 ;  /* 0x000000221f217221 */ /* 0x010fe20000010000 */
[--C-:B------:R-:W-:Y:S01]  /*7d70*/  FFMA.FTZ R28, R43, UR10, -R83.reuse ;  /* 0x0000000a2b1c7c23 */ /* 0x100fe20008010853 */
[--C-:B------:R-:W-:Y:S01]  /*7d80*/  FFMA.FTZ R137, R46, UR10, -R83.reuse ;  /* 0x0000000a2e897c23 */ /* 0x100fe20008010853 */
[----:B------:R-:W-:Y:S01]  /*7d90*/  FFMA.FTZ R32, R47, UR10, -R83 ;  /* 0x0000000a2f207c23 */ /* 0x000fe20008010853 */
[----:B-----5:R-:W-:Y:S01]  /*7da0*/  FADD.FTZ R34, R140, R33 ;  /* 0x000000218c227221 */ /* 0x020fe20000010000 */
[--C-:B------:R-:W-:Y:S01]  /*7db0*/  FFMA.FTZ R139, R48, UR10, -R83.reuse ;  /* 0x0000000a308b7c23 */ /* 0x100fe20008010853 */
[----:B------:R0:W1:Y:S01]  /*7dc0*/  MUFU.EX2 R25, R3 ;  /* 0x0000000300197308 */ /* 0x0000620000000800 */
[--C-:B------:R-:W-:Y:S01]  /*7dd0*/  FFMA.FTZ R49, R49, UR10, -R83.reuse ;  /* 0x0000000a31317c23 */ /* 0x100fe20008010853 */
[----:B------:R-:W-:Y:S01]  /*7de0*/  FADD.FTZ R33, R35, R34 ;  /* 0x0000002223217221 */ /* 0x000fe20000010000 */
[--C-:B------:R-:W-:Y:S01]  /*7df0*/  FFMA.FTZ R133, R52, UR10, -R83.reuse ;  /* 0x0000000a34857c23 */ /* 0x100fe20008010853 */
[----:B------:R-:W-:Y:S01]  /*7e00*/  FFMA.FTZ R34, R53, UR10, -R83 ;  /* 0x0000000a35227c23 */ /* 0x000fe20008010853 */
[----:B------:R-:W-:Y:S01]  /*7e10*/  F2FP.F16.F32.PACK_AB R144, R27, R144 ;  /* 0x000000901b90723e */ /* 0x000fe200000000ff */
[----:B------:R-:W-:Y:S01]  /*7e20*/  FADD.FTZ R36, R142, R33 ;  /* 0x000000218e247221 */ /* 0x000fe20000010000 */
[--C-:B------:R-:W-:Y:S01]  /*7e30*/  FFMA.FTZ R135, R56, UR10, -R83.reuse ;  /* 0x0000000a38877c23 */ /* 0x100fe20008010853 */
[----:B------:R-:W2:Y:S01]  /*7e40*/  MUFU.EX2 R151, R151 ;  /* 0x0000009700977308 */ /* 0x000ea20000000800 */
[--C-:B------:R-:W-:Y:S01]  /*7e50*/  FFMA.FTZ R129, R60, UR10, -R83.reuse ;  /* 0x0000000a3c817c23 */ /* 0x100fe20008010853 */
[----:B0-----:R-:W-:Y:S01]  /*7e60*/  FADD.FTZ R3, R41, R36 ;  /* 0x0000002429037221 */ /* 0x001fe20000010000 */
[--C-:B------:R-:W-:Y:S01]  /*7e70*/  FFMA.FTZ R131, R64, UR10, -R83.reuse ;  /* 0x0000000a40837c23 */ /* 0x100fe20008010853 */
[--C-:B------:R-:W-:Y:S01]  /*7e80*/  FFMA.FTZ R68, R68, UR10, -R83.reuse ;  /* 0x0000000a44447c23 */ /* 0x100fe20008010853 */
[----:B------:R-:W-:Y:S01]  /*7e90*/  FFMA.FTZ R69, R69, UR10, -R83 ;  /* 0x0000000a45457c23 */ /* 0x000fe20008010853 */
[----:B------:R-:W-:Y:S01]  /*7ea0*/  FADD.FTZ R40, R136, R3 ;  /* 0x0000000388287221 */ /* 0x000fe20000010000 */
[--C-:B------:R-:W-:Y:S01]  /*7eb0*/  FFMA.FTZ R72, R72, UR10, -R83.reuse ;  /* 0x0000000a48487c23 */ /* 0x100fe20008010853 */
[----:B------:R-:W0:Y:S01]  /*7ec0*/  MUFU.EX2 R14, R14 ;  /* 0x0000000e000e7308 */ /* 0x000e220000000800 */
[----:B-1----:R-:W-:Y:S01]  /*7ed0*/  FFMA.FTZ R36, R25, R2, R30 ;  /* 0x0000000219247223 */ /* 0x002fe2000001001e */
[----:B------:R-:W-:Y:S01]  /*7ee0*/  FADD.FTZ R33, R45, R40 ;  /* 0x000000282d217221 */ /* 0x000fe20000010000 */
[--C-:B------:R-:W-:Y:S01]  /*7ef0*/  FFMA.FTZ R2, R57, UR10, -R83.reuse ;  /* 0x0000000a39027c23 */ /* 0x100fe20008010853 */
[--C-:B------:R-:W-:Y:S01]  /*7f00*/  FFMA.FTZ R73, R73, UR10, -R83.reuse ;  /* 0x0000000a49497c23 */ /* 0x100fe20008010853 */
[----:B------:R-:W-:Y:S01]  /*7f10*/  FADD.FTZ R38, R149, R36 ;  /* 0x0000002495267221 */ /* 0x000fe20000010000 */
[--C-:B------:R-:W-:Y:S01]  /*7f20*/  FFMA.FTZ R36, R61, UR10, -R83.reuse ;  /* 0x0000000a3d247c23 */ /* 0x100fe20008010853 */
[----:B------:R-:W-:Y:S01]  /*7f30*/  FFMA.FTZ R77, R77, UR10, -R83 ;  /* 0x0000000a4d4d7c23 */ /* 0x000fe20008010853 */
[----:B------:R-:W1:Y:S01]  /*7f40*/  MUFU.EX2 R145, R145 ;  /* 0x0000009100917308 */ /* 0x000e620000000800 */
[----:B--2---:R-:W-:Y:S01]  /*7f50*/  FADD.FTZ R3, R151, R38 ;  /* 0x0000002697037221 */ /* 0x004fe20000010000 */
[----:B------:R-:W-:Y:S01]  /*7f60*/  FADD.FTZ R38, R138, R33 ;  /* 0x000000218a267221 */ /* 0x000fe20000010000 */
[--C-:B------:R-:W-:Y:S01]  /*7f70*/  FFMA.FTZ R78, R78, UR10, -R83.reuse ;  /* 0x0000000a4e4e7c23 */ /* 0x100fe20008010853 */
[--C-:B------:R-:W-:Y:S01]  /*7f80*/  FFMA.FTZ R26, R26, UR10, -R83.reuse ;  /* 0x0000000a1a1a7c23 */ /* 0x100fe20008010853 */
[--C-:B------:R-:W-:Y:S01]  /*7f90*/  FFMA.FTZ R81, R81, UR10, -R83.reuse ;  /* 0x0000000a51517c23 */ /* 0x100fe20008010853 */
[----:B------:R-:W-:Y:S01]  /*7fa0*/  FADD.FTZ R33, R51, R38 ;  /* 0x0000002633217221 */ /* 0x000fe20000010000 */
[----:B------:R-:W-:Y:S01]  /*7fb0*/  FFMA.FTZ R38, R65, UR10, -R83 ;  /* 0x0000000a41267c23 */ /* 0x000fe20008010853 */
[----:B------:R-:W2:Y:S01]  /*7fc0*/  MUFU.EX2 R8, R8 ;  /* 0x0000000800087308 */ /* 0x000ea20000000800 */
[----:B0-----:R-:W-:Y:S01]  /*7fd0*/  FADD.FTZ R40, R14, R3 ;  /* 0x000000030e287221 */ /* 0x001fe20000010000 */
[----:B------:R-:W-:Y:S01]  /*7fe0*/  FADD.FTZ R42, R132, R33 ;  /* 0x00000021842a7221 */ /* 0x000fe20000010000 */
[----:B------:R-:W-:Y:S01]  /*7ff0*/  F2FP.F16.F32.PACK_AB R146, R31, R146 ;  /* 0x000000921f92723e */ /* 0x000fe200000000ff */
[----:B------:R-:W-:Y:S01]  /*8000*/  VIADD R0, R0, 0xffffffff ;  /* 0xffffffff00007836 */ /* 0x000fe20000000000 */
[----:B------:R-:W-:Y:S01]  /*8010*/  F2FP.F16.F32.PACK_AB R140, R35, R140 ;  /* 0x0000008c238c723e */ /* 0x000fe200000000ff */
[----:B------:R-:W-:Y:S01]  /*8020*/  FADD.FTZ R33, R55, R42 ;  /* 0x0000002a37217221 */ /* 0x000fe20000010000 */
[----:B------:R-:W-:Y:S01]  /*8030*/  F2FP.F16.F32.PACK_AB R142, R41, R142 ;  /* 0x0000008e298e723e */ /* 0x000fe200000000ff */
[----:B------:R-:W0:Y:S01]  /*8040*/  MUFU.EX2 R147, R147 ;  /* 0x0000009300937308 */ /* 0x000e220000000800 */
[----:B-1----:R-:W-:Y:S01]  /*8050*/  FADD.FTZ R3, R145, R40 ;  /* 0x0000002891037221 */ /* 0x002fe20000010000 */
[----:B------:R-:W-:Y:S01]  /*8060*/  FADD.FTZ R42, R134, R33 ;  /* 0x00000021862a7221 */ /* 0x000fe20000010000 */
[----:B------:R-:W-:Y:S01]  /*8070*/  F2FP.F16.F32.PACK_AB R136, R45, R136 ;  /* 0x000000882d88723e */ /* 0x000fe200000000ff */
[-C--:B------:R-:W-:Y:S01]  /*8080*/  FMUL.FTZ R90, R90, R25.reuse ;  /* 0x000000195a5a7220 */ /* 0x080fe20000410000 */
[----:B------:R-:W-:Y:S01]  /*8090*/  F2FP.F16.F32.PACK_AB R138, R51, R138 ;  /* 0x0000008a338a723e */ /* 0x000fe200000000ff */
[----:B------:R-:W-:Y:S01]  /*80a0*/  FADD.FTZ R33, R59, R42 ;  /* 0x0000002a3b217221 */ /* 0x000fe20000010000 */
[----:B------:R-:W-:Y:S01]  /*80b0*/  F2FP.F16.F32.PACK_AB R132, R55, R132 ;  /* 0x000000843784723e */ /* 0x000fe200000000ff */
[----:B------:R-:W1:Y:S01]  /*80c0*/  MUFU.EX2 R24, R24 ;  /* 0x0000001800187308 */ /* 0x000e620000000800 */
[----:B--2---:R-:W-:Y:S01]  /*80d0*/  FADD.FTZ R40, R8, R3 ;  /* 0x0000000308287221 */ /* 0x004fe20000010000 */
[----:B------:R-:W-:Y:S01]  /*80e0*/  FADD.FTZ R42, R128, R33 ;  /* 0x00000021802a7221 */ /* 0x000fe20000010000 */
[----:B------:R-:W-:Y:S01]  /*80f0*/  F2FP.F16.F32.PACK_AB R134, R59, R134 ;  /* 0x000000863b86723e */ /* 0x000fe200000000ff */
[-C--:B------:R-:W-:Y:S01]  /*8100*/  FMUL.FTZ R91, R91, R25.reuse ;  /* 0x000000195b5b7220 */ /* 0x080fe20000410000 */
[C---:B------:R-:W-:Y:S01]  /*8110*/  F2FP.F16.F32.PACK_AB R128, R63.reuse, R128 ;  /* 0x000000803f80723e */ /* 0x040fe200000000ff */
[----:B------:R-:W-:Y:S01]  /*8120*/  FADD.FTZ R33, R63, R42 ;  /* 0x0000002a3f217221 */ /* 0x000fe20000010000 */
[----:B------:R-:W-:Y:S01]  /*8130*/  F2FP.F16.F32.PACK_AB R149, R149, R30 ;  /* 0x0000001e9595723e */ /* 0x000fe200000000ff */
[----:B------:R-:W2:Y:S01]  /*8140*/  MUFU.EX2 R141, R141 ;  /* 0x0000008d008d7308 */ /* 0x000ea20000000800 */
[----:B0-----:R-:W-:Y:S01]  /*8150*/  FADD.FTZ R3, R147, R40 ;  /* 0x0000002893037221 */ /* 0x001fe20000010000 */
[----:B------:R-:W-:Y:S01]  /*8160*/  FADD.FTZ R42, R130, R33 ;  /* 0x00000021822a7221 */ /* 0x000fe20000010000 */
[C---:B------:R-:W-:Y:S01]  /*8170*/  F2FP.F16.F32.PACK_AB R130, R67.reuse, R130 ;  /* 0x000000824382723e */ /* 0x040fe200000000ff */
[----:B------:R-:W-:Y:S01]  /*8180*/  FMUL.FTZ R94, R94, R25 ;  /* 0x000000195e5e7220 */ /* 0x000fe20000410000 */
[----:B------:R-:W-:Y:S01]  /*8190*/  F2FP.F16.F32.PACK_AB R151, R14, R151 ;  /* 0x000000970e97723e */ /* 0x000fe200000000ff */
[----:B------:R-:W-:Y:S01]  /*81a0*/  FADD.FTZ R27, R67, R42 ;  /* 0x0000002a431b7221 */ /* 0x000fe20000010000 */
[----:B------:R-:W-:Y:S01]  /*81b0*/  F2FP.F16.F32.PACK_AB R145, R8, R145 ;  /* 0x000000910891723e */ /* 0x000fe200000000ff */
[----:B------:R-:W0:Y:S01]  /*81c0*/  MUFU.EX2 R10, R10 ;  /* 0x0000000a000a7308 */ /* 0x000e220000000800 */
[----:B-1----:R-:W-:Y:S01]  /*81d0*/  FADD.FTZ R40, R24, R3 ;  /* 0x0000000318287221 */ /* 0x002fe20000010000 */
[----:B------:R-:W-:Y:S01]  /*81e0*/  FADD.FTZ R42, R124, R27 ;  /* 0x0000001b7c2a7221 */ /* 0x000fe20000010000 */
[----:B------:R-:W-:Y:S01]  /*81f0*/  F2FP.F16.F32.PACK_AB R124, R71, R124 ;  /* 0x0000007c477c723e */ /* 0x000fe200000000ff */
[----:B------:R-:W-:Y:S01]  /*8200*/  FMUL.FTZ R95, R95, R25 ;  /* 0x000000195f5f7220 */ /* 0x000fe20000410000 */
[----:B------:R-:W-:Y:S01]  /*8210*/  F2FP.F16.F32.PACK_AB R147, R24, R147 ;  /* 0x000000931893723e */ /* 0x000fe200000000ff */
[----:B------:R-:W-:Y:S01]  /*8220*/  FADD.FTZ R27, R71, R42 ;  /* 0x0000002a471b7221 */ /* 0x000fe20000010000 */
[-C--:B------:R-:W-:Y:S01]  /*8230*/  FMUL.FTZ R98, R98, R25.reuse ;  /* 0x0000001962627220 */ /* 0x080fe20000410000 */
[----:B------:R-:W1:Y:S01]  /*8240*/  MUFU.EX2 R143, R143 ;  /* 0x0000008f008f7308 */ /* 0x000e620000000800 */
[----:B--2---:R-:W-:Y:S01]  /*8250*/  FADD.FTZ R3, R141, R40 ;  /* 0x000000288d037221 */ /* 0x004fe20000010000 */
[----:B------:R-:W-:Y:S01]  /*8260*/  FADD.FTZ R42, R126, R27 ;  /* 0x0000001b7e2a7221 */ /* 0x000fe20000010000 */
[----:B------:R-:W-:Y:S01]  /*8270*/  F2FP.F16.F32.PACK_AB R126, R75, R126 ;  /* 0x0000007e4b7e723e */ /* 0x000fe200000000ff */
[-C--:B------:R-:W-:Y:S01]  /*8280*/  FMUL.FTZ R99, R99, R25.reuse ;  /* 0x0000001963637220 */ /* 0x080fe20000410000 */
[-C--:B------:R-:W-:Y:S01]  /*8290*/  FMUL.FTZ R102, R102, R25.reuse ;  /* 0x0000001966667220 */ /* 0x080fe20000410000 */
[----:B------:R-:W-:Y:S01]  /*82a0*/  FADD.FTZ R27, R75, R42 ;  /* 0x0000002a4b1b7221 */ /* 0x000fe20000010000 */
[----:B------:R-:W-:Y:S01]  /*82b0*/  FMUL.FTZ R103, R103, R25 ;  /* 0x0000001967677220 */ /* 0x000fe20000410000 */
[----:B------:R-:W2:Y:S01]  /*82c0*/  MUFU.EX2 R28, R28 ;  /* 0x0000001c001c7308 */ /* 0x000ea20000000800 */
[----:B0-----:R-:W-:Y:S01]  /*82d0*/  FADD.FTZ R40, R10, R3 ;  /* 0x000000030a287221 */ /* 0x001fe20000010000 */
[----:B------:R-:W-:Y:S01]  /*82e0*/  FADD.FTZ R42, R120, R27 ;  /* 0x0000001b782a7221 */ /* 0x000fe20000010000 */
[----:B------:R-:W-:Y:S01]  /*82f0*/  F2FP.F16.F32.PACK_AB R141, R10, R141 ;  /* 0x0000008d0a8d723e */ /* 0x000fe200000000ff */
[-C--:B------:R-:W-:Y:S01]  /*8300*/  FMUL.FTZ R106, R106, R25.reuse ;  /* 0x000000196a6a7220 */ /* 0x080fe20000410000 */
[-C--:B------:R-:W-:Y:S01]  /*8310*/  FMUL.FTZ R107, R107, R25.reuse ;  /* 0x000000196b6b7220 */ /* 0x080fe20000410000 */
[-C--:B------:R-:W-:Y:S01]  /*8320*/  FMUL.FTZ R110, R110, R25.reuse ;  /* 0x000000196e6e7220 */ /* 0x080fe20000410000 */
[-C--:B------:R-:W-:Y:S01]  /*8330*/  FMUL.FTZ R111, R111, R25.reuse ;  /* 0x000000196f6f7220 */ /* 0x080fe20000410000 */
[----:B------:R-:W0:Y:S01]  /*8340*/  MUFU.EX2 R137, R137 ;  /* 0x0000008900897308 */ /* 0x000e220000000800 */
[----:B-1----:R-:W-:Y:S01]  /*8350*/  FADD.FTZ R3, R143, R40 ;  /* 0x000000288f037221 */ /* 0x002fe20000010000 */
[-C--:B------:R-:W-:Y:S01]  /*8360*/  FMUL.FTZ R114, R114, R25.reuse ;  /* 0x0000001972727220 */ /* 0x080fe20000410000 */
[-C--:B------:R-:W-:Y:S01]  /*8370*/  FMUL.FTZ R115, R115, R25.reuse ;  /* 0x0000001973737220 */ /* 0x080fe20000410000 */
[-C--:B------:R-:W-:Y:S01]  /*8380*/  FMUL.FTZ R118, R118, R25.reuse ;  /* 0x0000001976767220 */ /* 0x080fe20000410000 */
[----:B------:R-:W-:-:S03]  /*8390*/  FMUL.FTZ R119, R119, R25 ;  /* 0x0000001977777220 */ /* 0x000fc60000410000 */
        /* <DEDUP_REMOVED lines=11> */
[C---:B0-----:R-:W-:Y:S01]  /*8450*/  FADD.FTZ R40, R6.reuse, R3 ;  /* 0x0000000306287221 */ /* 0x041fe20000010000 */
[----:B------:R-:W-:Y:S01]  /*8460*/  F2FP.F16.F32.PACK_AB R139, R6, R139 ;  /* 0x0000008b068b723e */ /* 0x000fe200000000ff */
[----:B------:R-:W-:-:S05]  /*8470*/  IMAD.MOV.U32 R6, RZ, RZ, R12 ;  /* 0x000000ffff067224 */ /* 0x000fca00078e000c */
[----:B------:R-:W0:Y:S01]  /*8480*/  MUFU.EX2 R79, R79 ;  /* 0x0000004f004f7308 */ /* 0x000e220000000800 */
[----:B-1----:R-:W-:-:S07]  /*8490*/  FADD.FTZ R3, R133, R40 ;  /* 0x0000002885037221 */ /* 0x002fce0000010000 */
[----:B------:R-:W1:Y:S01]  /*84a0*/  MUFU.EX2 R135, R135 ;  /* 0x0000008700877308 */ /* 0x000e620000000800 */
[C---:B--2---:R-:W-:Y:S01]  /*84b0*/  FADD.FTZ R40, R34.reuse, R3 ;  /* 0x0000000322287221 */ /* 0x044fe20000010000 */
[----:B------:R-:W-:-:S06]  /*84c0*/  F2FP.F16.F32.PACK_AB R133, R34, R133 ;  /* 0x000000852285723e */ /* 0x000fcc00000000ff */
[----:B------:R-:W2:Y:S01]  /*84d0*/  MUFU.EX2 R122, R122 ;  /* 0x0000007a007a7308 */ /* 0x000ea20000000800 */
[C---:B0-----:R-:W-:Y:S01]  /*84e0*/  FADD.FTZ R27, R79.reuse, R42 ;  /* 0x0000002a4f1b7221 */ /* 0x041fe20000010000 */
[----:B------:R-:W-:-:S06]  /*84f0*/  F2FP.F16.F32.PACK_AB R120, R79, R120 ;  /* 0x000000784f78723e */ /* 0x000fcc00000000ff */
[----:B------:R-:W0:Y:S01]  /*8500*/  MUFU.EX2 R2, R2 ;  /* 0x0000000200027308 */ /* 0x000e220000000800 */
[----:B-1----:R-:W-:-:S07]  /*8510*/  FADD.FTZ R3, R135, R40 ;  /* 0x0000002887037221 */ /* 0x002fce0000010000 */
[----:B------:R-:W1:Y:S01]  /*8520*/  MUFU.EX2 R21, R21 ;  /* 0x0000001500157308 */ /* 0x000e620000000800 */
[----:B--2---:R-:W-:-:S07]  /*8530*/  FADD.FTZ R42, R122, R27 ;  /* 0x0000001b7a2a7221 */ /* 0x004fce0000010000 */
[----:B------:R-:W2:Y:S01]  /*8540*/  MUFU.EX2 R129, R129 ;  /* 0x0000008100817308 */ /* 0x000ea20000000800 */
[C---:B0-----:R-:W-:Y:S01]  /*8550*/  FADD.FTZ R40, R2.reuse, R3 ;  /* 0x0000000302287221 */ /* 0x041fe20000010000 */
[----:B------:R-:W-:-:S06]  /*8560*/  F2FP.F16.F32.PACK_AB R135, R2, R135 ;  /* 0x000000870287723e */ /* 0x000fcc00000000ff */
[----:B------:R-:W0:Y:S01]  /*8570*/  MUFU.EX2 R36, R36 ;  /* 0x0000002400247308 */ /* 0x000e220000000800 */
[C---:B-1----:R-:W-:Y:S01]  /*8580*/  FADD.FTZ R3, R21.reuse, R42 ;  /* 0x0000002a15037221 */ /* 0x042fe20000010000 */
[----:B------:R-:W-:-:S06]  /*8590*/  F2FP.F16.F32.PACK_AB R122, R21, R122 ;  /* 0x0000007a157a723e */ /* 0x000fcc00000000ff */
[----:B------:R-:W1:Y:S01]  /*85a0*/  MUFU.EX2 R131, R131 ;  /* 0x0000008300837308 */ /* 0x000e620000000800 */
[----:B--2---:R-:W-:-:S07]  /*85b0*/  FADD.FTZ R21, R129, R40 ;  /* 0x0000002881157221 */ /* 0x004fce0000010000 */
        /* <DEDUP_REMOVED lines=22> */
[----:B------:R-:W-:-:S03]  /*8720*/  F2FP.F16.F32.PACK_AB R121, R78, R77 ;  /* 0x0000004d4e79723e */ /* 0x000fc600000000ff */
[----:B0-----:R-:W-:-:S04]  /*8730*/  FADD.FTZ R40, R123, R40 ;  /* 0x000000287b287221 */ /* 0x001fc80000010000 */
[C---:B-1----:R-:W-:Y:S01]  /*8740*/  FADD.FTZ R2, R81.reuse, R40 ;  /* 0x0000002851027221 */ /* 0x042fe20000010000 */
[----:B------:R-:W-:Y:S01]  /*8750*/  F2FP.F16.F32.PACK_AB R123, R81, R123 ;  /* 0x0000007b517b723e */ /* 0x000fe200000000ff */
[----:B------:R-:W-:Y:S06]  /*8760*/  @P2 BRA `(.L_x_884) ;  /* 0xffffffc800d42947 */ /* 0x000fec000383ffff */
[----:B------:R-:W-:Y:S01]  /*8770*/  IMAD.MOV.U32 R6, RZ, RZ, R12 ;  /* 0x000000ffff067224 */ /* 0x000fe200078e000c */
[----:B------:R-:W-:Y:S01]  /*8780*/  UMOV UR39, UR27 ;  /* 0x0000001b00277c82 */ /* 0x000fe20008000000 */
[----:B------:R-:W-:Y:S01]  /*8790*/  IMAD.MOV.U32 R7, RZ, RZ, R20 ;  /* 0x000000ffff077224 */ /* 0x000fe200078e0014 */
[----:B------:R-:W-:-:S06]  /*87a0*/  UMOV UR38, UR26 ;  /* 0x0000001a00267c82 */ /* 0x000fcc0008000000 */
.L_x_867:
[----:B------:R-:W-:Y:S01]  /*87b0*/  IADD3 R8, R17, 0xc0, -R18 ;  /* 0x000000c011087810 */ /* 0x000fe20007ffe812 */
[----:B------:R-:W-:Y:S01]  /*87c0*/  ULDC UR15, c[0x0][0x9e4] ;  /* 0x00027900000f7ab9 */ /* 0x000fe20000000800 */
[----:B------:R-:W-:Y:S01]  /*87d0*/  ULDC UR14, c[0x0][0x9dc] ;  /* 0x00027700000e7ab9 */ /* 0x000fe20000000800 */
[----:B------:R-:W-:Y:S02]  /*87e0*/  UISETP.GE.AND UP0, UPT, UR15, 0x1, UPT ;  /* 0x000000010f00788c */ /* 0x000fe4000bf06270 */
[----:B------:R-:W-:-:S04]  /*87f0*/  IMAD R8, R153, 0xc0, R8 ;  /* 0x000000c099087824 */ /* 0x000fc800078e0208 */
[----:B------:R-:W-:Y:S02]  /*8800*/  PLOP3.LUT P5, PT, PT, PT, UP0, 0x80, 0x0 ;  /* 0x000000000000781c */ /* 0x000fe40003faf008 */
[----:B------:R-:W-:-:S13]  /*8810*/  R2UR UR11, R8 ;  /* 0x00000000080b72ca */ /* 0x000fda00000e0000 */
[----:B------:R-:W-:Y:S01]  /*8820*/  UIADD3 UR14, UR11, -UR14, URZ ;  /* 0x8000000e0b0e7290 */ /* 0x000fe2000fffe03f */
        /* <DEDUP_REMOVED lines=11> */
.L_x_886:
[----:B------:R-:W-:-:S11]  /*88e0*/  UISETP.NE.AND UP0, UPT, UR15, 0x1, UPT ;  /* 0x000000010f00788c */ /* 0x000fd6000bf05270 */
[----:B------:R-:W-:Y:S02]  /*88f0*/  @UP0 ULDC.64 UR18, c[0x0][0x9e8] ;  /* 0x00027a0000120ab9 */ /* 0x000fe40000000a00 */
[----:B------:R-:W-:-:S04]  /*8900*/  UIMAD.WIDE.U32 UR6, UR11, UR18, URZ ;  /* 0x000000120b0672a5 */ /* 0x000fc8000f8e003f */
[----:B------:R-:W-:-:S12]  /*8910*/  @UP0 USHF.R.U32.HI UR11, URZ, UR19, UR7 ;  /* 0x000000133f0b0299 */ /* 0x000fd80008011607 */
.L_x_887:
[----:B------:R-:W-:-:S04]  /*8920*/  UIMAD UR11, UR11, UR15, URZ ;  /* 0x0000000f0b0b72a4 */ /* 0x000fc8000f8e023f */
[----:B------:R-:W-:-:S04]  /*8930*/  UISETP.LT.AND UP0, UPT, UR14, UR11, UPT ;  /* 0x0000000b0e00728c */ /* 0x000fc8000bf01270 */
[----:B------:R-:W-:-:S12]  /*8940*/  USEL UR14, UR14, UR11, !UP0 ;  /* 0x0000000b0e0e7287 */ /* 0x000fd8000c000000 */
.L_x_885:
        /* <DEDUP_REMOVED lines=14> */
.L_x_897:
        /* <DEDUP_REMOVED lines=9> */
.L_x_890:
[----:B------:R-:W-:Y:S01]  /*8ac0*/  ULEA UR6, UR39, UR45, 0x3 ;  /* 0x0000002d27067291 */ /* 0x000fe2000f8e183f */
[----:B------:R-:W-:-:S05]  /*8ad0*/  IMAD.U32 R6, RZ, RZ, UR38 ;  /* 0x00000026ff067e24 */ /* 0x000fca000f8e00ff */
[----:B------:R-:W-:-:S04]  /*8ae0*/  SHF.L.U32 R6, R6, 0x1f, RZ ;  /* 0x0000001f06067819 */ /* 0x000fc800000006ff */
[----:B------:R0:W1:Y:S01]  /*8af0*/  SYNCS.PHASECHK.TRANS64.TRYWAIT P2, [UR6+0x16830], R6 ;  /* 0x01683006ff0075a7 */ /* 0x0000620008040146 */
[----:B------:R-:W-:Y:S05]  /*8b00*/  @!P0 BRA `(.L_x_891) ;  /* 0x0000000000048947 */ /* 0x000fea0003800000 */
[----:B------:R-:W-:Y:S01]  /*8b10*/  BPT.TRAP 0x1 ;  /* 0x000000040000795c */ /* 0x000fe20000300000 */
.L_x_891:
[----:B-1----:R-:W-:Y:S05]  /*8b20*/  @P2 BRA `(.L_x_889) ;  /* 0x0000000000082947 */ /* 0x002fea0003800000 */
[----:B------:R-:W1:Y:S02]  /*8b30*/  SYNCS.PHASECHK.TRANS64.TRYWAIT P2, [UR6+0x16830], R6 ;  /* 0x01683006ff0075a7 */ /* 0x000e640008040146 */
[----:B-1----:R-:W-:Y:S05]  /*8b40*/  @!P2 BRA `(.L_x_892) ;  /* 0x000000c00058a947 */ /* 0x002fea0003800000 */
.L_x_889:
[----:B-1----:R-:W1:Y:S01]  /*8b50*/  S2R R7, SR_TID.X ;  /* 0x0000000000077919 */ /* 0x002e620000002100 */
        /* <DEDUP_REMOVED lines=26> */
.L_x_894:
[----:B------:R-:W-:Y:S01]  /*8d00*/  ULEA UR6, UR22, UR45, 0x3 ;  /* 0x0000002d16067291 */ /* 0x000fe2000f8e183f */
[----:B------:R-:W-:-:S05]  /*8d10*/  IMAD.U32 R6, RZ, RZ, UR26 ;  /* 0x0000001aff067e24 */ /* 0x000fca000f8e00ff */
[----:B------:R-:W-:-:S04]  /*8d20*/  SHF.L.U32 R6, R6, 0x1f, RZ ;  /* 0x0000001f06067819 */ /* 0x000fc800000006ff */
[----:B------:R0:W1:Y:S01]  /*8d30*/  SYNCS.PHASECHK.TRANS64.TRYWAIT P2, [UR6+0x16850], R6 ;  /* 0x01685006ff0075a7 */ /* 0x0000620008040146 */
[----:B------:R-:W-:Y:S05]  /*8d40*/  @!P0 BRA `(.L_x_895) ;  /* 0x0000000000048947 */ /* 0x000fea0003800000 */
[----:B------:R-:W-:Y:S01]  /*8d50*/  BPT.TRAP 0x1 ;  /* 0x000000040000795c */ /* 0x000fe20000300000 */
.L_x_895:
[----:B-1----:R-:W-:Y:S05]  /*8d60*/  @P2 BRA `(.L_x_893) ;  /* 0x0000000000082947 */ /* 0x002fea0003800000 */
[----:B------:R-:W1:Y:S02]  /*8d70*/  SYNCS.PHASECHK.TRANS64.TRYWAIT P2, [UR6+0x16850], R6 ;  /* 0x01685006ff0075a7 */ /* 0x000e640008040146 */
[----:B-1----:R-:W-:Y:S05]  /*8d80*/  @!P2 BRA `(.L_x_896) ;  /* 0x000000bc00e0a947 */ /* 0x002fea0003800000 */
.L_x_893:
[----:B------:R-:W-:Y:S01]  /*8d90*/  UIADD3 UR6, UR45, 0x400, URZ ;  /* 0x000004002d067890 */ /* 0x000fe2000fffe03f */
[----:B------:R-:W-:Y:S01]  /*8da0*/  WARPGROUP.ARRIVE ;  /* 0x00000000000079c5 */ /* 0x000fe20000000000 */
[----:B------:R-:W-:Y:S01]  /*8db0*/  UMOV UR7, 0x40000040 ;  /* 0x4000004000077882 */ /* 0x000fe20000000000 */
[----:B------:R-:W-:Y:S01]  /*8dc0*/  FMUL.FTZ R11, R24, UR24 ;  /* 0x00000018180b7c20 */ /* 0x000fe20008410000 */
[----:B------:R-:W-:Y:S01]  /*8dd0*/  USHF.R.U32.HI UR6, URZ, 0x4, UR6 ;  /* 0x000000043f067899 */ /* 0x000fe20008011606 */
[----:B01----:R-:W-:Y:S01]  /*8de0*/  FMUL.FTZ R6, R25, UR24 ;  /* 0x0000001819067c20 */ /* 0x003fe20008410000 */
[----:B------:R-:W-:Y:S01]  /*8df0*/  FMUL.FTZ R13, R28, UR24 ;  /* 0x000000181c0d7c20 */ /* 0x000fe20008410000 */
[----:B------:R-:W-:Y:S01]  /*8e00*/  FMUL.FTZ R15, R29, UR24 ;  /* 0x000000181d0f7c20 */ /* 0x000fe20008410000 */
[----:B------:R-:W-:Y:S01]  /*8e10*/  ULOP3.LUT UR6, UR6, 0x3fff, URZ, 0xc0, !UPT ;  /* 0x00003fff06067892 */ /* 0x000fe2000f8ec03f */
[----:B------:R-:W0:Y:S01]  /*8e20*/  MUFU.TANH R11, R11 ;  /* 0x0000000b000b7308 */ /* 0x000e220000002400 */
[----:B------:R-:W-:Y:S01]  /*8e30*/  FMUL.FTZ R21, R32, UR24 ;  /* 0x0000001820157c20 */ /* 0x000fe20008410000 */
[----:B------:R-:W-:Y:S01]  /*8e40*/  FMUL.FTZ R24, R33, UR24 ;  /* 0x0000001821187c20 */ /* 0x000fe20008410000 */
[----:B------:R-:W-:Y:S01]  /*8e50*/  ULEA UR11, UR22, UR6, 0xa ;  /* 0x00000006160b7291 */ /* 0x000fe2000f8e503f */
[----:B------:R-:W-:Y:S01]  /*8e60*/  FMUL.FTZ R12, R27, UR24 ;  /* 0x000000181b0c7c20 */ /* 0x000fe20008410000 */
[----:B------:R-:W-:Y:S01]  /*8e70*/  FMUL.FTZ R27, R36, UR24 ;  /* 0x00000018241b7c20 */ /* 0x000fe20008410000 */
[----:B------:R-:W-:Y:S01]  /*8e80*/  FMUL.FTZ R29, R37, UR24 ;  /* 0x00000018251d7c20 */ /* 0x000fe20008410000 */
[----:B------:R-:W-:Y:S01]  /*8e90*/  FMUL.FTZ R37, R45, UR24 ;  /* 0x000000182d257c20 */ /* 0x000fe20008410000 */
[----:B------:R-:W1:Y:S01]  /*8ea0*/  MUFU.TANH R6, R6 ;  /* 0x0000000600067308 */ /* 0x000e620000002400 */
[----:B------:R-:W-:Y:S01]  /*8eb0*/  FMUL.FTZ R45, R54, UR24 ;  /* 0x00000018362d7c20 */ /* 0x000fe20008410000 */
[----:B------:R-:W-:Y:S01]  /*8ec0*/  UMOV UR6, UR11 ;  /* 0x0000000b00067c82 */ /* 0x000fe20008000000 */
[----:B------:R-:W-:Y:S01]  /*8ed0*/  FMUL.FTZ R28, R38, UR24 ;  /* 0x00000018261c7c20 */ /* 0x000fe20008410000 */
[----:B------:R-:W-:Y:S01]  /*8ee0*/  HGMMA.64x64x16.F32 R88, R148, gdesc[UR4].tnspB, R88, gsb0 ;  /* 0x40e0000494587df0 */ /* 0x000fe20008000858 */
[----:B------:R-:W-:Y:S01]  /*8ef0*/  UIADD3 UR6, UR11, 0x80, URZ ;  /* 0x000000800b067890 */ /* 0x000fe2000fffe03f */
[----:B------:R-:W-:Y:S01]  /*8f00*/  FMUL.FTZ R38, R47, UR24 ;  /* 0x000000182f267c20 */ /* 0x000fe20008410000 */
[----:B------:R-:W-:Y:S01]  /*8f10*/  UMOV UR7, 0x40000040 ;  /* 0x4000004000077882 */ /* 0x000fe20000000000 */
        /* <DEDUP_REMOVED lines=45> */
[----:B------:R-:W-:Y:S01]  /*91f0*/  UMOV UR10, UR25 ;  /* 0x00000019000a7c82 */ /* 0x000fe20008000000 */
        /* <DEDUP_REMOVED lines=15> */
[----:B------:R-:W1:Y:S01]  /*92f0*/  S2R R153, SR_TID.X ;  /* 0x0000000000997919 */ /* 0x000e620000002100 */
[----:B------:R-:W-:-:S02]  /*9300*/  UMOV UR26, UR38 ;  /* 0x00000026001a7c82 */ /* 0x000fc40008000000 */
[----:B------:R-:W3:Y:S01]  /*9310*/  MUFU.TANH R35, R35 ;  /* 0x0000002300237308 */ /* 0x000ee20000002400 */
[----:B--2---:R-:W-:-:S07]  /*9320*/  FMNMX.FTZ R7, R31, R58, !PT ;  /* 0x0000003a1f077209 */ /* 0x004fce0007810000 */
[----:B------:R-:W2:Y:S01]  /*9330*/  MUFU.TANH R37, R37 ;  /* 0x0000002500257308 */ /* 0x000ea20000002400 */
[----:B0-----:R-:W-:Y:S01]  /*9340*/  FMNMX.FTZ R58, R32, R7, !PT ;  /* 0x00000007203a7209 */ /* 0x001fe20007810000 */
[----:B------:R-:W-:Y:S02]  /*9350*/  WARPGROUP.DEPBAR.LE gsb0, 0x0 ;  /* 0x00008000000079c5 */ /* 0x000fe40000010000 */
[----:B------:R-:W-:-:S04]  /*9360*/  WARPGROUP.ARRIVE ;  /* 0x00000000000079c5 */ /* 0x000fc80000000000 */
[----:B------:R-:W0:Y:S01]  /*9370*/  MUFU.TANH R39, R39 ;  /* 0x0000002700277308 */ /* 0x000e220000002400 */
[----:B---3--:R-:W-:Y:S01]  /*9380*/  FMNMX.FTZ R60, R35, R58, !PT ;  /* 0x0000003a233c7209 */ /* 0x008fe20007810000 */
[----:B------:R-:W-:Y:S01]  /*9390*/  HGMMA.64x64x16.F32 R88, R144, gdesc[UR4].tnspB, R88, gsb0 ;  /* 0x40e0000490587df0 */ /* 0x000fe20008000858 */
[----:B------:R-:W-:Y:S01]  /*93a0*/  UIADD3 UR6, UR11, 0x100, URZ ;  /* 0x000001000b067890 */ /* 0x000fe2000fffe03f */
[----:B------:R-:W-:Y:S01]  /*93b0*/  FMUL.FTZ R58, R72, UR24 ;  /* 0x00000018483a7c20 */ /* 0x000fe20008410000 */
[----:B------:R-:W-:-:S03]  /*93c0*/  UMOV UR7, 0x40000040 ;  /* 0x4000004000077882 */ /* 0x000fc60000000000 */
[----:B------:R-:W3:Y:S01]  /*93d0*/  MUFU.TANH R41, R41 ;  /* 0x0000002900297308 */ /* 0x000ee20000002400 */
[----:B--2---:R-:W-:Y:S02]  /*93e0*/  FMNMX.FTZ R60, R37, R60, !PT ;  /* 0x0000003c253c7209 */ /* 0x004fe40007810000 */
[----:B-1----:R-:W-:Y:S02]  /*93f0*/  SHF.R.U32.HI R152, RZ, 0x7, R153 ;  /* 0x00000007ff987819 */ /* 0x002fe40000011699 */
[----:B------:R-:W-:-:S03]  /*9400*/  ISETP.GE.U32.AND P2, PT, R153, 0x180, PT ;  /* 0x000001809900780c */ /* 0x000fc60003f46070 */
[----:B------:R-:W1:Y:S01]  /*9410*/  MUFU.TANH R43, R43 ;  /* 0x0000002b002b7308 */ /* 0x000e620000002400 */
[----:B0-----:R-:W-:-:S07]  /*9420*/  FMNMX.FTZ R60, R39, R60, !PT ;  /* 0x0000003c273c7209 */ /* 0x001fce0007810000 */
[----:B------:R-:W0:Y:S01]  /*9430*/  MUFU.TANH R44, R44 ;  /* 0x0000002c002c7308 */ /* 0x000e220000002400 */
[----:B---3--:R-:W-:-:S07]  /*9440*/  FMNMX.FTZ R60, R41, R60, !PT ;  /* 0x0000003c293c7209 */ /* 0x008fce0007810000 */
[----:B------:R-:W2:Y:S01]  /*9450*/  MUFU.TANH R47, R47 ;  /* 0x0000002f002f7308 */ /* 0x000ea20000002400 */
[----:B-1----:R-:W-:Y:S01]  /*9460*/  FMNMX.FTZ R7, R43, R60, !PT ;  /* 0x0000003c2b077209 */ /* 0x002fe20007810000 */
[----:B------:R-:W-:-:S06]  /*9470*/  FMUL.FTZ R60, R76, UR24 ;  /* 0x000000184c3c7c20 */ /* 0x000fcc0008410000 */
        /* <DEDUP_REMOVED lines=8> */
[----:B------:R-:W-:-:S06]  /*9500*/  FMUL.FTZ R62, R80, UR24 ;  /* 0x00000018503e7c20 */ /* 0x000fcc0008410000 */
[----:B------:R-:W0:Y:S01]  /*9510*/  MUFU.TANH R55, R55 ;  /* 0x0000003700377308 */ /* 0x000e220000002400 */
[----:B--2---:R-:W-:Y:S01]  /*9520*/  FMNMX.FTZ R7, R52, R7, !PT ;  /* 0x0000000734077209 */ /* 0x004fe20007810000 */
[----:B------:R-:W-:Y:S02]  /*9530*/  WARPGROUP.DEPBAR.LE gsb0, 0x0 ;  /* 0x00008000000079c5 */ /* 0x000fe40000010000 */
[----:B------:R-:W-:-:S04]  /*9540*/  WARPGROUP.ARRIVE ;  /* 0x00000000000079c5 */ /* 0x000fc80000000000 */
[----:B------:R-:W2:Y:S01]  /*9550*/  MUFU.TANH R56, R56 ;  /* 0x0000003800387308 */ /* 0x000ea20000002400 */
[----:B-1----:R-:W-:Y:S01]  /*9560*/  FMNMX.FTZ R68, R54, R7, !PT ;  /* 0x0000000736447209 */ /* 0x002fe20007810000 */
[----:B------:R-:W-:Y:S01]  /*9570*/  HGMMA.64x64x16.F32 R88, R140, gdesc[UR4].tnspB, R88, gsb0 ;  /* 0x40e000048c587df0 */ /* 0x000fe20008000858 */
[----:B------:R-:W-:Y:S02]  /*9580*/  UIADD3 UR6, UR11, 0x180, URZ ;  /* 0x000001800b067890 */ /* 0x000fe4000fffe03f */
[----:B0-----:R-:W-:Y:S01]  /*9590*/  FMNMX.FTZ R7, R55, R68, !PT ;  /* 0x0000004437077209 */ /* 0x001fe20007810000 */
[----:B------:R-:W-:Y:S02]  /*95a0*/  UMOV UR7, 0x40000040 ;  /* 0x4000004000077882 */ /* 0x000fe40000000000 */
[----:B------:R-:W0:Y:S08]  /*95b0*/  MUFU.TANH R57, R57 ;  /* 0x0000003900397308 */ /* 0x000e300000002400 */
[----:B------:R-:W1:Y:S01]  /*95c0*/  MUFU.TANH R58, R58 ;  /* 0x0000003a003a7308 */ /* 0x000e620000002400 */
[----:B--2---:R-:W-:-:S07]  /*95d0*/  FMNMX.FTZ R68, R56, R7, !PT ;  /* 0x0000000738447209 */ /* 0x004fce0007810000 */
[----:B------:R-:W2:Y:S01]  /*95e0*/  MUFU.TANH R59, R59 ;  /* 0x0000003b003b7308 */ /* 0x000ea20000002400 */
[----:B0-----:R-:W-:Y:S01]  /*95f0*/  FMNMX.FTZ R7, R57, R68, !PT ;  /* 0x0000004439077209 */ /* 0x001fe20007810000 */
[----:B------:R-:W-:-:S06]  /*9600*/  FMUL.FTZ R68, R85, UR24 ;  /* 0x0000001855447c20 */ /* 0x000fcc0008410000 */
        /* <DEDUP_REMOVED lines=14> */
[----:B------:R-:W-:Y:S02]  /*96f0*/  WARPGROUP.DEPBAR.LE gsb0, 0x0 ;  /* 0x00008000000079c5 */ /* 0x000fe40000010000 */
[----:B------:R-:W-:Y:S01]  /*9700*/  WARPGROUP.ARRIVE ;  /* 0x00000000000079c5 */ /* 0x000fe20000000000 */
[----:B------:R-:W-:Y:S01]  /*9710*/  FMUL.FTZ R72, R75, UR24 ;  /* 0x000000184b487c20 */ /* 0x000fe20008410000 */
[----:B------:R-:W-:Y:S02]  /*9720*/  FMUL.FTZ R75, R82, UR24 ;  /* 0x00000018524b7c20 */ /* 0x000fe40008410000 */
[----:B------:R-:W1:Y:S01]  /*9730*/  MUFU.TANH R12, R12 ;  /* 0x0000000c000c7308 */ /* 0x000e620000002400 */
[----:B--2---:R-:W-:Y:S01]  /*9740*/  FMNMX.FTZ R7, R68, R7, !PT ;  /* 0x0000000744077209 */ /* 0x004fe20007810000 */
[----:B------:R-:W-:Y:S01]  /*9750*/  HGMMA.64x64x16.F32 R88, R136, gdesc[UR4].tnspB, R88, gsb0 ;  /* 0x40e0000488587df0 */ /* 0x000fe20008000858 */
[----:B------:R-:W-:Y:S01]  /*9760*/  UIADD3 UR6, UR11, 0x200, URZ ;  /* 0x000002000b067890 */ /* 0x000fe2000fffe03f */
[----:B------:R-:W-:-:S02]  /*9770*/  UMOV UR7, 0x40000040 ;  /* 0x4000004000077882 */ /* 0x000fc40000000000 */
[----:B------:R-:W2:Y:S02]  /*9780*/  SHFL.BFLY PT, R76, R7, 0x2, 0x1f ;  /* 0x0c401f00074c7f89 */ /* 0x000ea400000e0000 */
[----:B------:R-:W3:Y:S08]  /*9790*/  MUFU.TANH R14, R14 ;  /* 0x0000000e000e7308 */ /* 0x000ef00000002400 */
[----:B------:R-:W4:Y:S08]  /*97a0*/  MUFU.TANH R20, R20 ;  /* 0x0000001400147308 */ /* 0x000f300000002400 */
[----:B------:R-:W5:Y:S01]  /*97b0*/  MUFU.TANH R25, R25 ;  /* 0x0000001900197308 */ /* 0x000f620000002400 */
[----:B--2---:R-:W-:Y:S01]  /*97c0*/  FMNMX.FTZ R80, R7, R76, !PT ;  /* 0x0000004c07507209 */ /* 0x004fe20007810000 */
[----:B------:R-:W-:-:S06]  /*97d0*/  FMUL.FTZ R76, R83, UR24 ;  /* 0x00000018534c7c20 */ /* 0x000fcc0008410000 */
[----:B------:R-:W2:Y:S01]  /*97e0*/  MUFU.TANH R26, R26 ;  /* 0x0000001a001a7308 */ /* 0x000ea20000002400 */
[----:B------:R-:W0:Y:S07]  /*97f0*/  SHFL.BFLY PT, R7, R80, 0x1, 0x1f ;  /* 0x0c201f0050077f89 */ /* 0x000e2e00000e0000 */
[----:B------:R-:W2:Y:S08]  /*9800*/  MUFU.TANH R28, R28 ;  /* 0x0000001c001c7308 */ /* 0x000eb00000002400 */
[----:B------:R-:W2:Y:S08]  /*9810*/  MUFU.TANH R30, R30 ;  /* 0x0000001e001e7308 */ /* 0x000eb00000002400 */
[----:B------:R-:W2:Y:S01]  /*9820*/  MUFU.TANH R33, R33 ;  /* 0x0000002100217308 */ /* 0x000ea20000002400 */
[----:B0-----:R-:W-:-:S05]  /*9830*/  FMNMX.FTZ R7, R80, R7, !PT ;  /* 0x0000000750077209 */ /* 0x001fca0007810000 */
[C---:B------:R-:W-:Y:S02]  /*9840*/  FMUL.FTZ R80, R7.reuse, UR10 ;  /* 0x0000000a07507c20 */ /* 0x040fe40008410000 */
[----:B------:R-:W0:Y:S01]  /*9850*/  MUFU.TANH R34, R34 ;  /* 0x0000002200227308 */ /* 0x000e220000002400 */
[----:B------:R-:W-:Y:S01]  /*9860*/  FADD.FTZ R8, -R7, R8 ;  /* 0x0000000807087221 */ /* 0x000fe20000010100 */
        /* <DEDUP_REMOVED lines=8> */
[--C-:B------:R-:W-:Y:S01]  /*98f0*/  FFMA.FTZ R24, R24, UR10, -R80.reuse ;  /* 0x0000000a18187c23 */ /* 0x100fe20008010850 */
[----:B---3--:R-:W-:Y:S01]  /*9900*/  FMNMX.FTZ R21, R14, R13, !PT ;  /* 0x0000000d0e157209 */ /* 0x008fe20007810000 */
[--C-:B------:R-:W-:Y:S01]  /*9910*/  FFMA.FTZ R146, R27, UR10, -R80.reuse ;  /* 0x0000000a1b927c23 */ /* 0x100fe20008010850 */
[----:B------:R-:W-:Y:S01]  /*9920*/  FFMA.FTZ R27, R29, UR10, -R80 ;  /* 0x0000000a1d1b7c23 */ /* 0x000fe20008010850 */
[----:B------:R-:W-:-:S02]  /*9930*/  WARPGROUP.DEPBAR.LE gsb0, 0x0 ;  /* 0x00008000000079c5 */ /* 0x000fc40000010000 */
[----:B------:R-:W-:Y:S01]  /*9940*/  WARPGROUP.ARRIVE ;  /* 0x00000000000079c5 */ /* 0x000fe20000000000 */
[----:B----4-:R-:W-:Y:S01]  /*9950*/  FMNMX.FTZ R6, R20, R21, !PT ;  /* 0x0000001514067209 */ /* 0x010fe20007810000 */
[----:B------:R-:W3:Y:S01]  /*9960*/  MUFU.TANH R38, R38 ;  /* 0x0000002600267308 */ /* 0x000ee20000002400 */
[--C-:B------:R-:W-:Y:S01]  /*9970*/  FFMA.FTZ R136, R39, UR10, -R80.reuse ;  /* 0x0000000a27887c23 */ /* 0x100fe20008010850 */
[--C-:B------:R-:W-:Y:S01]  /*9980*/  FFMA.FTZ R138, R43, UR10, -R80.reuse ;  /* 0x0000000a2b8a7c23 */ /* 0x100fe20008010850 */
[----:B-----5:R-:W-:Y:S01]  /*9990*/  FMNMX.FTZ R21, R25, R6, !PT ;  /* 0x0000000619157209 */ /* 0x020fe20007810000 */
        /* <DEDUP_REMOVED lines=9> */
[----:B------:R-:W-:Y:S01]  /*9a30*/  FMUL.FTZ R8, R8, UR10 ;  /* 0x0000000a08087c20 */ /* 0x000fe20008410000 */
[--C-:B------:R-:W-:Y:S01]  /*9a40*/  FFMA.FTZ R11, R11, UR10, -R80.reuse ;  /* 0x0000000a0b0b7c23 */ /* 0x100fe20008010850 */
[--C-:B------:R-:W-:Y:S01]  /*9a50*/  FFMA.FTZ R15, R15, UR10, -R80.reuse ;  /* 0x0000000a0f0f7c23 */ /* 0x100fe20008010850 */
[----:B------:R-:W-:Y:S01]  /*9a60*/  FMNMX.FTZ R6, R30, R21, !PT ;  /* 0x000000151e067209 */ /* 0x000fe20007810000 */
[----:B------:R-:W4:Y:S01]  /*9a70*/  MUFU.TANH R42, R42 ;  /* 0x0000002a002a7308 */ /* 0x000f220000002400 */
[--C-:B------:R-:W-:Y:S01]  /*9a80*/  FFMA.FTZ R65, R65, UR10, -R80.reuse ;  /* 0x0000000a41417c23 */ /* 0x100fe20008010850 */
[----:B------:R-:W-:Y:S01]  /*9a90*/  FFMA.FTZ R68, R68, UR10, -R80 ;  /* 0x0000000a44447c23 */ /* 0x000fe20008010850 */
[----:B------:R-:W-:-:S04]  /*9aa0*/  FMNMX.FTZ R21, R33, R6, !PT ;  /* 0x0000000621157209 */ /* 0x000fc80007810000 */
[----:B0-----:R-:W-:Y:S01]  /*9ab0*/  FMNMX.FTZ R21, R34, R21, !PT ;  /* 0x0000001522157209 */ /* 0x001fe20007810000 */
[----:B------:R-:W0:Y:S03]  /*9ac0*/  MUFU.TANH R45, R45 ;  /* 0x0000002d002d7308 */ /* 0x000e260000002400 */
[----:B-1----:R-:W-:-:S04]  /*9ad0*/  FMNMX.FTZ R21, R36, R21, !PT ;  /* 0x0000001524157209 */ /* 0x002fc80007810000 */
[----:B---3--:R-:W-:Y:S01]  /*9ae0*/  FMNMX.FTZ R21, R38, R21, !PT ;  /* 0x0000001526157209 */ /* 0x008fe20007810000 */
[----:B------:R-:W1:Y:S03]  /*9af0*/  MUFU.TANH R46, R46 ;  /* 0x0000002e002e7308 */ /* 0x000e660000002400 */
[----:B--2---:R-:W-:-:S04]  /*9b00*/  FMNMX.FTZ R21, R40, R21, !PT ;  /* 0x0000001528157209 */ /* 0x004fc80007810000 */
[----:B----4-:R-:W-:Y:S01]  /*9b10*/  FMNMX.FTZ R6, R42, R21, !PT ;  /* 0x000000152a067209 */ /* 0x010fe20007810000 */
[----:B------:R-:W2:Y:S01]  /*9b20*/  MUFU.TANH R49, R49 ;  /* 0x0000003100317308 */ /* 0x000ea20000002400 */
[--C-:B------:R-:W-:Y:S01]  /*9b30*/  FFMA.FTZ R21, R37, UR10, -R80.reuse ;  /* 0x0000000a25157c23 */ /* 0x100fe20008010850 */
[--C-:B------:R-:W-:Y:S01]  /*9b40*/  FFMA.FTZ R37, R44, UR10, -R80.reuse ;  /* 0x0000000a2c257c23 */ /* 0x100fe20008010850 */
[----:B0-----:R-:W-:Y:S01]  /*9b50*/  FMNMX.FTZ R31, R45, R6, !PT ;  /* 0x000000062d1f7209 */ /* 0x001fe20007810000 */
[----:B------:R-:W-:-:S04]  /*9b60*/  FFMA.FTZ R44, R58, UR10, -R80 ;  /* 0x0000000a3a2c7c23 */ /* 0x000fc80008010850 */
[----:B------:R-:W0:Y:S01]  /*9b70*/  MUFU.TANH R50, R50 ;  /* 0x0000003200327308 */ /* 0x000e220000002400 */
[----:B-1----:R-:W-:-:S07]  /*9b80*/  FMNMX.FTZ R6, R46, R31, !PT ;  /* 0x0000001f2e067209 */ /* 0x002fce0007810000 */
[----:B------:R-:W1:Y:S01]  /*9b90*/  MUFU.TANH R53, R53 ;  /* 0x0000003500357308 */ /* 0x000e620000002400 */
[----:B--2---:R-:W-:-:S07]  /*9ba0*/  FMNMX.FTZ R31, R49, R6, !PT ;  /* 0x00000006311f7209 */ /* 0x004fce0007810000 */
[----:B------:R-:W2:Y:S01]  /*9bb0*/  MUFU.TANH R63, R63 ;  /* 0x0000003f003f7308 */ /* 0x000ea20000002400 */
[----:B0-----:R-:W-:Y:S01]  /*9bc0*/  FMNMX.FTZ R6, R50, R31, !PT ;  /* 0x0000001f32067209 */ /* 0x001fe20007810000 */
[----:B------:R-:W-:-:S06]  /*9bd0*/  FFMA.FTZ R31, R41, UR10, -R80 ;  /* 0x0000000a291f7c23 */ /* 0x000fcc0008010850 */
[----:B------:R-:W0:Y:S01]  /*9be0*/  MUFU.TANH R66, R66 ;  /* 0x0000004200427308 */ /* 0x000e220000002400 */
[----:B-1----:R-:W-:-:S07]  /*9bf0*/  FMNMX.FTZ R6, R53, R6, !PT ;  /* 0x0000000635067209 */ /* 0x002fce0007810000 */
[----:B------:R-:W1:Y:S01]  /*9c00*/  MUFU.TANH R67, R67 ;  /* 0x0000004300437308 */ /* 0x000e620000002400 */
        /* <DEDUP_REMOVED lines=9> */
[----:B0-----:R-:W-:Y:S01]  /*9ca0*/  FMNMX.FTZ R6, R66, R35, !PT ;  /* 0x0000002342067209 */ /* 0x001fe20007810000 */
[----:B------:R-:W-:-:S04]  /*9cb0*/  UMOV UR7, 0x40000040 ;  /* 0x4000004000077882 */ /* 0x000fc80000000000 */
        /* <DEDUP_REMOVED lines=10> */
[--C-:B------:R-:W-:Y:S01]  /*9d60*/  FFMA.FTZ R35, R48, UR10, -R80.reuse ;  /* 0x0000000a30237c23 */ /* 0x100fe20008010850 */
[----:B------:R-:W-:-:S05]  /*9d70*/  FFMA.FTZ R48, R60, UR10, -R80 ;  /* 0x0000000a3c307c23 */ /* 0x000fca0008010850 */
        /* <DEDUP_REMOVED lines=8> */
[--C-:B------:R-:W-:Y:S01]  /*9e00*/  FFMA.FTZ R39, R52, UR10, -R80.reuse ;  /* 0x0000000a34277c23 */ /* 0x100fe20008010850 */
[--C-:B------:R-:W-:Y:S01]  /*9e10*/  FFMA.FTZ R52, R62, UR10, -R80.reuse ;  /* 0x0000000a3e347c23 */ /* 0x100fe20008010850 */
[----:B------:R-:W-:Y:S02]  /*9e20*/  WARPGROUP.DEPBAR.LE gsb0, 0x0 ;  /* 0x00008000000079c5 */ /* 0x000fe40000010000 */
[----:B------:R-:W-:Y:S01]  /*9e30*/  WARPGROUP.ARRIVE ;  /* 0x00000000000079c5 */ /* 0x000fe20000000000 */
[----:B-1----:R-:W-:Y:S01]  /*9e40*/  FMNMX.FTZ R41, R77, R6, !PT ;  /* 0x000000064d297209 */ /* 0x002fe20007810000 */
[----:B------:R0:W-:Y:S04]  /*9e50*/  MUFU.EX2 R13, R24 ;  /* 0x00000018000d7308 */ /* 0x0001e80000000800 */
[----:B------:R-:W-:Y:S01]  /*9e60*/  HGMMA.64x64x16.F32 R88, R124, gdesc[UR4].tnspB, R88, gsb0 ;  /* 0x40e000047c587df0 */ /* 0x000fe20008000858 */
[----:B------:R-:W-:Y:S01]  /*9e70*/  UIADD3 UR6, UR11, 0x380, URZ ;  /* 0x000003800b067890 */ /* 0x000fe2000fffe03f */
[----:B--2---:R-:W-:Y:S01]  /*9e80*/  FMNMX.FTZ R6, R78, R41, !PT ;  /* 0x000000294e067209 */ /* 0x004fe20007810000 */
[----:B------:R-:W-:Y:S01]  /*9e90*/  UMOV UR7, 0x40000040 ;  /* 0x4000004000077882 */ /* 0x000fe20000000000 */
[----:B------:R-:W-:Y:S01]  /*9ea0*/  MUFU.EX2 R8, R8 ;  /* 0x0000000800087308 */ /* 0x000fe20000000800 */
[--C-:B0-----:R-:W-:Y:S01]  /*9eb0*/  FFMA.FTZ R24, R54, UR10, -R80.reuse ;  /* 0x0000000a36187c23 */ /* 0x101fe20008010850 */
[--C-:B------:R-:W-:Y:S01]  /*9ec0*/  FFMA.FTZ R41, R55, UR10, -R80.reuse ;  /* 0x0000000a37297c23 */ /* 0x100fe20008010850 */
[----:B------:R-:W0:Y:S01]  /*9ed0*/  SHFL.BFLY PT, R47, R6, 0x2, 0x1f ;  /* 0x0c401f00062f7f89 */ /* 0x000e2200000e0000 */
[----:B------:R-:W-:-:S04]  /*9ee0*/  FFMA.FTZ R55, R64, UR10, -R80 ;  /* 0x0000000a40377c23 */ /* 0x000fc80008010850 */
[----:B------:R-:W1:Y:S08]  /*9ef0*/  MUFU.EX2 R11, R11 ;  /* 0x0000000b000b7308 */ /* 0x000e700000000800 */
[----:B------:R-:W2:Y:S08]  /*9f00*/  MUFU.EX2 R148, R148 ;  /* 0x0000009400947308 */ /* 0x000eb00000000800 */
[----:B------:R-:W3:Y:S01]  /*9f10*/  MUFU.EX2 R150, R150 ;  /* 0x0000009600967308 */ /* 0x000ee20000000800 */
[----:B-1----:R-:W-:Y:S01]  /*9f20*/  FFMA.FTZ R3, R8, R3, R11 ;  /* 0x0000000308037223 */ /* 0x002fe2000001000b */
[----:B0-----:R-:W-:Y:S01]  /*9f30*/  FMNMX.FTZ R54, R6, R47, !PT ;  /* 0x0000002f06367209 */ /* 0x001fe20007810000 */
[----:B------:R-:W-:-:S04]  /*9f40*/  FFMA.FTZ R47, R59, UR10, -R80 ;  /* 0x0000000a3b2f7c23 */ /* 0x000fc80008010850 */
[----:B------:R-:W0:Y:S01]  /*9f50*/  SHFL.BFLY PT, R57, R54, 0x1, 0x1f ;  /* 0x0c201f0036397f89 */ /* 0x000e2200000e0000 */
[----:B------:R-:W-:Y:S01]  /*9f60*/  MUFU.EX2 R15, R15 ;  /* 0x0000000f000f7308 */ /* 0x000fe20000000800 */
[C---:B--2---:R-:W-:Y:S01]  /*9f70*/  FADD.FTZ R3, R148.reuse, R3 ;  /* 0x0000000394037221 */ /* 0x044fe20000010000 */
[----:B------:R-:W-:-:S06]  /*9f80*/  F2FP.F16.F32.PACK_AB R148, R148, R11 ;  /* 0x0000000b9494723e */ /* 0x000fcc00000000ff */
[----:B------:R-:W-:Y:S08]  /*9f90*/  MUFU.EX2 R144, R144 ;  /* 0x0000009000907308 */ /* 0x000ff00000000800 */
[----:B------:R-:W-:Y:S01]  /*9fa0*/  MUFU.EX2 R146, R146 ;  /* 0x0000009200927308 */ /* 0x000fe20000000800 */
[----:B0-----:R-:W-:-:S07]  /*9fb0*/  FMNMX.FTZ R6, R54, R57, !PT ;  /* 0x0000003936067209 */ /* 0x001fce0007810000 */
[----:B------:R-:W-:Y:S01]  /*9fc0*/  MUFU.EX2 R27, R27 ;  /* 0x0000001b001b7308 */ /* 0x000fe20000000800 */
[C---:B------:R-:W-:Y:S01]  /*9fd0*/  FMUL.FTZ R59, R6.reuse, UR10 ;  /* 0x0000000a063b7c20 */ /* 0x040fe20008410000 */
[----:B------:R-:W-:-:S03]  /*9fe0*/  FADD.FTZ R56, -R6, R9 ;  /* 0x0000000906387221 */ /* 0x000fc60000010100 */
[--C-:B------:R-:W-:Y:S01]  /*9ff0*/  FFMA.FTZ R145, R25, UR10, -R59.reuse ;  /* 0x0000000a19917c23 */ /* 0x100fe2000801083b */
[----:B------:R-:W-:Y:S02]  /*a000*/  IMAD.U32 R25, RZ, RZ, UR39 ;  /* 0x00000027ff197e24 */ /* 0x000fe4000f8e00ff */
[--C-:B------:R-:W-:Y:S01]  /*a010*/  FFMA.FTZ R10, R10, UR10, -R59.reuse ;  /* 0x0000000a0a0a7c23 */ /* 0x100fe2000801083b */
[----:B------:R-:W-:Y:S01]  /*a020*/  FMUL.FTZ R56, R56, UR10 ;  /* 0x0000000a38387c20 */ /* 0x000fe20008410000 */
[--C-:B------:R-:W-:Y:S01]  /*a030*/  FFMA.FTZ R149, R12, UR10, -R59.reuse ;  /* 0x0000000a0c957c23 */ /* 0x100fe2000801083b */
[----:B------:R-:W-:Y:S01]  /*a040*/  FFMA.FTZ R141, R33, UR10, -R59 ;  /* 0x0000000a218d7c23 */ /* 0x000fe2000801083b */
[----:B------:R-:W-:Y:S01]  /*a050*/  @!P1 LEA R25, R25, UR45, 0x3 ;  /* 0x0000002d19199c11 */ /* 0x000fe2000f8e18ff */
[----:B------:R0:W-:Y:S01]  /*a060*/  MUFU.EX2 R57, R56 ;  /* 0x0000003800397308 */ /* 0x0001e20000000800 */
[----:B------:R-:W-:Y:S01]  /*a070*/  VIADD R33, R152, 0x9 ;  /* 0x0000000998217836 */ /* 0x000fe20000000000 */
[----:B------:R-:W-:-:S02]  /*a080*/  WARPGROUP.DEPBAR.LE gsb0, 0x0 ;  /* 0x00008000000079c5 */ /* 0x000fc40000010000 */
[----:B------:R-:W-:Y:S01]  /*a090*/  WARPGROUP.ARRIVE ;  /* 0x00000000000079c5 */ /* 0x000fe20000000000 */
[--C-:B------:R-:W-:Y:S01]  /*a0a0*/  FFMA.FTZ R151, R14, UR10, -R59.reuse ;  /* 0x0000000a0e977c23 */ /* 0x100fe2000801083b */
[----:B------:R-:W-:Y:S01]  /*a0b0*/  @!P1 VIADD R25, R25, 0x16840 ;  /* 0x0001684019199836 */ /* 0x000fe20000000000 */
[----:B------:R-:W-:Y:S01]  /*a0c0*/  SEL R33, R33, 0x9, !P2 ;  /* 0x0000000921217807 */ /* 0x000fe20005000000 */
[----:B------:R-:W1:Y:S01]  /*a0d0*/  MUFU.EX2 R10, R10 ;  /* 0x0000000a000a7308 */ /* 0x000e620000000800 */
[----:B------:R-:W-:Y:S01]  /*a0e0*/  FFMA.FTZ R12, R20, UR10, -R59 ;  /* 0x0000000a140c7c23 */ /* 0x000fe2000801083b */
[----:B------:R-:W-:Y:S01]  /*a0f0*/  HGMMA.64x64x16.F32 R88, R120, gdesc[UR4].tnspB, R88, gsb0 ;  /* 0x40e0000478587df0 */ /* 0x000fe20008000858 */
[----:B------:R-:W-:Y:S01]  /*a100*/  @!P1 PRMT R25, RZ, 0x654, R25 ;  /* 0x00000654ff199816 */ /* 0x000fe20000000019 */
[--C-:B0-----:R-:W-:Y:S01]  /*a110*/  FFMA.FTZ R56, R26, UR10, -R59.reuse ;  /* 0x0000000a1a387c23 */ /* 0x101fe2000801083b */
[--C-:B------:R-:W-:Y:S01]  /*a120*/  FFMA.FTZ R147, R28, UR10, -R59.reuse ;  /* 0x0000000a1c937c23 */ /* 0x100fe2000801083b */
[--C-:B------:R-:W-:Y:S01]  /*a130*/  FFMA.FTZ R143, R36, UR10, -R59.reuse ;  /* 0x0000000a248f7c23 */ /* 0x100fe2000801083b */
[--C-:B------:R-:W-:Y:S01]  /*a140*/  FFMA.FTZ R30, R30, UR10, -R59.reuse ;  /* 0x0000000a1e1e7c23 */ /* 0x100fe2000801083b */
[----:B------:R-:W0:Y:S01]  /*a150*/  MUFU.EX2 R149, R149 ;  /* 0x0000009500957308 */ /* 0x000e220000000800 */
[----:B------:R-:W-:Y:S01]  /*a160*/  FFMA.FTZ R20, R38, UR10, -R59 ;  /* 0x0000000a26147c23 */ /* 0x000fe2000801083b */
[----:B---3--:R-:W-:Y:S01]  /*a170*/  FADD.FTZ R38, R150, R3 ;  /* 0x0000000396267221 */ /* 0x008fe20000010000 */
[--C-:B------:R-:W-:Y:S01]  /*a180*/  FFMA.FTZ R14, R34, UR10, -R59.reuse ;  /* 0x0000000a220e7c23 */ /* 0x100fe2000801083b */
[--C-:B------:R-:W-:Y:S01]  /*a190*/  FFMA.FTZ R137, R40, UR10, -R59.reuse ;  /* 0x0000000a28897c23 */ /* 0x100fe2000801083b */
[--C-:B------:R-:W-:Y:S01]  /*a1a0*/  FFMA.FTZ R28, R42, UR10, -R59.reuse ;  /* 0x0000000a2a1c7c23 */ /* 0x100fe2000801083b */
[--C-:B------:R-:W-:Y:S01]  /*a1b0*/  FFMA.FTZ R139, R45, UR10, -R59.reuse ;  /* 0x0000000a2d8b7c23 */ /* 0x100fe2000801083b */
[--C-:B------:R-:W-:Y:S01]  /*a1c0*/  FFMA.FTZ R26, R46, UR10, -R59.reuse ;  /* 0x0000000a2e1a7c23 */ /* 0x100fe2000801083b */
[----:B------:R-:W2:Y:S01]  /*a1d0*/  MUFU.EX2 R151, R151 ;  /* 0x0000009700977308 */ /* 0x000ea20000000800 */
        /* <DEDUP_REMOVED lines=8> */
[----:B0-----:R-:W-:Y:S01]  /*a260*/  FADD.FTZ R36, R149, R2 ;  /* 0x0000000295247221 */ /* 0x001fe20000010000 */
[--C-:B------:R-:W-:Y:S01]  /*a270*/  FFMA.FTZ R2, R63, UR10, -R59.reuse ;  /* 0x0000000a3f027c23 */ /* 0x100fe2000801083b */
[----:B------:R-:W-:Y:S01]  /*a280*/  F2FP.F16.F32.PACK_AB R149, R149, R10 ;  /* 0x0000000a9595723e */ /* 0x000fe200000000ff */
[--C-:B------:R-:W-:Y:S01]  /*a290*/  FFMA.FTZ R72, R72, UR10, -R59.reuse ;  /* 0x0000000a48487c23 */ /* 0x100fe2000801083b */
[--C-:B------:R-:W-:Y:S01]  /*a2a0*/  FFMA.FTZ R127, R73, UR10, -R59.reuse ;  /* 0x0000000a497f7c23 */ /* 0x100fe2000801083b */
[--C-:B------:R-:W-:Y:S01]  /*a2b0*/  FFMA.FTZ R74, R74, UR10, -R59.reuse ;  /* 0x0000000a4a4a7c23 */ /* 0x100fe2000801083b */
[--C-:B------:R-:W-:Y:S01]  /*a2c0*/  FFMA.FTZ R75, R75, UR10, -R59.reuse ;  /* 0x0000000a4b4b7c23 */ /* 0x100fe2000801083b */
[----:B------:R-:W0:Y:S01]  /*a2d0*/  MUFU.EX2 R145, R145 ;  /* 0x0000009100917308 */ /* 0x000e220000000800 */
[----:B--2---:R-:W-:Y:S01]  /*a2e0*/  FADD.FTZ R3, R151, R36 ;  /* 0x0000002497037221 */ /* 0x004fe20000010000 */
[--C-:B------:R-:W-:Y:S01]  /*a2f0*/  FFMA.FTZ R76, R76, UR10, -R59.reuse ;  /* 0x0000000a4c4c7c23 */ /* 0x100fe2000801083b */
[----:B------:R-:W-:Y:S01]  /*a300*/  FFMA.FTZ R77, R77, UR10, -R59 ;  /* 0x0000000a4d4d7c23 */ /* 0x000fe2000801083b */
[C---:B------:R-:W-:Y:S01]  /*a310*/  ISETP.GT.AND P2, PT, R0.reuse, UR23, PT ;  /* 0x0000001700007c0c */ /* 0x040fe2000bf44270 */
[----:B------:R-:W-:Y:S01]  /*a320*/  VIADD R0, R0, 0xffffffff ;  /* 0xffffffff00007836 */ /* 0x000fe20000000000 */
[----:B------:R-:W-:-:S02]  /*a330*/  F2FP.F16.F32.PACK_AB R150, R15, R150 ;  /* 0x000000960f96723e */ /* 0x000fc400000000ff */
[----:B------:R-:W2:Y:S01]  /*a340*/  MUFU.EX2 R56, R56 ;  /* 0x0000003800387308 */ /* 0x000ea20000000800 */
[C---:B-1----:R-:W-:Y:S01]  /*a350*/  FADD.FTZ R36, R12.reuse, R3 ;  /* 0x000000030c247221 */ /* 0x042fe20000010000 */
[----:B------:R-:W-:-:S06]  /*a360*/  F2FP.F16.F32.PACK_AB R151, R12, R151 ;  /* 0x000000970c97723e */ /* 0x000fcc00000000ff */
[----:B------:R-:W1:Y:S01]  /*a370*/  MUFU.EX2 R147, R147 ;  /* 0x0000009300937308 */ /* 0x000e620000000800 */
[----:B0-----:R-:W-:Y:S01]  /*a380*/  FADD.FTZ R3, R145, R36 ;  /* 0x0000002491037221 */ /* 0x001fe20000010000 */
[----:B------:R-:W-:-:S06]  /*a390*/  FFMA.FTZ R36, R67, UR10, -R59 ;  /* 0x0000000a43247c23 */ /* 0x000fcc000801083b */
[----:B------:R-:W0:Y:S01]  /*a3a0*/  MUFU.EX2 R30, R30 ;  /* 0x0000001e001e7308 */ /* 0x000e220000000800 */
[C---:B--2---:R-:W-:Y:S01]  /*a3b0*/  FADD.FTZ R40, R56.reuse, R3 ;  /* 0x0000000338287221 */ /* 0x044fe20000010000 */
[----:B------:R-:W-:-:S06]  /*a3c0*/  F2FP.F16.F32.PACK_AB R145, R56, R145 ;  /* 0x000000913891723e */ /* 0x000fcc00000000ff */
[----:B------:R-:W-:Y:S01]  /*a3d0*/  MUFU.EX2 R140, R140 ;  /* 0x0000008c008c7308 */ /* 0x000fe20000000800 */
[----:B-1----:R-:W-:-:S07]  /*a3e0*/  FADD.FTZ R3, R147, R40 ;  /* 0x0000002893037221 */ /* 0x002fce0000010000 */
[----:B------:R-:W1:Y:S01]  /*a3f0*/  MUFU.EX2 R141, R141 ;  /* 0x0000008d008d7308 */ /* 0x000e620000000800 */
[C---:B0-----:R-:W-:Y:S01]  /*a400*/  FADD.FTZ R40, R30.reuse, R3 ;  /* 0x000000031e287221 */ /* 0x041fe20000010000 */
        /* <DEDUP_REMOVED lines=11> */
[----:B--2---:R-:W-:Y:S01]  /*a4c0*/  IMAD.U32 R25, RZ, RZ, UR22 ;  /* 0x00000016ff197e24 */ /* 0x004fe2000f8e00ff */
        /* <DEDUP_REMOVED lines=13> */
[-C--:B------:R-:W-:Y:S01]  /*a5a0*/  FMUL.FTZ R113, R113, R8.reuse ;  /* 0x0000000871717220 */ /* 0x080fe20000410000 */
[----:B0-----:R-:W-:Y:S01]  /*a5b0*/  @!P1 PRMT R33, RZ, 0x654, R25 ;  /* 0x00000654ff219816 */ /* 0x001fe20000000019 */
[----:B------:R-:W-:Y:S01]  /*a5c0*/  FADD.FTZ R25, R15, R38 ;  /* 0x000000260f197221 */ /* 0x000fe20000010000 */
[----:B------:R-:W0:Y:S01]  /*a5d0*/  MUFU.EX2 R143, R143 ;  /* 0x0000008f008f7308 */ /* 0x000e220000000800 */
[C---:B-1----:R-:W-:Y:S01]  /*a5e0*/  FADD.FTZ R40, R14.reuse, R3 ;  /* 0x000000030e287221 */ /* 0x042fe20000010000 */
[----:B------:R-:W-:Y:S01]  /*a5f0*/  F2FP.F16.F32.PACK_AB R141, R14, R141 ;  /* 0x0000008d0e8d723e */ /* 0x000fe200000000ff */
[----:B------:R-:W-:Y:S01]  /*a600*/  FADD.FTZ R38, R144, R25 ;  /* 0x0000001990267221 */ /* 0x000fe20000010000 */
[----:B------:R1:W-:Y:S01]  /*a610*/  @!P1 SYNCS.ARRIVE.TRANS64.RED.A1T0 RZ, [R33+URZ], RZ ;  /* 0x000000ff21ff99a7 */ /* 0x0003e2000810043f */
[-C--:B------:R-:W-:Y:S01]  /*a620*/  FMUL.FTZ R116, R116, R8.reuse ;  /* 0x0000000874747220 */ /* 0x080fe20000410000 */
[----:B------:R-:W-:Y:S01]  /*a630*/  FMUL.FTZ R117, R117, R8 ;  /* 0x0000000875757220 */ /* 0x000fe20000410000 */
[C---:B------:R-:W-:Y:S01]  /*a640*/  FADD.FTZ R25, R13.reuse, R38 ;  /* 0x000000260d197221 */ /* 0x040fe20000010000 */
[----:B------:R-:W2:Y:S01]  /*a650*/  MUFU.EX2 R21, R21 ;  /* 0x0000001500157308 */ /* 0x000ea20000000800 */
[--C-:B------:R-:W-:Y:S01]  /*a660*/  FFMA.FTZ R38, R70, UR10, -R59.reuse ;  /* 0x0000000a46267c23 */ /* 0x100fe2000801083b */
[----:B------:R-:W-:Y:S01]  /*a670*/  FFMA.FTZ R59, R78, UR10, -R59 ;  /* 0x0000000a4e3b7c23 */ /* 0x000fe2000801083b */
[----:B------:R-:W-:Y:S01]  /*a680*/  FADD.FTZ R42, R146, R25 ;  /* 0x00000019922a7221 */ /* 0x000fe20000010000 */
[----:B------:R-:W-:Y:S01]  /*a690*/  F2FP.F16.F32.PACK_AB R144, R13, R144 ;  /* 0x000000900d90723e */ /* 0x000fe200000000ff */
[-C--:B------:R-:W-:Y:S01]  /*a6a0*/  FMUL.FTZ R90, R90, R57.reuse ;  /* 0x000000395a5a7220 */ /* 0x080fe20000410000 */
[C---:B------:R-:W-:Y:S01]  /*a6b0*/  F2FP.F16.F32.PACK_AB R146, R27.reuse, R146 ;  /* 0x000000921b92723e */ /* 0x040fe200000000ff */
[----:B------:R-:W-:Y:S01]  /*a6c0*/  FADD.FTZ R25, R27, R42 ;  /* 0x0000002a1b197221 */ /* 0x000fe20000010000 */
[----:B------:R-:W3:Y:S01]  /*a6d0*/  MUFU.EX2 R20, R20 ;  /* 0x0000001400147308 */ /* 0x000ee20000000800 */
[----:B0-----:R-:W-:Y:S01]  /*a6e0*/  FADD.FTZ R3, R143, R40 ;  /* 0x000000288f037221 */ /* 0x001fe20000010000 */
[-C--:B------:R-:W-:Y:S01]  /*a6f0*/  FMUL.FTZ R91, R91, R57.reuse ;  /* 0x000000395b5b7220 */ /* 0x080fe20000410000 */
[----:B------:R-:W-:Y:S01]  /*a700*/  FADD.FTZ R42, R140, R25 ;  /* 0x000000198c2a7221 */ /* 0x000fe20000010000 */
[----:B------:R-:W-:Y:S01]  /*a710*/  F2FP.F16.F32.PACK_AB R140, R29, R140 ;  /* 0x0000008c1d8c723e */ /* 0x000fe200000000ff */
[-C--:B------:R-:W-:Y:S01]  /*a720*/  FMUL.FTZ R94, R94, R57.reuse ;  /* 0x000000395e5e7220 */ /* 0x080fe20000410000 */
[-C--:B------:R-:W-:Y:S01]  /*a730*/  FMUL.FTZ R95, R95, R57.reuse ;  /* 0x000000395f5f7220 */ /* 0x080fe20000410000 */
[----:B------:R-:W-:Y:S01]  /*a740*/  FADD.FTZ R25, R29, R42 ;  /* 0x0000002a1d197221 */ /* 0x000fe20000010000 */
[----:B------:R-:W0:Y:S01]  /*a750*/  MUFU.EX2 R136, R136 ;  /* 0x0000008800887308 */ /* 0x000e220000000800 */
[-C--:B------:R-:W-:Y:S01]  /*a760*/  FMUL.FTZ R98, R98, R57.reuse ;  /* 0x0000003962627220 */ /* 0x080fe20000410000 */
[-C--:B------:R-:W-:Y:S01]  /*a770*/  FMUL.FTZ R99, R99, R57.reuse ;  /* 0x0000003963637220 */ /* 0x080fe20000410000 */
[----:B------:R-:W-:Y:S01]  /*a780*/  FADD.FTZ R42, R142, R25 ;  /* 0x000000198e2a7221 */ /* 0x000fe20000010000 */
[----:B--2---:R-:W-:Y:S01]  /*a790*/  F2FP.F16.F32.PACK_AB R142, R21, R142 ;  /* 0x0000008e158e723e */ /* 0x004fe200000000ff */
[-C--:B------:R-:W-:Y:S01]  /*a7a0*/  FMUL.FTZ R102, R102, R57.reuse ;  /* 0x0000003966667220 */ /* 0x080fe20000410000 */
[----:B------:R-:W-:Y:S01]  /*a7b0*/  FMUL.FTZ R103, R103, R57 ;  /* 0x0000003967677220 */ /* 0x000fe20000410000 */
[----:B------:R-:W-:Y:S01]  /*a7c0*/  FADD.FTZ R25, R21, R42 ;  /* 0x0000002a15197221 */ /* 0x000fe20000010000 */
[----:B------:R-:W2:Y:S01]  /*a7d0*/  MUFU.EX2 R137, R137 ;  /* 0x0000008900897308 */ /* 0x000ea20000000800 */
[C---:B---3--:R-:W-:Y:S01]  /*a7e0*/  FADD.FTZ R40, R20.reuse, R3 ;  /* 0x0000000314287221 */ /* 0x048fe20000010000 */
[----:B------:R-:W-:Y:S01]  /*a7f0*/  F2FP.F16.F32.PACK_AB R143, R20, R143 ;  /* 0x0000008f148f723e */ /* 0x000fe200000000ff */
[-C--:B------:R-:W-:Y:S01]  /*a800*/  FMUL.FTZ R106, R106, R57.reuse ;  /* 0x000000396a6a7220 */ /* 0x080fe20000410000 */
[-C--:B------:R-:W-:Y:S01]  /*a810*/  FMUL.FTZ R107, R107, R57.reuse ;  /* 0x000000396b6b7220 */ /* 0x080fe20000410000 */
[-C--:B------:R-:W-:Y:S01]  /*a820*/  FMUL.FTZ R110, R110, R57.reuse ;  /* 0x000000396e6e7220 */ /* 0x080fe20000410000 */
[-C--:B------:R-:W-:Y:S01]  /*a830*/  FMUL.FTZ R111, R111, R57.reuse ;  /* 0x000000396f6f7220 */ /* 0x080fe20000410000 */
[-C--:B------:R-:W-:Y:S01]  /*a840*/  FMUL.FTZ R114, R114, R57.reuse ;  /* 0x0000003972727220 */ /* 0x080fe20000410000 */
[----:B------:R-:W3:Y:S01]  /*a850*/  MUFU.EX2 R31, R31 ;  /* 0x0000001f001f7308 */ /* 0x000ee20000000800 */
[----:B0-----:R-:W-:Y:S01]  /*a860*/  FADD.FTZ R42, R136, R25 ;  /* 0x00000019882a7221 */ /* 0x001fe20000010000 */
[-C--:B------:R-:W-:Y:S01]  /*a870*/  FMUL.FTZ R115, R115, R57.reuse ;  /* 0x0000003973737220 */ /* 0x080fe20000410000 */
[-C--:B------:R-:W-:Y:S01]  /*a880*/  FMUL.FTZ R118, R118, R57.reuse ;  /* 0x0000003976767220 */ /* 0x080fe20000410000 */
[----:B------:R-:W-:Y:S01]  /*a890*/  FMUL.FTZ R119, R119, R57 ;  /* 0x0000003977777220 */ /* 0x000fe20000410000 */
[----:B------:R-:W-:-:S03]  /*a8a0*/  IMAD.MOV.U32 R8, RZ, RZ, R7 ;  /* 0x000000ffff087224 */ /* 0x000fc600078e0007 */
[----:B------:R-:W0:Y:S01]  /*a8b0*/  MUFU.EX2 R28, R28 ;  /* 0x0000001c001c7308 */ /* 0x000e220000000800 */
[----:B--2---:R-:W-:-:S07]  /*a8c0*/  FADD.FTZ R3, R137, R40 ;  /* 0x0000002889037221 */ /* 0x004fce0000010000 */
[----:B------:R-:W2:Y:S01]  /*a8d0*/  MUFU.EX2 R138, R138 ;  /* 0x0000008a008a7308 */ /* 0x000ea20000000800 */
[C---:B---3--:R-:W-:Y:S01]  /*a8e0*/  FADD.FTZ R11, R31.reuse, R42 ;  /* 0x0000002a1f0b7221 */ /* 0x048fe20000010000 */
[----:B------:R-:W-:-:S06]  /*a8f0*/  F2FP.F16.F32.PACK_AB R136, R31, R136 ;  /* 0x000000881f88723e */ /* 0x000fcc00000000ff */
[----:B------:R-:W3:Y:S01]  /*a900*/  MUFU.EX2 R139, R139 ;  /* 0x0000008b008b7308 */ /* 0x000ee20000000800 */
[C---:B0-----:R-:W-:Y:S01]  /*a910*/  FADD.FTZ R40, R28.reuse, R3 ;  /* 0x000000031c287221 */ /* 0x041fe20000010000 */
[----:B------:R-:W-:-:S06]  /*a920*/  F2FP.F16.F32.PACK_AB R137, R28, R137 ;  /* 0x000000891c89723e */ /* 0x000fcc00000000ff */
[----:B------:R-:W0:Y:S01]  /*a930*/  MUFU.EX2 R37, R37 ;  /* 0x0000002500257308 */ /* 0x000e220000000800 */
[----:B--2---:R-:W-:-:S07]  /*a940*/  FADD.FTZ R10, R138, R11 ;  /* 0x0000000b8a0a7221 */ /* 0x004fce0000010000 */
[----:B------:R-:W2:Y:S01]  /*a950*/  MUFU.EX2 R26, R26 ;  /* 0x0000001a001a7308 */ /* 0x000ea20000000800 */
[----:B---3--:R-:W-:-:S07]  /*a960*/  FADD.FTZ R3, R139, R40 ;  /* 0x000000288b037221 */ /* 0x008fce0000010000 */
[----:B------:R-:W3:Y:S01]  /*a970*/  MUFU.EX2 R132, R132 ;  /* 0x0000008400847308 */ /* 0x000ee20000000800 */
[C---:B0-----:R-:W-:Y:S01]  /*a980*/  FADD.FTZ R11, R37.reuse, R10 ;  /* 0x0000000a250b7221 */ /* 0x041fe20000010000 */
[----:B------:R-:W-:-:S06]  /*a990*/  F2FP.F16.F32.PACK_AB R138, R37, R138 ;  /* 0x0000008a258a723e */ /* 0x000fcc00000000ff */
[----:B------:R-:W0:Y:S01]  /*a9a0*/  MUFU.EX2 R133, R133 ;  /* 0x0000008500857308 */ /* 0x000e220000000800 */
[C---:B--2---:R-:W-:Y:S01]  /*a9b0*/  FADD.FTZ R12, R26.reuse, R3 ;  /* 0x000000031a0c7221 */ /* 0x044fe20000010000 */
[----:B------:R-:W-:-:S06]  /*a9c0*/  F2FP.F16.F32.PACK_AB R139, R26, R139 ;  /* 0x0000008b1a8b723e */ /* 0x000fcc00000000ff */
[----:B------:R-:W2:Y:S01]  /*a9d0*/  MUFU.EX2 R35, R35 ;  /* 0x0000002300237308 */ /* 0x000ea20000000800 */
[----:B---3--:R-:W-:-:S07]  /*a9e0*/  FADD.FTZ R40, R132, R11 ;  /* 0x0000000b84287221 */ /* 0x008fce0000010000 */
[----:B------:R-:W3:Y:S01]  /*a9f0*/  MUFU.EX2 R34, R34 ;  /* 0x0000002200227308 */ /* 0x000ee20000000800 */
[----:B0-----:R-:W-:-:S07]  /*aa00*/  FADD.FTZ R3, R133, R12 ;  /* 0x0000000c85037221 */ /* 0x001fce0000010000 */
[----:B------:R-:W0:Y:S01]  /*aa10*/  MUFU.EX2 R134, R134 ;  /* 0x0000008600867308 */ /* 0x000e220000000800 */
[C---:B--2---:R-:W-:Y:S01]  /*aa20*/  FADD.FTZ R11, R35.reuse, R40 ;  /* 0x00000028230b7221 */ /* 0x044fe20000010000 */
[----:B------:R-:W-:-:S06]  /*aa30*/  F2FP.F16.F32.PACK_AB R132, R35, R132 ;  /* 0x000000842384723e */ /* 0x000fcc00000000ff */
[----:B------:R-:W2:Y:S01]  /*aa40*/  MUFU.EX2 R135, R135 ;  /* 0x0000008700877308 */ /* 0x000ea20000000800 */
[C---:B---3--:R-:W-:Y:S01]  /*aa50*/  FADD.FTZ R12, R34.reuse, R3 ;  /* 0x00000003220c7221 */ /* 0x048fe20000010000 */
[----:B------:R-:W-:-:S06]  /*aa60*/  F2FP.F16.F32.PACK_AB R133, R34, R133 ;  /* 0x000000852285723e */ /* 0x000fcc00000000ff */
[----:B------:R-:W3:Y:S01]  /*aa70*/  MUFU.EX2 R39, R39 ;  /* 0x0000002700277308 */ /* 0x000ee20000000800 */
[----:B0-----:R-:W-:-:S07]  /*aa80*/  FADD.FTZ R30, R134, R11 ;  /* 0x0000000b861e7221 */ /* 0x001fce0000010000 */
        /* <DEDUP_REMOVED lines=61> */
[----:B--2---:R-:W-:Y:S01]  /*ae60*/  FADD.FTZ R2, R77, R2 ;  /* 0x000000024d027221 */ /* 0x004fe20000010000 */
[C---:B---3--:R-:W-:Y:S01]  /*ae70*/  FADD.FTZ R3, R9.reuse, R10 ;  /* 0x0000000a09037221 */ /* 0x048fe20000010000 */
[----:B------:R-:W-:Y:S01]  /*ae80*/  F2FP.F16.F32.PACK_AB R122, R9, R54 ;  /* 0x00000036097a723e */ /* 0x000fe200000000ff */
[----:B------:R-:W-:Y:S02]  /*ae90*/  IMAD.MOV.U32 R9, RZ, RZ, R6 ;  /* 0x000000ffff097224 */ /* 0x000fe400078e0006 */
[C---:B0-----:R-:W-:Y:S01]  /*aea0*/  FADD.FTZ R2, R59.reuse, R2 ;  /* 0x000000023b027221 */ /* 0x041fe20000010000 */
[----:B------:R-:W-:Y:S01]  /*aeb0*/  F2FP.F16.F32.PACK_AB R123, R59, R77 ;  /* 0x0000004d3b7b723e */ /* 0x000fe200000000ff */
[----:B-1----:R-:W-:Y:S06]  /*aec0*/  @P2 BRA `(.L_x_897) ;  /* 0xffffffd800d82947 */ /* 0x002fec000383ffff */
.L_x_888:
[----:B------:R-:W-:-:S13]  /*aed0*/  ISETP.GE.AND P2, PT, R0, UR43, PT ;  /* 0x0000002b00007c0c */ /* 0x000fda000bf46270 */
[----:B------:R-:W-:Y:S05]  /*aee0*/  @!P2 BRA `(.L_x_898) ;  /* 0x000000340058a947 */ /* 0x000fea0003800000 */
[----:B------:R-:W-:Y:S01]  /*aef0*/  IMAD.IADD R13, R17, 0x1, -R18 ;  /* 0x00000001110d7824 */ /* 0x000fe200078e0a12 */
[----:B------:R-:W-:Y:S01]  /*af00*/  UMOV UR27, UR38 ;  /* 0x00000026001b7c82 */ /* 0x000fe20008000000 */
[----:B------:R-:W-:Y:S01]  /*af10*/  IMAD.MOV.U32 R10, RZ, RZ, R6 ;  /* 0x000000ffff0a7224 */ /* 0x000fe200078e0006 */
[----:B------:R-:W-:Y:S01]  /*af20*/  UMOV UR26, UR39 ;  /* 0x00000027001a7c82 */ /* 0x000fe20008000000 */
[--C-:B------:R-:W-:Y:S01]  /*af30*/  IMAD.IADD R15, R4, 0x1, R13.reuse ;  /* 0x00000001040f7824 */ /* 0x100fe200078e020d */
[----:B------:R-:W-:Y:S01]  /*af40*/  ULDC UR23, c[0x0][0x9e4] ;  /* 0x0002790000177ab9 */ /* 0x000fe20000000800 */
[----:B------:R-:W-:Y:S01]  /*af50*/  IMAD.IADD R13, R5, 0x1, R13 ;  /* 0x00000001050d7824 */ /* 0x000fe200078e020d */
[----:B------:R-:W-:Y:S01]  /*af60*/  ULDC UR22, c[0x0][0x988] ;  /* 0x0002620000167ab9 */ /* 0x000fe20000000800 */
[----:B------:R-:W-:Y:S01]  /*af70*/  IMAD.MOV.U32 R8, RZ, RZ, R7 ;  /* 0x000000ffff087224 */ /* 0x000fe200078e0007 */
[----:B------:R-:W-:Y:S01]  /*af80*/  LOP3.LUT R11, RZ, R15, RZ, 0x33, !PT ;  /* 0x0000000fff0b7212 */ /* 0x000fe200078e33ff */
[----:B------:R-:W-:Y:S01]  /*af90*/  ULDC UR24, c[0x0][0x9d8] ;  /* 0x0002760000187ab9 */ /* 0x000fe20000000800 */
[----:B------:R-:W-:Y:S01]  /*afa0*/  LOP3.LUT R9, RZ, R13, RZ, 0x33, !PT ;  /* 0x0000000dff097212 */ /* 0x000fe200078e33ff */
[----:B------:R-:W-:-:S06]  /*afb0*/  ULDC UR25, c[0x0][0x9e0] ;  /* 0x0002780000197ab9 */ /* 0x000fcc0000000800 */
.L_x_915:
        /* <DEDUP_REMOVED lines=9> */
.L_x_900:
[----:B------:R-:W-:Y:S01]  /*b050*/  ULEA UR6, UR39, UR45, 0x3 ;  /* 0x0000002d27067291 */ /* 0x000fe2000f8e183f */
[----:B------:R-:W-:-:S05]  /*b060*/  IMAD.U32 R6, RZ, RZ, UR38 ;  /* 0x00000026ff067e24 */ /* 0x000fca000f8e00ff */
[----:B------:R-:W-:-:S04]  /*b070*/  SHF.L.U32 R6, R6, 0x1f, RZ ;  /* 0x0000001f06067819 */ /* 0x000fc800000006ff */
[----:B------:R0:W1:Y:S01]  /*b080*/  SYNCS.PHASECHK.TRANS64.TRYWAIT P2, [UR6+0x16830], R6 ;  /* 0x01683006ff0075a7 */ /* 0x0000620008040146 */
[----:B------:R-:W-:Y:S05]  /*b090*/  @!P0 BRA `(.L_x_901) ;  /* 0x0000000000048947 */ /* 0x000fea0003800000 */
[----:B------:R-:W-:Y:S01]  /*b0a0*/  BPT.TRAP 0x1 ;  /* 0x000000040000795c */ /* 0x000fe20000300000 */
.L_x_901:
[----:B-1----:R-:W-:Y:S05]  /*b0b0*/  @P2 BRA `(.L_x_899) ;  /* 0x0000000000082947 */ /* 0x002fea0003800000 */
[----:B------:R-:W1:Y:S02]  /*b0c0*/  SYNCS.PHASECHK.TRANS64.TRYWAIT P2, [UR6+0x16830], R6 ;  /* 0x01683006ff0075a7 */ /* 0x000e640008040146 */
[----:B-1----:R-:W-:Y:S05]  /*b0d0*/  @!P2 BRA `(.L_x_902) ;  /* 0x0000009c0024a947 */ /* 0x002fea0003800000 */
.L_x_899:
        /* <DEDUP_REMOVED lines=27> */
.L_x_904:
[----:B------:R-:W-:Y:S01]  /*b290*/  ULEA UR6, UR26, UR45, 0x3 ;  /* 0x0000002d1a067291 */ /* 0x000fe2000f8e183f */
[----:B------:R-:W-:-:S05]  /*b2a0*/  IMAD.U32 R6, RZ, RZ, UR27 ;  /* 0x0000001bff067e24 */ /* 0x000fca000f8e00ff */
[----:B------:R-:W-:-:S04]  /*b2b0*/  SHF.L.U32 R6, R6, 0x1f, RZ ;  /* 0x0000001f06067819 */ /* 0x000fc800000006ff */
[----:B------:R0:W1:Y:S01]  /*b2c0*/  SYNCS.PHASECHK.TRANS64.TRYWAIT P2, [UR6+0x16850], R6 ;  /* 0x01685006ff0075a7 */ /* 0x0000620008040146 */
[----:B------:R-:W-:Y:S05]  /*b2d0*/  @!P0 BRA `(.L_x_905) ;  /* 0x0000000000048947 */ /* 0x000fea0003800000 */
[----:B------:R-:W-:Y:S01]  /*b2e0*/  BPT.TRAP 0x1 ;  /* 0x000000040000795c */ /* 0x000fe20000300000 */
.L_x_905:
[----:B-1----:R-:W-:Y:S05]  /*b2f0*/  @P2 BRA `(.L_x_903) ;  /* 0x0000000000082947 */ /* 0x002fea0003800000 */
[----:B------:R-:W1:Y:S02]  /*b300*/  SYNCS.PHASECHK.TRANS64.TRYWAIT P2, [UR6+0x16850], R6 ;  /* 0x01685006ff0075a7 */ /* 0x000e640008040146 */
[----:B-1----:R-:W-:Y:S05]  /*b310*/  @!P2 BRA `(.L_x_906) ;  /* 0x0000009800aca947 */ /* 0x002fea0003800000 */
.L_x_903:
        /* <DEDUP_REMOVED lines=13> */
[----:B------:R-:W-:Y:S01]  /*b3f0*/  FMUL.FTZ R42, R45, UR24 ;  /* 0x000000182d2a7c20 */ /* 0x000fe20008410000 */
[----:B------:R-:W-:Y:S01]  /*b400*/  FMUL.FTZ R45, R50, UR24 ;  /* 0x00000018322d7c20 */ /* 0x000fe20008410000 */
[----:B------:R-:W-:-:S02]  /*b410*/  IMAD.U32 R39, RZ, RZ, UR39 ;  /* 0x00000027ff277e24 */ /* 0x000fc4000f8e00ff */
        /* <DEDUP_REMOVED lines=11> */
[----:B-1----:R-:W-:Y:S01]  /*b4d0*/  FMUL.FTZ R7, R25, UR24 ;  /* 0x0000001819077c20 */ /* 0x002fe20008410000 */
[----:B------:R-:W-:Y:S01]  /*b4e0*/  FMUL.FTZ R37, R43, UR24 ;  /* 0x000000182b257c20 */ /* 0x000fe20008410000 */
[----:B------:R-:W-:Y:S01]  /*b4f0*/  FMUL.FTZ R61, R67, UR24 ;  /* 0x00000018433d7c20 */ /* 0x000fe20008410000 */
[----:B------:R-:W-:Y:S01]  /*b500*/  @!P1 LEA R39, R39, UR45, 0x3 ;  /* 0x0000002d27279c11 */ /* 0x000fe2000f8e18ff */
[----:B------:R-:W-:Y:S01]  /*b510*/  FMUL.FTZ R14, R27, UR24 ;  /* 0x000000181b0e7c20 */ /* 0x000fe20008410000 */
[----:B------:R-:W-:Y:S01]  /*b520*/  FMUL.FTZ R25, R31, UR24 ;  /* 0x000000181f197c20 */ /* 0x000fe20008410000 */
[----:B------:R-:W-:Y:S01]  /*b530*/  FMUL.FTZ R43, R47, UR24 ;  /* 0x000000182f2b7c20 */ /* 0x000fe20008410000 */
[----:B------:R-:W-:Y:S01]  /*b540*/  FMUL.FTZ R67, R74, UR24 ;  /* 0x000000184a437c20 */ /* 0x000fe20008410000 */
[----:B--2---:R-:W-:Y:S01]  /*b550*/  SHF.R.U32.HI R152, RZ, 0x7, R153 ;  /* 0x00000007ff987819 */ /* 0x004fe20000011699 */
[----:B0-----:R-:W-:Y:S01]  /*b560*/  FMUL.FTZ R6, R24, UR24 ;  /* 0x0000001818067c20 */ /* 0x001fe20008410000 */
        /* <DEDUP_REMOVED lines=8> */
[----:B------:R-:W-:-:S02]  /*b5f0*/  VIADD R38, R152, 0x9 ;  /* 0x0000000998267836 */ /* 0x000fc40000000000 */
[----:B------:R-:W-:Y:S01]  /*b600*/  FMUL.FTZ R30, R36, UR24 ;  /* 0x00000018241e7c20 */ /* 0x000fe20008410000 */
[----:B------:R-:W-:Y:S01]  /*b610*/  FMUL.FTZ R40, R44, UR24 ;  /* 0x000000182c287c20 */ /* 0x000fe20008410000 */
[----:B------:R-:W-:Y:S01]  /*b620*/  FMUL.FTZ R53, R59, UR24 ;  /* 0x000000183b357c20 */ /* 0x000fe20008410000 */
[----:B------:R-:W-:Y:S01]  /*b630*/  FMUL.FTZ R80, R81, UR24 ;  /* 0x0000001851507c20 */ /* 0x000fe20008410000 */
[----:B------:R-:W-:Y:S01]  /*b640*/  ISETP.GE.U32.AND P2, PT, R153, 0x180, PT ;  /* 0x000001809900780c */ /* 0x000fe20003f46070 */
[----:B------:R-:W-:Y:S01]  /*b650*/  FMUL.FTZ R36, R41, UR24 ;  /* 0x0000001829247c20 */ /* 0x000fe20008410000 */
[----:B------:R-:W-:Y:S01]  /*b660*/  FMUL.FTZ R44, R48, UR24 ;  /* 0x00000018302c7c20 */ /* 0x000fe20008410000 */
[----:B------:R-:W-:Y:S01]  /*b670*/  FMUL.FTZ R59, R66, UR24 ;  /* 0x00000018423b7c20 */ /* 0x000fe20008410000 */
[----:B------:R-:W-:Y:S02]  /*b680*/  @!P1 VIADD R81, R39, 0x16840 ;  /* 0x0001684027519836 */ /* 0x000fe40000000000 */
        /* <DEDUP_REMOVED lines=9> */
[----:B------:R-:W-:Y:S01]  /*b720*/  SEL R38, R38, 0x9, !P2 ;  /* 0x0000000926267807 */ /* 0x000fe20005000000 */
[----:B------:R-:W-:Y:S01]  /*b730*/  FMUL.FTZ R55, R62, UR24 ;  /* 0x000000183e377c20 */ /* 0x000fe20008410000 */
[----:B------:R-:W-:Y:S01]  /*b740*/  FMUL.FTZ R57, R63, UR24 ;  /* 0x000000183f397c20 */ /* 0x000fe20008410000 */
[----:B------:R-:W-:Y:S01]  /*b750*/  FMUL.FTZ R75, R77, UR24 ;  /* 0x000000184d4b7c20 */ /* 0x000fe20008410000 */
[----:B------:R-:W-:Y:S01]  /*b760*/  FMUL.FTZ R62, R64, UR24 ;  /* 0x00000018403e7c20 */ /* 0x000fe20008410000 */
[----:B------:R-:W-:Y:S01]  /*b770*/  FMUL.FTZ R63, R65, UR24 ;  /* 0x00000018413f7c20 */ /* 0x000fe20008410000 */
[----:B------:R-:W-:Y:S01]  /*b780*/  FMUL.FTZ R77, R82, UR24 ;  /* 0x00000018524d7c20 */ /* 0x000fe20008410000 */
[----:B------:R-:W-:Y:S01]  /*b790*/  @!P1 PRMT R81, RZ, 0x654, R81 ;  /* 0x00000654ff519816 */ /* 0x000fe20000000051 */
[----:B------:R-:W-:Y:S01]  /*b7a0*/  FMUL.FTZ R64, R70, UR24 ;  /* 0x0000001846407c20 */ /* 0x000fe20008410000 */
[----:B------:R-:W-:Y:S01]  /*b7b0*/  FMUL.FTZ R65, R71, UR24 ;  /* 0x0000001847417c20 */ /* 0x000fe20008410000 */
[----:B------:R-:W-:-:S02]  /*b7c0*/  IMAD.SHL.U32 R82, R0, 0x80, RZ ;  /* 0x0000008000527824 */ /* 0x000fc400078e00ff */
        /* <DEDUP_REMOVED lines=8> */
[----:B------:R-:W-:Y:S01]  /*b850*/  IADD3 R39, R17, 0x1, -R82 ;  /* 0x0000000111277810 */ /* 0x000fe20007ffe852 */
[----:B------:R-:W0:Y:S04]  /*b860*/  MUFU.TANH R6, R6 ;  /* 0x0000000600067308 */ /* 0x000e280000002400 */
[----:B------:R-:W-:-:S04]  /*b870*/  IMAD.IADD R39, R39, 0x1, -R18 ;  /* 0x0000000127277824 */ /* 0x000fc800078e0a12 */
[----:B------:R-:W1:Y:S01]  /*b880*/  MUFU.TANH R7, R7 ;  /* 0x0000000700077308 */ /* 0x000e620000002400 */
[----:B------:R-:W-:Y:S01]  /*b890*/  IMAD R39, R16, -0x2, R39 ;  /* 0xfffffffe10277824 */ /* 0x000fe200078e0227 */
[----:B------:R-:W-:Y:S02]  /*b8a0*/  WARPGROUP.DEPBAR.LE gsb0, 0x0 ;  /* 0x00008000000079c5 */ /* 0x000fe40000010000 */
[----:B------:R-:W-:-:S04]  /*b8b0*/  WARPGROUP.ARRIVE ;  /* 0x00000000000079c5 */ /* 0x000fc80000000000 */
[----:B------:R-:W2:Y:S02]  /*b8c0*/  MUFU.TANH R12, R12 ;  /* 0x0000000c000c7308 */ /* 0x000ea40000002400 */
[----:B------:R-:W-:Y:S01]  /*b8d0*/  HGMMA.64x64x16.F32 R88, R144, gdesc[UR4].tnspB, R88, gsb0 ;  /* 0x40e0000490587df0 */ /* 0x000fe20008000858 */
[----:B------:R-:W-:Y:S01]  /*b8e0*/  UIADD3 UR6, UR10, 0x100, URZ ;  /* 0x000001000a067890 */ /* 0x000fe2000fffe03f */
[----:B------:R-:W-:-:S04]  /*b8f0*/  UMOV UR7, 0x40000040 ;  /* 0x4000004000077882 */ /* 0x000fc80000000000 */
        /* <DEDUP_REMOVED lines=90> */
[----:B------:R5:W-:Y:S01]  /*bea0*/  @!P1 SYNCS.ARRIVE.TRANS64.RED.A1T0 RZ, [R81+URZ], RZ ;  /* 0x000000ff51ff99a7 */ /* 0x000be2000810043f */
[----:B------:R-:W-:-:S04]  /*beb0*/  VIADD R120, R39, UR25 ;  /* 0x0000001927787c36 */ /* 0x000fc80008000000 */
[----:B------:R-:W-:Y:S02]  /*bec0*/  IMAD.IADD R86, R4, 0x1, R120 ;  /* 0x0000000104567824 */ /* 0x000fe400078e0278 */
[----:B-----5:R-:W-:Y:S01]  /*bed0*/  FMUL.FTZ R81, R87, UR24 ;  /* 0x0000001857517c20 */ /* 0x020fe20008410000 */
[----:B------:R-:W-:-:S04]  /*bee0*/  VIADD R87, R39, UR21 ;  /* 0x0000001527577c36 */ /* 0x000fc80008000000 */
[----:B------:R-:W-:Y:S01]  /*bef0*/  IMAD.IADD R85, R4, 0x1, R87 ;  /* 0x0000000104557824 */ /* 0x000fe200078e0257 */
[----:B------:R-:W0:Y:S01]  /*bf00*/  MUFU.TANH R81, R81 ;  /* 0x0000005100517308 */ /* 0x000e220000002400 */
[----:B-1234-:R-:W-:Y:S05]  /*bf10*/  @!P5 BRA `(.L_x_907) ;  /* 0x000000000058d947 */ /* 0x01efea0003800000 */
        /* <DEDUP_REMOVED lines=11> */
.L_x_909:
[----:B------:R-:W-:Y:S02]  /*bfd0*/  IMAD.U32 R123, RZ, RZ, UR23 ;  /* 0x00000017ff7b7e24 */ /* 0x000fe4000f8e00ff */
[----:B------:R-:W-:-:S03]  /*bfe0*/  IMAD.MOV.U32 R121, RZ, RZ, R15 ;  /* 0x000000ffff797224 */ /* 0x000fc600078e000f */
[----:B------:R-:W-:-:S13]  /*bff0*/  ISETP.NE.AND P2, PT, R123, 0x1, PT ;  /* 0x000000017b00780c */ /* 0x000fda0003f45270 */
[----:B0-----:R-:W0:Y:S02]  /*c000*/  @P2 LDC.64 R38, c[0x0][0x9e8] ;  /* 0x00027a00ff262b82 */ /* 0x001e240000000a00 */
[----:B0-----:R-:W-:-:S05]  /*c010*/  @P2 IMAD.HI.U32 R38, R15, R38, RZ ;  /* 0x000000260f262227 */ /* 0x001fca00078e00ff */
[----:B------:R-:W-:-:S07]  /*c020*/  @P2 SHF.R.U32.HI R121, RZ, R39, R38 ;  /* 0x00000027ff792219 */ /* 0x000fce0000011626 */
.L_x_910:
[----:B------:R-:W-:Y:S05]  /*c030*/  BSYNC B0 ;  /* 0x0000000000007941 */ /* 0x000fea0003800000 */
.L_x_908:
[----:B------:R-:W-:-:S04]  /*c040*/  IMAD R39, R121, R123, -R82 ;  /* 0x0000007b79277224 */ /* 0x000fc800078e0a52 */
[----:B------:R-:W-:-:S05]  /*c050*/  IMAD R39, R16, -0x2, R39 ;  /* 0xfffffffe10277824 */ /* 0x000fca00078e0227 */
[----:B------:R-:W-:Y:S02]  /*c060*/  VIADDMNMX R86, R39, R123, R86, PT ;  /* 0x0000007b27567246 */ /* 0x000fe40003800156 */
[----:B------:R-:W-:-:S07]  /*c070*/  VIMNMX R85, R85, R39, !PT ;  /* 0x0000002755557248 */ /* 0x000fce0007fe0100 */
.L_x_907:
[----:B------:R-:W-:Y:S01]  /*c080*/  ISETP.GT.AND P2, PT, R0, -0x1, PT ;  /* 0xffffffff0000780c */ /* 0x000fe20003f44270 */
[C---:B------:R-:W-:Y:S02]  /*c090*/  IMAD.IADD R120, R5.reuse, 0x1, R120 ;  /* 0x0000000105787824 */ /* 0x040fe400078e0278 */
[----:B------:R-:W-:Y:S01]  /*c0a0*/  IMAD.IADD R87, R5, 0x1, R87 ;  /* 0x0000000105577824 */ /* 0x000fe200078e0257 */
[C---:B------:R-:W-:Y:S02]  /*c0b0*/  ISETP.GT.AND P4, PT, R85.reuse, RZ, P2 ;  /* 0x000000ff5500720c */ /* 0x040fe40001784270 */
[----:B------:R-:W-:Y:S02]  /*c0c0*/  ISETP.GT.AND P6, PT, R85, 0x1, P2 ;  /* 0x000000015500780c */ /* 0x000fe400017c4270 */
[C---:B------:R-:W-:Y:S02]  /*c0d0*/  ISETP.LT.OR P4, PT, R86.reuse, 0x1, P4 ;  /* 0x000000015600780c */ /* 0x040fe40002781670 */
[----:B------:R-:W-:-:S02]  /*c0e0*/  ISETP.LT.OR P6, PT, R86, 0x2, P6 ;  /* 0x000000025600780c */ /* 0x000fc400037c1670 */
[----:B0-----:R-:W-:Y:S02]  /*c0f0*/  FSEL R39, R6, -INF , !P4 ;  /* 0xff80000006277808 */ /* 0x001fe40006000000 */
[----:B------:R-:W-:Y:S02]  /*c100*/  FSEL R38, R7, -INF , !P6 ;  /* 0xff80000007267808 */ /* 0x000fe40007000000 */
[C---:B------:R-:W-:Y:S02]  /*c110*/  ISETP.GT.AND P3, PT, R85.reuse, 0x8, P2 ;  /* 0x000000085500780c */ /* 0x040fe40001764270 */
[C---:B------:R-:W-:Y:S02]  /*c120*/  ISETP.GT.AND P4, PT, R85.reuse, 0x9, P2 ;  /* 0x000000095500780c */ /* 0x040fe40001784270 */
[----:B------:R-:W-:Y:S02]  /*c130*/  ISETP.GT.AND P6, PT, R85, 0x10, P2 ;  /* 0x000000105500780c */ /* 0x000fe400017c4270 */
[----:B------:R-:W-:-:S02]  /*c140*/  ISETP.LT.OR P3, PT, R86, 0x9, P3 ;  /* 0x000000095600780c */ /* 0x000fc40001f61670 */
[C---:B------:R-:W-:Y:S02]  /*c150*/  ISETP.LT.OR P4, PT, R86.reuse, 0xa, P4 ;  /* 0x0000000a5600780c */ /* 0x040fe40002781670 */
[----:B------:R-:W-:Y:S02]  /*c160*/  ISETP.LT.OR P6, PT, R86, 0x11, P6 ;  /* 0x000000115600780c */ /* 0x000fe400037c1670 */
[----:B------:R-:W-:Y:S02]  /*c170*/  FSEL R20, R20, -INF , !P3 ;  /* 0xff80000014147808 */ /* 0x000fe40005800000 */
[----:B------:R-:W-:Y:S02]  /*c180*/  FSEL R21, R21, -INF , !P4 ;  /* 0xff80000015157808 */ /* 0x000fe40006000000 */
[----:B------:R-:W-:Y:S02]  /*c190*/  FSEL R26, R26, -INF , !P6 ;  /* 0xff8000001a1a7808 */ /* 0x000fe40007000000 */
[----:B------:R-:W-:-:S02]  /*c1a0*/  ISETP.GT.AND P3, PT, R85, 0x11, P2 ;  /* 0x000000115500780c */ /* 0x000fc40001764270 */
[C---:B------:R-:W-:Y:S02]  /*c1b0*/  ISETP.GT.AND P4, PT, R85.reuse, 0x18, P2 ;  /* 0x000000185500780c */ /* 0x040fe40001784270 */
[----:B------:R-:W-:Y:S02]  /*c1c0*/  ISETP.GT.AND P6, PT, R85, 0x19, P2 ;  /* 0x000000195500780c */ /* 0x000fe400017c4270 */
[C---:B------:R-:W-:Y:S02]  /*c1d0*/  ISETP.LT.OR P3, PT, R86.reuse, 0x12, P3 ;  /* 0x000000125600780c */ /* 0x040fe40001f61670 */
[C---:B------:R-:W-:Y:S02]  /*c1e0*/  ISETP.LT.OR P4, PT, R86.reuse, 0x19, P4 ;  /* 0x000000195600780c */ /* 0x040fe40002781670 */
[----:B------:R-:W-:Y:S02]  /*c1f0*/  ISETP.LT.OR P6, PT, R86, 0x1a, P6 ;  /* 0x0000001a5600780c */ /* 0x000fe400037c1670 */
[----:B------:R-:W-:-:S02]  /*c200*/  FSEL R28, R28, -INF , !P3 ;  /* 0xff8000001c1c7808 */ /* 0x000fc40005800000 */
[----:B------:R-:W-:Y:S02]  /*c210*/  FSEL R30, R30, -INF , !P4 ;  /* 0xff8000001e1e7808 */ /* 0x000fe40006000000 */
        /* <DEDUP_REMOVED lines=72> */
[----:B------:R-:W-:Y:S01]  /*c6a0*/  FSEL R84, R84, -INF , !P6 ;  /* 0xff80000054547808 */ /* 0x000fe20007000000 */
[----:B------:R-:W-:Y:S06]  /*c6b0*/  @!P5 BRA `(.L_x_911) ;  /* 0x000000000058d947 */ /* 0x000fec0003800000 */
        /* <DEDUP_REMOVED lines=11> */
.L_x_913:
[----:B------:R-:W-:Y:S02]  /*c770*/  IMAD.U32 R121, RZ, RZ, UR23 ;  /* 0x00000017ff797e24 */ /* 0x000fe4000f8e00ff */
[----:B------:R-:W-:-:S03]  /*c780*/  IMAD.MOV.U32 R85, RZ, RZ, R13 ;  /* 0x000000ffff557224 */ /* 0x000fc600078e000d */
[----:B------:R-:W-:-:S13]  /*c790*/  ISETP.NE.AND P3, PT, R121, 0x1, PT ;  /* 0x000000017900780c */ /* 0x000fda0003f65270 */
[----:B------:R-:W0:Y:S02]  /*c7a0*/  @P3 LDC.64 R6, c[0x0][0x9e8] ;  /* 0x00027a00ff063b82 */ /* 0x000e240000000a00 */
[----:B0-----:R-:W-:-:S05]  /*c7b0*/  @P3 IMAD.HI.U32 R6, R13, R6, RZ ;  /* 0x000000060d063227 */ /* 0x001fca00078e00ff */
[----:B------:R-:W-:-:S07]  /*c7c0*/  @P3 SHF.R.U32.HI R85, RZ, R7, R6 ;  /* 0x00000007ff553219 */ /* 0x000fce0000011606 */
.L_x_914:
[----:B------:R-:W-:Y:S05]  /*c7d0*/  BSYNC B0 ;  /* 0x0000000000007941 */ /* 0x000fea0003800000 */
.L_x_912:
[----:B------:R-:W-:-:S04]  /*c7e0*/  IMAD R7, R85, R121, -R82 ;  /* 0x0000007955077224 */ /* 0x000fc800078e0a52 */
[----:B------:R-:W-:-:S05]  /*c7f0*/  IMAD R7, R16, -0x2, R7 ;  /* 0xfffffffe10077824 */ /* 0x000fca00078e0207 */
[----:B------:R-:W-:Y:S02]  /*c800*/  VIADDMNMX R120, R7, R121, R120, PT ;  /* 0x0000007907787246 */ /* 0x000fe40003800178 */
[----:B------:R-:W-:-:S07]  /*c810*/  VIMNMX R87, R87, R7, !PT ;  /* 0x0000000757577248 */ /* 0x000fce0007fe0100 */
.L_x_911:
[----:B------:R-:W-:Y:S01]  /*c820*/  FMNMX.FTZ R7, R39, R8, !PT ;  /* 0x0000000827077209 */ /* 0x000fe20007810000 */
[----:B------:R-:W-:Y:S01]  /*c830*/  UMOV UR10, UR22 ;  /* 0x00000016000a7c82 */ /* 0x000fe20008000000 */
[C---:B------:R-:W-:Y:S01]  /*c840*/  ISETP.GT.AND P3, PT, R87.reuse, 0x9, P2 ;  /* 0x000000095700780c */ /* 0x040fe20001764270 */
[----:B------:R-:W-:Y:S01]  /*c850*/  UMOV UR27, UR38 ;  /* 0x00000026001b7c82 */ /* 0x000fe20008000000 */
        /* <DEDUP_REMOVED lines=13> */
[----:B------:R-:W-:Y:S02]  /*c930*/  ISETP.LT.OR P6, PT, R120, 0x9, P6 ;  /* 0x000000097800780c */ /* 0x000fe400037c1670 */
        /* <DEDUP_REMOVED lines=11> */
[----:B------:R-:W-:Y:S02]  /*c9f0*/  ISETP.GT.AND P3, PT, R87, 0x19, P2 ;  /* 0x000000195700780c */ /* 0x000fe40001764270 */
        /* <DEDUP_REMOVED lines=28> */
[----:B------:R-:W-:-:S04]  /*cbc0*/  FMNMX.FTZ R7, R76, R7, !PT ;  /* 0x000000074c077209 */ /* 0x000fc80007810000 */
[----:B------:R-:W-:-:S04]  /*cbd0*/  FMNMX.FTZ R6, R80, R7, !PT ;  /* 0x0000000750067209 */ /* 0x000fc80007810000 */
        /* <DEDUP_REMOVED lines=13> */
[----:B------:R0:W-:Y:S01]  /*ccb0*/  MUFU.EX2 R33, R6 ;  /* 0x0000000600217308 */ /* 0x0001e20000000800 */
[--C-:B------:R-:W-:Y:S01]  /*ccc0*/  FFMA.FTZ R150, R20, UR10, -R85.reuse ;  /* 0x0000000a14967c23 */ /* 0x100fe20008010855 */
[--C-:B------:R-:W-:Y:S01]  /*ccd0*/  FFMA.FTZ R144, R26, UR10, -R85.reuse ;  /* 0x0000000a1a907c23 */ /* 0x100fe20008010855 */
[----:B------:R-:W-:Y:S01]  /*cce0*/  ISETP.LT.OR P3, PT, R120, 0x22, P3 ;  /* 0x000000227800780c */ /* 0x000fe20001f61670 */
[--C-:B------:R-:W-:Y:S01]  /*ccf0*/  FFMA.FTZ R146, R30, UR10, -R85.reuse ;  /* 0x0000000a1e927c23 */ /* 0x100fe20008010855 */
[--C-:B------:R-:W-:Y:S01]  /*cd00*/  FFMA.FTZ R140, R34, UR10, -R85.reuse ;  /* 0x0000000a228c7c23 */ /* 0x100fe20008010855 */
        /* <DEDUP_REMOVED lines=8> */
[--C-:B------:R-:W-:Y:S01]  /*cd90*/  FFMA.FTZ R21, R21, UR10, -R85.reuse ;  /* 0x0000000a15157c23 */ /* 0x100fe20008010855 */
[--C-:B------:R-:W-:Y:S01]  /*cda0*/  FFMA.FTZ R46, R46, UR10, -R85.reuse ;  /* 0x0000000a2e2e7c23 */ /* 0x100fe20008010855 */
[----:B------:R-:W-:Y:S01]  /*cdb0*/  FADD.FTZ R83, -R83, R8 ;  /* 0x0000000853537221 */ /* 0x000fe20000010100 */
[----:B------:R-:W-:Y:S01]  /*cdc0*/  FSEL R39, R12, -INF , !P3 ;  /* 0xff8000000c277808 */ /* 0x000fe20005800000 */
[--C-:B------:R-:W-:Y:S01]  /*cdd0*/  FFMA.FTZ R136, R44, UR10, -R85.reuse ;  /* 0x0000000a2c887c23 */ /* 0x100fe20008010855 */
[----:B------:R-:W-:Y:S01]  /*cde0*/  FSEL R12, R43, -INF , !P4 ;  /* 0xff8000002b0c7808 */ /* 0x000fe20006000000 */
[--C-:B------:R-:W-:Y:S01]  /*cdf0*/  FFMA.FTZ R43, R28, UR10, -R85.reuse ;  /* 0x0000000a1c2b7c23 */ /* 0x100fe20008010855 */
[----:B------:R-:W-:Y:S01]  /*ce00*/  FMNMX.FTZ R121, R39, R10, !PT ;  /* 0x0000000a27797209 */ /* 0x000fe20007810000 */
[----:B------:R-:W-:Y:S01]  /*ce10*/  FMUL.FTZ R83, R83, UR10 ;  /* 0x0000000a53537c20 */ /* 0x000fe20008410000 */
[----:B------:R-:W-:Y:S01]  /*ce20*/  ISETP.GT.AND P4, PT, R87, 0x31, P2 ;  /* 0x000000315700780c */ /* 0x000fe20001784270 */
[----:B------:R-:W-:Y:S01]  /*ce30*/  MUFU.EX2 R150, R150 ;  /* 0x0000009600967308 */ /* 0x000fe20000000800 */
[----:B------:R-:W-:Y:S01]  /*ce40*/  FMNMX.FTZ R121, R14, R121, !PT ;  /* 0x000000790e797209 */ /* 0x000fe20007810000 */
[--C-:B------:R-:W-:Y:S01]  /*ce50*/  FFMA.FTZ R138, R50, UR10, -R85.reuse ;  /* 0x0000000a328a7c23 */ /* 0x100fe20008010855 */
[----:B------:R-:W-:Y:S01]  /*ce60*/  ISETP.LT.OR P4, PT, R120, 0x32, P4 ;  /* 0x000000327800780c */ /* 0x000fe20002781670 */
[--C-:B------:R-:W-:Y:S01]  /*ce70*/  FFMA.FTZ R51, R51, UR10, -R85.reuse ;  /* 0x0000000a33337c23 */ /* 0x100fe20008010855 */
[----:B0-----:R-:W-:Y:S01]  /*ce80*/  FMNMX.FTZ R6, R24, R121, !PT ;  /* 0x0000007918067209 */ /* 0x001fe20007810000 */
[--C-:B------:R-:W-:Y:S01]  /*ce90*/  FFMA.FTZ R132, R54, UR10, -R85.reuse ;  /* 0x0000000a36847c23 */ /* 0x100fe20008010855 */
[----:B------:R-:W-:Y:S01]  /*cea0*/  ISETP.GT.AND P3, PT, R87, 0x30, P2 ;  /* 0x000000305700780c */ /* 0x000fe20001764270 */
[----:B------:R-:W0:Y:S01]  /*ceb0*/  MUFU.EX2 R83, R83 ;  /* 0x0000005300537308 */ /* 0x000e220000000800 */
[----:B------:R-:W-:Y:S01]  /*cec0*/  FMNMX.FTZ R6, R25, R6, !PT ;  /* 0x0000000619067209 */ /* 0x000fe20007810000 */
[--C-:B------:R-:W-:Y:S01]  /*ced0*/  FFMA.FTZ R134, R58, UR10, -R85.reuse ;  /* 0x0000000a3a867c23 */ /* 0x100fe20008010855 */
[----:B------:R-:W-:Y:S01]  /*cee0*/  FSEL R20, R47, -INF , !P4 ;  /* 0xff8000002f147808 */ /* 0x000fe20006000000 */
[--C-:B------:R-:W-:Y:S01]  /*cef0*/  FFMA.FTZ R47, R32, UR10, -R85.reuse ;  /* 0x0000000a202f7c23 */ /* 0x100fe20008010855 */
[----:B------:R-:W-:Y:S01]  /*cf00*/  FMNMX.FTZ R6, R27, R6, !PT ;  /* 0x000000061b067209 */ /* 0x000fe20007810000 */
[--C-:B------:R-:W-:Y:S01]  /*cf10*/  FFMA.FTZ R60, R60, UR10, -R85.reuse ;  /* 0x0000000a3c3c7c23 */ /* 0x100fe20008010855 */
[----:B------:R-:W-:Y:S01]  /*cf20*/  ISETP.GT.AND P4, PT, R87, 0x39, P2 ;  /* 0x000000395700780c */ /* 0x000fe20001784270 */
[----:B------:R-:W1:Y:S01]  /*cf30*/  MUFU.EX2 R21, R21 ;  /* 0x0000001500157308 */ /* 0x000e620000000800 */
[----:B------:R-:W-:Y:S01]  /*cf40*/  FMNMX.FTZ R6, R29, R6, !PT ;  /* 0x000000061d067209 */ /* 0x000fe20007810000 */
[--C-:B------:R-:W-:Y:S01]  /*cf50*/  FFMA.FTZ R128, R62, UR10, -R85.reuse ;  /* 0x0000000a3e807c23 */ /* 0x100fe20008010855 */
[----:B------:R-:W-:Y:S01]  /*cf60*/  ISETP.LT.OR P3, PT, R120, 0x31, P3 ;  /* 0x000000317800780c */ /* 0x000fe20001f61670 */
[--C-:B------:R-:W-:Y:S01]  /*cf70*/  FFMA.FTZ R63, R63, UR10, -R85.reuse ;  /* 0x0000000a3f3f7c23 */ /* 0x100fe20008010855 */
[----:B------:R-:W-:Y:S01]  /*cf80*/  FMNMX.FTZ R121, R31, R6, !PT ;  /* 0x000000061f797209 */ /* 0x000fe20007810000 */
[--C-:B------:R-:W-:Y:S01]  /*cf90*/  FFMA.FTZ R130, R66, UR10, -R85.reuse ;  /* 0x0000000a42827c23 */ /* 0x100fe20008010855 */
[----:B------:R-:W-:Y:S01]  /*cfa0*/  ISETP.LT.OR P4, PT, R120, 0x3a, P4 ;  /* 0x0000003a7800780c */ /* 0x000fe20002781670 */
[----:B------:R-:W2:Y:S01]  /*cfb0*/  MUFU.EX2 R144, R144 ;  /* 0x0000009000907308 */ /* 0x000ea20000000800 */
[----:B------:R-:W-:Y:S01]  /*cfc0*/  FMNMX.FTZ R6, R38, R121, !PT ;  /* 0x0000007926067209 */ /* 0x000fe20007810000 */
[--C-:B------:R-:W-:Y:S01]  /*cfd0*/  FFMA.FTZ R124, R70, UR10, -R85.reuse ;  /* 0x0000000a467c7c23 */ /* 0x100fe20008010855 */
[----:B------:R-:W-:Y:S01]  /*cfe0*/  FSEL R45, R45, -INF , !P3 ;  /* 0xff8000002d2d7808 */ /* 0x000fe20005800000 */
[--C-:B------:R-:W-:Y:S01]  /*cff0*/  FFMA.FTZ R126, R74, UR10, -R85.reuse ;  /* 0x0000000a4a7e7c23 */ /* 0x100fe20008010855 */
[----:B------:R-:W-:Y:S01]  /*d000*/  ISETP.GT.AND P3, PT, R87, 0x38, P2 ;  /* 0x000000385700780c */ /* 0x000fe20001764270 */
[--C-:B------:R-:W-:Y:S01]  /*d010*/  FFMA.FTZ R75, R75, UR10, -R85.reuse ;  /* 0x0000000a4b4b7c23 */ /* 0x100fe20008010855 */
[----:B------:R-:W-:Y:S01]  /*d020*/  FSEL R26, R49, -INF , !P4 ;  /* 0xff800000311a7808 */ /* 0x000fe20006000000 */
[----:B------:R-:W-:Y:S01]  /*d030*/  FFMA.FTZ R49, R36, UR10, -R85 ;  /* 0x0000000a24317c23 */ /* 0x000fe20008010855 */
[----:B------:R-:W-:Y:S01]  /*d040*/  ISETP.GT.AND P4, PT, R87, 0x41, P2 ;  /* 0x000000415700780c */ /* 0x000fe20001784270 */
[----:B------:R-:W3:Y:S01]  /*d050*/  MUFU.EX2 R43, R43 ;  /* 0x0000002b002b7308 */ /* 0x000ee20000000800 */
[----:B------:R-:W-:Y:S01]  /*d060*/  FMNMX.FTZ R6, R35, R6, !PT ;  /* 0x0000000623067209 */ /* 0x000fe20007810000 */
[-C--:B0-----:R-:W-:Y:S01]  /*d070*/  FMUL.FTZ R88, R88, R83.reuse ;  /* 0x0000005358587220 */ /* 0x081fe20000410000 */
[C---:B------:R-:W-:Y:S01]  /*d080*/  ISETP.LT.OR P3, PT, R120.reuse, 0x39, P3 ;  /* 0x000000397800780c */ /* 0x040fe20001f61670 */
[-C--:B------:R-:W-:Y:S01]  /*d090*/  FMUL.FTZ R89, R89, R83.reuse ;  /* 0x0000005359597220 */ /* 0x080fe20000410000 */
[----:B------:R-:W-:Y:S01]  /*d0a0*/  ISETP.LT.OR P4, PT, R120, 0x42, P4 ;  /* 0x000000427800780c */ /* 0x000fe20002781670 */
[-C--:B------:R-:W-:Y:S01]  /*d0b0*/  FMUL.FTZ R92, R92, R83.reuse ;  /* 0x000000535c5c7220 */ /* 0x080fe20000410000 */
[----:B------:R-:W-:Y:S01]  /*d0c0*/  FMNMX.FTZ R6, R37, R6, !PT ;  /* 0x0000000625067209 */ /* 0x000fe20007810000 */
[----:B------:R-:W0:Y:S01]  /*d0d0*/  MUFU.EX2 R146, R146 ;  /* 0x0000009200927308 */ /* 0x000e220000000800 */
[----:B------:R-:W-:Y:S01]  /*d0e0*/  FSEL R48, R48, -INF , !P3 ;  /* 0xff80000030307808 */ /* 0x000fe20005800000 */
[-C--:B------:R-:W-:Y:S01]  /*d0f0*/  FMUL.FTZ R93, R93, R83.reuse ;  /* 0x000000535d5d7220 */ /* 0x080fe20000410000 */
[----:B------:R-:W-:Y:S01]  /*d100*/  ISETP.GT.AND P3, PT, R87, 0x40, P2 ;  /* 0x000000405700780c */ /* 0x000fe20001764270 */
[-C--:B------:R-:W-:Y:S01]  /*d110*/  FMUL.FTZ R96, R96, R83.reuse ;  /* 0x0000005360607220 */ /* 0x080fe20000410000 */
[----:B------:R-:W-:Y:S01]  /*d120*/  FSEL R28, R53, -INF , !P4 ;  /* 0xff800000351c7808 */ /* 0x000fe20006000000 */
[-C--:B------:R-:W-:Y:S01]  /*d130*/  FMUL.FTZ R97, R97, R83.reuse ;  /* 0x0000005361617220 */ /* 0x080fe20000410000 */
[----:B------:R-:W-:Y:S01]  /*d140*/  FMNMX.FTZ R53, R41, R6, !PT ;  /* 0x0000000629357209 */ /* 0x000fe20007810000 */
[----:B------:R-:W4:Y:S01]  /*d150*/  MUFU.EX2 R47, R47 ;  /* 0x0000002f002f7308 */ /* 0x000f220000000800 */
[----:B------:R-:W-:Y:S01]  /*d160*/  ISETP.LT.OR P3, PT, R120, 0x41, P3 ;  /* 0x000000417800780c */ /* 0x000fe20001f61670 */
[-C--:B------:R-:W-:Y:S01]  /*d170*/  FMUL.FTZ R100, R100, R83.reuse ;  /* 0x0000005364647220 */ /* 0x080fe20000410000 */
[----:B------:R-:W-:Y:S01]  /*d180*/  ISETP.GT.AND P4, PT, R87, 0x49, P2 ;  /* 0x000000495700780c */ /* 0x000fe20001784270 */
[----:B------:R-:W-:Y:S01]  /*d190*/  FMUL.FTZ R101, R101, R83 ;  /* 0x0000005365657220 */ /* 0x000fe20000410000 */
[----:B------:R-:W-:Y:S01]  /*d1a0*/  FMNMX.FTZ R6, R12, R53, !PT ;  /* 0x000000350c067209 */ /* 0x000fe20007810000 */
[-C--:B------:R-:W-:Y:S01]  /*d1b0*/  FMUL.FTZ R104, R104, R83.reuse ;  /* 0x0000005368687220 */ /* 0x080fe20000410000 */
[----:B------:R-:W-:Y:S01]  /*d1c0*/  FSEL R52, R52, -INF , !P3 ;  /* 0xff80000034347808 */ /* 0x000fe20005800000 */
[----:B------:R-:W5:Y:S01]  /*d1d0*/  MUFU.EX2 R140, R140 ;  /* 0x0000008c008c7308 */ /* 0x000f620000000800 */
[----:B------:R-:W-:Y:S01]  /*d1e0*/  ISETP.LT.OR P4, PT, R120, 0x4a, P4 ;  /* 0x0000004a7800780c */ /* 0x000fe20002781670 */
[-C--:B------:R-:W-:Y:S01]  /*d1f0*/  FMUL.FTZ R105, R105, R83.reuse ;  /* 0x0000005369697220 */ /* 0x080fe20000410000 */
[----:B------:R-:W-:Y:S01]  /*d200*/  ISETP.GT.AND P3, PT, R87, 0x48, P2 ;  /* 0x000000485700780c */ /* 0x000fe20001764270 */
[-C--:B------:R-:W-:Y:S01]  /*d210*/  FMUL.FTZ R108, R108, R83.reuse ;  /* 0x000000536c6c7220 */ /* 0x080fe20000410000 */
[----:B------:R-:W-:Y:S01]  /*d220*/  FMNMX.FTZ R53, R45, R6, !PT ;  /* 0x000000062d357209 */ /* 0x000fe20007810000 */
[-C--:B------:R-:W-:Y:S01]  /*d230*/  FMUL.FTZ R109, R109, R83.reuse ;  /* 0x000000536d6d7220 */ /* 0x080fe20000410000 */
[----:B------:R-:W-:Y:S01]  /*d240*/  FSEL R30, R57, -INF , !P4 ;  /* 0xff800000391e7808 */ /* 0x000fe20006000000 */
[----:B------:R-:W5:Y:S01]  /*d250*/  MUFU.EX2 R49, R49 ;  /* 0x0000003100317308 */ /* 0x000f620000000800 */
[----:B------:R-:W-:Y:S01]  /*d260*/  ISETP.LT.OR P3, PT, R120, 0x49, P3 ;  /* 0x000000497800780c */ /* 0x000fe20001f61670 */
[----:B------:R-:W-:Y:S01]  /*d270*/  FMUL.FTZ R112, R112, R83 ;  /* 0x0000005370707220 */ /* 0x000fe20000410000 */
[----:B------:R-:W-:Y:S01]  /*d280*/  FMNMX.FTZ R57, R20, R53, !PT ;  /* 0x0000003514397209 */ /* 0x000fe20007810000 */
[-C--:B------:R-:W-:Y:S01]  /*d290*/  FMUL.FTZ R113, R113, R83.reuse ;  /* 0x0000005371717220 */ /* 0x080fe20000410000 */
[----:B------:R-:W-:Y:S01]  /*d2a0*/  FSEL R55, R55, -INF , !P3 ;  /* 0xff80000037377808 */ /* 0x000fe20005800000 */
[----:B------:R-:W-:Y:S01]  /*d2b0*/  FMUL.FTZ R116, R116, R83 ;  /* 0x0000005374747220 */ /* 0x000fe20000410000 */
[----:B------:R-:W-:Y:S01]  /*d2c0*/  FMNMX.FTZ R57, R48, R57, !PT ;  /* 0x0000003930397209 */ /* 0x000fe20007810000 */
[----:B------:R-:W-:Y:S01]  /*d2d0*/  MUFU.EX2 R53, R42 ;  /* 0x0000002a00357308 */ /* 0x000fe20000000800 */
[----:B------:R-:W-:Y:S01]  /*d2e0*/  ISETP.GT.AND P3, PT, R87, 0x50, P2 ;  /* 0x000000505700780c */ /* 0x000fe20001764270 */
[----:B------:R-:W-:Y:S01]  /*d2f0*/  FMUL.FTZ R117, R117, R83 ;  /* 0x0000005375757220 */ /* 0x000fe20000410000 */
[----:B------:R-:W-:-:S02]  /*d300*/  FMNMX.FTZ R57, R26, R57, !PT ;  /* 0x000000391a397209 */ /* 0x000fc40007810000 */
[----:B------:R-:W-:Y:S02]  /*d310*/  ISETP.LT.OR P3, PT, R120, 0x51, P3 ;  /* 0x000000517800780c */ /* 0x000fe40001f61670 */
[----:B------:R-:W-:Y:S01]  /*d320*/  FMNMX.FTZ R57, R52, R57, !PT ;  /* 0x0000003934397209 */ /* 0x000fe20007810000 */
[----:B------:R-:W-:Y:S01]  /*d330*/  MUFU.EX2 R142, R142 ;  /* 0x0000008e008e7308 */ /* 0x000fe20000000800 */
[----:B------:R-:W-:Y:S02]  /*d340*/  FSEL R59, R59, -INF , !P3 ;  /* 0xff8000003b3b7808 */ /* 0x000fe40005800000 */
[C---:B------:R-:W-:Y:S02]  /*d350*/  ISETP.GT.AND P3, PT, R87.reuse, 0x58, P2 ;  /* 0x000000585700780c */ /* 0x040fe40001764270 */
[----:B------:R-:W-:Y:S02]  /*d360*/  ISETP.GT.AND P4, PT, R87, 0x51, P2 ;  /* 0x000000515700780c */ /* 0x000fe40001784270 */
[----:B------:R-:W-:Y:S01]  /*d370*/  FMNMX.FTZ R6, R28, R57, !PT ;  /* 0x000000391c067209 */ /* 0x000fe20007810000 */
[----:B------:R-:W-:Y:S01]  /*d380*/  MUFU.EX2 R136, R136 ;  /* 0x0000008800887308 */ /* 0x000fe20000000800 */
[----:B------:R-:W-:-:S02]  /*d390*/  ISETP.LT.OR P3, PT, R120, 0x59, P3 ;  /* 0x000000597800780c */ /* 0x000fc40001f61670 */
[----:B------:R-:W-:Y:S02]  /*d3a0*/  ISETP.LT.OR P4, PT, R120, 0x52, P4 ;  /* 0x000000527800780c */ /* 0x000fe40002781670 */
[----:B------:R-:W-:Y:S02]  /*d3b0*/  FMNMX.FTZ R121, R55, R6, !PT ;  /* 0x0000000637797209 */ /* 0x000fe40007810000 */
[----:B------:R-:W-:Y:S01]  /*d3c0*/  FSEL R64, R64, -INF , !P3 ;  /* 0xff80000040407808 */ /* 0x000fe20005800000 */
[----:B------:R1:W-:Y:S01]  /*d3d0*/  MUFU.EX2 R57, R46 ;  /* 0x0000002e00397308 */ /* 0x0003e20000000800 */
[----:B------:R-:W-:Y:S02]  /*d3e0*/  ISETP.GT.AND P3, PT, R87, 0x60, P2 ;  /* 0x000000605700780c */ /* 0x000fe40001764270 */
[----:B------:R-:W-:Y:S02]  /*d3f0*/  FSEL R61, R61, -INF , !P4 ;  /* 0xff8000003d3d7808 */ /* 0x000fe40006000000 */
[----:B------:R-:W-:-:S02]  /*d400*/  FMNMX.FTZ R6, R30, R121, !PT ;  /* 0x000000791e067209 */ /* 0x000fc40007810000 */
[----:B------:R-:W-:Y:S01]  /*d410*/  ISETP.GT.AND P4, PT, R87, 0x59, P2 ;  /* 0x000000595700780c */ /* 0x000fe20001784270 */
[----:B------:R-:W-:Y:S01]  /*d420*/  MUFU.EX2 R138, R138 ;  /* 0x0000008a008a7308 */ /* 0x000fe20000000800 */
[C---:B------:R-:W-:Y:S01]  /*d430*/  ISETP.LT.OR P3, PT, R120.reuse, 0x61, P3 ;  /* 0x000000617800780c */ /* 0x040fe20001f61670 */
[----:B-1----:R-:W-:Y:S01]  /*d440*/  FFMA.FTZ R46, R83, R3, R148 ;  /* 0x00000003532e7223 */ /* 0x002fe20000010094 */
[----:B------:R-:W-:Y:S02]  /*d450*/  FMNMX.FTZ R6, R59, R6, !PT ;  /* 0x000000063b067209 */ /* 0x000fe40007810000 */
[----:B------:R-:W-:Y:S01]  /*d460*/  ISETP.LT.OR P4, PT, R120, 0x5a, P4 ;  /* 0x0000005a7800780c */ /* 0x000fe20002781670 */
[----:B------:R-:W-:Y:S01]  /*d470*/  FADD.FTZ R3, R33, R46 ;  /* 0x0000002e21037221 */ /* 0x000fe20000010000 */
[----:B------:R-:W-:Y:S01]  /*d480*/  FSEL R32, R67, -INF , !P3 ;  /* 0xff80000043207808 */ /* 0x000fe20005800000 */
[----:B------:R-:W-:Y:S01]  /*d490*/  MUFU.EX2 R51, R51 ;  /* 0x0000003300337308 */ /* 0x000fe20000000800 */
[----:B------:R-:W-:Y:S01]  /*d4a0*/  FMNMX.FTZ R67, R61, R6, !PT ;  /* 0x000000063d437209 */ /* 0x000fe20007810000 */
[----:B------:R-:W-:Y:S01]  /*d4b0*/  FADD.FTZ R46, R150, R3 ;  /* 0x00000003962e7221 */ /* 0x000fe20000010000 */
[----:B------:R-:W-:-:S02]  /*d4c0*/  FSEL R65, R65, -INF , !P4 ;  /* 0xff80000041417808 */ /* 0x000fc40006000000 */
[C---:B------:R-:W-:Y:S02]  /*d4d0*/  ISETP.GT.AND P4, PT, R87.reuse, 0x61, P2 ;  /* 0x000000615700780c */ /* 0x040fe40001784270 */
[----:B------:R-:W-:Y:S01]  /*d4e0*/  FMNMX.FTZ R6, R64, R67, !PT ;  /* 0x0000004340067209 */ /* 0x000fe20007810000 */
[----:B------:R-:W-:Y:S01]  /*d4f0*/  MUFU.EX2 R132, R132 ;  /* 0x0000008400847308 */ /* 0x000fe20000000800 */
[----:B------:R-:W-:Y:S02]  /*d500*/  ISETP.GT.AND P3, PT, R87, 0x68, P2 ;  /* 0x000000685700780c */ /* 0x000fe40001764270 */
[C---:B------:R-:W-:Y:S02]  /*d510*/  ISETP.LT.OR P4, PT, R120.reuse, 0x62, P4 ;  /* 0x000000627800780c */ /* 0x040fe40002781670 */
[----:B------:R-:W-:Y:S02]  /*d520*/  FMNMX.FTZ R67, R65, R6, !PT ;  /* 0x0000000641437209 */ /* 0x000fe40007810000 */
[----:B------:R-:W-:Y:S01]  /*d530*/  ISETP.LT.OR P3, PT, R120, 0x69, P3 ;  /* 0x000000697800780c */ /* 0x000fe20001f61670 */
[----:B------:R-:W-:Y:S01]  /*d540*/  MUFU.EX2 R134, R134 ;  /* 0x0000008600867308 */ /* 0x000fe20000000800 */
[----:B------:R-:W-:-:S02]  /*d550*/  FSEL R69, R69, -INF , !P4 ;  /* 0xff80000045457808 */ /* 0x000fc40006000000 */
[----:B------:R-:W-:Y:S02]  /*d560*/  ISETP.GT.AND P4, PT, R87, 0x69, P2 ;  /* 0x000000695700780c */ /* 0x000fe40001784270 */
[----:B------:R-:W-:Y:S01]  /*d570*/  FMNMX.FTZ R6, R32, R67, !PT ;  /* 0x0000004320067209 */ /* 0x000fe20007810000 */
[----:B------:R-:W-:Y:S01]  /*d580*/  FFMA.FTZ R67, R56, UR10, -R85 ;  /* 0x0000000a38437c23 */ /* 0x000fe20008010855 */
[----:B------:R-:W-:Y:S01]  /*d590*/  FSEL R71, R71, -INF , !P3 ;  /* 0xff80000047477808 */ /* 0x000fe20005800000 */
[----:B------:R-:W-:Y:S01]  /*d5a0*/  MUFU.EX2 R128, R128 ;  /* 0x0000008000807308 */ /* 0x000fe20000000800 */
[----:B------:R-:W-:Y:S02]  /*d5b0*/  ISETP.GT.AND P3, PT, R87, 0x70, P2 ;  /* 0x000000705700780c */ /* 0x000fe40001764270 */
[----:B------:R-:W-:Y:S02]  /*d5c0*/  ISETP.LT.OR P4, PT, R120, 0x6a, P4 ;  /* 0x0000006a7800780c */ /* 0x000fe40002781670 */
[----:B------:R-:W-:-:S02]  /*d5d0*/  FMNMX.FTZ R6, R69, R6, !PT ;  /* 0x0000000645067209 */ /* 0x000fc40007810000 */
        /* <DEDUP_REMOVED lines=8> */
[C---:B------:R-:W-:Y:S02]  /*d660*/  ISETP.LT.OR P4, PT, R120.reuse, 0x72, P4 ;  /* 0x000000727800780c */ /* 0x040fe40002781670 */
[----:B------:R-:W-:Y:S02]  /*d670*/  FMNMX.FTZ R77, R73, R6, !PT ;  /* 0x00000006494d7209 */ /* 0x000fe40007810000 */
[----:B------:R-:W-:Y:S01]  /*d680*/  ISETP.LT.OR P3, PT, R120, 0x79, P3 ;  /* 0x000000797800780c */ /* 0x000fe20001f61670 */
[----:B------:R-:W-:Y:S01]  /*d690*/  MUFU.EX2 R130, R130 ;  /* 0x0000008200827308 */ /* 0x000fe20000000800 */
[----:B------:R-:W-:Y:S02]  /*d6a0*/  ISETP.GT.AND P2, PT, R87, 0x79, P2 ;  /* 0x000000795700780c */ /* 0x000fe40001744270 */
[----:B------:R-:W-:Y:S02]  /*d6b0*/  FSEL R78, R78, -INF , !P4 ;  /* 0xff8000004e4e7808 */ /* 0x000fe40006000000 */
[----:B------:R-:W-:-:S02]  /*d6c0*/  FMNMX.FTZ R77, R34, R77, !PT ;  /* 0x0000004d224d7209 */ /* 0x000fc40007810000 */
[----:B------:R-:W-:Y:S01]  /*d6d0*/  FSEL R36, R79, -INF , !P3 ;  /* 0xff8000004f247808 */ /* 0x000fe20005800000 */
[----:B------:R-:W-:Y:S01]  /*d6e0*/  MUFU.EX2 R124, R124 ;  /* 0x0000007c007c7308 */ /* 0x000fe20000000800 */
[----:B------:R-:W-:Y:S01]  /*d6f0*/  ISETP.LT.OR P2, PT, R120, 0x7a, P2 ;  /* 0x0000007a7800780c */ /* 0x000fe20001741670 */
[--C-:B------:R-:W-:Y:S01]  /*d700*/  FFMA.FTZ R120, R76, UR10, -R85.reuse ;  /* 0x0000000a4c787c23 */ /* 0x100fe20008010855 */
[----:B------:R-:W-:Y:S02]  /*d710*/  FMNMX.FTZ R79, R78, R77, !PT ;  /* 0x0000004d4e4f7209 */ /* 0x000fe40007810000 */
[----:B------:R-:W-:Y:S01]  /*d720*/  FSEL R40, R81, -INF , !P2 ;  /* 0xff80000051287808 */ /* 0x000fe20005000000 */
[----:B------:R-:W-:Y:S01]  /*d730*/  FFMA.FTZ R81, R72, UR10, -R85 ;  /* 0x0000000a48517c23 */ /* 0x000fe20008010855 */
[----:B------:R-:W-:Y:S01]  /*d740*/  FMNMX.FTZ R79, R36, R79, !PT ;  /* 0x0000004f244f7209 */ /* 0x000fe20007810000 */
[----:B------:R-:W-:Y:S01]  /*d750*/  MUFU.EX2 R77, R60 ;  /* 0x0000003c004d7308 */ /* 0x000fe20000000800 */
[----:B------:R-:W-:-:S02]  /*d760*/  F2FP.F16.F32.PACK_AB R150, R21, R150 ;  /* 0x000000961596723e */ /* 0x000fc400000000ff */
[----:B------:R-:W-:Y:S01]  /*d770*/  FMNMX.FTZ R6, R40, R79, !PT ;  /* 0x0000004f28067209 */ /* 0x000fe20007810000 */
[----:B------:R-:W-:Y:S01]  /*d780*/  FFMA.FTZ R79, R68, UR10, -R85 ;  /* 0x0000000a444f7c23 */ /* 0x000fe20008010855 */
[----:B------:R-:W-:-:S03]  /*d790*/  F2FP.F16.F32.PACK_AB R148, R33, R148 ;  /* 0x000000942194723e */ /* 0x000fc600000000ff */
[----:B------:R-:W1:Y:S01]  /*d7a0*/  SHFL.BFLY PT, R87, R6, 0x2, 0x1f ;  /* 0x0c401f0006577f89 */ /* 0x000e6200000e0000 */
[----:B------:R-:W-:Y:S08]  /*d7b0*/  MUFU.EX2 R81, R81 ;  /* 0x0000005100517308 */ /* 0x000ff00000000800 */
[----:B------:R-:W-:Y:S08]  /*d7c0*/  MUFU.EX2 R79, R79 ;  /* 0x0000004f004f7308 */ /* 0x000ff00000000800 */
[----:B------:R-:W-:Y:S01]  /*d7d0*/  MUFU.EX2 R126, R126 ;  /* 0x0000007e007e7308 */ /* 0x000fe20000000800 */
[----:B-1----:R-:W-:-:S07]  /*d7e0*/  FMNMX.FTZ R42, R6, R87, !PT ;  /* 0x00000057062a7209 */ /* 0x002fce0007810000 */
[----:B------:R-:W-:Y:S01]  /*d7f0*/  MUFU.EX2 R75, R75 ;  /* 0x0000004b004b7308 */ /* 0x000fe20000000800 */
[--C-:B------:R-:W-:Y:S01]  /*d800*/  FFMA.FTZ R87, R80, UR10, -R85.reuse ;  /* 0x0000000a50577c23 */ /* 0x100fe20008010855 */
[----:B------:R-:W-:Y:S01]  /*d810*/  FFMA.FTZ R85, R84, UR10, -R85 ;  /* 0x0000000a54557c23 */ /* 0x000fe20008010855 */
[----:B------:R-:W1:Y:S05]  /*d820*/  SHFL.BFLY PT, R121, R42, 0x1, 0x1f ;  /* 0x0c201f002a797f89 */ /* 0x000e6a00000e0000 */
[----:B------:R-:W-:Y:S08]  /*d830*/  MUFU.EX2 R120, R120 ;  /* 0x0000007800787308 */ /* 0x000ff00000000800 */
[----:B------:R-:W-:Y:S08]  /*d840*/  MUFU.EX2 R87, R87 ;  /* 0x0000005700577308 */ /* 0x000ff00000000800 */
[----:B------:R-:W-:Y:S01]  /*d850*/  MUFU.EX2 R122, R122 ;  /* 0x0000007a007a7308 */ /* 0x000fe20000000800 */
[----:B-1----:R-:W-:-:S04]  /*d860*/  FMNMX.FTZ R6, R42, R121, !PT ;  /* 0x000000792a067209 */ /* 0x002fc80007810000 */
[C---:B------:R-:W-:Y:S01]  /*d870*/  FSETP.NEU.FTZ.AND P2, PT, R6.reuse, -INF , PT ;  /* 0xff8000000600780b */ /* 0x040fe20003f5d000 */
[C---:B------:R-:W-:Y:S02]  /*d880*/  FMUL.FTZ R44, R6.reuse, UR10 ;  /* 0x0000000a062c7c20 */ /* 0x040fe40008410000 */
[----:B------:R-:W-:Y:S01]  /*d890*/  MUFU.EX2 R85, R85 ;  /* 0x0000005500557308 */ /* 0x000fe20000000800 */
[----:B------:R-:W-:Y:S02]  /*d8a0*/  FSEL R3, R6, RZ, P2 ;  /* 0x000000ff06037208 */ /* 0x000fe40001000000 */
[----:B------:R-:W-:Y:S02]  /*d8b0*/  FSEL R44, R44, RZ, P2 ;  /* 0x000000ff2c2c7208 */ /* 0x000fe40001000000 */
[C---:B------:R-:W-:Y:S01]  /*d8c0*/  ISETP.GT.AND P2, PT, R0.reuse, UR43, PT ;  /* 0x0000002b00007c0c */ /* 0x040fe2000bf44270 */
[----:B------:R-:W-:Y:S01]  /*d8d0*/  FADD.FTZ R3, -R3, R10 ;  /* 0x0000000a03037221 */ /* 0x000fe20000010100 */
[----:B------:R-:W-:-:S02]  /*d8e0*/  VIADD R0, R0, 0xffffffff ;  /* 0xffffffff00007836 */ /* 0x000fc40000000000 */
[--C-:B------:R-:W-:Y:S01]  /*d8f0*/  FFMA.FTZ R149, R14, UR10, -R44.reuse ;  /* 0x0000000a0e957c23 */ /* 0x100fe2000801082c */
[----:B------:R-:W-:Y:S01]  /*d900*/  FFMA.FTZ R14, R25, UR10, -R44 ;  /* 0x0000000a190e7c23 */ /* 0x000fe2000801082c */
[----:B------:R-:W-:Y:S01]  /*d910*/  FADD.FTZ R25, R21, R46 ;  /* 0x0000002e15197221 */ /* 0x000fe20000010000 */
[--C-:B------:R-:W-:Y:S01]  /*d920*/  FFMA.FTZ R8, R39, UR10, -R44.reuse ;  /* 0x0000000a27087c23 */ /* 0x100fe2000801082c */
[----:B------:R-:W-:Y:S01]  /*d930*/  FMUL.FTZ R3, R3, UR10 ;  /* 0x0000000a03037c20 */ /* 0x000fe20008410000 */
[--C-:B------:R-:W-:Y:S01]  /*d940*/  FFMA.FTZ R145, R27, UR10, -R44.reuse ;  /* 0x0000000a1b917c23 */ /* 0x100fe2000801082c */
[----:B--2---:R-:W-:Y:S01]  /*d950*/  FADD.FTZ R46, R144, R25 ;  /* 0x00000019902e7221 */ /* 0x004fe20000010000 */
[--C-:B------:R-:W-:Y:S01]  /*d960*/  FFMA.FTZ R151, R24, UR10, -R44.reuse ;  /* 0x0000000a18977c23 */ /* 0x100fe2000801082c */
[----:B------:R-:W-:Y:S01]  /*d970*/  MUFU.EX2 R149, R149 ;  /* 0x0000009500957308 */ /* 0x000fe20000000800 */
[----:B------:R-:W-:Y:S01]  /*d980*/  FFMA.FTZ R26, R26, UR10, -R44 ;  /* 0x0000000a1a1a7c23 */ /* 0x000fe2000801082c */
[----:B---3--:R-:W-:Y:S01]  /*d990*/  FADD.FTZ R25, R43, R46 ;  /* 0x0000002e2b197221 */ /* 0x008fe20000010000 */
[--C-:B------:R-:W-:Y:S01]  /*d9a0*/  FFMA.FTZ R24, R29, UR10, -R44.reuse ;  /* 0x0000000a1d187c23 */ /* 0x100fe2000801082c */
[--C-:B------:R-:W-:Y:S01]  /*d9b0*/  FFMA.FTZ R147, R31, UR10, -R44.reuse ;  /* 0x0000000a1f937c23 */ /* 0x100fe2000801082c */
[--C-:B------:R-:W-:Y:S01]  /*d9c0*/  FFMA.FTZ R38, R38, UR10, -R44.reuse ;  /* 0x0000000a26267c23 */ /* 0x100fe2000801082c */
[----:B0-----:R-:W-:Y:S01]  /*d9d0*/  FADD.FTZ R46, R146, R25 ;  /* 0x00000019922e7221 */ /* 0x001fe20000010000 */
[--C-:B------:R-:W-:Y:S01]  /*d9e0*/  FFMA.FTZ R141, R35, UR10, -R44.reuse ;  /* 0x0000000a238d7c23 */ /* 0x100fe2000801082c */
[----:B------:R-:W-:Y:S01]  /*d9f0*/  MUFU.EX2 R8, R8 ;  /* 0x0000000800087308 */ /* 0x000fe20000000800 */
[----:B------:R-:W-:Y:S01]  /*da00*/  FFMA.FTZ R42, R37, UR10, -R44 ;  /* 0x0000000a252a7c23 */ /* 0x000fe2000801082c */
[----:B----4-:R-:W-:Y:S01]  /*da10*/  FADD.FTZ R27, R47, R46 ;  /* 0x0000002e2f1b7221 */ /* 0x010fe20000010000 */
[--C-:B------:R-:W-:Y:S01]  /*da20*/  FFMA.FTZ R143, R41, UR10, -R44.reuse ;  /* 0x0000000a298f7c23 */ /* 0x100fe2000801082c */
[--C-:B------:R-:W-:Y:S01]  /*da30*/  FFMA.FTZ R12, R12, UR10, -R44.reuse ;  /* 0x0000000a0c0c7c23 */ /* 0x100fe2000801082c */
[--C-:B------:R-:W-:Y:S01]  /*da40*/  FFMA.FTZ R139, R48, UR10, -R44.reuse ;  /* 0x0000000a308b7c23 */ /* 0x100fe2000801082c */
[----:B-----5:R-:W-:Y:S01]  /*da50*/  FADD.FTZ R46, R140, R27 ;  /* 0x0000001b8c2e7221 */ /* 0x020fe20000010000 */
[--C-:B------:R-:W-:Y:S01]  /*da60*/  FFMA.FTZ R137, R45, UR10, -R44.reuse ;  /* 0x0000000a2d897c23 */ /* 0x100fe2000801082c */
[----:B------:R-:W0:Y:S01]  /*da70*/  MUFU.EX2 R25, R3 ;  /* 0x0000000300197308 */ /* 0x000e220000000800 */
[----:B------:R-:W-:Y:S01]  /*da80*/  FFMA.FTZ R20, R20, UR10, -R44 ;  /* 0x0000000a14147c23 */ /* 0x000fe2000801082c */
[----:B------:R-:W-:Y:S01]  /*da90*/  FADD.FTZ R27, R49, R46 ;  /* 0x0000002e311b7221 */ /* 0x000fe20000010000 */
[--C-:B------:R-:W-:Y:S01]  /*daa0*/  FFMA.FTZ R133, R52, UR10, -R44.reuse ;  /* 0x0000000a34857c23 */ /* 0x100fe2000801082c */
[--C-:B------:R-:W-:Y:S01]  /*dab0*/  FFMA.FTZ R135, R55, UR10, -R44.reuse ;  /* 0x0000000a37877c23 */ /* 0x100fe2000801082c */
[--C-:B------:R-:W-:Y:S01]  /*dac0*/  FFMA.FTZ R129, R59, UR10, -R44.reuse ;  /* 0x0000000a3b817c23 */ /* 0x100fe2000801082c */
[--C-:B------:R-:W-:Y:S01]  /*dad0*/  FFMA.FTZ R131, R64, UR10, -R44.reuse ;  /* 0x0000000a40837c23 */ /* 0x100fe2000801082c */
[--C-:B------:R-:W-:Y:S01]  /*dae0*/  FFMA.FTZ R32, R32, UR10, -R44.reuse ;  /* 0x0000000a20207c23 */ /* 0x100fe2000801082c */
[----:B------:R-:W1:Y:S01]  /*daf0*/  MUFU.EX2 R151, R151 ;  /* 0x0000009700977308 */ /* 0x000e620000000800 */
[--C-:B------:R-:W-:Y:S01]  /*db00*/  FFMA.FTZ R69, R69, UR10, -R44.reuse ;  /* 0x0000000a45457c23 */ /* 0x100fe2000801082c */
[--C-:B------:R-:W-:Y:S01]  /*db10*/  FFMA.FTZ R71, R71, UR10, -R44.reuse ;  /* 0x0000000a47477c23 */ /* 0x100fe2000801082c */
[--C-:B------:R-:W-:Y:S01]  /*db20*/  FFMA.FTZ R73, R73, UR10, -R44.reuse ;  /* 0x0000000a49497c23 */ /* 0x100fe2000801082c */
[--C-:B------:R-:W-:Y:S01]  /*db30*/  FFMA.FTZ R34, R34, UR10, -R44.reuse ;  /* 0x0000000a22227c23 */ /* 0x100fe2000801082c */
[--C-:B------:R-:W-:Y:S01]  /*db40*/  FFMA.FTZ R78, R78, UR10, -R44.reuse ;  /* 0x0000000a4e4e7c23 */ /* 0x100fe2000801082c */
[--C-:B------:R-:W-:Y:S01]  /*db50*/  FFMA.FTZ R36, R36, UR10, -R44.reuse ;  /* 0x0000000a24247c23 */ /* 0x100fe2000801082c */
[--C-:B------:R-:W-:Y:S01]  /*db60*/  FFMA.FTZ R40, R40, UR10, -R44.reuse ;  /* 0x0000000a28287c23 */ /* 0x100fe2000801082c */
[----:B------:R2:W-:Y:S01]  /*db70*/  MUFU.EX2 R10, R26 ;  /* 0x0000001a000a7308 */ /* 0x0005e20000000800 */
[----:B------:R-:W-:Y:S01]  /*db80*/  IMAD.U32 R29, RZ, RZ, UR26 ;  /* 0x0000001aff1d7e24 */ /* 0x000fe2000f8e00ff */
[----:B------:R-:W-:Y:S01]  /*db90*/  UMOV UR26, UR39 ;  /* 0x00000027001a7c82 */ /* 0x000fe20008000000 */
[----:B------:R-:W-:Y:S01]  /*dba0*/  F2FP.F16.F32.PACK_AB R144, R43, R144 ;  /* 0x000000902b90723e */ /* 0x000fe200000000ff */
[-C--:B0-----:R-:W-:Y:S01]  /*dbb0*/  FMUL.FTZ R90, R90, R25.reuse ;  /* 0x000000195a5a7220 */ /* 0x081fe20000410000 */
[----:B------:R-:W-:Y:S01]  /*dbc0*/  F2FP.F16.F32.PACK_AB R146, R47, R146 ;  /* 0x000000922f92723e */ /* 0x000fe200000000ff */
[-C--:B------:R-:W-:Y:S01]  /*dbd0*/  FMUL.FTZ R91, R91, R25.reuse ;  /* 0x000000195b5b7220 */ /* 0x080fe20000410000 */
[----:B------:R-:W-:Y:S01]  /*dbe0*/  @!P1 LEA R29, R29, UR45, 0x3 ;  /* 0x0000002d1d1d9c11 */ /* 0x000fe2000f8e18ff */
[----:B------:R-:W0:Y:S01]  /*dbf0*/  MUFU.EX2 R14, R14 ;  /* 0x0000000e000e7308 */ /* 0x000e220000000800 */
[----:B--2---:R-:W-:Y:S01]  /*dc00*/  FFMA.FTZ R26, R28, UR10, -R44 ;  /* 0x0000000a1c1a7c23 */ /* 0x004fe2000801082c */
[----:B------:R-:W-:Y:S01]  /*dc10*/  FADD.FTZ R28, R142, R27 ;  /* 0x0000001b8e1c7221 */ /* 0x000fe20000010000 */
[----:B------:R-:W-:Y:S01]  /*dc20*/  F2FP.F16.F32.PACK_AB R140, R49, R140 ;  /* 0x0000008c318c723e */ /* 0x000fe200000000ff */
[----:B------:R-:W-:Y:S01]  /*dc30*/  @!P1 VIADD R29, R29, 0x16860 ;  /* 0x000168601d1d9836 */ /* 0x000fe20000000000 */
[C---:B------:R-:W-:Y:S01]  /*dc40*/  F2FP.F16.F32.PACK_AB R142, R53.reuse, R142 ;  /* 0x0000008e358e723e */ /* 0x040fe200000000ff */
[----:B------:R-:W-:Y:S01]  /*dc50*/  FADD.FTZ R3, R53, R28 ;  /* 0x0000001c35037221 */ /* 0x000fe20000010000 */
[----:B------:R-:W-:Y:S01]  /*dc60*/  FFMA.FTZ R28, R25, R2, R8 ;  /* 0x00000002191c7223 */ /* 0x000fe20000010008 */
[----:B------:R-:W2:Y:S01]  /*dc70*/  MUFU.EX2 R145, R145 ;  /* 0x0000009100917308 */ /* 0x000ea20000000800 */
[----:B------:R-:W-:Y:S01]  /*dc80*/  FFMA.FTZ R2, R30, UR10, -R44 ;  /* 0x0000000a1e027c23 */ /* 0x000fe2000801082c */
[----:B------:R-:W-:Y:S01]  /*dc90*/  FADD.FTZ R46, R136, R3 ;  /* 0x00000003882e7221 */ /* 0x000fe20000010000 */
[----:B------:R-:W-:Y:S01]  /*dca0*/  FADD.FTZ R30, R149, R28 ;  /* 0x0000001c951e7221 */ /* 0x000fe20000010000 */
[----:B------:R-:W-:Y:S01]  /*dcb0*/  FFMA.FTZ R28, R61, UR10, -R44 ;  /* 0x0000000a3d1c7c23 */ /* 0x000fe2000801082c */
[----:B------:R-:W-:Y:S01]  /*dcc0*/  @!P1 PRMT R29, RZ, 0x654, R29 ;  /* 0x00000654ff1d9816 */ /* 0x000fe2000000001d */
[----:B------:R-:W-:Y:S01]  /*dcd0*/  FADD.FTZ R27, R57, R46 ;  /* 0x0000002e391b7221 */ /* 0x000fe20000010000 */
[----:B-1----:R-:W-:Y:S01]  /*dce0*/  FADD.FTZ R3, R151, R30 ;  /* 0x0000001e97037221 */ /* 0x002fe20000010000 */
[----:B------:R-:W1:Y:S01]  /*dcf0*/  MUFU.EX2 R24, R24 ;  /* 0x0000001800187308 */ /* 0x000e620000000800 */
[----:B------:R3:W-:Y:S01]  /*dd00*/  @!P1 SYNCS.ARRIVE.TRANS64.RED.A1T0 RZ, [R29+URZ], RZ ;  /* 0x000000ff1dff99a7 */ /* 0x0007e2000810043f */
[----:B------:R-:W-:Y:S01]  /*dd10*/  FADD.FTZ R30, R138, R27 ;  /* 0x0000001b8a1e7221 */ /* 0x000fe20000010000 */
[----:B0-----:R-:W-:Y:S01]  /*dd20*/  FADD.FTZ R46, R14, R3 ;  /* 0x000000030e2e7221 */ /* 0x001fe20000010000 */
[----:B------:R-:W-:Y:S01]  /*dd30*/  F2FP.F16.F32.PACK_AB R149, R149, R8 ;  /* 0x000000089595723e */ /* 0x000fe200000000ff */
[-C--:B------:R-:W-:Y:S01]  /*dd40*/  FMUL.FTZ R94, R94, R25.reuse ;  /* 0x000000195e5e7220 */ /* 0x080fe20000410000 */
[----:B------:R-:W-:Y:S01]  /*dd50*/  FADD.FTZ R27, R51, R30 ;  /* 0x0000001e331b7221 */ /* 0x000fe20000010000 */
[----:B------:R-:W-:Y:S01]  /*dd60*/  FFMA.FTZ R30, R65, UR10, -R44 ;  /* 0x0000000a411e7c23 */ /* 0x000fe2000801082c */
[----:B------:R-:W0:Y:S01]  /*dd70*/  MUFU.EX2 R147, R147 ;  /* 0x0000009300937308 */ /* 0x000e220000000800 */
[----:B--2---:R-:W-:Y:S01]  /*dd80*/  FADD.FTZ R3, R145, R46 ;  /* 0x0000002e91037221 */ /* 0x004fe20000010000 */
[----:B------:R-:W-:Y:S01]  /*dd90*/  FADD.FTZ R48, R132, R27 ;  /* 0x0000001b84307221 */ /* 0x000fe20000010000 */
[----:B------:R-:W-:Y:S01]  /*dda0*/  F2FP.F16.F32.PACK_AB R136, R57, R136 ;  /* 0x000000883988723e */ /* 0x000fe200000000ff */
[-C--:B------:R-:W-:Y:S01]  /*ddb0*/  FMUL.FTZ R95, R95, R25.reuse ;  /* 0x000000195f5f7220 */ /* 0x080fe20000410000 */
[----:B------:R-:W-:Y:S01]  /*ddc0*/  F2FP.F16.F32.PACK_AB R138, R51, R138 ;  /* 0x0000008a338a723e */ /* 0x000fe200000000ff */
[C---:B------:R-:W-:Y:S01]  /*ddd0*/  FADD.FTZ R27, R67.reuse, R48 ;  /* 0x00000030431b7221 */ /* 0x040fe20000010000 */
[----:B------:R-:W-:Y:S01]  /*dde0*/  F2FP.F16.F32.PACK_AB R132, R67, R132 ;  /* 0x000000844384723e */ /* 0x000fe200000000ff */
[----:B------:R-:W2:Y:S01]  /*ddf0*/  MUFU.EX2 R38, R38 ;  /* 0x0000002600267308 */ /* 0x000ea20000000800 */
[----:B-1----:R-:W-:Y:S01]  /*de00*/  FADD.FTZ R46, R24, R3 ;  /* 0x00000003182e7221 */ /* 0x002fe20000010000 */
[----:B------:R-:W-:Y:S01]  /*de10*/  FADD.FTZ R48, R134, R27 ;  /* 0x0000001b86307221 */ /* 0x000fe20000010000 */
[C---:B------:R-:W-:Y:S01]  /*de20*/  F2FP.F16.F32.PACK_AB R134, R77.reuse, R134 ;  /* 0x000000864d86723e */ /* 0x040fe200000000ff */
[----:B------:R-:W-:Y:S01]  /*de30*/  FMUL.FTZ R98, R98, R25 ;  /* 0x0000001962627220 */ /* 0x000fe20000410000 */
[----:B------:R-:W-:Y:S01]  /*de40*/  F2FP.F16.F32.PACK_AB R151, R14, R151 ;  /* 0x000000970e97723e */ /* 0x000fe200000000ff */
[----:B------:R-:W-:Y:S01]  /*de50*/  FADD.FTZ R27, R77, R48 ;  /* 0x000000304d1b7221 */ /* 0x000fe20000010000 */
[----:B------:R-:W-:Y:S01]  /*de60*/  F2FP.F16.F32.PACK_AB R145, R24, R145 ;  /* 0x000000911891723e */ /* 0x000fe200000000ff */
[----:B------:R-:W1:Y:S01]  /*de70*/  MUFU.EX2 R141, R141 ;  /* 0x0000008d008d7308 */ /* 0x000e620000000800 */
[----:B0-----:R-:W-:Y:S01]  /*de80*/  FADD.FTZ R3, R147, R46 ;  /* 0x0000002e93037221 */ /* 0x001fe20000010000 */
[-C--:B------:R-:W-:Y:S01]  /*de90*/  FMUL.FTZ R99, R99, R25.reuse ;  /* 0x0000001963637220 */ /* 0x080fe20000410000 */
[-C--:B------:R-:W-:Y:S01]  /*dea0*/  FMUL.FTZ R102, R102, R25.reuse ;  /* 0x0000001966667220 */ /* 0x080fe20000410000 */
[-C--:B------:R-:W-:Y:S01]  /*deb0*/  FMUL.FTZ R103, R103, R25.reuse ;  /* 0x0000001967677220 */ /* 0x080fe20000410000 */
[-C--:B------:R-:W-:Y:S01]  /*dec0*/  FMUL.FTZ R106, R106, R25.reuse ;  /* 0x000000196a6a7220 */ /* 0x080fe20000410000 */
[-C--:B------:R-:W-:Y:S01]  /*ded0*/  FMUL.FTZ R107, R107, R25.reuse ;  /* 0x000000196b6b7220 */ /* 0x080fe20000410000 */
[----:B------:R-:W-:Y:S01]  /*dee0*/  FMUL.FTZ R110, R110, R25 ;  /* 0x000000196e6e7220 */ /* 0x000fe20000410000 */
[----:B------:R-:W0:Y:S01]  /*def0*/  MUFU.EX2 R42, R42 ;  /* 0x0000002a002a7308 */ /* 0x000e220000000800 */
[C---:B--2---:R-:W-:Y:S01]  /*df00*/  FADD.FTZ R46, R38.reuse, R3 ;  /* 0x00000003262e7221 */ /* 0x044fe20000010000 */
[----:B------:R-:W-:Y:S01]  /*df10*/  F2FP.F16.F32.PACK_AB R147, R38, R147 ;  /* 0x000000932693723e */ /* 0x000fe200000000ff */
[-C--:B------:R-:W-:Y:S01]  /*df20*/  FMUL.FTZ R111, R111, R25.reuse ;  /* 0x000000196f6f7220 */ /* 0x080fe20000410000 */
[-C--:B------:R-:W-:Y:S01]  /*df30*/  FMUL.FTZ R114, R114, R25.reuse ;  /* 0x0000001972727220 */ /* 0x080fe20000410000 */
[-C--:B------:R-:W-:Y:S01]  /*df40*/  FMUL.FTZ R115, R115, R25.reuse ;  /* 0x0000001973737220 */ /* 0x080fe20000410000 */
[-C--:B------:R-:W-:Y:S01]  /*df50*/  FMUL.FTZ R118, R118, R25.reuse ;  /* 0x0000001976767220 */ /* 0x080fe20000410000 */
[----:B------:R-:W-:Y:S01]  /*df60*/  FMUL.FTZ R119, R119, R25 ;  /* 0x0000001977777220 */ /* 0x000fe20000410000 */
[----:B------:R-:W2:Y:S01]  /*df70*/  MUFU.EX2 R143, R143 ;  /* 0x0000008f008f7308 */ /* 0x000ea20000000800 */
[----:B-1----:R-:W-:Y:S01]  /*df80*/  FADD.FTZ R3, R141, R46 ;  /* 0x0000002e8d037221 */ /* 0x002fe20000010000 */
[----:B------:R-:W-:Y:S01]  /*df90*/  FADD.FTZ R46, R128, R27 ;  /* 0x0000001b802e7221 */ /* 0x000fe20000010000 */
[----:B------:R-:W-:Y:S01]  /*dfa0*/  F2FP.F16.F32.PACK_AB R128, R63, R128 ;  /* 0x000000803f80723e */ /* 0x000fe200000000ff */
[----:B------:R-:W-:-:S02]  /*dfb0*/  IMAD.MOV.U32 R8, RZ, RZ, R7 ;  /* 0x000000ffff087224 */ /* 0x000fc400078e0007 */
[----:B------:R-:W-:Y:S02]  /*dfc0*/  FADD.FTZ R27, R63, R46 ;  /* 0x0000002e3f1b7221 */ /* 0x000fe40000010000 */
[----:B------:R-:W1:Y:S01]  /*dfd0*/  MUFU.EX2 R12, R12 ;  /* 0x0000000c000c7308 */ /* 0x000e620000000800 */
[----:B0-----:R-:W-:Y:S01]  /*dfe0*/  FADD.FTZ R44, R42, R3 ;  /* 0x000000032a2c7221 */ /* 0x001fe20000010000 */
[----:B------:R-:W-:Y:S01]  /*dff0*/  FADD.FTZ R46, R130, R27 ;  /* 0x0000001b822e7221 */ /* 0x000fe20000010000 */
[C---:B------:R-:W-:Y:S02]  /*e000*/  F2FP.F16.F32.PACK_AB R130, R79.reuse, R130 ;  /* 0x000000824f82723e */ /* 0x040fe400000000ff */
[----:B------:R-:W-:Y:S01]  /*e010*/  F2FP.F16.F32.PACK_AB R141, R42, R141 ;  /* 0x0000008d2a8d723e */ /* 0x000fe200000000ff */
[----:B------:R-:W-:Y:S02]  /*e020*/  FADD.FTZ R21, R79, R46 ;  /* 0x0000002e4f157221 */ /* 0x000fe40000010000 */
[----:B------:R-:W0:Y:S01]  /*e030*/  MUFU.EX2 R137, R137 ;  /* 0x0000008900897308 */ /* 0x000e220000000800 */
[----:B--2---:R-:W-:Y:S01]  /*e040*/  FADD.FTZ R3, R143, R44 ;  /* 0x0000002c8f037221 */ /* 0x004fe20000010000 */
[----:B------:R-:W-:Y:S01]  /*e050*/  FADD.FTZ R46, R124, R21 ;  /* 0x000000157c2e7221 */ /* 0x000fe20000010000 */
[----:B------:R-:W-:-:S03]  /*e060*/  F2FP.F16.F32.PACK_AB R124, R81, R124 ;  /* 0x0000007c517c723e */ /* 0x000fc600000000ff */
[----:B------:R-:W-:Y:S02]  /*e070*/  FADD.FTZ R21, R81, R46 ;  /* 0x0000002e51157221 */ /* 0x000fe40000010000 */
[----:B------:R-:W2:Y:S01]  /*e080*/  MUFU.EX2 R20, R20 ;  /* 0x0000001400147308 */ /* 0x000ea20000000800 */
[----:B-1----:R-:W-:Y:S01]  /*e090*/  FADD.FTZ R44, R12, R3 ;  /* 0x000000030c2c7221 */ /* 0x002fe20000010000 */
[----:B------:R-:W-:Y:S01]  /*e0a0*/  FADD.FTZ R46, R126, R21 ;  /* 0x000000157e2e7221 */ /* 0x000fe20000010000 */
[C---:B------:R-:W-:Y:S02]  /*e0b0*/  F2FP.F16.F32.PACK_AB R126, R75.reuse, R126 ;  /* 0x0000007e4b7e723e */ /* 0x040fe400000000ff */
[----:B------:R-:W-:Y:S01]  /*e0c0*/  F2FP.F16.F32.PACK_AB R143, R12, R143 ;  /* 0x0000008f0c8f723e */ /* 0x000fe200000000ff */
[----:B------:R-:W-:Y:S02]  /*e0d0*/  FADD.FTZ R21, R75, R46 ;  /* 0x0000002e4b157221 */ /* 0x000fe40000010000 */
[----:B------:R-:W1:Y:S01]  /*e0e0*/  MUFU.EX2 R139, R139 ;  /* 0x0000008b008b7308 */ /* 0x000e620000000800 */
[----:B0-----:R-:W-:Y:S01]  /*e0f0*/  FADD.FTZ R3, R137, R44 ;  /* 0x0000002c89037221 */ /* 0x001fe20000010000 */
[----:B------:R-:W-:Y:S01]  /*e100*/  FADD.FTZ R46, R120, R21 ;  /* 0x00000015782e7221 */ /* 0x000fe20000010000 */
[----:B------:R-:W-:-:S03]  /*e110*/  F2FP.F16.F32.PACK_AB R120, R87, R120 ;  /* 0x000000785778723e */ /* 0x000fc600000000ff */
[----:B------:R-:W-:Y:S02]  /*e120*/  FADD.FTZ R21, R87, R46 ;  /* 0x0000002e57157221 */ /* 0x000fe40000010000 */
[----:B------:R-:W0:Y:S01]  /*e130*/  MUFU.EX2 R133, R133 ;  /* 0x0000008500857308 */ /* 0x000e220000000800 */
[----:B--2---:R-:W-:Y:S01]  /*e140*/  FADD.FTZ R44, R20, R3 ;  /* 0x00000003142c7221 */ /* 0x004fe20000010000 */
[----:B------:R-:W-:Y:S01]  /*e150*/  FADD.FTZ R46, R122, R21 ;  /* 0x000000157a2e7221 */ /* 0x000fe20000010000 */
[----:B------:R-:W-:Y:S02]  /*e160*/  F2FP.F16.F32.PACK_AB R122, R85, R122 ;  /* 0x0000007a557a723e */ /* 0x000fe400000000ff */
[----:B------:R-:W-:-:S03]  /*e170*/  F2FP.F16.F32.PACK_AB R137, R20, R137 ;  /* 0x000000891489723e */ /* 0x000fc600000000ff */
[----:B------:R-:W2:Y:S01]  /*e180*/  MUFU.EX2 R26, R26 ;  /* 0x0000001a001a7308 */ /* 0x000ea20000000800 */
[----:B-1----:R-:W-:Y:S01]  /*e190*/  FADD.FTZ R3, R139, R44 ;  /* 0x0000002c8b037221 */ /* 0x002fe20000010000 */
[----:B------:R-:W-:-:S03]  /*e1a0*/  F2FP.F16.F32.PACK_AB R139, R10, R139 ;  /* 0x0000008b0a8b723e */ /* 0x000fc600000000ff */
[----:B------:R-:W-:Y:S01]  /*e1b0*/  FADD.FTZ R44, R10, R3 ;  /* 0x000000030a2c7221 */ /* 0x000fe20000010000 */
[----:B------:R-:W-:Y:S02]  /*e1c0*/  IMAD.MOV.U32 R10, RZ, RZ, R6 ;  /* 0x000000ffff0a7224 */ /* 0x000fe400078e0006 */
[----:B------:R-:W1:Y:S01]  /*e1d0*/  MUFU.EX2 R135, R135 ;  /* 0x0000008700877308 */ /* 0x000e620000000800 */
[----:B0-----:R-:W-:-:S07]  /*e1e0*/  FADD.FTZ R3, R133, R44 ;  /* 0x0000002c85037221 */ /* 0x001fce0000010000 */
[----:B------:R-:W0:Y:S01]  /*e1f0*/  MUFU.EX2 R2, R2 ;  /* 0x0000000200027308 */ /* 0x000e220000000800 */
[C---:B--2---:R-:W-:Y:S01]  /*e200*/  FADD.FTZ R44, R26.reuse, R3 ;  /* 0x000000031a2c7221 */ /* 0x044fe20000010000 */
[----:B------:R-:W-:-:S06]  /*e210*/  F2FP.F16.F32.PACK_AB R133, R26, R133 ;  /* 0x000000851a85723e */ /* 0x000fcc00000000ff */
[----:B------:R-:W2:Y:S01]  /*e220*/  MUFU.EX2 R129, R129 ;  /* 0x0000008100817308 */ /* 0x000ea20000000800 */
[----:B-1----:R-:W-:-:S07]  /*e230*/  FADD.FTZ R3, R135, R44 ;  /* 0x0000002c87037221 */ /* 0x002fce0000010000 */
[----:B------:R-:W1:Y:S01]  /*e240*/  MUFU.EX2 R28, R28 ;  /* 0x0000001c001c7308 */ /* 0x000e620000000800 */
[C---:B0-----:R-:W-:Y:S01]  /*e250*/  FADD.FTZ R44, R2.reuse, R3 ;  /* 0x00000003022c7221 */ /* 0x041fe20000010000 */
[----:B------:R-:W-:Y:S01]  /*e260*/  F2FP.F16.F32.PACK_AB R135, R2, R135 ;  /* 0x000000870287723e */ /* 0x000fe200000000ff */
[----:B------:R-:W-:-:S05]  /*e270*/  FADD.FTZ R3, R85, R46 ;  /* 0x0000002e55037221 */ /* 0x000fca0000010000 */
[----:B------:R-:W0:Y:S01]  /*e280*/  MUFU.EX2 R131, R131 ;  /* 0x0000008300837308 */ /* 0x000e220000000800 */
[----:B--2---:R-:W-:-:S07]  /*e290*/  FADD.FTZ R21, R129, R44 ;  /* 0x0000002c81157221 */ /* 0x004fce0000010000 */
[----:B------:R-:W2:Y:S01]  /*e2a0*/  MUFU.EX2 R30, R30 ;  /* 0x0000001e001e7308 */ /* 0x000ea20000000800 */
[C---:B-1----:R-:W-:Y:S01]  /*e2b0*/  FADD.FTZ R44, R28.reuse, R21 ;  /* 0x000000151c2c7221 */ /* 0x042fe20000010000 */
[----:B------:R-:W-:-:S06]  /*e2c0*/  F2FP.F16.F32.PACK_AB R129, R28, R129 ;  /* 0x000000811c81723e */ /* 0x000fcc00000000ff */
[----:B------:R-:W-:Y:S01]  /*e2d0*/  MUFU.EX2 R32, R32 ;  /* 0x0000002000207308 */ /* 0x000fe20000000800 */
[----:B0-----:R-:W-:-:S07]  /*e2e0*/  FADD.FTZ R21, R131, R44 ;  /* 0x0000002c83157221 */ /* 0x001fce0000010000 */
[----:B------:R-:W0:Y:S01]  /*e2f0*/  MUFU.EX2 R69, R69 ;  /* 0x0000004500457308 */ /* 0x000e220000000800 */
[C---:B--2---:R-:W-:Y:S01]  /*e300*/  FADD.FTZ R21, R30.reuse, R21 ;  /* 0x000000151e157221 */ /* 0x044fe20000010000 */
[----:B------:R-:W-:-:S06]  /*e310*/  F2FP.F16.F32.PACK_AB R131, R30, R131 ;  /* 0x000000831e83723e */ /* 0x000fcc00000000ff */
[----:B------:R-:W-:Y:S08]  /*e320*/  MUFU.EX2 R71, R71 ;  /* 0x0000004700477308 */ /* 0x000ff00000000800 */
[----:B------:R-:W1:Y:S01]  /*e330*/  MUFU.EX2 R73, R73 ;  /* 0x0000004900497308 */ /* 0x000e620000000800 */
[----:B0-----:R-:W-:-:S07]  /*e340*/  F2FP.F16.F32.PACK_AB R125, R69, R32 ;  /* 0x00000020457d723e */ /* 0x001fce00000000ff */
[----:B------:R0:W2:Y:S08]  /*e350*/  MUFU.EX2 R121, R34 ;  /* 0x0000002200797308 */ /* 0x0000b00000000800 */
[----:B------:R-:W4:Y:S01]  /*e360*/  MUFU.EX2 R78, R78 ;  /* 0x0000004e004e7308 */ /* 0x000f220000000800 */
[----:B0-----:R-:W-:Y:S01]  /*e370*/  FADD.FTZ R34, R32, R21 ;  /* 0x0000001520227221 */ /* 0x001fe20000010000 */
[----:B-1----:R-:W-:-:S03]  /*e380*/  F2FP.F16.F32.PACK_AB R127, R73, R71 ;  /* 0x00000047497f723e */ /* 0x002fc600000000ff */
[----:B------:R-:W-:-:S03]  /*e390*/  FADD.FTZ R34, R69, R34 ;  /* 0x0000002245227221 */ /* 0x000fc60000010000 */
[----:B------:R-:W0:Y:S01]  /*e3a0*/  MUFU.EX2 R123, R36 ;  /* 0x00000024007b7308 */ /* 0x000e220000000800 */
[----:B------:R-:W-:-:S04]  /*e3b0*/  FADD.FTZ R34, R71, R34 ;  /* 0x0000002247227221 */ /* 0x000fc80000010000 */
[----:B------:R-:W-:-:S03]  /*e3c0*/  FADD.FTZ R34, R73, R34 ;  /* 0x0000002249227221 */ /* 0x000fc60000010000 */
[----:B------:R-:W1:Y:S01]  /*e3d0*/  MUFU.EX2 R40, R40 ;  /* 0x0000002800287308 */ /* 0x000e620000000800 */
[----:B--2---:R-:W-:Y:S01]  /*e3e0*/  FADD.FTZ R34, R121, R34 ;  /* 0x0000002279227221 */ /* 0x004fe20000010000 */
[----:B----4-:R-:W-:-:S03]  /*e3f0*/  F2FP.F16.F32.PACK_AB R121, R78, R121 ;  /* 0x000000794e79723e */ /* 0x010fc600000000ff */
[----:B------:R-:W-:-:S04]  /*e400*/  FADD.FTZ R34, R78, R34 ;  /* 0x000000224e227221 */ /* 0x000fc80000010000 */
[----:B0-----:R-:W-:-:S04]  /*e410*/  FADD.FTZ R34, R123, R34 ;  /* 0x000000227b227221 */ /* 0x001fc80000010000 */
[C---:B-1----:R-:W-:Y:S01]  /*e420*/  FADD.FTZ R2, R40.reuse, R34 ;  /* 0x0000002228027221 */ /* 0x042fe20000010000 */
[----:B------:R-:W-:Y:S01]  /*e430*/  F2FP.F16.F32.PACK_AB R123, R40, R123 ;  /* 0x0000007b287b723e */ /* 0x000fe200000000ff */
[----:B---3--:R-:W-:Y:S06]  /*e440*/  @P2 BRA `(.L_x_915) ;  /* 0xffffffc800dc2947 */ /* 0x008fec000383ffff */
.L_x_898:
[----:B------:R-:W-:Y:S06]  /*e450*/  BAR.ARV 0x8, 0x1a0 ;  /* 0x0206800000007b1d */ /* 0x000fec0000002000 */
[----:B------:R-:W-:Y:S05]  /*e460*/  @!P0 BRA `(.L_x_916) ;  /* 0x0000000000048947 */ /* 0x000fea0003800000 */
[----:B------:R-:W-:Y:S01]  /*e470*/  BPT.TRAP 0x1 ;  /* 0x000000040000795c */ /* 0x000fe20000300000 */
.L_x_916:
[----:B------:R-:W-:Y:S01]  /*e480*/  ULEA UR5, UR39, UR45, 0x3 ;  /* 0x0000002d27057291 */ /* 0x000fe2000f8e183f */
[----:B------:R-:W-:-:S05]  /*e490*/  IMAD.U32 R0, RZ, RZ, UR38 ;  /* 0x00000026ff007e24 */ /* 0x000fca000f8e00ff */
[----:B------:R-:W-:-:S04]  /*e4a0*/  SHF.L.U32 R0, R0, 0x1f, RZ ;  /* 0x0000001f00007819 */ /* 0x000fc800000006ff */
[----:B------:R0:W1:Y:S01]  /*e4b0*/  SYNCS.PHASECHK.TRANS64.TRYWAIT P2, [UR5+0x16850], R0 ;  /* 0x01685000ff0075a7 */ /* 0x0000620008040145 */
[----:B------:R-:W-:Y:S05]  /*e4c0*/  @!P0 BRA `(.L_x_917) ;  /* 0x0000000000048947 */ /* 0x000fea0003800000 */
[----:B------:R-:W-:Y:S01]  /*e4d0*/  BPT.TRAP 0x1 ;  /* 0x000000040000795c */ /* 0x000fe20000300000 */
.L_x_917:
[----:B-1----:R-:W-:Y:S05]  /*e4e0*/  @P2 BRA `(.L_x_918) ;  /* 0x0000000000082947 */ /* 0x002fea0003800000 */
[----:B------:R-:W1:Y:S02]  /*e4f0*/  SYNCS.PHASECHK.TRANS64.TRYWAIT P0, [UR5+0x16850], R0 ;  /* 0x01685000ff0075a7 */ /* 0x000e640008000145 */
[----:B-1----:R-:W-:Y:S05]  /*e500*/  @!P0 BRA `(.L_x_919) ;  /* 0x0000006800488947 */ /* 0x002fea0003800000 */
.L_x_918:
[----:B------:R-:W-:Y:S01]  /*e510*/  UIADD3 UR45, UR45, 0x400, URZ ;  /* 0x000004002d2d7890 */ /* 0x000fe2000fffe03f */
[----:B------:R-:W-:Y:S01]  /*e520*/  WARPGROUP.ARRIVE ;  /* 0x00000000000079c5 */ /* 0x000fe20000000000 */
[----:B------:R-:W-:Y:S01]  /*e530*/  UMOV UR7, 0x40000040 ;  /* 0x4000004000077882 */ /* 0x000fe20000000000 */
[----:B01----:R-:W0:Y:S01]  /*e540*/  SHFL.BFLY PT, R0, R3, 0x2, 0x1f ;  /* 0x0c401f0003007f89 */ /* 0x003e2200000e0000 */
[----:B------:R-:W-:Y:S01]  /*e550*/  USHF.R.U32.HI UR45, URZ, 0x4, UR45 ;  /* 0x000000043f2d7899 */ /* 0x000fe2000801162d */
[----:B------:R-:W-:Y:S01]  /*e560*/  IMAD.U32 R13, RZ, RZ, UR5 ;  /* 0x00000005ff0d7e24 */ /* 0x000fe2000f8e00ff */
[----:B------:R-:W-:Y:S01]  /*e570*/  UIADD3 UR37, UR37, 0x1, URZ ;  /* 0x0000000125257890 */ /* 0x000fe2000fffe03f */
[----:B------:R-:W1:Y:S01]  /*e580*/  SHFL.BFLY PT, R5, R2, 0x2, 0x1f ;  /* 0x0c401f0002057f89 */ /* 0x000e6200000e0000 */
[----:B------:R-:W-:Y:S01]  /*e590*/  ULOP3.LUT UR4, UR45, 0x3fff, URZ, 0xc0, !UPT ;  /* 0x00003fff2d047892 */ /* 0x000fe2000f8ec03f */
[----:B------:R-:W-:Y:S02]  /*e5a0*/  IMAD.MOV.U32 R8, RZ, RZ, RZ ;  /* 0x000000ffff087224 */ /* 0x000fe400078e00ff */
[----:B------:R-:W-:Y:S01]  /*e5b0*/  IMAD.U32 R12, RZ, RZ, UR10 ;  /* 0x0000000aff0c7e24 */ /* 0x000fe2000f8e00ff */
[----:B------:R-:W-:-:S02]  /*e5c0*/  ULEA UR4, UR39, UR4, 0xa ;  /* 0x0000000427047291 */ /* 0x000fc4000f8e503f */
[----:B------:R-:W-:-:S04]  /*e5d0*/  UIADD3 UR39, UR39, 0x1, URZ ;  /* 0x0000000127277890 */ /* 0x000fc8000fffe03f */
[----:B------:R-:W-:Y:S01]  /*e5e0*/  UISETP.NE.AND UP0, UPT, UR39, 0x2, UPT ;  /* 0x000000022700788c */ /* 0x000fe2000bf05270 */
[----:B------:R-:W-:Y:S02]  /*e5f0*/  UMOV UR6, UR4 ;  /* 0x0000000400067c82 */ /* 0x000fe40008000000 */
[----:B------:R-:W-:Y:S01]  /*e600*/  HGMMA.64x64x16.F32 R88, R148, gdesc[UR4].tnspB, R88, gsb0 ;  /* 0x40e0000494587df0 */ /* 0x000fe20008000858 */
[----:B------:R-:W-:Y:S01]  /*e610*/  UIADD3 UR6, UR4, 0x80, URZ ;  /* 0x0000008004067890 */ /* 0x000fe2000fffe03f */
[----:B------:R-:W-:Y:S01]  /*e620*/  UMOV UR7, 0x40000040 ;  /* 0x4000004000077882 */ /* 0x000fe20000000000 */
[----:B------:R-:W-:Y:S01]  /*e630*/  USEL UR39, UR39, URZ, UP0 ;  /* 0x0000003f27277287 */ /* 0x000fe20008000000 */
[----:B0-----:R-:W-:Y:S01]  /*e640*/  FADD.FTZ R0, R0, R3 ;  /* 0x0000000300007221 */ /* 0x001fe20000010000 */
[----:B------:R-:W-:Y:S02]  /*e650*/  IMAD.MOV.U32 R3, RZ, RZ, RZ ;  /* 0x000000ffff037224 */ /* 0x000fe400078e00ff */
[----:B-1----:R-:W-:Y:S01]  /*e660*/  FADD.FTZ R4, R5, R2 ;  /* 0x0000000205047221 */ /* 0x002fe20000010000 */
[----:B------:R-:W-:Y:S01]  /*e670*/  IMAD.MOV.U32 R2, RZ, RZ, -0x800000 ;  /* 0xff800000ff027424 */ /* 0x000fe200078e00ff */
[----:B------:R-:W0:Y:S04]  /*e680*/  SHFL.BFLY PT, R5, R0, 0x1, 0x1f ;  /* 0x0c201f0000057f89 */ /* 0x000e2800000e0000 */
[----:B------:R-:W1:Y:S01]  /*e690*/  SHFL.BFLY PT, R9, R4, 0x1, 0x1f ;  /* 0x0c201f0004097f89 */ /* 0x000e6200000e0000 */
[----:B0-----:R-:W-:Y:S01]  /*e6a0*/  FADD.FTZ R10, R0, R5 ;  /* 0x00000005000a7221 */ /* 0x001fe20000010000 */
[----:B------:R-:W-:-:S02]  /*e6b0*/  IMAD.MOV.U32 R0, RZ, RZ, -0x800000 ;  /* 0xff800000ff007424 */ /* 0x000fc400078e00ff */
[----:B-1----:R-:W-:Y:S02]  /*e6c0*/  FADD.FTZ R11, R4, R9 ;  /* 0x00000009040b7221 */ /* 0x002fe40000010000 */
[----:B------:R-:W-:Y:S01]  /*e6d0*/  FSETP.NE.FTZ.AND P0, PT, R10, RZ, PT ;  /* 0x000000ff0a00720b */ /* 0x000fe20003f15000 */
[----:B------:R-:W-:Y:S02]  /*e6e0*/  IMAD.U32 R4, RZ, RZ, UR10 ;  /* 0x0000000aff047e24 */ /* 0x000fe4000f8e00ff */
[----:B------:R-:W-:-:S10]  /*e6f0*/  FSETP.NE.FTZ.AND P2, PT, R11, RZ, PT ;  /* 0x000000ff0b00720b */ /* 0x000fd40003f55000 */
[----:B------:R-:W-:Y:S01]  /*e700*/  @P0 MUFU.RCP R3, R10 ;  /* 0x0000000a00030308 */ /* 0x000fe20000001000 */
[----:B------:R-:W-:Y:S02]  /*e710*/  @P0 FMUL.FTZ R4, R4, 0.69314718246459960938 ;  /* 0x3f31721804040820 */ /* 0x000fe40000410000 */
[----:B------:R-:W-:-:S05]  /*e720*/  @P2 FMUL.FTZ R12, R12, 0.69314718246459960938 ;  /* 0x3f3172180c0c2820 */ /* 0x000fca0000410000 */
[----:B------:R0:W1:Y:S08]  /*e730*/  @P0 MUFU.LG2 R5, R10 ;  /* 0x0000000a00050308 */ /* 0x0000700000000c00 */
[----:B------:R-:W2:Y:S01]  /*e740*/  @P2 MUFU.LG2 R9, R11 ;  /* 0x0000000b00092308 */ /* 0x000ea20000000c00 */
[----:B0-----:R-:W-:-:S05]  /*e750*/  @!P1 VIADD R10, R13, 0x16860 ;  /* 0x000168600d0a9836 */ /* 0x001fca0000000000 */
[----:B------:R-:W-:Y:S02]  /*e760*/  @!P1 PRMT R10, RZ, 0x654, R10 ;  /* 0x00000654ff0a9816 */ /* 0x000fe4000000000a */
[----:B------:R-:W0:Y:S01]  /*e770*/  @P2 MUFU.RCP R8, R11 ;  /* 0x0000000b00082308 */ /* 0x000e220000001000 */
[----:B------:R-:W-:Y:S02]  /*e780*/  WARPGROUP.DEPBAR.LE gsb0, 0x0 ;  /* 0x00008000000079c5 */ /* 0x000fe40000010000 */
[----:B------:R-:W-:Y:S01]  /*e790*/  WARPGROUP.ARRIVE ;  /* 0x00000000000079c5 */ /* 0x000fe20000000000 */
[----:B-1----:R-:W-:-:S04]  /*e7a0*/  @P0 FMUL.FTZ R5, R5, 0.69314718246459960938 ;  /* 0x3f31721805050820 */ /* 0x002fc80000410000 */
[----:B------:R-:W-:Y:S01]  /*e7b0*/  @P0 FFMA.FTZ R2, R4, R7, R5 ;  /* 0x0000000704020223 */ /* 0x000fe20000010005 */
[----:B------:R-:W-:Y:S01]  /*e7c0*/  HGMMA.64x64x16.F32 R88, R144, gdesc[UR4].tnspB, R88, gsb0 ;  /* 0x40e0000490587df0 */ /* 0x000fe20008000858 */
[----:B------:R-:W-:Y:S01]  /*e7d0*/  UIADD3 UR6, UR4, 0x100, URZ ;  /* 0x0000010004067890 */ /* 0x000fe2000fffe03f */
[----:B--2---:R-:W-:Y:S01]  /*e7e0*/  @P2 FMUL.FTZ R9, R9, 0.69314718246459960938 ;  /* 0x3f31721809092820 */ /* 0x004fe20000410000 */
[----:B------:R-:W-:Y:S01]  /*e7f0*/  UMOV UR7, 0x40000040 ;  /* 0x4000004000077882 */ /* 0x000fe20000000000 */
[----:B------:R-:W-:Y:S02]  /*e800*/  PLOP3.LUT P0, PT, PT, PT, PT, 0x8, 0x0 ;  /* 0x000000000000781c */ /* 0x000fe40003f0e170 */
        /* <DEDUP_REMOVED lines=50> */
[-C--:B0-----:R-:W-:Y:S01]  /*eb30*/  FMUL.FTZ R90, R90, R8.reuse ;  /* 0x000000085a5a7220 */ /* 0x081fe20000410000 */
        /* <DEDUP_REMOVED lines=14> */
[----:B-1----:R-:W-:-:S07]  /*ec20*/  FMUL.FTZ R119, R119, R8 ;  /* 0x0000000877777220 */ /* 0x002fce0000410000 */
.L_x_849:
[----:B------:R-:W0:Y:S01]  /*ec30*/  S2R R4, SR_CgaCtaId ;  /* 0x0000000000047919 */ /* 0x000e220000008800 */
[----:B------:R-:W-:Y:S01]  /*ec40*/  MOV R3, 0x400 ;  /* 0x0000040000037802 */ /* 0x000fe20000000f00 */
[----:B------:R-:W-:Y:S01]  /*ec50*/  BSSY B0, `(.L_x_920) ;  /* 0x000018e000007945 */ /* 0x000fe20003800000 */
[----:B------:R-:W-:Y:S02]  /*ec60*/  BAR.SYNC.DEFER_BLOCKING 0x5, 0x1a0 ;  /* 0x0146800000007b1d */ /* 0x000fe40000010000 */
[----:B0-----:R-:W-:-:S05]  /*ec70*/  LEA R3, R4, R3, 0x18 ;  /* 0x0000000304037211 */ /* 0x001fca00078ec0ff */
[----:B------:R-:W0:Y:S02]  /*ec80*/  LDS.128 R152, [R3+0x168d0] ;  /* 0x0168d00003987984 */ /* 0x000e240000000c00 */
[----:B0-----:R-:W-:Y:S02]  /*ec90*/  R2UR UR6, R154 ;  /* 0x000000009a0672ca */ /* 0x001fe400000e0000 */
[----:B------:R-:W-:Y:S01]  /*eca0*/  R2UR UR5, R155 ;  /* 0x000000009b0572ca */ /* 0x000fe200000e0000 */
[----:B------:R-:W-:Y:S06]  /*ecb0*/  BAR.ARV 0x4, 0x1a0 ;  /* 0x0106800000007b1d */ /* 0x000fec0000002000 */
[----:B------:R-:W-:Y:S08]  /*ecc0*/  @P0 BRA `(.L_x_921) ;  /* 0x0000000c00b40947 */ /* 0x000ff00003800000 */
[----:B------:R-:W2:Y:S01]  /*ecd0*/  LDL R5, [R1+0x8] ;  /* 0x0000080001057983 */ /* 0x000ea20000100800 */
[----:B------:R-:W-:Y:S01]  /*ece0*/  ULDC.64 UR8, c[0x0][0xbd8] ;  /* 0x0002f60000087ab9 */ /* 0x000fe20000000a00 */
[----:B------:R-:W-:Y:S01]  /*ecf0*/  F2FP.F16.F32.PACK_AB R112, R113, R112 ;  /* 0x000000707170723e */ /* 0x000fe200000000ff */
[----:B------:R-:W-:Y:S01]  /*ed00*/  UISETP.NE.U32.AND UP0, UPT, UR8, URZ, UPT ;  /* 0x0000003f0800728c */ /* 0x000fe2000bf05070 */
[----:B------:R-:W0:Y:S01]  /*ed10*/  S2R R4, SR_SWINHI ;  /* 0x0000000000047919 */ /* 0x000e220000002f00 */
[----:B------:R-:W-:Y:S02]  /*ed20*/  F2FP.F16.F32.PACK_AB R12, R12, R27 ;  /* 0x0000001b0c0c723e */ /* 0x000fe400000000ff */
[----:B------:R-:W-:Y:S01]  /*ed30*/  UISETP.NE.AND.EX UP0, UPT, UR9, URZ, UPT, UP0 ;  /* 0x0000003f0900728c */ /* 0x000fe2000bf05300 */
[----:B------:R-:W-:Y:S02]  /*ed40*/  F2FP.F16.F32.PACK_AB R13, R13, R106 ;  /* 0x0000006a0d0d723e */ /* 0x000fe400000000ff */
[----:B------:R-:W-:Y:S01]  /*ed50*/  ULDC.64 UR8, c[0x0][0xbd8] ;  /* 0x0002f60000087ab9 */ /* 0x000fe20000000a00 */
[----:B------:R-:W-:Y:S01]  /*ed60*/  F2FP.F16.F32.PACK_AB R14, R14, R25 ;  /* 0x000000190e0e723e */ /* 0x000fe200000000ff */
[----:B------:R-:W-:Y:S01]  /*ed70*/  UIMAD.WIDE UR8, UR42, 0x4, UR8 ;  /* 0x000000042a0878a5 */ /* 0x000fe2000f8e0208 */
[----:B------:R-:W-:-:S02]  /*ed80*/  F2FP.F16.F32.PACK_AB R15, R15, R110 ;  /* 0x0000006e0f0f723e */ /* 0x000fc400000000ff */
[----:B------:R-:W-:Y:S02]  /*ed90*/  F2FP.F16.F32.PACK_AB R113, R115, R114 ;  /* 0x000000727371723e */ /* 0x000fe400000000ff */
[----:B------:R-:W-:Y:S01]  /*eda0*/  F2FP.F16.F32.PACK_AB R114, R117, R116 ;  /* 0x000000747572723e */ /* 0x000fe200000000ff */
[----:B------:R-:W-:Y:S01]  /*edb0*/  IMAD.U32 R25, RZ, RZ, UR9 ;  /* 0x00000009ff197e24 */ /* 0x000fe2000f8e00ff */
[----:B------:R-:W-:Y:S02]  /*edc0*/  F2FP.F16.F32.PACK_AB R115, R119, R118 ;  /* 0x000000767773723e */ /* 0x000fe400000000ff */
[----:B------:R-:W-:Y:S02]  /*edd0*/  MOV R20, R3 ;  /* 0x0000000300147202 */ /* 0x000fe40000000f00 */
[----:B0-----:R-:W-:Y:S01]  /*ede0*/  MOV R21, R4 ;  /* 0x0000000400157202 */ /* 0x001fe20000000f00 */
[----:B------:R-:W0:Y:S08]  /*edf0*/  LDC R18, c[0x0][0xa88] ;  /* 0x0002a200ff127b82 */ /* 0x000e300000000800 */
        /* <DEDUP_REMOVED lines=16> */
[--C-:B------:R-:W-:Y:S01]  /*ef00*/  IMAD.X R11, RZ, RZ, R5.reuse, P2 ;  /* 0x000000ffff0b7224 */ /* 0x100fe200010e0605 */
[----:B------:R-:W-:Y:S01]  /*ef10*/  LOP3.LUT R4, R7, R4, RZ, 0x3c, !PT ;  /* 0x0000000407047212 */ /* 0x000fe200078e3cff */
[----:B------:R-:W-:Y:S01]  /*ef20*/  IMAD.X R7, RZ, RZ, R5, P0 ;  /* 0x000000ffff077224 */ /* 0x000fe200000e0605 */
[----:B------:R-:W-:-:S02]  /*ef30*/  LOP3.LUT R6, R6, R17, RZ, 0x3c, !PT ;  /* 0x0000001106067212 */ /* 0x000fc400078e3cff */
[----:B------:R-:W-:Y:S02]  /*ef40*/  MOV R28, R8 ;  /* 0x00000008001c7202 */ /* 0x000fe40000000f00 */
[----:B------:R-:W-:Y:S02]  /*ef50*/  MOV R29, R10 ;  /* 0x0000000a001d7202 */ /* 0x000fe40000000f00 */
[----:B------:R-:W-:Y:S02]  /*ef60*/  MOV R30, R4 ;  /* 0x00000004001e7202 */ /* 0x000fe40000000f00 */
[----:B------:R-:W-:Y:S02]  /*ef70*/  MOV R26, R6 ;  /* 0x00000006001a7202 */ /* 0x000fe40000000f00 */
[----:B------:R-:W-:Y:S01]  /*ef80*/  F2FP.F16.F32.PACK_AB R8, R89, R24 ;  /* 0x000000185908723e */ /* 0x000fe200000000ff */
[----:B------:R-:W-:Y:S01]  /*ef90*/  IMAD.U32 R24, RZ, RZ, UR8 ;  /* 0x00000008ff187e24 */ /* 0x000fe2000f8e00ff */
[----:B------:R-:W-:Y:S01]  /*efa0*/  F2FP.F16.F32.PACK_AB R9, R91, R90 ;  /* 0x0000005a5b09723e */ /* 0x000fe200000000ff */
[----:B------:R-:W-:Y:S01]  /*efb0*/  ULDC.64 UR8, c[0x0][0xbe0] ;  /* 0x0002f80000087ab9 */ /* 0x000fe20000000a00 */
[----:B------:R-:W-:-:S02]  /*efc0*/  F2FP.F16.F32.PACK_AB R10, R93, R92 ;  /* 0x0000005c5d0a723e */ /* 0x000fc400000000ff */
[----:B------:R-:W-:Y:S02]  /*efd0*/  F2FP.F16.F32.PACK_AB R11, R95, R94 ;  /* 0x0000005e5f0b723e */ /* 0x000fe400000000ff */
[----:B------:R-:W-:Y:S02]  /*efe0*/  F2FP.F16.F32.PACK_AB R4, R97, R96 ;  /* 0x000000606104723e */ /* 0x000fe400000000ff */
[----:B------:R-:W-:Y:S01]  /*eff0*/  F2FP.F16.F32.PACK_AB R5, R99, R98 ;  /* 0x000000626305723e */ /* 0x000fe200000000ff */
[----:B------:R-:W-:Y:S01]  /*f000*/  STSM.16.M88.4 [R30], R8 ;  /* 0x000000081e007844 */ /* 0x000fe20000000200 */
[----:B------:R-:W-:Y:S02]  /*f010*/  F2FP.F16.F32.PACK_AB R6, R101, R100 ;  /* 0x000000646506723e */ /* 0x000fe400000000ff */
[----:B------:R-:W-:Y:S02]  /*f020*/  F2FP.F16.F32.PACK_AB R7, R103, R102 ;  /* 0x000000666707723e */ /* 0x000fe400000000ff */
[----:B------:R-:W-:-:S03]  /*f030*/  PLOP3.LUT P0, PT, PT, PT, UP0, 0x80, 0x0 ;  /* 0x000000000000781c */ /* 0x000fc60003f0f008 */
[----:B------:R1:W-:Y:S04]  /*f040*/  STSM.16.M88.4 [R29], R4 ;  /* 0x000000041d007844 */ /* 0x0003e80000000200 */
[----:B------:R2:W-:Y:S04]  /*f050*/  STSM.16.M88.4 [R28], R12 ;  /* 0x0000000c1c007844 */ /* 0x0005e80000000200 */
[----:B------:R2:W-:Y:S01]  /*f060*/  STSM.16.M88.4 [R26], R112 ;  /* 0x000000701a007844 */ /* 0x0005e20000000200 */
[----:B------:R-:W-:Y:S01]  /*f070*/  UISETP.NE.U32.AND UP1, UPT, UR8, URZ, UPT ;  /* 0x0000003f0800728c */ /* 0x000fe2000bf25070 */
[----:B------:R-:W-:Y:S03]  /*f080*/  BAR.SYNC.DEFER_BLOCKING 0x1, 0x180 ;  /* 0x0046000000007b1d */ /* 0x000fe60000010000 */
[----:B------:R-:W-:-:S06]  /*f090*/  UISETP.NE.AND.EX UP1, UPT, UR9, URZ, UPT, UP1 ;  /* 0x0000003f0900728c */ /* 0x000fcc000bf25310 */
[----:B------:R-:W-:-:S05]  /*f0a0*/  PLOP3.LUT P1, PT, PT, PT, UP1, 0x80, 0x0 ;  /* 0x000000000000781c */ /* 0x000fca0003f2f018 */
[----:B------:R-:W-:Y:S02]  /*f0b0*/  @UP1 ULDC.64 UR8, c[0x0][0xbe0] ;  /* 0x0002f80000081ab9 */ /* 0x000fe40000000a00 */
[----:B------:R-:W-:-:S06]  /*f0c0*/  @UP1 UIMAD.WIDE UR8, UR42, 0x4, UR8 ;  /* 0x000000042a0818a5 */ /* 0x000fcc000f8e0208 */
[----:B-1----:R-:W-:Y:S02]  /*f0d0*/  IMAD.U32 R4, RZ, RZ, UR8 ;  /* 0x00000008ff047e24 */ /* 0x002fe4000f8e00ff */
[----:B------:R-:W-:Y:S01]  /*f0e0*/  IMAD.U32 R5, RZ, RZ, UR9 ;  /* 0x00000009ff057e24 */ /* 0x000fe2000f8e00ff */
[----:B------:R-:W3:Y:S01]  /*f0f0*/  @P0 LDG.E R17, desc[UR46][R24.64] ;  /* 0x0000002e18110981 */ /* 0x000ee2000c1e1900 */
[----:B------:R-:W-:-:S03]  /*f100*/  UMOV UR4, URZ ;  /* 0x0000003f00047c82 */ /* 0x000fc60008000000 */
[----:B0-----:R2:W5:Y:S01]  /*f110*/  @P1 LDG.E R18, desc[UR46][R4.64] ;  /* 0x0000002e04121981 */ /* 0x001562000c1e1900 */
[----:B---3--:R-:W-:Y:S01]  /*f120*/  @P0 R2UR UR4, R17 ;  /* 0x00000000110402ca */ /* 0x008fe200000e0000 */
[----:B--2---:R-:W-:-:S14]  /*f130*/  @P1 BRA `(.L_x_922) ;  /* 0x0000000000101947 */ /* 0x004fdc0003800000 */
[----:B------:R-:W-:Y:S05]  /*f140*/  @!P0 BRA `(.L_x_922) ;  /* 0x00000000000c8947 */ /* 0x000fea0003800000 */
[----:B------:R-:W2:Y:S04]  /*f150*/  LDG.E R5, desc[UR46][R24.64] ;  /* 0x0000002e18057981 */ /* 0x000ea8000c1e1900 */
[----:B-----5:R-:W2:Y:S02]  /*f160*/  LDG.E R18, desc[UR46][R24.64+0x4] ;  /* 0x0000042e18127981 */ /* 0x020ea4000c1e1900 */
[----:B--2---:R-:W-:-:S07]  /*f170*/  IMAD.IADD R18, R18, 0x1, -R5 ;  /* 0x0000000112127824 */ /* 0x004fce00078e0a05 */
.L_x_922:
[----:B------:R-:W2:Y:S01]  /*f180*/  LDL R5, [R1+0x4] ;  /* 0x0000040001057983 */ /* 0x000ea20000100800 */
[----:B------:R-:W-:Y:S01]  /*f190*/  USHF.R.S32.HI UR13, URZ, 0x1f, UR41 ;  /* 0x0000001f3f0d7899 */ /* 0x000fe20008011429 */
[----:B------:R-:W-:Y:S01]  /*f1a0*/  ULDC.64 UR14, c[0x0][0xb70] ;  /* 0x0002dc00000e7ab9 */ /* 0x000fe20000000a00 */
[----:B------:R-:W0:Y:S01]  /*f1b0*/  S2R R4, SR_TID.X ;  /* 0x0000000000047919 */ /* 0x000e220000002100 */
[----:B------:R-:W-:Y:S02]  /*f1c0*/  USHF.R.S32.HI UR7, URZ, 0x1f, UR42 ;  /* 0x0000001f3f077899 */ /* 0x000fe4000801142a */
[----:B------:R-:W-:Y:S02]  /*f1d0*/  USHF.R.S32.HI UR11, URZ, 0x1f, UR4 ;  /* 0x0000001f3f0b7899 */ /* 0x000fe40008011404 */
[----:B------:R-:W-:Y:S01]  /*f1e0*/  UIMAD UR12, UR13, UR14, URZ ;  /* 0x0000000e0d0c72a4 */ /* 0x000fe2000f8e023f */
        /* <DEDUP_REMOVED lines=9> */
[----:B------:R-:W-:-:S06]  /*f280*/  UIMAD UR7, UR10, UR15, UR7 ;  /* 0x0000000f0a0772a4 */ /* 0x000fcc000f8e0207 */
[----:B------:R-:W-:Y:S02]  /*f290*/  IMAD.U32 R7, RZ, RZ, UR7 ;  /* 0x00000007ff077e24 */ /* 0x000fe4000f8e00ff */
[----:B0-----:R-:W-:-:S05]  /*f2a0*/  VIADD R6, R4, 0xffffff80 ;  /* 0xffffff8004067836 */ /* 0x001fca0000000000 */
[----:B------:R-:W-:-:S04]  /*f2b0*/  SHF.R.S32.HI R8, RZ, 0x1f, R6 ;  /* 0x0000001fff087819 */ /* 0x000fc80000011406 */
[----:B------:R-:W-:-:S04]  /*f2c0*/  LEA.HI R8, R8, R6, RZ, 0x7 ;  /* 0x0000000608087211 */ /* 0x000fc800078f38ff */
[----:B------:R-:W-:-:S05]  /*f2d0*/  LOP3.LUT R8, R8, 0xffffff80, RZ, 0xc0, !PT ;  /* 0xffffff8008087812 */ /* 0x000fca00078ec0ff */
[----:B------:R-:W-:-:S05]  /*f2e0*/  IMAD.IADD R8, R6, 0x1, -R8 ;  /* 0x0000000106087824 */ /* 0x000fca00078e0a08 */
[----:B------:R-:W-:Y:S01]  /*f2f0*/  LOP3.LUT P0, RZ, R8, 0x3, RZ, 0xc0, !PT ;  /* 0x0000000308ff7812 */ /* 0x000fe2000780c0ff */
[--C-:B------:R-:W-:Y:S01]  /*f300*/  IMAD.MOV.U32 R28, RZ, RZ, R19.reuse ;  /* 0x000000ffff1c7224 */ /* 0x100fe200078e0013 */
[----:B------:R-:W-:Y:S01]  /*f310*/  SHF.R.S32.HI R29, RZ, 0x1f, R19 ;  /* 0x0000001fff1d7819 */ /* 0x000fe20000011413 */
[----:B------:R-:W-:Y:S01]  /*f320*/  VIADD R3, R3, 0x16820 ;  /* 0x0001682003037836 */ /* 0x000fe20000000000 */
[----:B------:R-:W-:-:S04]  /*f330*/  SHF.R.S32.HI R157, RZ, 0x1f, R156 ;  /* 0x0000001fff9d7819 */ /* 0x000fc8000001149c */
[----:B------:R-:W-:Y:S01]  /*f340*/  PRMT R3, RZ, 0x654, R3 ;  /* 0x00000654ff037816 */ /* 0x000fe20000000003 */
[----:B------:R-:W-:Y:S01]  /*f350*/  BSSY B1, `(.L_x_923) ;  /* 0x0000055000017945 */ /* 0x000fe20003800000 */
[----:B--2---:R-:W-:Y:S02]  /*f360*/  IMAD R9, R23, 0xc0, R5 ;  /* 0x000000c017097824 */ /* 0x004fe400078e0205 */
[----:B------:R-:W-:-:S03]  /*f370*/  IMAD R5, R156, 0x40, R19 ;  /* 0x000000409c057824 */ /* 0x000fc600078e0213 */
        /* <DEDUP_REMOVED lines=8> */
[----:B-----5:R-:W-:Y:S01]  /*f400*/  ISETP.GE.OR P1, PT, R9, R18, P0 ;  /* 0x000000120900720c */ /* 0x020fe20000726670 */
[----:B------:R-:W-:Y:S01]  /*f410*/  IMAD.X R9, RZ, RZ, R21, P3 ;  /* 0x000000ffff097224 */ /* 0x000fe200018e0615 */
[----:B------:R-:W-:Y:S01]  /*f420*/  LEA.HI.X R31, R6, UR9, R7, 0x2, P2 ;  /* 0x00000009061f7c11 */ /* 0x000fe200090f1407 */
[----:B------:R-:W-:Y:S01]  /*f430*/  ULDC.64 UR8, c[0x0][0xaa0] ;  /* 0x0002a80000087ab9 */ /* 0x000fe20000000a00 */
[----:B------:R-:W-:-:S02]  /*f440*/  IADD3 R15, P2, R20, 0x1800, RZ ;  /* 0x00001800140f7810 */ /* 0x000fc40007f5e0ff */
[C---:B------:R-:W-:Y:S02]  /*f450*/  IADD3 R7, P4, R20.reuse, 0x4800, RZ ;  /* 0x0000480014077810 */ /* 0x040fe40007f9e0ff */
[----:B------:R-:W-:Y:S01]  /*f460*/  ISETP.GE.OR P0, PT, R5, R18, P0 ;  /* 0x000000120500720c */ /* 0x000fe20000706670 */
[----:B------:R-:W-:Y:S01]  /*f470*/  IMAD.X R13, RZ, RZ, R21, P2 ;  /* 0x000000ffff0d7224 */ /* 0x000fe200010e0615 */
[----:B------:R-:W-:Y:S02]  /*f480*/  LOP3.LUT R5, R20, 0x380, RZ, 0xc0, !PT ;  /* 0x0000038014057812 */ /* 0x000fe400078ec0ff */
[----:B------:R-:W-:Y:S01]  /*f490*/  LOP3.LUT R8, R15, 0x380, RZ, 0xc0, !PT ;  /* 0x000003800f087812 */ /* 0x000fe200078ec0ff */
[----:B------:R-:W-:Y:S01]  /*f4a0*/  @!P1 STG.E desc[UR46][R30.64], R2 ;  /* 0x000000021e009986 */ /* 0x000fe2000c10192e */
[----:B------:R-:W-:Y:S02]  /*f4b0*/  LOP3.LUT R6, R11, 0x380, RZ, 0xc0, !PT ;  /* 0x000003800b067812 */ /* 0x000fe400078ec0ff */
[----:B------:R-:W-:-:S02]  /*f4c0*/  LOP3.LUT R4, R7, 0x380, RZ, 0xc0, !PT ;  /* 0x0000038007047812 */ /* 0x000fc400078ec0ff */
[----:B------:R-:W-:Y:S02]  /*f4d0*/  SHF.R.U64 R5, R5, 0x3, RZ ;  /* 0x0000000305057819 */ /* 0x000fe400000012ff */
[----:B------:R-:W-:Y:S01]  /*f4e0*/  SHF.R.U64 R8, R8, 0x3, RZ ;  /* 0x0000000308087819 */ /* 0x000fe200000012ff */
[----:B------:R-:W-:Y:S01]  /*f4f0*/  IMAD.U32 R17, RZ, RZ, UR8 ;  /* 0x00000008ff117e24 */ /* 0x000fe2000f8e00ff */
[----:B------:R-:W-:Y:S01]  /*f500*/  SHF.R.U64 R6, R6, 0x3, RZ ;  /* 0x0000000306067819 */ /* 0x000fe200000012ff */
[----:B------:R-:W-:Y:S01]  /*f510*/  UIMAD UR7, UR11, UR8, URZ ;  /* 0x000000080b0772a4 */ /* 0x000fe2000f8e023f */
[----:B------:R-:W-:Y:S01]  /*f520*/  SHF.R.U64 R4, R4, 0x3, RZ ;  /* 0x0000000304047819 */ /* 0x000fe200000012ff */
[----:B------:R0:W-:Y:S01]  /*f530*/  @!P0 STG.E desc[UR46][R30.64+0x20], R0 ;  /* 0x000020001e008986 */ /* 0x0001e2000c10192e */
[----:B------:R-:W-:Y:S01]  /*f540*/  LOP3.LUT R20, R5, R20, RZ, 0x3c, !PT ;  /* 0x0000001405147212 */ /* 0x000fe200078e3cff */
[----:B------:R-:W-:Y:S01]  /*f550*/  IMAD.X R5, RZ, RZ, R21, P4 ;  /* 0x000000ffff057224 */ /* 0x000fe200020e0615 */
[----:B------:R-:W-:-:S02]  /*f560*/  LOP3.LUT R12, R8, R15, RZ, 0x3c, !PT ;  /* 0x0000000f080c7212 */ /* 0x000fc400078e3cff */
[----:B------:R-:W-:Y:S01]  /*f570*/  LOP3.LUT R8, R6, R11, RZ, 0x3c, !PT ;  /* 0x0000000b06087212 */ /* 0x000fe200078e3cff */
[----:B------:R-:W-:Y:S01]  /*f580*/  IMAD.WIDE.U32 R28, R17, UR4, R28 ;  /* 0x00000004111c7c25 */ /* 0x000fe2000f8e001c */
[----:B------:R-:W-:Y:S01]  /*f590*/  LOP3.LUT R4, R4, R7, RZ, 0x3c, !PT ;  /* 0x0000000704047212 */ /* 0x000fe200078e3cff */
[----:B------:R-:W-:Y:S01]  /*f5a0*/  UIMAD UR7, UR4, UR9, UR7 ;  /* 0x00000009040772a4 */ /* 0x000fe2000f8e0207 */
[----:B------:R1:W5:Y:S01]  /*f5b0*/  LD.E.128 R24, desc[UR46][R20.64] ;  /* 0x0000002e14187980 */ /* 0x000362000c101d00 */
[----:B------:R-:W-:Y:S01]  /*f5c0*/  IMAD R17, R23, -0xc0, R18 ;  /* 0xffffff4017117824 */ /* 0x000fe200078e0212 */
[----:B------:R-:W-:Y:S01]  /*f5d0*/  ULDC UR4, c[0x0][0xa8c] ;  /* 0x0002a30000047ab9 */ /* 0x000fe20000000800 */
[----:B0-----:R-:W-:Y:S01]  /*f5e0*/  VIADD R0, R156, 0x30 ;  /* 0x000000309c007836 */ /* 0x001fe20000000000 */
[----:B------:R-:W5:Y:S01]  /*f5f0*/  LD.E.128 R12, desc[UR46][R12.64] ;  /* 0x0000002e0c0c7980 */ /* 0x000f62000c101d00 */
[----:B------:R-:W-:Y:S01]  /*f600*/  ISETP.GE.AND P0, PT, R19, UR4, PT ;  /* 0x0000000413007c0c */ /* 0x000fe2000bf06270 */
[----:B------:R-:W-:-:S02]  /*f610*/  ULDC.64 UR8, c[0x0][0xae0] ;  /* 0x0002b80000087ab9 */ /* 0x000fc40000000a00 */
[----:B------:R-:W5:Y:S04]  /*f620*/  LD.E.128 R8, desc[UR46][R8.64] ;  /* 0x0000002e08087980 */ /* 0x000f68000c101d00 */
[----:B------:R-:W5:Y:S01]  /*f630*/  LD.E.128 R4, desc[UR46][R4.64] ;  /* 0x0000002e04047980 */ /* 0x000f62000c101d00 */
[----:B------:R-:W-:Y:S01]  /*f640*/  UIMAD UR4, UR13, UR8, URZ ;  /* 0x000000080d0472a4 */ /* 0x000fe2000f8e023f */
[----:B------:R-:W-:Y:S01]  /*f650*/  VIADD R29, R29, UR7 ;  /* 0x000000071d1d7c36 */ /* 0x000fe20008000000 */
[----:B------:R-:W-:Y:S01]  /*f660*/  ISETP.GE.OR P3, PT, R0, R17, P0 ;  /* 0x000000110000720c */ /* 0x000fe20000766670 */
[----:B------:R-:W-:Y:S01]  /*f670*/  @!PT LDS RZ, [RZ] ;  /* 0x00000000fffff984 */ /* 0x000fe20000000800 */
[----:B------:R-:W-:Y:S01]  /*f680*/  @!PT LDS RZ, [RZ] ;  /* 0x00000000fffff984 */ /* 0x000fe20000000800 */
[----:B------:R-:W-:Y:S01]  /*f690*/  @!PT LDS RZ, [RZ] ;  /* 0x00000000fffff984 */ /* 0x000fe20000000800 */
[----:B------:R-:W-:Y:S01]  /*f6a0*/  @!PT LDS RZ, [RZ] ;  /* 0x00000000fffff984 */ /* 0x000fe20000000800 */
[----:B------:R0:W-:Y:S06]  /*f6b0*/  MEMBAR.ALL.CTA ;  /* 0x0000000000007992 */ /* 0x0001ec0000008000 */
[----:B0-----:R-:W0:Y:S01]  /*f6c0*/  FENCE.VIEW.ASYNC.S ;  /* 0x00000000000073c6 */ /* 0x001e220000000000 */
[----:B-1----:R-:W-:Y:S01]  /*f6d0*/  IMAD.U32 R21, RZ, RZ, UR8 ;  /* 0x00000008ff157e24 */ /* 0x002fe2000f8e00ff */
[----:B------:R-:W-:Y:S01]  /*f6e0*/  UIMAD UR4, UR41, UR9, UR4 ;  /* 0x00000009290472a4 */ /* 0x000fe2000f8e0204 */
[----:B------:R-:W-:-:S02]  /*f6f0*/  VIADD R0, R156, 0x60 ;  /* 0x000000609c007836 */ /* 0x000fc40000000000 */
[----:B------:R-:W-:Y:S01]  /*f700*/  VIADD R2, R156, 0x90 ;  /* 0x000000909c027836 */ /* 0x000fe20000000000 */
[----:B------:R-:W-:Y:S01]  /*f710*/  ULDC.64 UR8, c[0x0][0xae8] ;  /* 0x0002ba0000087ab9 */ /* 0x000fe20000000a00 */
[----:B------:R-:W-:Y:S01]  /*f720*/  IMAD.WIDE.U32 R20, R21, UR41, R28 ;  /* 0x0000002915147c25 */ /* 0x000fe2000f8e001c */
[-C--:B------:R-:W-:Y:S02]  /*f730*/  ISETP.GE.OR P1, PT, R0, R17.reuse, P0 ;  /* 0x000000110000720c */ /* 0x080fe40000726670 */
[-C--:B------:R-:W-:Y:S01]  /*f740*/  ISETP.GE.OR P2, PT, R2, R17.reuse, P0 ;  /* 0x000000110200720c */ /* 0x080fe20000746670 */
[----:B------:R-:W-:Y:S01]  /*f750*/  VIADD R21, R21, UR4 ;  /* 0x0000000415157c36 */ /* 0x000fe20008000000 */
[----:B------:R-:W-:Y:S01]  /*f760*/  ISETP.GE.OR P0, PT, R156, R17, P0 ;  /* 0x000000119c00720c */ /* 0x000fe20000706670 */
[----:B------:R-:W-:Y:S02]  /*f770*/  UIMAD UR4, UR16, UR8, URZ ;  /* 0x00000008100472a4 */ /* 0x000fe4000f8e023f */
[----:B------:R-:W-:-:S02]  /*f780*/  IMAD.U32 R31, RZ, RZ, UR8 ;  /* 0x00000008ff1f7e24 */ /* 0x000fc4000f8e00ff */
[----:B------:R-:W-:Y:S01]  /*f790*/  IMAD.WIDE R28, R23, 0xc0, R156 ;  /* 0x000000c0171c7825 */ /* 0x000fe200078e029c */
[----:B------:R-:W-:-:S03]  /*f7a0*/  UIMAD UR4, UR10, UR9, UR4 ;  /* 0x000000090a0472a4 */ /* 0x000fc6000f8e0204 */
[----:B------:R-:W-:Y:S01]  /*f7b0*/  IMAD.WIDE.U32 R30, R31, UR10, R20 ;  /* 0x0000000a1f1e7c25 */ /* 0x000fe2000f8e0014 */
[----:B0-----:R0:W-:Y:S03]  /*f7c0*/  SYNCS.ARRIVE.TRANS64.RED.A1T0 RZ, [R3+URZ], RZ ;  /* 0x000000ff03ff79a7 */ /* 0x0011e6000810043f */
[----:B------:R-:W-:Y:S01]  /*f7d0*/  VIADD R23, R31, UR4 ;  /* 0x000000041f177c36 */ /* 0x000fe20008000000 */
[----:B------:R-:W-:Y:S06]  /*f7e0*/  @P0 BRA `(.L_x_924) ;  /* 0x00000000002c0947 */ /* 0x000fec0003800000 */
[----:B------:R-:W-:Y:S01]  /*f7f0*/  ULDC.64 UR8, c[0x0][0xad8] ;  /* 0x0002b60000087ab9 */ /* 0x000fe20000000a00 */
[----:B------:R-:W-:Y:S02]  /*f800*/  IMAD.MOV.U32 R2, RZ, RZ, R30 ;  /* 0x000000ffff027224 */ /* 0x000fe400078e001e */
[----:B------:R-:W-:Y:S02]  /*f810*/  IMAD R17, R29, UR8, RZ ;  /* 0x000000081d117c24 */ /* 0x000fe4000f8e02ff */
[----:B0-----:R-:W-:Y:S02]  /*f820*/  IMAD.MOV.U32 R3, RZ, RZ, R23 ;  /* 0x000000ffff037224 */ /* 0x001fe400078e0017 */
[C---:B------:R-:W-:Y:S02]  /*f830*/  IMAD R17, R28.reuse, UR9, R17 ;  /* 0x000000091c117c24 */ /* 0x040fe4000f8e0211 */
[----:B------:R-:W-:Y:S01]  /*f840*/  IMAD.WIDE.U32 R2, R28, UR8, R2 ;  /* 0x000000081c027c25 */ /* 0x000fe2000f8e0002 */
[----:B------:R-:W-:-:S03]  /*f850*/  ULDC.64 UR8, c[0x0][0xa80] ;  /* 0x0002a00000087ab9 */ /* 0x000fc60000000a00 */
[----:B------:R-:W-:Y:S01]  /*f860*/  IMAD.IADD R3, R3, 0x1, R17 ;  /* 0x0000000103037824 */ /* 0x000fe200078e0211 */
[----:B------:R-:W-:-:S04]  /*f870*/  LEA R20, P0, R2, UR8, 0x1 ;  /* 0x0000000802147c11 */ /* 0x000fc8000f8008ff */
[----:B------:R-:W-:-:S05]  /*f880*/  LEA.HI.X R21, R2, UR9, R3, 0x1, P0 ;  /* 0x0000000902157c11 */ /* 0x000fca00080f0c03 */
[----:B-----5:R1:W-:Y:S04]  /*f890*/  STG.E.128 desc[UR46][R20.64], R24 ;  /* 0x0000001814007986 */ /* 0x0203e8000c101d2e */
.L_x_924:
[----:B------:R-:W-:Y:S05]  /*f8a0*/  BSYNC B1 ;  /* 0x0000000000017941 */ /* 0x000fea0003800000 */
.L_x_923:
[----:B------:R-:W-:Y:S04]  /*f8b0*/  BSSY B1, `(.L_x_925) ;  /* 0x000000f000017945 */ /* 0x000fe80003800000 */
[----:B------:R-:W-:Y:S05]  /*f8c0*/  @P3 BRA `(.L_x_926) ;  /* 0x0000000000343947 */ /* 0x000fea0003800000 */
[----:B------:R-:W-:Y:S01]  /*f8d0*/  IADD3 R17, P0, R28, 0x30, RZ ;  /* 0x000000301c117810 */ /* 0x000fe20007f1e0ff */
[----:B------:R-:W-:Y:S01]  /*f8e0*/  ULDC.64 UR8, c[0x0][0xad8] ;  /* 0x0002b60000087ab9 */ /* 0x000fe20000000a00 */
[----:B------:R-:W-:Y:S02]  /*f8f0*/  IMAD.MOV.U32 R2, RZ, RZ, R30 ;  /* 0x000000ffff027224 */ /* 0x000fe400078e001e */
[----:B0-----:R-:W-:Y:S02]  /*f900*/  IMAD.MOV.U32 R3, RZ, RZ, R23 ;  /* 0x000000ffff037224 */ /* 0x001fe400078e0017 */
        /* <DEDUP_REMOVED lines=8> */
[----:B-----5:R2:W-:Y:S02]  /*f990*/  STG.E.128 desc[UR46][R20.64], R12 ;  /* 0x0000000c14007986 */ /* 0x0205e4000c101d2e */
.L_x_926:
[----:B------:R-:W-:Y:S05]  /*f9a0*/  BSYNC B1 ;  /* 0x0000000000017941 */ /* 0x000fea0003800000 */
.L_x_925:
[----:B------:R-:W-:Y:S04]  /*f9b0*/  BSSY B1, `(.L_x_927) ;  /* 0x000000f000017945 */ /* 0x000fe80003800000 */
[----:B------:R-:W-:Y:S05]  /*f9c0*/  @P1 BRA `(.L_x_928) ;  /* 0x0000000000341947 */ /* 0x000fea0003800000 */
[----:B--2--5:R-:W-:Y:S01]  /*f9d0*/  IADD3 R13, P0, R28, 0x60, RZ ;  /* 0x000000601c0d7810 */ /* 0x024fe20007f1e0ff */
        /* <DEDUP_REMOVED lines=12> */
.L_x_928:
[----:B------:R-:W-:Y:S05]  /*faa0*/  BSYNC B1 ;  /* 0x0000000000017941 */ /* 0x000fea0003800000 */
.L_x_927:
[----:B------:R-:W-:Y:S05]  /*fab0*/  @P2 BRA `(.L_x_929) ;  /* 0x00000008009c2947 */ /* 0x000fea0003800000 */
[----:B---3-5:R-:W-:Y:S01]  /*fac0*/  IADD3 R9, P0, R28, 0x90, RZ ;  /* 0x000000901c097810 */ /* 0x028fe20007f1e0ff */
        /* <DEDUP_REMOVED lines=13> */
.L_x_921:
[----:B------:R-:W-:Y:S01]  /*fba0*/  ULDC.64 UR8, c[0x0][0xbd8] ;  /* 0x0002f60000087ab9 */ /* 0x000fe20000000a00 */
[----:B------:R-:W-:Y:S01]  /*fbb0*/  IMAD.MOV.U32 R7, RZ, RZ, RZ ;  /* 0x000000ffff077224 */ /* 0x000fe200078e00ff */
[----:B------:R-:W-:Y:S01]  /*fbc0*/  UISETP.NE.U32.AND UP0, UPT, UR8, URZ, UPT ;  /* 0x0000003f0800728c */ /* 0x000fe2000bf05070 */
[----:B------:R-:W0:Y:S03]  /*fbd0*/  S2R R4, SR_TID.X ;  /* 0x0000000000047919 */ /* 0x000e260000002100 */
[----:B------:R-:W-:-:S03]  /*fbe0*/  UISETP.NE.AND.EX UP0, UPT, UR9, URZ, UPT, UP0 ;  /* 0x0000003f0900728c */ /* 0x000fc6000bf05300 */
[----:B------:R-:W-:Y:S02]  /*fbf0*/  ULDC.64 UR8, c[0x0][0xbd8] ;  /* 0x0002f60000087ab9 */ /* 0x000fe40000000a00 */
[----:B------:R-:W-:Y:S01]  /*fc00*/  UIMAD.WIDE UR8, UR42, 0x4, UR8 ;  /* 0x000000042a0878a5 */ /* 0x000fe2000f8e0208 */
[----:B------:R-:W1:Y:S01]  /*fc10*/  LDC R0, c[0x0][0xa88] ;  /* 0x0002a200ff007b82 */ /* 0x000e620000000800 */
[----:B------:R-:W-:-:S04]  /*fc20*/  PLOP3.LUT P1, PT, PT, PT, UP0, 0x80, 0x0 ;  /* 0x000000000000781c */ /* 0x000fc80003f2f008 */
[----:B------:R-:W-:Y:S02]  /*fc30*/  IMAD.U32 R2, RZ, RZ, UR8 ;  /* 0x00000008ff027e24 */ /* 0x000fe4000f8e00ff */
[----:B------:R-:W-:Y:S01]  /*fc40*/  IMAD.U32 R3, RZ, RZ, UR9 ;  /* 0x00000009ff037e24 */ /* 0x000fe2000f8e00ff */
[----:B------:R-:W-:Y:S02]  /*fc50*/  ULDC.64 UR8, c[0x0][0xbe0] ;  /* 0x0002f80000087ab9 */ /* 0x000fe40000000a00 */
[----:B------:R-:W-:-:S04]  /*fc60*/  UISETP.NE.U32.AND UP1, UPT, UR8, URZ, UPT ;  /* 0x0000003f0800728c */ /* 0x000fc8000bf25070 */
[----:B------:R-:W-:Y:S01]  /*fc70*/  UISETP.NE.AND.EX UP1, UPT, UR9, URZ, UPT, UP1 ;  /* 0x0000003f0900728c */ /* 0x000fe2000bf25310 */
[----:B------:R2:W5:Y:S05]  /*fc80*/  @P1 LDG.E R7, desc[UR46][R2.64] ;  /* 0x0000002e02071981 */ /* 0x00056a000c1e1900 */
[----:B------:R-:W-:Y:S01]  /*fc90*/  PLOP3.LUT P2, PT, PT, PT, UP1, 0x80, 0x0 ;  /* 0x000000000000781c */ /* 0x000fe20003f4f018 */
[----:B0-----:R-:W-:-:S04]  /*fca0*/  VIADD R6, R4, 0xffffff80 ;  /* 0xffffff8004067836 */ /* 0x001fc80000000000 */
[----:B------:R-:W-:Y:S02]  /*fcb0*/  @UP1 ULDC.64 UR8, c[0x0][0xbe0] ;  /* 0x0002f80000081ab9 */ /* 0x000fe40000000a00 */
[----:B------:R-:W-:-:S06]  /*fcc0*/  @UP1 UIMAD.WIDE UR8, UR42, 0x4, UR8 ;  /* 0x000000042a0818a5 */ /* 0x000fcc000f8e0208 */
[----:B------:R-:W-:Y:S02]  /*fcd0*/  IMAD.U32 R4, RZ, RZ, UR8 ;  /* 0x00000008ff047e24 */ /* 0x000fe4000f8e00ff */
[----:B------:R-:W-:-:S05]  /*fce0*/  IMAD.U32 R5, RZ, RZ, UR9 ;  /* 0x00000009ff057e24 */ /* 0x000fca000f8e00ff */
[----:B-1----:R2:W5:Y:S01]  /*fcf0*/  @P2 LDG.E R0, desc[UR46][R4.64] ;  /* 0x0000002e04002981 */ /* 0x002562000c1e1900 */
[----:B------:R-:W-:Y:S01]  /*fd00*/  USHF.R.S32.HI UR8, URZ, 0x1f, UR41 ;  /* 0x0000001f3f087899 */ /* 0x000fe20008011429 */
[----:B------:R-:W-:Y:S01]  /*fd10*/  ISETP.GT.AND P0, PT, R6, 0xbf, PT ;  /* 0x000000bf0600780c */ /* 0x000fe20003f04270 */
[----:B------:R-:W-:-:S12]  /*fd20*/  @P2 BRA `(.L_x_930) ;  /* 0x0000000000102947 */ /* 0x000fd80003800000 */
[----:B------:R-:W-:Y:S05]  /*fd30*/  @!P1 BRA `(.L_x_930) ;  /* 0x00000000000c9947 */ /* 0x000fea0003800000 */
[----:B--2---:R-:W2:Y:S04]  /*fd40*/  LDG.E R5, desc[UR46][R2.64] ;  /* 0x0000002e02057981 */ /* 0x004ea8000c1e1900 */
[----:B-----5:R-:W2:Y:S02]  /*fd50*/  LDG.E R0, desc[UR46][R2.64+0x4] ;  /* 0x0000042e02007981 */ /* 0x020ea4000c1e1900 */
[----:B--2---:R-:W-:-:S07]  /*fd60*/  IMAD.IADD R0, R0, 0x1, -R5 ;  /* 0x0000000100007824 */ /* 0x004fce00078e0a05 */
.L_x_930:
[----:B------:R-:W-:Y:S01]  /*fd70*/  USHF.R.S32.HI UR4, URZ, 0x1f, UR42 ;  /* 0x0000001f3f047899 */ /* 0x000fe2000801142a */
[----:B------:R-:W-:Y:S01]  /*fd80*/  BSSY B1, `(.L_x_931) ;  /* 0x000001e000017945 */ /* 0x000fe20003800000 */
[----:B------:R-:W-:Y:S01]  /*fd90*/  USEL UR10, UR42, URZ, !UP0 ;  /* 0x0000003f2a0a7287 */ /* 0x000fe2000c000000 */
[----:B------:R-:W-:Y:S01]  /*fda0*/  SHF.R.S32.HI R8, RZ, 0x1f, R19 ;  /* 0x0000001fff087819 */ /* 0x000fe20000011413 */
[----:B------:R-:W-:Y:S01]  /*fdb0*/  USEL UR9, UR4, URZ, !UP0 ;  /* 0x0000003f04097287 */ /* 0x000fe2000c000000 */
[----:B-----5:R-:W-:Y:S01]  /*fdc0*/  SHF.R.S32.HI R6, RZ, 0x1f, R7 ;  /* 0x0000001fff067819 */ /* 0x020fe20000011407 */
[----:B------:R-:W-:Y:S10]  /*fdd0*/  @P0 BRA `(.L_x_932) ;  /* 0x0000000000600947 */ /* 0x000ff40003800000 */
        /* <DEDUP_REMOVED lines=13> */
[----:B------:R-:W-:Y:S01]  /*feb0*/  UIMAD UR7, UR9, UR12, URZ ;  /* 0x0000000c090772a4 */ /* 0x000fe2000f8e023f */
[----:B------:R-:W-:Y:S02]  /*fec0*/  VIADD R3, R3, UR4 ;  /* 0x0000000403037c36 */ /* 0x000fe40008000000 */
[----:B------:R-:W-:Y:S01]  /*fed0*/  IMAD.U32 R5, RZ, RZ, UR12 ;  /* 0x0000000cff057e24 */ /* 0x000fe2000f8e00ff */
        /* <DEDUP_REMOVED lines=8> */
.L_x_932:
[----:B------:R-:W-:Y:S05]  /*ff60*/  BSYNC B1 ;  /* 0x0000000000017941 */ /* 0x000fea0003800000 */
.L_x_931:
[----:B------:R-:W-:Y:S01]  /*ff70*/  ULDC.64 UR12, c[0x0][0xaa0] ;  /* 0x0002a800000c7ab9 */ /* 0x000fe20000000a00 */
[----:B--2---:R-:W-:Y:S01]  /*ff80*/  IMAD.MOV.U32 R2, RZ, RZ, R19 ;  /* 0x000000ffff027224 */ /* 0x004fe200078e0013 */
[----:B------:R-:W-:Y:S01]  /*ff90*/  ULDC UR7, c[0x0][0xa8c] ;  /* 0x0002a30000077ab9 */ /* 0x000fe20000000800 */
[----:B0-----:R-:W-:Y:S01]  /*ffa0*/  IMAD.MOV.U32 R3, RZ, RZ, R8 ;  /* 0x000000ffff037224 */ /* 0x001fe200078e0008 */
[----:B------:R-:W-:Y:S01]  /*ffb0*/  ISETP.GE.AND P0, PT, R19, UR7, PT ;  /* 0x0000000713007c0c */ /* 0x000fe2000bf06270 */
[----:B------:R-:W-:Y:S01]  /*ffc0*/  IMAD R4, R6, UR12, RZ ;  /* 0x0000000c06047c24 */ /* 0x000fe2000f8e02ff */
[----:B------:R-:W-:Y:S01]  /*ffd0*/  BSSY B1, `(.L_x_933) ;  /* 0x0000027000017945 */ /* 0x000fe20003800000 */
[----:B------:R-:W-:-:S04]  /*ffe0*/  IMAD.WIDE.U32 R2, R7, UR12, R2 ;  /* 0x0000000c07027c25 */ /* 0x000fc8000f8e0002 */
[----:B------:R-:W-:Y:S01]  /*fff0*/  IMAD R7, R7, UR13, R4 ;  /* 0x0000000d07077c24 */ /* 0x000fe2000f8e0204 */
[----:B------:R-:W-:Y:S01]  /*10000*/  ULDC.64 UR12, c[0x0][0xae0] ;  /* 0x0002b800000c7ab9 */ /* 0x000fe20000000a00 */
[----:B------:R-:W-:Y:S01]  /*10010*/  VIADD R4, R156, 0x30 ;  /* 0x000000309c047836 */ /* 0x000fe20000000000 */
[----:B------:R-:W-:Y:S01]  /*10020*/  UIMAD UR4, UR8, UR12, URZ ;  /* 0x0000000c080472a4 */ /* 0x000fe2000f8e023f */
[----:B------:R-:W-:Y:S02]  /*10030*/  IMAD R5, R23, -0xc0, R0 ;  /* 0xffffff4017057824 */ /* 0x000fe400078e0200 */
[----:B------:R-:W-:Y:S01]  /*10040*/  IMAD.IADD R3, R3, 0x1, R7 ;  /* 0x0000000103037824 */ /* 0x000fe200078e0207 */
[----:B------:R-:W-:Y:S01]  /*10050*/  UIMAD UR4, UR41, UR13, UR4 ;  /* 0x0000000d290472a4 */ /* 0x000fe2000f8e0204 */
[----:B------:R-:W-:Y:S01]  /*10060*/  IMAD.U32 R7, RZ, RZ, UR12 ;  /* 0x0000000cff077e24 */ /* 0x000fe2000f8e00ff */
[----:B------:R-:W-:Y:S01]  /*10070*/  ISETP.GE.OR P3, PT, R4, R5, P0 ;  /* 0x000000050400720c */ /* 0x000fe20000766670 */
[C---:B------:R-:W-:Y:S01]  /*10080*/  VIADD R0, R156.reuse, 0x60 ;  /* 0x000000609c007836 */ /* 0x040fe20000000000 */
[----:B------:R-:W-:Y:S01]  /*10090*/  ULDC.64 UR12, c[0x0][0xae8] ;  /* 0x0002ba00000c7ab9 */ /* 0x000fe20000000a00 */
[----:B------:R-:W-:-:S02]  /*100a0*/  VIADD R4, R156, 0x90 ;  /* 0x000000909c047836 */ /* 0x000fc40000000000 */
[----:B------:R-:W-:Y:S01]  /*100b0*/  IMAD.WIDE.U32 R2, R7, UR41, R2 ;  /* 0x0000002907027c25 */ /* 0x000fe2000f8e0002 */
[-C--:B------:R-:W-:Y:S02]  /*100c0*/  ISETP.GE.OR P1, PT, R0, R5.reuse, P0 ;  /* 0x000000050000720c */ /* 0x080fe40000726670 */
[-C--:B------:R-:W-:Y:S01]  /*100d0*/  ISETP.GE.OR P2, PT, R4, R5.reuse, P0 ;  /* 0x000000050400720c */ /* 0x080fe20000746670 */
[----:B------:R-:W-:Y:S01]  /*100e0*/  VIADD R3, R3, UR4 ;  /* 0x0000000403037c36 */ /* 0x000fe20008000000 */
[----:B------:R-:W-:Y:S01]  /*100f0*/  ISETP.GE.OR P0, PT, R156, R5, P0 ;  /* 0x000000059c00720c */ /* 0x000fe20000706670 */
[----:B------:R-:W-:Y:S02]  /*10100*/  UIMAD UR4, UR9, UR12, URZ ;  /* 0x0000000c090472a4 */ /* 0x000fe4000f8e023f */
[----:B------:R-:W-:Y:S01]  /*10110*/  IMAD.U32 R9, RZ, RZ, UR12 ;  /* 0x0000000cff097e24 */ /* 0x000fe2000f8e00ff */
[--C-:B------:R-:W-:Y:S01]  /*10120*/  SHF.R.S32.HI R7, RZ, 0x1f, R156.reuse ;  /* 0x0000001fff077819 */ /* 0x100fe2000001149c */
[----:B------:R-:W-:Y:S01]  /*10130*/  IMAD.MOV.U32 R6, RZ, RZ, R156 ;  /* 0x000000ffff067224 */ /* 0x000fe200078e009c */
[----:B------:R-:W-:-:S02]  /*10140*/  UIMAD UR4, UR10, UR13, UR4 ;  /* 0x0000000d0a0472a4 */ /* 0x000fc4000f8e0204 */
[----:B------:R-:W-:-:S04]  /*10150*/  IMAD.WIDE.U32 R4, R9, UR10, R2 ;  /* 0x0000000a09047c25 */ /* 0x000fc8000f8e0002 */
[----:B------:R-:W-:-:S04]  /*10160*/  IMAD.WIDE R6, R23, 0xc0, R6 ;  /* 0x000000c017067825 */ /* 0x000fc800078e0206 */
[----:B------:R-:W-:Y:S01]  /*10170*/  VIADD R11, R5, UR4 ;  /* 0x00000004050b7c36 */ /* 0x000fe20008000000 */
[----:B------:R-:W-:Y:S06]  /*10180*/  @P0 BRA `(.L_x_934) ;  /* 0x00000000002c0947 */ /* 0x000fec0003800000 */
        /* <DEDUP_REMOVED lines=11> */
.L_x_934:
[----:B------:R-:W-:Y:S05]  /*10240*/  BSYNC B1 ;  /* 0x0000000000017941 */ /* 0x000fea0003800000 */
.L_x_933:
[----:B------:R-:W-:Y:S04]  /*10250*/  BSSY B1, `(.L_x_935) ;  /* 0x000000f000017945 */ /* 0x000fe80003800000 */
[----:B------:R-:W-:Y:S05]  /*10260*/  @P3 BRA `(.L_x_936) ;  /* 0x0000000000343947 */ /* 0x000fea0003800000 */
[----:B0-----:R-:W-:Y:S01]  /*10270*/  IADD3 R9, P0, R6, 0x30, RZ ;  /* 0x0000003006097810 */ /* 0x001fe20007f1e0ff */
        /* <DEDUP_REMOVED lines=12> */
.L_x_936:
[----:B------:R-:W-:Y:S05]  /*10340*/  BSYNC B1 ;  /* 0x0000000000017941 */ /* 0x000fea0003800000 */
.L_x_935:
[----:B------:R-:W-:Y:S04]  /*10350*/  BSSY B1, `(.L_x_937) ;  /* 0x000000f000017945 */ /* 0x000fe80003800000 */
[----:B------:R-:W-:Y:S05]  /*10360*/  @P1 BRA `(.L_x_938) ;  /* 0x0000000000341947 */ /* 0x000fea0003800000 */
[----:B01----:R-:W-:Y:S01]  /*10370*/  IADD3 R9, P0, R6, 0x60, RZ ;  /* 0x0000006006097810 */ /* 0x003fe20007f1e0ff */
        /* <DEDUP_REMOVED lines=12> */
.L_x_938:
[----:B------:R-:W-:Y:S05]  /*10440*/  BSYNC B1 ;  /* 0x0000000000017941 */ /* 0x000fea0003800000 */
.L_x_937:
        /* <DEDUP_REMOVED lines=14> */
.L_x_929:
[----:B------:R-:W-:Y:S05]  /*10530*/  BSYNC B0 ;  /* 0x0000000000007941 */ /* 0x000fea0003800000 */
.L_x_920:
[----:B------:R-:W-:Y:S02]  /*10540*/  ULDC UR4, c[0x0][0xc14] ;  /* 0x0003050000047ab9 */ /* 0x000fe40000000800 */
[----:B------:R-:W-:-:S06]  /*10550*/  UISETP.GE.AND UP0, UPT, UR5, UR4, UPT ;  /* 0x000000040500728c */ /* 0x000fcc000bf06270 */
[----:B------:R-:W-:-:S13]  /*10560*/  PLOP3.LUT P0, PT, PT, PT, UP0, 0x80, 0x0 ;  /* 0x000000000000781c */ /* 0x000fda0003f0f008 */
[----:B------:R-:W-:Y:S05]  /*10570*/  @!P0 BRA `(.L_x_939) ;  /* 0xffffff08000c8947 */ /* 0x000fea000383ffff */
[----:B------:R-:W-:Y:S05]  /*10580*/  EXIT ;  /* 0x000000000000794d */ /* 0x000fea0003800000 */
.L_x_838:
        /* <DEDUP_REMOVED lines=19> */
[C---:B------:R-:W-:Y:S01]  /*106c0*/  ISETP.NE.AND P1, PT, R27.reuse, RZ, PT ;  /* 0x000000ff1b00720c */ /* 0x040fe20003f25270 */
[----:B------:R-:W-:Y:S01]  /*106d0*/  IMAD.MOV.U32 R16, RZ, RZ, RZ ;  /* 0x000000ffff107224 */ /* 0x000fe200078e00ff */
[----:B------:R-:W-:Y:S02]  /*106e0*/  ISETP.GE.U32.AND P0, PT, R27, 0x2, PT ;  /* 0x000000021b00780c */ /* 0x000fe40003f06070 */
[----:B------:R-:W-:-:S09]  /*106f0*/  LOP3.LUT R22, R22, 0xfffffffe, RZ, 0xc0, !PT ;  /* 0xfffffffe16167812 */ /* 0x000fd200078ec0ff */
[----:B------:R-:W-:-:S04]  /*10700*/  @P1 LOP3.LUT R22, R22, 0x1, RZ, 0xfc, !PT ;  /* 0x0000000116161812 */ /* 0x000fc800078efcff */
[----:B------:R-:W-:-:S04]  /*10710*/  LOP3.LUT R22, R22, 0xffffffef, RZ, 0xc0, !PT ;  /* 0xffffffef16167812 */ /* 0x000fc800078ec0ff */
[----:B------:R-:W-:-:S04]  /*10720*/  @P0 LOP3.LUT R22, R22, 0x10, RZ, 0xfc, !PT ;  /* 0x0000001016160812 */ /* 0x000fc800078efcff */
[----:B------:R-:W-:Y:S01]  /*10730*/  LOP3.LUT R22, R22, 0xfffffff7, RZ, 0xc0, !PT ;  /* 0xfffffff716167812 */ /* 0x000fe200078ec0ff */
[----:B--2---:R-:W0:Y:S02]  /*10740*/  SHFL.UP PT, R4, R0, 0x1, RZ ;  /* 0x0420000000047989 */ /* 0x004e2400000e00ff */
[----:B0-----:R-:W-:-:S05]  /*10750*/  SEL R5, R4, RZ, P1 ;  /* 0x000000ff04057207 */ /* 0x001fca0000800000 */
[----:B------:R-:W-:-:S05]  /*10760*/  IMAD.IADD R5, R0, 0x1, R5 ;  /* 0x0000000100057824 */ /* 0x000fca00078e0205 */
[----:B------:R-:W0:Y:S02]  /*10770*/  SHFL.UP PT, R4, R5, 0x2, RZ ;  /* 0x0440000005047989 */ /* 0x000e2400000e00ff */
[----:B0-----:R-:W-:Y:S02]  /*10780*/  SEL R4, R4, RZ, P0 ;  /* 0x000000ff04047207 */ /* 0x001fe40000000000 */
[----:B------:R-:W-:-:S03]  /*10790*/  ISETP.GE.U32.AND P0, PT, R27, 0x4, PT ;  /* 0x000000041b00780c */ /* 0x000fc60003f06070 */
[----:B------:R-:W-:-:S05]  /*107a0*/  IMAD.IADD R4, R5, 0x1, R4 ;  /* 0x0000000105047824 */ /* 0x000fca00078e0204 */
[----:B------:R-:W0:Y:S05]  /*107b0*/  SHFL.UP PT, R6, R4, 0x4, RZ ;  /* 0x0480000004067989 */ /* 0x000e2a00000e00ff */
[----:B------:R-:W-:-:S04]  /*107c0*/  @P0 LOP3.LUT R22, R22, 0x8, RZ, 0xfc, !PT ;  /* 0x0000000816160812 */ /* 0x000fc800078efcff */
[----:B------:R-:W-:Y:S02]  /*107d0*/  LOP3.LUT R22, R22, 0xfffffffb, RZ, 0xc0, !PT ;  /* 0xfffffffb16167812 */ /* 0x000fe400078ec0ff */
[----:B0-----:R-:W-:Y:S01]  /*107e0*/  SEL R3, R6, RZ, P0 ;  /* 0x000000ff06037207 */ /* 0x001fe20000000000 */
[----:B------:R-:W-:Y:S01]  /*107f0*/  IMAD.MOV.U32 R6, RZ, RZ, RZ ;  /* 0x000000ffff067224 */ /* 0x000fe200078e00ff */
[----:B------:R-:W-:-:S03]  /*10800*/  ISETP.GE.U32.AND P0, PT, R27, 0x8, PT ;  /* 0x000000081b00780c */ /* 0x000fc60003f06070 */
[----:B------:R-:W-:-:S05]  /*10810*/  IMAD.IADD R3, R4, 0x1, R3 ;  /* 0x0000000104037824 */ /* 0x000fca00078e0203 */
        /* <DEDUP_REMOVED lines=20> */
.L_x_944:
[----:B------:R-:W-:Y:S02]  /*10960*/  VIADD R6, R6, 0x1f ;  /* 0x0000001f06067836 */ /* 0x000fe40000000000 */
        /* <DEDUP_REMOVED lines=12> */
.L_x_943:
[----:B------:R-:W-:Y:S05]  /*10a30*/  BSYNC B0 ;  /* 0x0000000000007941 */ /* 0x000fea0003800000 */
.L_x_942:
        /* <DEDUP_REMOVED lines=25> */
[----:B------:R-:W-:-:S07]  /*10bd0*/  IMAD.MOV.U32 R5, RZ, RZ, R7 ;  /* 0x000000ffff057224 */ /* 0x000fce00078e0007 */
.L_x_940:
[----:B------:R-:W-:-:S04]  /*10be0*/  IMAD.IADD R11, R4, 0x1, -R3 ;  /* 0x00000001040b7824 */ /* 0x000fc800078e0a03 */
[----:B------:R-:W-:-:S05]  /*10bf0*/  IMAD R2, R5, UR4, R11 ;  /* 0x0000000405027c24 */ /* 0x000fca000f8e020b */
[----:B------:R-:W-:Y:S02]  /*10c00*/  ISETP.GT.AND P0, PT, R2, UR6, PT ;  /* 0x0000000602007c0c */ /* 0x000fe4000bf04270 */
[----:B------:R-:W0:Y:S11]  /*10c10*/  LDC.64 R2, c[0x0][0xc68] ;  /* 0x00031a00ff027b82 */ /* 0x000e360000000a00 */
[----:B------:R-:W-:-:S04]  /*10c20*/  VOTE.ANY R8, PT, !P0 ;  /* 0x0000000000087806 */ /* 0x000fc800040e0100 */
[----:B------:R-:W1:Y:S02]  /*10c30*/  POPC R13, R8 ;  /* 0x00000008000d7309 */ /* 0x000e640000000000 */
[----:B-1----:R-:W-:-:S04]  /*10c40*/  IMAD.IADD R19, R13, 0x1, R6 ;  /* 0x000000010d137824 */ /* 0x002fc800078e0206 */
[----:B0-----:R-:W-:-:S05]  /*10c50*/  IMAD.WIDE R2, R19, 0x4, R2 ;  /* 0x0000000413027825 */ /* 0x001fca00078e0202 */
[----:B------:R-:W2:Y:S01]  /*10c60*/  LDG.E R7, desc[UR46][R2.64] ;  /* 0x0000002e02077981 */ /* 0x000ea2000c1e1900 */
[----:B------:R-:W-:-:S03]  /*10c70*/  ISETP.NE.AND P0, PT, R8, RZ, PT ;  /* 0x000000ff0800720c */ /* 0x000fc60003f05270 */
[----:B------:R-:W2:Y:S02]  /*10c80*/  SHFL.IDX PT, R0, R0, R13, 0x1f ;  /* 0x00001f0d00007589 */ /* 0x000ea400000e0000 */
[----:B--2---:R-:W-:-:S05]  /*10c90*/  IMAD R4, R0, R7, RZ ;  /* 0x0000000700047224 */ /* 0x004fca00078e02ff */
[----:B------:R-:W-:-:S04]  /*10ca0*/  IABS R6, R4 ;  /* 0x0000000400067213 */ /* 0x000fc80000000000 */
[----:B------:R-:W0:Y:S08]  /*10cb0*/  I2F.RP R9, R6 ;  /* 0x0000000600097306 */ /* 0x000e300000209400 */
[----:B0-----:R-:W0:Y:S02]  /*10cc0*/  MUFU.RCP R9, R9 ;  /* 0x0000000900097308 */ /* 0x001e240000001000 */
[----:B0-----:R-:W-:-:S06]  /*10cd0*/  VIADD R10, R9, 0xffffffe ;  /* 0x0ffffffe090a7836 */ /* 0x001fcc0000000000 */
[----:B------:R0:W1:Y:S01]  /*10ce0*/  F2I.FTZ.U32.TRUNC.NTZ R3, R10 ;  /* 0x0000000a00037305 */ /* 0x000062000021f000 */
[----:B------:R-:W-:Y:S05]  /*10cf0*/  @!P0 BRA `(.L_x_945) ;  /* 0x0000000000088947 */ /* 0x000fea0003800000 */
[----:B------:R-:W-:-:S06]  /*10d00*/  VIADD R16, R13, 0xffffffff ;  /* 0xffffffff0d107836 */ /* 0x000fcc0000000000 */
[----:B------:R2:W3:Y:S02]  /*10d10*/  SHFL.IDX PT, R16, R5, R16, 0x1f ;  /* 0x00001f1005107589 */ /* 0x0004e400000e0000 */
.L_x_945:
[----:B---3--:R-:W-:Y:S01]  /*10d20*/  IMAD R16, R16, UR4, R11 ;  /* 0x0000000410107c24 */ /* 0x008fe2000f8e020b */
[----:B------:R-:W-:Y:S01]  /*10d30*/  IABS R2, R4 ;  /* 0x0000000400027213 */ /* 0x000fe20000000000 */
[----:B-1----:R-:W-:-:S03]  /*10d40*/  IMAD.MOV R9, RZ, RZ, -R3 ;  /* 0x000000ffff097224 */ /* 0x002fc600078e0a03 */
[----:B--2---:R-:W-:Y:S01]  /*10d50*/  IADD3 R5, -R16, UR6, RZ ;  /* 0x0000000610057c10 */ /* 0x004fe2000fffe1ff */
[----:B0-----:R-:W-:Y:S02]  /*10d60*/  IMAD.MOV R10, RZ, RZ, -R2 ;  /* 0x000000ffff0a7224 */ /* 0x001fe400078e0a02 */
[----:B------:R-:W-:Y:S01]  /*10d70*/  IMAD R9, R9, R6, RZ ;  /* 0x0000000609097224 */ /* 0x000fe200078e02ff */
[----:B------:R-:W-:Y:S01]  /*10d80*/  IABS R8, R5 ;  /* 0x0000000500087213 */ /* 0x000fe20000000000 */
[----:B------:R-:W-:-:S04]  /*10d90*/  IMAD.MOV.U32 R2, RZ, RZ, RZ ;  /* 0x000000ffff027224 */ /* 0x000fc800078e00ff */
[----:B------:R-:W-:-:S04]  /*10da0*/  IMAD.HI.U32 R2, R3, R9, R2 ;  /* 0x0000000903027227 */ /* 0x000fc800078e0002 */
[----:B------:R-:W-:Y:S02]  /*10db0*/  IMAD.MOV.U32 R3, RZ, RZ, R8 ;  /* 0x000000ffff037224 */ /* 0x000fe400078e0008 */
[----:B------:R-:W-:Y:S02]  /*10dc0*/  IMAD.MOV.U32 R8, RZ, RZ, R10 ;  /* 0x000000ffff087224 */ /* 0x000fe400078e000a */
[----:B------:R-:W-:-:S04]  /*10dd0*/  IMAD.HI.U32 R2, R2, R3, RZ ;  /* 0x0000000302027227 */ /* 0x000fc800078e00ff */
[----:B------:R-:W-:-:S05]  /*10de0*/  IMAD R3, R2, R8, R3 ;  /* 0x0000000802037224 */ /* 0x000fca00078e0203 */
[----:B------:R-:W-:-:S13]  /*10df0*/  ISETP.GT.U32.AND P0, PT, R6, R3, PT ;  /* 0x000000030600720c */ /* 0x000fda0003f04070 */
[----:B------:R-:W-:Y:S02]  /*10e00*/  @!P0 IMAD.IADD R3, R3, 0x1, -R6 ;  /* 0x0000000103038824 */ /* 0x000fe400078e0a06 */
[----:B------:R-:W-:-:S03]  /*10e10*/  @!P0 VIADD R2, R2, 0x1 ;  /* 0x0000000102028836 */ /* 0x000fc60000000000 */
[----:B------:R-:W-:Y:S02]  /*10e20*/  ISETP.GE.U32.AND P0, PT, R3, R6, PT ;  /* 0x000000060300720c */ /* 0x000fe40003f06070 */
[----:B------:R-:W-:-:S11]  /*10e30*/  LOP3.LUT R3, R5, R4, RZ, 0x3c, !PT ;  /* 0x0000000405037212 */ /* 0x000fd600078e3cff */
[----:B------:R-:W-:Y:S01]  /*10e40*/  @P0 VIADD R2, R2, 0x1 ;  /* 0x0000000102020836 */ /* 0x000fe20000000000 */
[----:B------:R-:W-:-:S13]  /*10e50*/  ISETP.GE.AND P0, PT, R3, RZ, PT ;  /* 0x000000ff0300720c */ /* 0x000fda0003f06270 */
[----:B------:R-:W-:Y:S01]  /*10e60*/  @!P0 IMAD.MOV R2, RZ, RZ, -R2 ;  /* 0x000000ffff028224 */ /* 0x000fe200078e0a02 */
[----:B------:R-:W-:-:S13]  /*10e70*/  ISETP.NE.AND P0, PT, R4, RZ, PT ;  /* 0x000000ff0400720c */ /* 0x000fda0003f05270 */
[----:B------:R-:W-:-:S05]  /*10e80*/  @!P0 LOP3.LUT R2, RZ, R4, RZ, 0x33, !PT ;  /* 0x00000004ff028212 */ /* 0x000fca00078e33ff */
[----:B------:R-:W-:Y:S02]  /*10e90*/  IMAD R6, R7, R2, RZ ;  /* 0x0000000207067224 */ /* 0x000fe400078e02ff */
[----:B------:R-:W-:Y:S02]  /*10ea0*/  IMAD.MOV R2, RZ, RZ, -R2 ;  /* 0x000000ffff027224 */ /* 0x000fe400078e0a02 */
[----:B------:R-:W-:Y:S02]  /*10eb0*/  IMAD.MOV R8, RZ, RZ, -R6 ;  /* 0x000000ffff087224 */ /* 0x000fe400078e0a06 */
[----:B------:R-:W-:Y:S02]  /*10ec0*/  IMAD R4, R4, R2, R5 ;  /* 0x0000000204047224 */ /* 0x000fe400078e0205 */
[----:B------:R-:W-:Y:S01]  /*10ed0*/  IMAD.MOV.U32 R2, RZ, RZ, RZ ;  /* 0x000000ffff027224 */ /* 0x000fe200078e00ff */
[----:B------:R-:W-:Y:S02]  /*10ee0*/  VIADDMNMX R7, R8, UR4, R7, PT ;  /* 0x0000000408077c46 */ /* 0x000fe4000b800107 */
[----:B------:R-:W-:-:S02]  /*10ef0*/  IABS R11, R4 ;  /* 0x00000004000b7213 */ /* 0x000fc40000000000 */
[----:B------:R-:W-:-:S04]  /*10f00*/  IABS R8, R7 ;  /* 0x0000000700087213 */ /* 0x000fc80000000000 */
[----:B------:R-:W0:Y:S08]  /*10f10*/  I2F.RP R9, R8 ;  /* 0x0000000800097306 */ /* 0x000e300000209400 */
[----:B0-----:R-:W0:Y:S02]  /*10f20*/  MUFU.RCP R9, R9 ;  /* 0x0000000900097308 */ /* 0x001e240000001000 */
[----:B0-----:R-:W-:-:S06]  /*10f30*/  VIADD R3, R9, 0xffffffe ;  /* 0x0ffffffe09037836 */ /* 0x001fcc0000000000 */
[----:B------:R-:W0:Y:S02]  /*10f40*/  F2I.FTZ.U32.TRUNC.NTZ R3, R3 ;  /* 0x0000000300037305 */ /* 0x000e24000021f000 */
[----:B0-----:R-:W-:-:S04]  /*10f50*/  IMAD.MOV R10, RZ, RZ, -R3 ;  /* 0x000000ffff0a7224 */ /* 0x001fc800078e0a03 */
[----:B------:R-:W-:Y:S01]  /*10f60*/  IMAD.MOV.U32 R5, RZ, RZ, R10 ;  /* 0x000000ffff057224 */ /* 0x000fe200078e000a */
[----:B------:R-:W-:-:S03]  /*10f70*/  IABS R10, R7 ;  /* 0x00000007000a7213 */ /* 0x000fc60000000000 */
[----:B------:R-:W-:-:S04]  /*10f80*/  IMAD R5, R5, R8, RZ ;  /* 0x0000000805057224 */ /* 0x000fc800078e02ff */
[----:B------:R-:W-:-:S04]  /*10f90*/  IMAD.HI.U32 R2, R3, R5, R2 ;  /* 0x0000000503027227 */ /* 0x000fc800078e0002 */
[----:B------:R-:W-:Y:S02]  /*10fa0*/  IMAD.MOV R3, RZ, RZ, -R10 ;  /* 0x000000ffff037224 */ /* 0x000fe400078e0a0a */
        /* <DEDUP_REMOVED lines=8> */
[----:B------:R-:W-:Y:S01]  /*11030*/  ISETP.GE.AND P0, PT, R3, RZ, PT ;  /* 0x000000ff0300720c */ /* 0x000fe20003f06270 */
[----:B------:R-:W-:-:S12]  /*11040*/  IMAD.IADD R3, R4, 0x1, R6 ;  /* 0x0000000104037824 */ /* 0x000fd800078e0206 */
[----:B------:R-:W-:Y:S01]  /*11050*/  @!P0 IMAD.MOV R2, RZ, RZ, -R2 ;  /* 0x000000ffff028224 */ /* 0x000fe200078e0a02 */
[----:B------:R-:W-:-:S13]  /*11060*/  ISETP.NE.AND P0, PT, R7, RZ, PT ;  /* 0x000000ff0700720c */ /* 0x000fda0003f05270 */
[----:B------:R-:W-:Y:S01]  /*11070*/  @!P0 LOP3.LUT R2, RZ, R7, RZ, 0x33, !PT ;  /* 0x00000007ff028212 */ /* 0x000fe200078e33ff */
[----:B------:R-:W-:-:S03]  /*11080*/  IMAD.MOV R7, RZ, RZ, -R7 ;  /* 0x000000ffff077224 */ /* 0x000fc600078e0a07 */
[----:B------:R-:W-:Y:S01]  /*11090*/  LOP3.LUT R17, RZ, R2, RZ, 0x33, !PT ;  /* 0x00000002ff117212 */ /* 0x000fe200078e33ff */
[----:B------:R-:W-:-:S04]  /*110a0*/  IMAD R18, R2, R7, R3 ;  /* 0x0000000702127224 */ /* 0x000fc800078e0203 */
[----:B------:R-:W-:Y:S01]  /*110b0*/  IMAD.IADD R17, R0, 0x1, R17 ;  /* 0x0000000100117824 */ /* 0x000fe200078e0211 */
[----:B------:R-:W-:Y:S06]  /*110c0*/  BRA `(.L_x_946) ;  /* 0x00000000000c7947 */ /* 0x000fec0003800000 */
.L_x_941:
[----:B------:R-:W-:Y:S02]  /*110d0*/  IMAD.MOV.U32 R17, RZ, RZ, RZ ;  /* 0x000000ffff117224 */ /* 0x000fe400078e00ff */
[----:B------:R-:W-:Y:S02]  /*110e0*/  IMAD.U32 R16, RZ, RZ, UR6 ;  /* 0x00000006ff107e24 */ /* 0x000fe4000f8e00ff */
[----:B------:R-:W-:-:S07]  /*110f0*/  IMAD.MOV.U32 R18, RZ, RZ, RZ ;  /* 0x000000ffff127224 */ /* 0x000fce00078e00ff */
.L_x_946:
[----:B------:R-:W-:Y:S01]  /*11100*/  ISETP.NE.AND P0, PT, R27, RZ, PT ;  /* 0x000000ff1b00720c */ /* 0x000fe20003f05270 */
[----:B------:R-:W-:Y:S02]  /*11110*/  IMAD.MOV.U32 R24, RZ, RZ, 0x1 ;  /* 0x00000001ff187424 */ /* 0x000fe400078e00ff */
[----:B------:R-:W-:Y:S02]  /*11120*/  IMAD.MOV.U32 R22, RZ, RZ, RZ ;  /* 0x000000ffff167224 */ /* 0x000fe400078e00ff */
[----:B------:R-:W-:-:S08]  /*11130*/  IMAD.MOV.U32 R29, RZ, RZ, RZ ;  /* 0x000000ffff1d7224 */ /* 0x000fd000078e00ff */
[----:B------:R-:W0:Y:S01]  /*11140*/  @!P0 S2R R3, SR_CgaCtaId ;  /* 0x0000000000038919 */ /* 0x000e220000008800 */
[----:B------:R-:W-:-:S04]  /*11150*/  @!P0 MOV R0, 0x400 ;  /* 0x0000040000008802 */ /* 0x000fc80000000f00 */
[----:B0-----:R-:W-:-:S05]  /*11160*/  @!P0 LEA R0, R3, R0, 0x18 ;  /* 0x0000000003008211 */ /* 0x001fca00078ec0ff */
[----:B------:R0:W-:Y:S01]  /*11170*/  @!P0 STS.128 [R0+0x168d0], R16 ;  /* 0x0168d01000008388 */ /* 0x0001e20000000c00 */
[----:B------:R-:W-:Y:S06]  /*11180*/  BAR.ARV 0x5, 0x1a0 ;  /* 0x0146800000007b1d */ /* 0x000fec0000002000 */
[----:B------:R-:W-:-:S13]  /*11190*/  ISETP.GE.AND P0, PT, R19, UR5, PT ;  /* 0x0000000513007c0c */ /* 0x000fda000bf06270 */
[----:B------:R-:W-:Y:S05]  /*111a0*/  @P0 BRA `(.L_x_947) ;  /* 0x0000003400800947 */ /* 0x000fea0003800000 */
[----:B------:R-:W-:Y:S01]  /*111b0*/  IMAD.MOV.U32 R24, RZ, RZ, 0x1 ;  /* 0x00000001ff187424 */ /* 0x000fe200078e00ff */
[----:B------:R-:W-:Y:S01]  /*111c0*/  ULDC UR37, c[0x0][0xc] ;  /* 0x0000030000257ab9 */ /* 0x000fe20000000800 */
[----:B------:R-:W-:Y:S01]  /*111d0*/  IMAD.MOV.U32 R29, RZ, RZ, RZ ;  /* 0x000000ffff1d7224 */ /* 0x000fe200078e00ff */
[----:B------:R-:W-:Y:S01]  /*111e0*/  ULDC.64 UR38, c[0x0][0x198] ;  /* 0x0000660000267ab9 */ /* 0x000fe20000000a00 */
[----:B------:R-:W-:-:S07]  /*111f0*/  IMAD.MOV.U32 R22, RZ, RZ, RZ ;  /* 0x000000ffff167224 */ /* 0x000fce00078e00ff */
.L_x_1020:
[----:B------:R-:W-:Y:S05]  /*11200*/  YIELD ;  /* 0x0000000000007946 */ /* 0x000fea0003800000 */
[----:B------:R-:W-:Y:S01]  /*11210*/  ULDC.64 UR4, c[0x0][0xa28] ;  /* 0x00028a0000047ab9 */ /* 0x000fe20000000a00 */
[----:B0-----:R-:W-:Y:S01]  /*11220*/  IMAD.MOV.U32 R0, RZ, RZ, RZ ;  /* 0x000000ffff007224 */ /* 0x001fe200078e00ff */
[----:B------:R-:W-:-:S04]  /*11230*/  ISETP.NE.U32.AND P0, PT, RZ, UR4, PT ;  /* 0x00000004ff007c0c */ /* 0x000fc8000bf05070 */
[----:B------:R-:W-:Y:S01]  /*11240*/  ISETP.NE.AND.EX P0, PT, RZ, UR5, PT, P0 ;  /* 0x00000005ff007c0c */ /* 0x000fe2000bf05300 */
[----:B------:R-:W-:-:S12]  /*11250*/  ULDC.64 UR4, c[0x0][0xa00] ;  /* 0x0002800000047ab9 */ /* 0x000fd80000000a00 */
[----:B-1----:R-:W0:Y:S01]  /*11260*/  @P0 LDC.64 R2, c[0x0][0xa28] ;  /* 0x00028a00ff020b82 */ /* 0x002e220000000a00 */
[----:B------:R-:W-:Y:S01]  /*11270*/  ISETP.NE.U32.AND P2, PT, RZ, UR4, PT ;  /* 0x00000004ff007c0c */ /* 0x000fe2000bf45070 */
[----:B0-----:R-:W-:-:S05]  /*11280*/  @P0 IMAD.WIDE R2, R19, 0x4, R2 ;  /* 0x0000000413020825 */ /* 0x001fca00078e0202 */
[----:B------:R0:W5:Y:S01]  /*11290*/  @P0 LDG.E R0, desc[UR46][R2.64] ;  /* 0x0000002e02000981 */ /* 0x000162000c1e1900 */
[----:B------:R-:W-:Y:S01]  /*112a0*/  ISETP.NE.AND.EX P2, PT, RZ, UR5, PT, P2 ;  /* 0x00000005ff007c0c */ /* 0x000fe2000bf45320 */
[----:B------:R-:W-:Y:S01]  /*112b0*/  IMAD.MOV.U32 R4, RZ, RZ, RZ ;  /* 0x000000ffff047224 */ /* 0x000fe200078e00ff */
[----:B------:R-:W-:Y:S01]  /*112c0*/  ULDC.64 UR4, c[0x0][0xa18] ;  /* 0x0002860000047ab9 */ /* 0x000fe20000000a00 */
[----:B0-----:R-:W0:Y:S02]  /*112d0*/  LDC.64 R2, c[0x0][0xa00] ;  /* 0x00028000ff027b82 */ /* 0x001e240000000a00 */
[----:B0-----:R-:W-:-:S08]  /*112e0*/  IMAD.WIDE R2, R19, 0x4, R2 ;  /* 0x0000000413027825 */ /* 0x001fd000078e0202 */
[----:B------:R-:W2:Y:S01]  /*112f0*/  @P2 LDG.E R4, desc[UR46][R2.64] ;  /* 0x0000002e02042981 */ /* 0x000ea2000c1e1900 */
[----:B------:R-:W-:Y:S01]  /*11300*/  ISETP.NE.U32.AND P1, PT, RZ, UR4, PT ;  /* 0x00000004ff007c0c */ /* 0x000fe2000bf25070 */
[----:B------:R-:W-:Y:S02]  /*11310*/  ULDC UR6, c[0x0][0x288] ;  /* 0x0000a20000067ab9 */ /* 0x000fe40000000800 */
[----:B------:R-:W-:Y:S01]  /*11320*/  IMAD.U32 R6, RZ, RZ, UR6 ;  /* 0x00000006ff067e24 */ /* 0x000fe2000f8e00ff */
[----:B------:R-:W-:Y:S01]  /*11330*/  ISETP.NE.AND.EX P1, PT, RZ, UR5, PT, P1 ;  /* 0x00000005ff007c0c */ /* 0x000fe2000bf25310 */
[----:B------:R-:W-:Y:S01]  /*11340*/  ULDC.64 UR4, c[0x0][0x3f8] ;  /* 0x0000fe0000047ab9 */ /* 0x000fe20000000a00 */
[----:B------:R-:W-:Y:S01]  /*11350*/  ULDC.64 UR6, c[0x0][0xa08] ;  /* 0x0002820000067ab9 */ /* 0x000fe20000000a00 */
[----:B------:R-:W-:-:S03]  /*11360*/  UISETP.NE.U32.AND UP0, UPT, UR4, URZ, UPT ;  /* 0x0000003f0400728c */ /* 0x000fc6000bf05070 */
[----:B------:R-:W-:Y:S01]  /*11370*/  ULDC UR4, c[0x0][0x404] ;  /* 0x0001010000047ab9 */ /* 0x000fe20000000800 */
[----:B--2---:R0:W-:Y:S06]  /*11380*/  STL [R1], R4 ;  /* 0x0000000401007387 */ /* 0x0041ec0000100800 */
[----:B0-----:R-:W0:Y:S02]  /*11390*/  @P1 LDC.64 R4, c[0x0][0xa18] ;  /* 0x00028600ff041b82 */ /* 0x001e240000000a00 */
[----:B0-----:R-:W-:-:S05]  /*113a0*/  @P1 IMAD.WIDE R4, R19, 0x4, R4 ;  /* 0x0000000413041825 */ /* 0x001fca00078e0204 */
[----:B------:R0:W5:Y:S01]  /*113b0*/  @P1 LDG.E R6, desc[UR46][R4.64] ;  /* 0x0000002e04061981 */ /* 0x000162000c1e1900 */
[----:B------:R-:W-:Y:S01]  /*113c0*/  UISETP.NE.AND.EX UP0, UPT, UR5, URZ, UPT, UP0 ;  /* 0x0000003f0500728c */ /* 0x000fe2000bf05300 */
[----:B------:R-:W-:Y:S02]  /*113d0*/  ISETP.NE.U32.AND P0, PT, RZ, UR6, PT ;  /* 0x00000006ff007c0c */ /* 0x000fe4000bf05070 */
[----:B------:R-:W-:Y:S01]  /*113e0*/  ULDC UR5, c[0x0][0x2e0] ;  /* 0x0000b80000057ab9 */ /* 0x000fe20000000800 */
[----:B------:R-:W-:Y:S01]  /*113f0*/  USEL UR4, UR4, 0x1, UP0 ;  /* 0x0000000104047887 */ /* 0x000fe20008000000 */
[----:B------:R-:W-:-:S03]  /*11400*/  ISETP.NE.AND.EX P0, PT, RZ, UR7, PT, P0 ;  /* 0x00000007ff007c0c */ /* 0x000fc6000bf05300 */
[----:B------:R-:W-:-:S06]  /*11410*/  UIMAD UR4, UR4, UR5, URZ ;  /* 0x00000005040472a4 */ /* 0x000fcc000f8e023f */
[----:B------:R-:W-:Y:S01]  /*11420*/  IMAD.U32 R7, RZ, RZ, UR4 ;  /* 0x00000004ff077e24 */ /* 0x000fe2000f8e00ff */
[----:B0--3--:R-:W-:Y:S06]  /*11430*/  @P1 BRA `(.L_x_948) ;  /* 0x0000000000101947 */ /* 0x009fec0003800000 */
[----:B------:R-:W-:Y:S05]  /*11440*/  @!P2 BRA `(.L_x_948) ;  /* 0x00000000000ca947 */ /* 0x000fea0003800000 */
[----:B------:R-:W2:Y:S04]  /*11450*/  LDG.E R5, desc[UR46][R2.64] ;  /* 0x0000002e02057981 */ /* 0x000ea8000c1e1900 */
[----:B-----5:R-:W2:Y:S02]  /*11460*/  LDG.E R6, desc[UR46][R2.64+0x4] ;  /* 0x0000042e02067981 */ /* 0x020ea4000c1e1900 */
[----:B--2---:R-:W-:-:S07]  /*11470*/  IMAD.IADD R6, R6, 0x1, -R5 ;  /* 0x0000000106067824 */ /* 0x004fce00078e0a05 */
.L_x_948:
[----:B------:R-:W0:Y:S01]  /*11480*/  LDC.64 R2, c[0x0][0xa08] ;  /* 0x00028200ff027b82 */ /* 0x000e220000000a00 */
[----:B------:R-:W-:Y:S01]  /*11490*/  IMAD.MOV.U32 R23, RZ, RZ, RZ ;  /* 0x000000ffff177224 */ /* 0x000fe200078e00ff */
[----:B------:R-:W-:Y:S01]  /*114a0*/  ULDC.64 UR4, c[0x0][0xa20] ;  /* 0x0002880000047ab9 */ /* 0x000fe20000000a00 */
[----:B0-----:R-:W-:-:S05]  /*114b0*/  IMAD.WIDE R2, R19, 0x4, R2 ;  /* 0x0000000413027825 */ /* 0x001fca00078e0202 */
[----:B------:R-:W2:Y:S01]  /*114c0*/  @P0 LDG.E R23, desc[UR46][R2.64] ;  /* 0x0000002e02170981 */ /* 0x000ea2000c1e1900 */
[----:B------:R-:W-:-:S04]  /*114d0*/  ISETP.NE.U32.AND P1, PT, RZ, UR4, PT ;  /* 0x00000004ff007c0c */ /* 0x000fc8000bf25070 */
[----:B------:R-:W-:Y:S01]  /*114e0*/  ISETP.NE.AND.EX P1, PT, RZ, UR5, PT, P1 ;  /* 0x00000005ff007c0c */ /* 0x000fe2000bf25310 */
[----:B--2--5:R-:W-:-:S12]  /*114f0*/  IMAD.IADD R23, R23, 0x1, R0 ;  /* 0x0000000117177824 */ /* 0x024fd800078e0200 */
[----:B------:R-:W-:Y:S05]  /*11500*/  @!P1 BRA `(.L_x_949) ;  /* 0x0000000000109947 */ /* 0x000fea0003800000 */
[----:B------:R-:W0:Y:S02]  /*11510*/  LDC.64 R2, c[0x0][0xa20] ;  /* 0x00028800ff027b82 */ /* 0x000e240000000a00 */
[----:B0-----:R-:W-:-:S05]  /*11520*/  IMAD.WIDE R2, R19, 0x4, R2 ;  /* 0x0000000413027825 */ /* 0x001fca00078e0202 */
[----:B------:R0:W5:Y:S01]  /*11530*/  LDG.E R7, desc[UR46][R2.64] ;  /* 0x0000002e02077981 */ /* 0x000162000c1e1900 */
[----:B------:R-:W-:Y:S05]  /*11540*/  BRA `(.L_x_950) ;  /* 0x0000000000107947 */ /* 0x000fea0003800000 */
.L_x_949:
[----:B------:R-:W-:Y:S05]  /*11550*/  @!P0 BRA `(.L_x_950) ;  /* 0x00000000000c8947 */ /* 0x000fea0003800000 */
[----:B------:R-:W2:Y:S04]  /*11560*/  LDG.E R4, desc[UR46][R2.64] ;  /* 0x0000002e02047981 */ /* 0x000ea8000c1e1900 */
[----:B------:R-:W2:Y:S02]  /*11570*/  LDG.E R7, desc[UR46][R2.64+0x4] ;  /* 0x0000042e02077981 */ /* 0x000ea4000c1e1900 */
[----:B--2---:R-:W-:-:S07]  /*11580*/  IMAD.IADD R7, R7, 0x1, -R4 ;  /* 0x0000000107077824 */ /* 0x004fce00078e0a04 */
.L_x_950:
[----:B0-----:R-:W0:Y:S01]  /*11590*/  LDC.64 R2, c[0x0][0x9e0] ;  /* 0x00027800ff027b82 */ /* 0x001e220000000a00 */
[----:B------:R-:W-:Y:S02]  /*115a0*/  IMAD R5, R17, 0xc0, RZ ;  /* 0x000000c011057824 */ /* 0x000fe400078e02ff */
[----:B-----5:R-:W-:-:S03]  /*115b0*/  IMAD.IADD R0, R7, 0x1, -R0 ;  /* 0x0000000107007824 */ /* 0x020fc600078e0a00 */
[----:B------:R-:W-:-:S05]  /*115c0*/  IADD3 R5, -R6, 0xc0, R5 ;  /* 0x000000c006057810 */ /* 0x000fca0007ffe105 */
[----:B------:R-:W-:Y:S01]  /*115d0*/  IMAD.IADD R9, R0, 0x1, R5 ;  /* 0x0000000100097824 */ /* 0x000fe200078e0205 */
[----:B0-----:R-:W-:-:S03]  /*115e0*/  ISETP.GE.AND P0, PT, R3, 0x1, PT ;  /* 0x000000010300780c */ /* 0x001fc60003f06270 */
[----:B------:R-:W-:-:S10]  /*115f0*/  IMAD.IADD R2, R9, 0x1, R2 ;  /* 0x0000000109027824 */ /* 0x000fd400078e0202 */
[----:B------:R-:W-:Y:S05]  /*11600*/  @!P0 BRA `(.L_x_951) ;  /* 0x0000000000488947 */ /* 0x000fea0003800000 */
[C---:B------:R-:W-:Y:S01]  /*11610*/  ISETP.GT.AND P1, PT, R9.reuse, RZ, PT ;  /* 0x000000ff0900720c */ /* 0x040fe20003f24270 */
[----:B------:R-:W-:Y:S01]  /*11620*/  BSSY B0, `(.L_x_952) ;  /* 0x000000e000007945 */ /* 0x000fe20003800000 */
[----:B------:R-:W-:-:S11]  /*11630*/  VIADD R7, R9, 0xffffffff ;  /* 0xffffffff09077836 */ /* 0x000fd60000000000 */
        /* <DEDUP_REMOVED lines=8> */
.L_x_953:
[----:B------:R-:W-:-:S13]  /*116c0*/  ISETP.NE.AND P1, PT, R3, 0x1, PT ;  /* 0x000000010300780c */ /* 0x000fda0003f25270 */
[----:B------:R-:W0:Y:S02]  /*116d0*/  @P1 LDC.64 R4, c[0x0][0x9e8] ;  /* 0x00027a00ff041b82 */ /* 0x000e240000000a00 */
[----:B0-----:R-:W-:-:S05]  /*116e0*/  @P1 IMAD.HI.U32 R4, R7, R4, RZ ;  /* 0x0000000407041227 */ /* 0x001fca00078e00ff */
[----:B------:R-:W-:-:S07]  /*116f0*/  @P1 SHF.R.U32.HI R7, RZ, R5, R4 ;  /* 0x00000005ff071219 */ /* 0x000fce0000011604 */
.L_x_954:
[----:B------:R-:W-:Y:S05]  /*11700*/  BSYNC B0 ;  /* 0x0000000000007941 */ /* 0x000fea0003800000 */
.L_x_952:
[----:B------:R-:W-:-:S05]  /*11710*/  IMAD R7, R7, R3, R3 ;  /* 0x0000000307077224 */ /* 0x000fca00078e0203 */
[----:B------:R-:W-:-:S07]  /*11720*/  VIMNMX R2, R2, R7, PT ;  /* 0x0000000702027248 */ /* 0x000fce0003fe0100 */
.L_x_951:
[----:B------:R-:W-:Y:S01]  /*11730*/  VIADD R2, R2, 0x7f ;  /* 0x0000007f02027836 */ /* 0x000fe20000000000 */
[----:B------:R-:W-:Y:S01]  /*11740*/  ULDC UR4, c[0x0][0x9dc] ;  /* 0x0002770000047ab9 */ /* 0x000fe20000000800 */
[----:B------:R-:W-:-:S03]  /*11750*/  IMAD R7, R17, 0xc0, -R6 ;  /* 0x000000c011077824 */ /* 0x000fc600078e0a06 */
[----:B------:R-:W-:Y:S01]  /*11760*/  SHF.R.S32.HI R5, RZ, 0x1f, R2 ;  /* 0x0000001fff057819 */ /* 0x000fe20000011402 */
[----:B------:R-:W-:-:S03]  /*11770*/  IMAD.IADD R7, R0, 0x1, R7 ;  /* 0x0000000100077824 */ /* 0x000fc600078e0207 */
[----:B------:R-:W-:Y:S01]  /*11780*/  LEA.HI R4, R5, R2, RZ, 0x7 ;  /* 0x0000000205047211 */ /* 0x000fe200078f38ff */
[----:B------:R-:W-:Y:S02]  /*11790*/  VIADD R2, R0, 0x7f ;  /* 0x0000007f00027836 */ /* 0x000fe40000000000 */
[----:B------:R-:W-:Y:S01]  /*117a0*/  VIADD R0, R7, -UR4 ;  /* 0x8000000407007c36 */ /* 0x000fe20008000000 */
[----:B------:R-:W-:Y:S02]  /*117b0*/  SHF.R.S32.HI R4, RZ, 0x7, R4 ;  /* 0x00000007ff047819 */ /* 0x000fe40000011404 */
[----:B------:R-:W-:-:S04]  /*117c0*/  SHF.R.S32.HI R5, RZ, 0x1f, R2 ;  /* 0x0000001fff057819 */ /* 0x000fc80000011402 */
[----:B------:R-:W-:-:S04]  /*117d0*/  LEA.HI R5, R5, R2, RZ, 0x7 ;  /* 0x0000000205057211 */ /* 0x000fc800078f38ff */
[----:B------:R-:W-:-:S04]  /*117e0*/  SHF.R.S32.HI R5, RZ, 0x7, R5 ;  /* 0x00000007ff057819 */ /* 0x000fc80000011405 */
[----:B------:R-:W-:Y:S01]  /*117f0*/  VIMNMX R28, R5, R4, PT ;  /* 0x00000004051c7248 */ /* 0x000fe20003fe0100 */
[----:B------:R-:W-:Y:S06]  /*11800*/  @!P0 BRA `(.L_x_955) ;  /* 0x0000000000448947 */ /* 0x000fec0003800000 */
[----:B------:R-:W-:Y:S01]  /*11810*/  ISETP.GT.AND P0, PT, R7, -0x1, PT ;  /* 0xffffffff0700780c */ /* 0x000fe20003f04270 */
[----:B------:R-:W-:-:S12]  /*11820*/  BSSY B0, `(.L_x_956) ;  /* 0x000000d000007945 */ /* 0x000fd80003800000 */
        /* <DEDUP_REMOVED lines=8> */
.L_x_957:
[----:B------:R-:W-:-:S13]  /*118b0*/  ISETP.NE.AND P0, PT, R3, 0x1, PT ;  /* 0x000000010300780c */ /* 0x000fda0003f05270 */
[----:B------:R-:W0:Y:S02]  /*118c0*/  @P0 LDC.64 R4, c[0x0][0x9e8] ;  /* 0x00027a00ff040b82 */ /* 0x000e240000000a00 */
[----:B0-----:R-:W-:-:S05]  /*118d0*/  @P0 IMAD.HI.U32 R4, R7, R4, RZ ;  /* 0x0000000407040227 */ /* 0x001fca00078e00ff */
[----:B------:R-:W-:-:S07]  /*118e0*/  @P0 SHF.R.U32.HI R7, RZ, R5, R4 ;  /* 0x00000005ff070219 */ /* 0x000fce0000011604 */
.L_x_958:
[----:B------:R-:W-:Y:S05]  /*118f0*/  BSYNC B0 ;  /* 0x0000000000007941 */ /* 0x000fea0003800000 */
.L_x_956:
[----:B------:R-:W-:-:S05]  /*11900*/  IMAD R3, R7, R3, RZ ;  /* 0x0000000307037224 */ /* 0x000fca00078e02ff */
[----:B------:R-:W-:-:S07]  /*11910*/  VIMNMX R0, R0, R3, !PT ;  /* 0x0000000300007248 */ /* 0x000fce0007fe0100 */
.L_x_955:
[----:B------:R-:W-:Y:S01]  /*11920*/  SHF.R.S32.HI R3, RZ, 0x1f, R0 ;  /* 0x0000001fff037819 */ /* 0x000fe20000011400 */
[----:B------:R-:W-:Y:S03]  /*11930*/  BSSY B6, `(.L_x_959) ;  /* 0x000022d000067945 */ /* 0x000fe60003800000 */
[----:B------:R-:W-:-:S04]  /*11940*/  LEA.HI R3, R3, R0, RZ, 0x7 ;  /* 0x0000000003037211 */ /* 0x000fc800078f38ff */
[----:B------:R-:W-:-:S04]  /*11950*/  SHF.R.S32.HI R3, RZ, 0x7, R3 ;  /* 0x00000007ff037819 */ /* 0x000fc80000011403 */
[----:B------:R-:W-:-:S04]  /*11960*/  VIMNMX R26, RZ, R3, !PT ;  /* 0x00000003ff1a7248 */ /* 0x000fc80007fe0100 */
[----:B------:R-:W-:-:S13]  /*11970*/  ISETP.GT.AND P0, PT, R28, R26, PT ;  /* 0x0000001a1c00720c */ /* 0x000fda0003f04270 */
[----:B------:R-:W-:Y:S05]  /*11980*/  @P0 BRA `(.L_x_960) ;  /* 0x00000000003c0947 */ /* 0x000fea0003800000 */
[----:B------:R-:W-:-:S13]  /*11990*/  ISETP.NE.AND P1, PT, R27, RZ, PT ;  /* 0x000000ff1b00720c */ /* 0x000fda0003f25270 */
[----:B------:R-:W-:Y:S05]  /*119a0*/  @P1 BRA `(.L_x_961) ;  /* 0x0000002000941947 */ /* 0x000fea0003800000 */
[----:B------:R-:W0:Y:S01]  /*119b0*/  S2R R7, SR_LANEID ;  /* 0x0000000000077919 */ /* 0x000e220000000000 */
[----:B------:R-:W-:Y:S01]  /*119c0*/  VOTEU.ANY UR4, UPT, PT ;  /* 0x0000000000047886 */ /* 0x000fe200038e0100 */
[----:B------:R-:W1:Y:S01]  /*119d0*/  LDC.64 R2, c[0x0][0xc38] ;  /* 0x00030e00ff027b82 */ /* 0x000e620000000a00 */
[----:B------:R-:W0:Y:S08]  /*119e0*/  FLO.U32 R0, UR4 ;  /* 0x0000000400007d00 */ /* 0x000e3000080e0000 */
[----:B------:R-:W1:Y:S01]  /*119f0*/  POPC R5, UR4 ;  /* 0x0000000400057d09 */ /* 0x000e620008000000 */
[----:B0-----:R-:W-:-:S13]  /*11a00*/  ISETP.EQ.U32.AND P0, PT, R0, R7, PT ;  /* 0x000000070000720c */ /* 0x001fda0003f02070 */
[----:B-1----:R-:W2:Y:S01]  /*11a10*/  @P0 ATOMG.E.ADD.STRONG.GPU PT, R3, desc[UR46][R2.64], R5 ;  /* 0x00000005020309a8 */ /* 0x002ea200081ee1ee */
[----:B------:R-:W0:Y:S02]  /*11a20*/  S2R R4, SR_LTMASK ;  /* 0x0000000000047919 */ /* 0x000e240000003900 */
[----:B0-----:R-:W-:-:S04]  /*11a30*/  LOP3.LUT R4, R4, UR4, RZ, 0xc0, !PT ;  /* 0x0000000404047c12 */ /* 0x001fc8000f8ec0ff */
[----:B------:R-:W0:Y:S01]  /*11a40*/  POPC R7, R4 ;  /* 0x0000000400077309 */ /* 0x000e220000000000 */
[----:B--2---:R-:W0:Y:S02]  /*11a50*/  SHFL.IDX PT, R0, R3, R0, 0x1f ;  /* 0x00001f0003007589 */ /* 0x004e2400000e0000 */
[----:B0-----:R-:W-:Y:S01]  /*11a60*/  IADD3 R16, R0, UR37, R7 ;  /* 0x0000002500107c10 */ /* 0x001fe2000fffe007 */
[----:B------:R-:W-:Y:S06]  /*11a70*/  BRA `(.L_x_961) ;  /* 0x0000002000607947 */ /* 0x000fec0003800000 */
.L_x_960:
        /* <DEDUP_REMOVED lines=10> */
[----:B------:R-:W-:Y:S02]  /*11b20*/  IMAD.U32 R4, RZ, RZ, UR6 ;  /* 0x00000006ff047e24 */ /* 0x000fe4000f8e00ff */
[----:B------:R-:W0:Y:S01]  /*11b30*/  LDC.64 R2, c[0x4][R2] ;  /* 0x0100000002027b82 */ /* 0x000e220000000a00 */
[----:B------:R-:W-:Y:S02]  /*11b40*/  IMAD.U32 R5, RZ, RZ, UR7 ;  /* 0x00000007ff057e24 */ /* 0x000fe4000f8e00ff */
        /* <DEDUP_REMOVED lines=8> */
[----:B0-----:R-:W-:Y:S05]  /*11bd0*/  CALL.ABS.NOINC R2 ;  /* 0x0000000002007343 */ /* 0x001fea0003c00000 */
.L_x_962:
[----:B------:R-:W-:-:S05]  /*11be0*/  VIADD R0, R25, 0x400 ;  /* 0x0000040019007836 */ /* 0x000fca0000000000 */
[----:B------:R-:W-:-:S13]  /*11bf0*/  LOP3.LUT P0, RZ, R0, 0x3ff, RZ, 0xc0, !PT ;  /* 0x000003ff00ff7812 */ /* 0x000fda000780c0ff */
[----:B------:R-:W-:Y:S05]  /*11c00*/  @!P0 BRA `(.L_x_963) ;  /* 0x0000000000808947 */ /* 0x000fea0003800000 */
[----:B------:R-:W-:Y:S01]  /*11c10*/  MOV R0, 0x0 ;  /* 0x0000000000007802 */ /* 0x000fe20000000f00 */
[----:B------:R-:W-:Y:S01]  /*11c20*/  ULDC.64 UR6, c[0x4][0xa8] ;  /* 0x01002a0000067ab9 */ /* 0x000fe20000000a00 */
[----:B------:R-:W-:Y:S01]  /*11c30*/  ULDC.64 UR8, c[0x4][0xb0] ;  /* 0x01002c0000087ab9 */ /* 0x000fe20000000a00 */
[----:B------:R-:W-:Y:S01]  /*11c40*/  ULDC.64 UR4, c[0x4][0x10] ;  /* 0x0100040000047ab9 */ /* 0x000fe20000000a00 */
[----:B------:R0:W1:Y:S01]  /*11c50*/  LDC.64 R2, c[0x4][R0] ;  /* 0x0100000000027b82 */ /* 0x0000620000000a00 */
[----:B------:R-:W-:Y:S02]  /*11c60*/  IMAD.U32 R4, RZ, RZ, UR6 ;  /* 0x00000006ff047e24 */ /* 0x000fe4000f8e00ff */
[----:B------:R-:W-:Y:S02]  /*11c70*/  IMAD.U32 R5, RZ, RZ, UR7 ;  /* 0x00000007ff057e24 */ /* 0x000fe4000f8e00ff */
[----:B------:R-:W-:Y:S02]  /*11c80*/  IMAD.U32 R6, RZ, RZ, UR8 ;  /* 0x00000008ff067e24 */ /* 0x000fe4000f8e00ff */
[----:B------:R-:W-:-:S02]  /*11c90*/  IMAD.U32 R7, RZ, RZ, UR9 ;  /* 0x00000009ff077e24 */ /* 0x000fc4000f8e00ff */
[----:B------:R-:W-:Y:S02]  /*11ca0*/  IMAD.U32 R10, RZ, RZ, UR4 ;  /* 0x00000004ff0a7e24 */ /* 0x000fe4000f8e00ff */
[----:B------:R-:W-:Y:S02]  /*11cb0*/  IMAD.U32 R11, RZ, RZ, UR5 ;  /* 0x00000005ff0b7e24 */ /* 0x000fe4000f8e00ff */
[----:B------:R-:W-:Y:S02]  /*11cc0*/  IMAD.MOV.U32 R8, RZ, RZ, 0x70 ;  /* 0x00000070ff087424 */ /* 0x000fe400078e00ff */
[----:B------:R-:W-:Y:S02]  /*11cd0*/  IMAD.MOV.U32 R12, RZ, RZ, 0x1 ;  /* 0x00000001ff0c7424 */ /* 0x000fe400078e00ff */
[----:B0-----:R-:W-:-:S07]  /*11ce0*/  IMAD.MOV.U32 R13, RZ, RZ, RZ ;  /* 0x000000ffff0d7224 */ /* 0x001fce00078e00ff */
[----:B------:R-:W-:-:S07]  /*11cf0*/  LEPC R20, `(.L_x_964) ;  /* 0x000000001014794e */ /* 0x000fce0000000000 */
[----:B-1----:R-:W-:Y:S05]  /*11d00*/  CALL.ABS.NOINC R2 ;  /* 0x0000000002007343 */ /* 0x002fea0003c00000 */
.L_x_964:
        /* <DEDUP_REMOVED lines=16> */
.L_x_963:
[----:B------:R-:W2:Y:S01]  /*11e10*/  LDL.LU R20, [R1] ;  /* 0x0000000001147983 */ /* 0x000ea20000300800 */
[----:B------:R-:W-:Y:S01]  /*11e20*/  ULDC.64 UR4, c[0x0][0x9f8] ;  /* 0x00027e0000047ab9 */ /* 0x000fe20000000a00 */
[----:B------:R-:W0:Y:S01]  /*11e30*/  LDC R0, c[0x0][0x428] ;  /* 0x00010a00ff007b82 */ /* 0x000e220000000800 */
[----:B------:R-:W-:Y:S01]  /*11e40*/  ISETP.NE.U32.AND P0, PT, RZ, UR4, PT ;  /* 0x00000004ff007c0c */ /* 0x000fe2000bf05070 */
[----:B------:R-:W-:-:S03]  /*11e50*/  IMAD.MOV.U32 R6, RZ, RZ, R19 ;  /* 0x000000ffff067224 */ /* 0x000fc600078e0013 */
[----:B------:R-:W-:Y:S01]  /*11e60*/  ISETP.NE.AND.EX P0, PT, RZ, UR5, PT, P0 ;  /* 0x00000005ff007c0c */ /* 0x000fe2000bf05300 */
[----:B------:R-:W-:-:S12]  /*11e70*/  ULDC.64 UR4, c[0x0][0xa00] ;  /* 0x0002800000047ab9 */ /* 0x000fd80000000a00 */
[----:B------:R-:W1:Y:S02]  /*11e80*/  @P0 LDC.64 R2, c[0x0][0x9f8] ;  /* 0x00027e00ff020b82 */ /* 0x000e640000000a00 */
[----:B-1----:R-:W-:-:S05]  /*11e90*/  @P0 IMAD.WIDE R2, R19, 0x4, R2 ;  /* 0x0000000413020825 */ /* 0x002fca00078e0202 */
[----:B------:R1:W5:Y:S01]  /*11ea0*/  @P0 LDG.E R6, desc[UR46][R2.64] ;  /* 0x0000002e02060981 */ /* 0x000362000c1e1900 */
[----:B0-----:R-:W-:Y:S01]  /*11eb0*/  ISETP.NE.AND P0, PT, R0, 0x1, PT ;  /* 0x000000010000780c */ /* 0x001fe20003f05270 */
[----:B------:R-:W-:Y:S01]  /*11ec0*/  IMAD.MOV.U32 R0, RZ, RZ, R18 ;  /* 0x000000ffff007224 */ /* 0x000fe200078e0012 */
[----:B------:R-:W-:-:S04]  /*11ed0*/  ISETP.NE.AND P6, PT, R27, RZ, PT ;  /* 0x000000ff1b00720c */ /* 0x000fc80003fc5270 */
[----:B------:R-:W-:-:S07]  /*11ee0*/  PLOP3.LUT P1, PT, P6, PT, PT, 0x8, 0x0 ;  /* 0x000000000000781c */ /* 0x000fce000372e170 */
[----:B------:R-:W0:Y:S02]  /*11ef0*/  @P0 LDC R5, c[0x0][0x42c] ;  /* 0x00010b00ff050b82 */ /* 0x000e240000000800 */
[----:B------:R-:W-:-:S05]  /*11f00*/  VOTEU.ALL UP1, P6 ;  /* 0x00000000003f7886 */ /* 0x000fca0003020000 */
[----:B------:R-:W-:Y:S01]  /*11f10*/  @!UP1 UIADD3 UR8, UP0, UR38, 0x270, URZ ;  /* 0x0000027026089890 */ /* 0x000fe2000ff1e03f */
[----:B------:R-:W3:Y:S03]  /*11f20*/  @P0 LDC R7, c[0x0][0x430] ;  /* 0x00010c00ff070b82 */ /* 0x000ee60000000800 */
[----:B------:R-:W-:-:S03]  /*11f30*/  @!UP1 UIADD3.X UR9, URZ, UR39, URZ, UP0, !UPT ;  /* 0x000000273f099290 */ /* 0x000fc600087fe43f */
[----:B------:R-:W-:Y:S01]  /*11f40*/  VOTEU.ALL UP0, P6 ;  /* 0x00000000003f7886 */ /* 0x000fe20003000000 */
[----:B0-----:R-:W-:-:S05]  /*11f50*/  @P0 IMAD.HI.U32 R4, R18, R5, RZ ;  /* 0x0000000512040227 */ /* 0x001fca00078e00ff */
[----:B---3--:R-:W-:Y:S02]  /*11f60*/  @P0 SHF.R.U32.HI R0, RZ, R7, R4 ;  /* 0x00000007ff000219 */ /* 0x008fe40000011604 */
[----:B------:R-:W-:-:S04]  /*11f70*/  ISETP.NE.U32.AND P0, PT, RZ, UR4, PT ;  /* 0x00000004ff007c0c */ /* 0x000fc8000bf05070 */
[----:B------:R-:W-:-:S04]  /*11f80*/  ISETP.NE.AND.EX P0, PT, RZ, UR5, PT, P0 ;  /* 0x00000005ff007c0c */ /* 0x000fc8000bf05300 */
[----:B------:R-:W-:Y:S01]  /*11f90*/  SEL R10, R19, RZ, !P0 ;  /* 0x000000ff130a7207 */ /* 0x000fe20004000000 */
[----:B-12---:R-:W-:-:S08]  /*11fa0*/  IMAD R17, R17, 0xc0, R20 ;  /* 0x000000c011117824 */ /* 0x006fd000078e0214 */
.L_x_965:
        /* <DEDUP_REMOVED lines=11> */
[----:B------:R-:W-:Y:S01]  /*12060*/  ULDC.64 UR4, c[0x0][0xa08] ;  /* 0x0002820000047ab9 */ /* 0x000fe20000000a00 */
[----:B------:R-:W-:Y:S01]  /*12070*/  VIADD R7, R28, 0xffffffff ;  /* 0xffffffff1c077836 */ /* 0x000fe20000000000 */
[----:B0-----:R-:W-:Y:S01]  /*12080*/  LOP3.LUT P0, RZ, R2, UR4, RZ, 0xfc, !PT ;  /* 0x0000000402ff7c12 */ /* 0x001fe2000f80fcff */
[----:B------:R-:W-:-:S03]  /*12090*/  UMOV UR4, 0xffffffff ;  /* 0xffffffff00047882 */ /* 0x000fc60000000000 */
[----:B------:R-:W-:-:S04]  /*120a0*/  LOP3.LUT P0, RZ, R3, UR5, RZ, 0xfc, P0 ;  /* 0x0000000503ff7c12 */ /* 0x000fc8000800fcff */
[----:B-----5:R-:W-:Y:S01]  /*120b0*/  SEL R8, R6, RZ, !P0 ;  /* 0x000000ff06087207 */ /* 0x020fe20004000000 */
[----:B------:R-:W-:Y:S08]  /*120c0*/  BRA.DIV UR4, `(.L_x_966) ;  /* 0x0000002e04707947 */ /* 0x000ff0000b800000 */
.L_x_1036:
[----:B------:R-:W-:Y:S01]  /*120d0*/  UMOV UR4, 0xffffffff ;  /* 0xffffffff00047882 */ /* 0x000fe20000000000 */
[----:B------:R-:W-:Y:S02]  /*120e0*/  SHF.R.S32.HI R9, RZ, 0x1f, R6 ;  /* 0x0000001fff097819 */ /* 0x000fe40000011406 */
[----:B------:R-:W-:Y:S05]  /*120f0*/  BRA.DIV UR4, `(.L_x_967) ;  /* 0x0000002e04987947 */ /* 0x000fea000b800000 */
[----:B------:R-:W-:-:S13]  /*12100*/  ELECT P6, URZ, PT ;  /* 0x00000000003f782f */ /* 0x000fda00038c0000 */
.L_x_1039:
[----:B------:R-:W-:Y:S05]  /*12110*/  @!P6 BRA `(.L_x_968) ;  /* 0x0000000000cce947 */ /* 0x000fea0003800000 */
[----:B------:R-:W-:-:S04]  /*12120*/  ISETP.NE.U32.AND P0, PT, R2, RZ, PT ;  /* 0x000000ff0200720c */ /* 0x000fc80003f05070 */
        /* <DEDUP_REMOVED lines=20> */
.L_x_969:
[----:B------:R-:W-:Y:S01]  /*12270*/  IMAD R5, R22, 0x8, R25 ;  /* 0x0000000816057824 */ /* 0x000fe200078e0219 */
[----:B------:R-:W-:-:S04]  /*12280*/  SHF.L.U32 R4, R24, 0x1f, RZ ;  /* 0x0000001f18047819 */ /* 0x000fc800000006ff */
[----:B------:R-:W1:Y:S02]  /*12290*/  SYNCS.PHASECHK.TRANS64.TRYWAIT P0, [R5+URZ+0x16840], R4 ;  /* 0x01684004050075a7 */ /* 0x000e64000800017f */
[----:B-1----:R-:W-:Y:S05]  /*122a0*/  @!P0 BRA `(.L_x_970) ;  /* 0x0000002c004c8947 */ /* 0x002fea0003800000 */
.L_x_1040:
[----:B------:R-:W2:Y:S02]  /*122b0*/  S2R R11, SR_TID.X ;  /* 0x00000000000b7919 */ /* 0x000ea40000002100 */
[----:B--2---:R-:W-:-:S04]  /*122c0*/  LOP3.LUT R11, R11, 0x7f, RZ, 0xc0, !PT ;  /* 0x0000007f0b0b7812 */ /* 0x004fc800078ec0ff */
[----:B------:R-:W-:-:S13]  /*122d0*/  ISETP.NE.AND P0, PT, R11, RZ, PT ;  /* 0x000000ff0b00720c */ /* 0x000fda0003f05270 */
[----:B------:R-:W-:Y:S05]  /*122e0*/  @P0 BRA `(.L_x_971) ;  /* 0x0000000000140947 */ /* 0x000fea0003800000 */
[----:B------:R-:W-:Y:S01]  /*122f0*/  ISETP.NE.AND P1, PT, R27, RZ, PT ;  /* 0x000000ff1b00720c */ /* 0x000fe20003f25270 */
[----:B-1----:R-:W-:-:S04]  /*12300*/  IMAD.MOV.U32 R4, RZ, RZ, 0x4000 ;  /* 0x00004000ff047424 */ /* 0x002fc800078e00ff */
[----:B------:R2:W-:Y:S08]  /*12310*/  SYNCS.ARRIVE.TRANS64 RZ, [R5+URZ+0x16830], R4 ;  /* 0x0168300405ff79a7 */ /* 0x0005f0000800003f */
[----:B------:R-:W-:Y:S05]  /*12320*/  @!P1 BRA `(.L_x_971) ;  /* 0x0000000000049947 */ /* 0x000fea0003800000 */
[----:B------:R-:W-:Y:S01]  /*12330*/  BPT.TRAP 0x1 ;  /* 0x000000040000795c */ /* 0x000fe20000300000 */
.L_x_971:
[----:B-12---:R-:W-:Y:S01]  /*12340*/  IMAD R4, R22, 0x4000, R25 ;  /* 0x0000400016047824 */ /* 0x006fe200078e0219 */
        /* <DEDUP_REMOVED lines=11> */
[----:B------:R-:W-:Y:S02]  /*12400*/  ULEA UR11, UR11, UR4, 0x7 ;  /* 0x000000040b0b7291 */ /* 0x000fe4000f8e383f */
[----:B------:R-:W-:Y:S01]  /*12410*/  UIADD3 UR8, UR8, 0xe400, URZ ;  /* 0x0000e40008087890 */ /* 0x000fe2000fffe03f */
[----:B------:R-:W-:-:S08]  /*12420*/  UMOV UR4, 0x0 ;  /* 0x0000000000047882 */ /* 0x000fd00000000000 */
[----:B------:R1:W-:Y:S02]  /*12430*/  UTMALDG.4D [UR8], [UR6], desc[UR4] ;  /* 0x00000408060075b4 */ /* 0x0003e40008019000 */
[----:B-1----:R-:W-:Y:S01]  /*12440*/  NOP ;  /* 0x0000000000007918 */ /* 0x002fe20000000000 */
.L_x_968:
[----:B------:R-:W-:Y:S05]  /*12450*/  WARPSYNC.ALL ;  /* 0x0000000000007948 */ /* 0x000fea0003800000 */
[----:B------:R-:W-:Y:S01]  /*12460*/  BAR.SYNC.DEFER_BLOCKING 0x8, 0x1a0 ;  /* 0x0206800000007b1d */ /* 0x000fe20000010000 */
[----:B------:R-:W-:Y:S02]  /*12470*/  ELECT P0, URZ, PT ;  /* 0x00000000003f782f */ /* 0x000fe40003800000 */
[----:B------:R-:W-:Y:S01]  /*12480*/  R2UR UR9, R25 ;  /* 0x00000000190972ca */ /* 0x000fe200000e0000 */
[----:B------:R-:W-:Y:S01]  /*12490*/  VIADD R29, R29, 0x1 ;  /* 0x000000011d1d7836 */ /* 0x000fe20000000000 */
[----:B------:R-:W-:-:S09]  /*124a0*/  UIADD3 UR4, UP0, UR38, 0x270, URZ ;  /* 0x0000027026047890 */ /* 0x000fd2000ff1e03f */
[----:B------:R-:W-:Y:S01]  /*124b0*/  @P0 R2UR UR13, R10 ;  /* 0x000000000a0d02ca */ /* 0x000fe200000e0000 */
[----:B------:R-:W-:Y:S01]  /*124c0*/  UMOV UR6, 0x0 ;  /* 0x0000000000067882 */ /* 0x000fe20000000000 */
[----:B------:R-:W-:Y:S01]  /*124d0*/  @P0 R2UR UR12, R18 ;  /* 0x00000000120c02ca */ /* 0x000fe200000e0000 */
[----:B------:R-:W-:Y:S01]  /*124e0*/  UIADD3.X UR5, URZ, UR39, URZ, UP0, !UPT ;  /* 0x000000273f057290 */ /* 0x000fe200087fe43f */
[----:B------:R-:W-:Y:S01]  /*124f0*/  @P0 R2UR UR11, R17 ;  /* 0x00000000110b02ca */ /* 0x000fe200000e0000 */
[----:B------:R-:W-:Y:S01]  /*12500*/  UMOV UR7, 0x12f00000 ;  /* 0x12f0000000077882 */ /* 0x000fe20000000000 */
[----:B------:R-:W-:Y:S01]  /*12510*/  UMOV UR10, URZ ;  /* 0x0000003f000a7c82 */ /* 0x000fe20008000000 */
[----:B------:R-:W-:Y:S01]  /*12520*/  BSSY B0, `(.L_x_972) ;  /* 0x000000c000007945 */ /* 0x000fe20003800000 */
[----:B------:R-:W-:Y:S01]  /*12530*/  @P0 IMAD.MOV.U32 R4, RZ, RZ, 0x6000 ;  /* 0x00006000ff040424 */ /* 0x000fe200078e00ff */
[----:B------:R-:W-:Y:S02]  /*12540*/  UIADD3 UR8, UR9, 0x8400, URZ ;  /* 0x0000840009087890 */ /* 0x000fe4000fffe03f */
[----:B------:R-:W-:Y:S01]  /*12550*/  UIADD3 UR9, UR9, 0x16800, URZ ;  /* 0x0001680009097890 */ /* 0x000fe2000fffe03f */
[----:B------:R1:W-:Y:S08]  /*12560*/  @P0 SYNCS.ARRIVE.TRANS64 RZ, [R25+URZ+0x16800], R4 ;  /* 0x0168000419ff09a7 */ /* 0x0003f0000800003f */
[----:B------:R2:W-:Y:S01]  /*12570*/  UTMALDG.4D [UR8], [UR4], desc[UR6] ;  /* 0x00000608040075b4 */ /* 0x0005e20008019000 */
[----:B-1----:R-:W-:-:S04]  /*12580*/  LEA.HI R4, R29, R29, RZ, 0x1 ;  /* 0x0000001d1d047211 */ /* 0x002fc800078f08ff */
[----:B------:R-:W-:-:S05]  /*12590*/  LOP3.LUT R4, R4, 0xfffffffe, RZ, 0xc0, !PT ;  /* 0xfffffffe04047812 */ /* 0x000fca00078ec0ff */
[----:B------:R-:W-:-:S05]  /*125a0*/  IMAD.IADD R4, R29, 0x1, -R4 ;  /* 0x000000011d047824 */ /* 0x000fca00078e0a04 */
[----:B------:R-:W-:-:S04]  /*125b0*/  SHF.L.U32 R4, R4, 0x1f, RZ ;  /* 0x0000001f04047819 */ /* 0x000fc800000006ff */
[----:B------:R-:W1:Y:S02]  /*125c0*/  SYNCS.PHASECHK.TRANS64.TRYWAIT P0, [R25+URZ+0x16820], R4 ;  /* 0x01682004190075a7 */ /* 0x000e64000800017f */
[----:B-12---:R-:W-:Y:S05]  /*125d0*/  @!P0 BRA `(.L_x_973) ;  /* 0x0000002800948947 */ /* 0x006fea0003800000 */
.L_x_1041:
[----:B------:R-:W-:Y:S05]  /*125e0*/  BSYNC B0 ;  /* 0x0000000000007941 */ /* 0x000fea0003800000 */
.L_x_972:
[----:B------:R-:W-:Y:S01]  /*125f0*/  VIADD R10, R28, 0xfffffffe ;  /* 0xfffffffe1c0a7836 */ /* 0x000fe20000000000 */
[----:B------:R-:W-:Y:S04]  /*12600*/  BSSY B0, `(.L_x_974) ;  /* 0x0000129000007945 */ /* 0x000fe80003800000 */
[----:B------:R-:W-:-:S13]  /*12610*/  ISETP.GE.AND P0, PT, R10, R26, PT ;  /* 0x0000001a0a00720c */ /* 0x000fda0003f06270 */
[----:B------:R-:W-:Y:S05]  /*12620*/  @!P0 BRA `(.L_x_975) ;  /* 0x0000001000988947 */ /* 0x000fea0003800000 */
[----:B-1----:R-:W-:Y:S01]  /*12630*/  IMAD.MOV R4, RZ, RZ, -R28 ;  /* 0x000000ffff047224 */ /* 0x002fe200078e0a1c */
[----:B------:R-:W-:Y:S01]  /*12640*/  LOP3.LUT R11, RZ, R26, RZ, 0x33, !PT ;  /* 0x0000001aff0b7212 */ /* 0x000fe200078e33ff */
[----:B------:R-:W-:Y:S03]  /*12650*/  BSSY B1, `(.L_x_976) ;  /* 0x0000064000017945 */ /* 0x000fe60003800000 */
[----:B------:R-:W-:-:S05]  /*12660*/  VIADDMNMX R11, R4, 0x1, R11, !PT ;  /* 0x00000001040b7846 */ /* 0x000fca000780010b */
[----:B------:R-:W-:-:S05]  /*12670*/  IMAD.IADD R4, R28, 0x1, R11 ;  /* 0x000000011c047824 */ /* 0x000fca00078e020b */
        /* <DEDUP_REMOVED lines=32> */
.L_x_980:
[----:B0-----:R-:W-:Y:S01]  /*12880*/  IMAD R3, R12, 0x8, R25 ;  /* 0x000000080c037824 */ /* 0x001fe200078e0219 */
[----:B------:R-:W-:-:S04]  /*12890*/  SHF.L.U32 R2, R13, 0x1f, RZ ;  /* 0x0000001f0d027819 */ /* 0x000fc800000006ff */
[----:B------:R-:W0:Y:S02]  /*128a0*/  SYNCS.PHASECHK.TRANS64.TRYWAIT P0, [R3+URZ+0x16840], R2 ;  /* 0x01684002030075a7 */ /* 0x000e24000800017f */
[----:B0-----:R-:W-:Y:S05]  /*128b0*/  @!P0 BRA `(.L_x_981) ;  /* 0x0000002400f08947 */ /* 0x001fea0003800000 */
.L_x_1042:
[----:B------:R-:W1:Y:S02]  /*128c0*/  S2R R5, SR_TID.X ;  /* 0x0000000000057919 */ /* 0x000e640000002100 */
[----:B-1----:R-:W-:-:S04]  /*128d0*/  LOP3.LUT R5, R5, 0x7f, RZ, 0xc0, !PT ;  /* 0x0000007f05057812 */ /* 0x002fc800078ec0ff */
[----:B------:R-:W-:-:S13]  /*128e0*/  ISETP.NE.AND P1, PT, R5, RZ, PT ;  /* 0x000000ff0500720c */ /* 0x000fda0003f25270 */
[----:B------:R-:W-:Y:S05]  /*128f0*/  @P1 BRA `(.L_x_982) ;  /* 0x0000000000141947 */ /* 0x000fea0003800000 */
[----:B------:R-:W-:Y:S01]  /*12900*/  ISETP.NE.AND P0, PT, R27, RZ, PT ;  /* 0x000000ff1b00720c */ /* 0x000fe20003f05270 */
[----:B0-----:R-:W-:-:S04]  /*12910*/  IMAD.MOV.U32 R2, RZ, RZ, 0x4000 ;  /* 0x00004000ff027424 */ /* 0x001fc800078e00ff */
[----:B------:R1:W-:Y:S08]  /*12920*/  SYNCS.ARRIVE.TRANS64 RZ, [R3+URZ+0x16830], R2 ;  /* 0x0168300203ff79a7 */ /* 0x0003f0000800003f */
[----:B------:R-:W-:Y:S05]  /*12930*/  @!P0 BRA `(.L_x_982) ;  /* 0x0000000000048947 */ /* 0x000fea0003800000 */
[----:B------:R-:W-:Y:S01]  /*12940*/  BPT.TRAP 0x1 ;  /* 0x000000040000795c */ /* 0x000fe20000300000 */
.L_x_982:
[----:B01----:R-:W-:Y:S01]  /*12950*/  IMAD R2, R12, 0x4000, R25 ;  /* 0x000040000c027824 */ /* 0x003fe200078e0219 */
        /* <DEDUP_REMOVED lines=14> */
[----:B------:R-:W-:Y:S02]  /*12a40*/  ULEA UR11, UR11, UR4, 0x7 ;  /* 0x000000040b0b7291 */ /* 0x000fe4000f8e383f */
[----:B------:R-:W-:Y:S01]  /*12a50*/  UIADD3 UR8, UR8, 0xe400, URZ ;  /* 0x0000e40008087890 */ /* 0x000fe2000fffe03f */
[----:B------:R-:W-:-:S08]  /*12a60*/  UMOV UR4, 0x0 ;  /* 0x0000000000047882 */ /* 0x000fd00000000000 */
[----:B------:R0:W-:Y:S01]  /*12a70*/  UTMALDG.4D [UR8], [UR6], desc[UR4] ;  /* 0x00000408060075b4 */ /* 0x0001e20008019000 */
[----:B------:R-:W1:Y:S02]  /*12a80*/  SYNCS.PHASECHK.TRANS64.TRYWAIT P0, [R2+URZ+0x60], R5 ;  /* 0x00006005020075a7 */ /* 0x000e64000800017f */
[----:B01----:R-:W-:Y:S05]  /*12a90*/  @!P0 BRA `(.L_x_983) ;  /* 0x00000024008c8947 */ /* 0x003fea0003800000 */
.L_x_1043:
[----:B------:R-:W-:Y:S05]  /*12aa0*/  @P1 BRA `(.L_x_984) ;  /* 0x0000000000181947 */ /* 0x000fea0003800000 */
[----:B------:R-:W-:Y:S01]  /*12ab0*/  ISETP.NE.AND P0, PT, R27, RZ, PT ;  /* 0x000000ff1b00720c */ /* 0x000fe20003f05270 */
[----:B0-----:R-:W-:Y:S02]  /*12ac0*/  IMAD R2, R22, 0x8, R25 ;  /* 0x0000000816027824 */ /* 0x001fe400078e0219 */
[----:B------:R-:W-:-:S04]  /*12ad0*/  IMAD.MOV.U32 R3, RZ, RZ, 0x4000 ;  /* 0x00004000ff037424 */ /* 0x000fc800078e00ff */
[----:B------:R1:W-:Y:S06]  /*12ae0*/  SYNCS.ARRIVE.TRANS64 RZ, [R2+URZ+0x16850], R3 ;  /* 0x0168500302ff79a7 */ /* 0x0003ec000800003f */
[----:B------:R-:W-:Y:S05]  /*12af0*/  @!P0 BRA `(.L_x_984) ;  /* 0x0000000000048947 */ /* 0x000fea0003800000 */
[----:B------:R-:W-:Y:S01]  /*12b00*/  BPT.TRAP 0x1 ;  /* 0x000000040000795c */ /* 0x000fe20000300000 */
.L_x_984:
[C-C-:B01----:R-:W-:Y:S01]  /*12b10*/  IMAD R2, R22.reuse, 0x8, R25.reuse ;  /* 0x0000000816027824 */ /* 0x143fe200078e0219 */
        /* <DEDUP_REMOVED lines=11> */
[----:B------:R-:W-:-:S02]  /*12bd0*/  IMAD.MOV.U32 R8, RZ, RZ, R4 ;  /* 0x000000ffff087224 */ /* 0x000fc400078e0004 */
[----:B------:R-:W-:Y:S02]  /*12be0*/  IMAD.MOV.U32 R7, RZ, RZ, R10 ;  /* 0x000000ffff077224 */ /* 0x000fe400078e000a */
[----:B------:R-:W-:Y:S02]  /*12bf0*/  ULEA UR11, UR11, UR4, 0x7 ;  /* 0x000000040b0b7291 */ /* 0x000fe4000f8e383f */
[----:B------:R-:W-:Y:S02]  /*12c00*/  UIADD3 UR9, UR9, 0x16850, URZ ;  /* 0x0001685009097890 */ /* 0x000fe4000fffe03f */
[----:B------:R-:W-:Y:S01]  /*12c10*/  UIADD3 UR8, UR8, 0x400, URZ ;  /* 0x0000040008087890 */ /* 0x000fe2000fffe03f */
[----:B------:R-:W-:-:S08]  /*12c20*/  UMOV UR4, 0x0 ;  /* 0x0000000000047882 */ /* 0x000fd00000000000 */
[----:B------:R0:W-:Y:S02]  /*12c30*/  UTMALDG.4D [UR8], [UR6], desc[UR4] ;  /* 0x00000408060075b4 */ /* 0x0001e40008019000 */
[----:B0-----:R-:W-:Y:S01]  /*12c40*/  NOP ;  /* 0x0000000000007918 */ /* 0x001fe20000000000 */
.L_x_979:
[----:B------:R-:W-:Y:S05]  /*12c50*/  BSYNC B2 ;  /* 0x0000000000027941 */ /* 0x000fea0003800000 */
.L_x_978:
[----:B------:R-:W-:Y:S02]  /*12c60*/  IMAD.MOV.U32 R22, RZ, RZ, R12 ;  /* 0x000000ffff167224 */ /* 0x000fe400078e000c */
[----:B------:R-:W-:Y:S02]  /*12c70*/  IMAD.MOV.U32 R24, RZ, RZ, R13 ;  /* 0x000000ffff187224 */ /* 0x000fe400078e000d */
[----:B------:R-:W-:-:S07]  /*12c80*/  VIADD R10, R28, 0xfffffffd ;  /* 0xfffffffd1c0a7836 */ /* 0x000fce0000000000 */
.L_x_977:
[----:B------:R-:W-:Y:S05]  /*12c90*/  BSYNC B1 ;  /* 0x0000000000017941 */ /* 0x000fea0003800000 */
.L_x_976:
[----:B------:R-:W-:Y:S01]  /*12ca0*/  VIADD R11, R11, 0xfffffffe ;  /* 0xfffffffe0b0b7836 */ /* 0x000fe20000000000 */
[----:B------:R-:W-:-:S04]  /*12cb0*/  LOP3.LUT R28, RZ, R28, RZ, 0x33, !PT ;  /* 0x0000001cff1c7212 */ /* 0x000fc800078e33ff */
[----:B------:R-:W-:-:S13]  /*12cc0*/  ISETP.NE.AND P0, PT, R11, R28, PT ;  /* 0x0000001c0b00720c */ /* 0x000fda0003f05270 */
[----:B------:R-:W-:Y:S05]  /*12cd0*/  @!P0 BRA `(.L_x_975) ;  /* 0x0000000800ec8947 */ /* 0x000fea0003800000 */
[----:B------:R-:W-:-:S07]  /*12ce0*/  IMAD.MOV.U32 R4, RZ, RZ, R8 ;  /* 0x000000ffff047224 */ /* 0x000fce00078e0008 */
.L_x_999:
[----:B------:R-:W-:Y:S01]  /*12cf0*/  VIADD R11, R22, 0x1 ;  /* 0x00000001160b7836 */ /* 0x000fe20000000000 */
[----:B------:R-:W-:Y:S05]  /*12d00*/  YIELD ;  /* 0x0000000000007946 */ /* 0x000fea0003800000 */
[----:B------:R-:W-:Y:S01]  /*12d10*/  ISETP.NE.AND P0, PT, R11, 0x2, PT ;  /* 0x000000020b00780c */ /* 0x000fe20003f05270 */
[----:B------:R-:W-:Y:S03]  /*12d20*/  BSSY B1, `(.L_x_985) ;  /* 0x0000057000017945 */ /* 0x000fe60003800000 */
[----:B01----:R-:W-:-:S02]  /*12d30*/  SEL R3, RZ, 0x1, P0 ;  /* 0x00000001ff037807 */ /* 0x003fc40000000000 */
[----:B------:R-:W-:Y:S02]  /*12d40*/  SEL R11, R11, RZ, P0 ;  /* 0x000000ff0b0b7207 */ /* 0x000fe40000000000 */
[----:B0-----:R-:W-:Y:S01]  /*12d50*/  LOP3.LUT R12, R24, R3, RZ, 0x3c, !PT ;  /* 0x00000003180c7212 */ /* 0x001fe200078e3cff */
        /* <DEDUP_REMOVED lines=24> */
.L_x_987:
[----:B------:R-:W-:Y:S01]  /*12ee0*/  IMAD R3, R11, 0x8, R25 ;  /* 0x000000080b037824 */ /* 0x000fe200078e0219 */
[----:B------:R-:W-:-:S04]  /*12ef0*/  SHF.L.U32 R2, R12, 0x1f, RZ ;  /* 0x0000001f0c027819 */ /* 0x000fc800000006ff */
[----:B------:R-:W1:Y:S02]  /*12f00*/  SYNCS.PHASECHK.TRANS64.TRYWAIT P0, [R3+URZ+0x16840], R2 ;  /* 0x01684002030075a7 */ /* 0x000e64000800017f */
[----:B-1----:R-:W-:Y:S05]  /*12f10*/  @!P0 BRA `(.L_x_988) ;  /* 0x0000002000808947 */ /* 0x002fea0003800000 */
.L_x_1044:
[----:B0-----:R-:W0:Y:S02]  /*12f20*/  S2R R5, SR_TID.X ;  /* 0x0000000000057919 */ /* 0x001e240000002100 */
[----:B0-----:R-:W-:-:S04]  /*12f30*/  LOP3.LUT R5, R5, 0x7f, RZ, 0xc0, !PT ;  /* 0x0000007f05057812 */ /* 0x001fc800078ec0ff */
[----:B------:R-:W-:-:S13]  /*12f40*/  ISETP.NE.AND P0, PT, R5, RZ, PT ;  /* 0x000000ff0500720c */ /* 0x000fda0003f05270 */
[----:B------:R-:W-:Y:S05]  /*12f50*/  @P0 BRA `(.L_x_989) ;  /* 0x0000000000140947 */ /* 0x000fea0003800000 */
[----:B------:R-:W-:Y:S01]  /*12f60*/  ISETP.NE.AND P1, PT, R27, RZ, PT ;  /* 0x000000ff1b00720c */ /* 0x000fe20003f25270 */
[----:B-1----:R-:W-:-:S04]  /*12f70*/  IMAD.MOV.U32 R2, RZ, RZ, 0x4000 ;  /* 0x00004000ff027424 */ /* 0x002fc800078e00ff */
[----:B------:R0:W-:Y:S08]  /*12f80*/  SYNCS.ARRIVE.TRANS64 RZ, [R3+URZ+0x16830], R2 ;  /* 0x0168300203ff79a7 */ /* 0x0001f0000800003f */
[----:B------:R-:W-:Y:S05]  /*12f90*/  @!P1 BRA `(.L_x_989) ;  /* 0x0000000000049947 */ /* 0x000fea0003800000 */
[----:B------:R-:W-:Y:S01]  /*12fa0*/  BPT.TRAP 0x1 ;  /* 0x000000040000795c */ /* 0x000fe20000300000 */
.L_x_989:
        /* <DEDUP_REMOVED lines=21> */
.L_x_1045:
[----:B------:R-:W-:Y:S05]  /*13100*/  @P0 BRA `(.L_x_991) ;  /* 0x0000000000140947 */ /* 0x000fea0003800000 */
[----:B------:R-:W-:Y:S01]  /*13110*/  ISETP.NE.AND P1, PT, R27, RZ, PT ;  /* 0x000000ff1b00720c */ /* 0x000fe20003f25270 */
[----:B------:R-:W-:-:S04]  /*13120*/  IMAD.MOV.U32 R2, RZ, RZ, 0x4000 ;  /* 0x00004000ff027424 */ /* 0x000fc800078e00ff */
[----:B------:R1:W-:Y:S08]  /*13130*/  SYNCS.ARRIVE.TRANS64 RZ, [R3+URZ+0x50], R2 ;  /* 0x0000500203ff79a7 */ /* 0x0003f0000800003f */
[----:B------:R-:W-:Y:S05]  /*13140*/  @!P1 BRA `(.L_x_991) ;  /* 0x0000000000049947 */ /* 0x000fea0003800000 */
[----:B------:R-:W-:Y:S01]  /*13150*/  BPT.TRAP 0x1 ;  /* 0x000000040000795c */ /* 0x000fe20000300000 */
.L_x_991:
        /* <DEDUP_REMOVED lines=15> */
[----:B------:R-:W-:-:S03]  /*13250*/  ULEA UR11, UR11, UR4, 0x7 ;  /* 0x000000040b0b7291 */ /* 0x000fc6000f8e383f */
[----:B------:R-:W-:-:S06]  /*13260*/  UMOV UR4, 0x0 ;  /* 0x0000000000047882 */ /* 0x000fcc0000000000 */
[----:B------:R2:W-:Y:S02]  /*13270*/  UTMALDG.4D [UR8], [UR6], desc[UR4] ;  /* 0x00000408060075b4 */ /* 0x0005e40008019000 */
[----:B--2---:R-:W-:Y:S01]  /*13280*/  NOP ;  /* 0x0000000000007918 */ /* 0x004fe20000000000 */
.L_x_986:
[----:B------:R-:W-:Y:S05]  /*13290*/  BSYNC B1 ;  /* 0x0000000000017941 */ /* 0x000fea0003800000 */
.L_x_985:
[----:B------:R-:W-:Y:S01]  /*132a0*/  VIADD R22, R11, 0x1 ;  /* 0x000000010b167836 */ /* 0x000fe20000000000 */
[----:B------:R-:W-:Y:S01]  /*132b0*/  BSSY B1, `(.L_x_992) ;  /* 0x000005a000017945 */ /* 0x000fe20003800000 */
[----:B------:R-:W-:-:S03]  /*132c0*/  VIADD R13, R10, 0xffffffff ;  /* 0xffffffff0a0d7836 */ /* 0x000fc60000000000 */
[----:B------:R-:W-:-:S04]  /*132d0*/  ISETP.NE.AND P0, PT, R22, 0x2, PT ;  /* 0x000000021600780c */ /* 0x000fc80003f05270 */
[----:B01----:R-:W-:Y:S02]  /*132e0*/  SEL R3, RZ, 0x1, P0 ;  /* 0x00000001ff037807 */ /* 0x003fe40000000000 */
        /* <DEDUP_REMOVED lines=26> */
.L_x_994:
[----:B------:R-:W-:Y:S01]  /*13490*/  IMAD R2, R22, 0x8, R25 ;  /* 0x0000000816027824 */ /* 0x000fe200078e0219 */
[----:B------:R-:W-:-:S04]  /*134a0*/  SHF.L.U32 R3, R24, 0x1f, RZ ;  /* 0x0000001f18037819 */ /* 0x000fc800000006ff */
[----:B------:R-:W1:Y:S02]  /*134b0*/  SYNCS.PHASECHK.TRANS64.TRYWAIT P0, [R2+URZ+0x16840], R3 ;  /* 0x01684003020075a7 */ /* 0x000e64000800017f */
[----:B-1----:R-:W-:Y:S05]  /*134c0*/  @!P0 BRA `(.L_x_995) ;  /* 0x0000001c003c8947 */ /* 0x002fea0003800000 */
.L_x_1046:
        /* <DEDUP_REMOVED lines=9> */
.L_x_996:
[----:B01----:R-:W-:Y:S01]  /*13560*/  IMAD R2, R22, 0x4000, R25 ;  /* 0x0000400016027824 */ /* 0x003fe200078e0219 */
[----:B------:R-:W-:Y:S01]  /*13570*/  R2UR UR11, R14 ;  /* 0x000000000e0b72ca */ /* 0x000fe200000e0000 */
[----:B------:R-:W-:Y:S01]  /*13580*/  UIADD3 UR6, UP0, UR38, 0x370, URZ ;  /* 0x0000037026067890 */ /* 0x000fe2000ff1e03f */
[----:B------:R-:W-:Y:S01]  /*13590*/  R2UR UR4, R23 ;  /* 0x00000000170472ca */ /* 0x000fe200000e0000 */
[----:B------:R-:W-:Y:S01]  /*135a0*/  UMOV UR5, 0x14f00000 ;  /* 0x14f0000000057882 */ /* 0x000fe20000000000 */
[----:B------:R-:W-:Y:S01]  /*135b0*/  R2UR UR8, R2 ;  /* 0x00000000020872ca */ /* 0x000fe200000e0000 */
[----:B------:R-:W-:Y:S01]  /*135c0*/  VIADD R2, R25, 0x16800 ;  /* 0x0001680019027836 */ /* 0x000fe20000000000 */
[----:B------:R-:W-:Y:S01]  /*135d0*/  R2UR UR12, R0 ;  /* 0x00000000000c72ca */ /* 0x000fe200000e0000 */
[----:B------:R-:W-:Y:S01]  /*135e0*/  UIADD3.X UR7, URZ, UR39, URZ, UP0, !UPT ;  /* 0x000000273f077290 */ /* 0x000fe200087fe43f */
[----:B-----5:R-:W-:Y:S01]  /*135f0*/  R2UR UR13, R4 ;  /* 0x00000000040d72ca */ /* 0x020fe200000e0000 */
[--C-:B------:R-:W-:Y:S01]  /*13600*/  IMAD R3, R22, 0x8, R2.reuse ;  /* 0x0000000816037824 */ /* 0x100fe200078e0202 */
[----:B------:R-:W-:Y:S01]  /*13610*/  UMOV UR10, URZ ;  /* 0x0000003f000a7c82 */ /* 0x000fe20008000000 */
[----:B------:R-:W-:-:S03]  /*13620*/  IMAD R2, R11, 0x8, R2 ;  /* 0x000000080b027824 */ /* 0x000fc600078e0202 */
[----:B------:R-:W-:Y:S01]  /*13630*/  R2UR UR9, R3 ;  /* 0x00000000030972ca */ /* 0x000fe200000e0000 */
[----:B------:R-:W-:Y:S01]  /*13640*/  ULEA UR11, UR11, UR4, 0x7 ;  /* 0x000000040b0b7291 */ /* 0x000fe2000f8e383f */
[----:B------:R-:W-:Y:S01]  /*13650*/  SHF.L.U32 R3, R12, 0x1f, RZ ;  /* 0x0000001f0c037819 */ /* 0x000fe200000006ff */
[----:B------:R-:W-:Y:S01]  /*13660*/  UIADD3 UR8, UR8, 0xe400, URZ ;  /* 0x0000e40008087890 */ /* 0x000fe2000fffe03f */
[----:B------:R-:W-:-:S09]  /*13670*/  UMOV UR4, 0x0 ;  /* 0x0000000000047882 */ /* 0x000fd20000000000 */
[----:B------:R-:W-:-:S09]  /*13680*/  UIADD3 UR9, UR9, 0x30, URZ ;  /* 0x0000003009097890 */ /* 0x000fd2000fffe03f */
[----:B------:R0:W-:Y:S01]  /*13690*/  UTMALDG.4D [UR8], [UR6], desc[UR4] ;  /* 0x00000408060075b4 */ /* 0x0001e20008019000 */
[----:B------:R-:W1:Y:S02]  /*136a0*/  SYNCS.PHASECHK.TRANS64.TRYWAIT P1, [R2+URZ+0x60], R3 ;  /* 0x00006003020075a7 */ /* 0x000e64000802017f */
[----:B01----:R-:W-:Y:S05]  /*136b0*/  @!P1 BRA `(.L_x_997) ;  /* 0x0000001800d49947 */ /* 0x003fea0003800000 */
.L_x_1047:
[----:B------:R-:W-:Y:S05]  /*136c0*/  @P0 BRA `(.L_x_998) ;  /* 0x0000000000140947 */ /* 0x000fea0003800000 */
[----:B------:R-:W-:Y:S01]  /*136d0*/  ISETP.NE.AND P1, PT, R27, RZ, PT ;  /* 0x000000ff1b00720c */ /* 0x000fe20003f25270 */
[----:B0-----:R-:W-:-:S04]  /*136e0*/  IMAD.MOV.U32 R3, RZ, RZ, 0x4000 ;  /* 0x00004000ff037424 */ /* 0x001fc800078e00ff */
[----:B------:R1:W-:Y:S08]  /*136f0*/  SYNCS.ARRIVE.TRANS64 RZ, [R2+URZ+0x50], R3 ;  /* 0x0000500302ff79a7 */ /* 0x0003f0000800003f */
[----:B------:R-:W-:Y:S05]  /*13700*/  @!P1 BRA `(.L_x_998) ;  /* 0x0000000000049947 */ /* 0x000fea0003800000 */
[----:B------:R-:W-:Y:S01]  /*13710*/  BPT.TRAP 0x1 ;  /* 0x000000040000795c */ /* 0x000fe20000300000 */
.L_x_998:
        /* <DEDUP_REMOVED lines=19> */
.L_x_993:
[----:B------:R-:W-:Y:S05]  /*13850*/  BSYNC B1 ;  /* 0x0000000000017941 */ /* 0x000fea0003800000 */
.L_x_992:
[----:B------:R-:W-:Y:S01]  /*13860*/  ISETP.GT.AND P0, PT, R13, R26, PT ;  /* 0x0000001a0d00720c */ /* 0x000fe20003f04270 */
[----:B------:R-:W-:-:S12]  /*13870*/  VIADD R10, R10, 0xfffffffe ;  /* 0xfffffffe0a0a7836 */ /* 0x000fd80000000000 */
[----:B------:R-:W-:Y:S05]  /*13880*/  @P0 BRA `(.L_x_999) ;  /* 0xfffffff400180947 */ /* 0x000fea000383ffff */
.L_x_975:
[----:B------:R-:W-:Y:S05]  /*13890*/  BSYNC B0 ;  /* 0x0000000000007941 */ /* 0x000fea0003800000 */
.L_x_974:
[----:B------:R-:W-:Y:S01]  /*138a0*/  ISETP.NE.AND P0, PT, R27, RZ, PT ;  /* 0x000000ff1b00720c */ /* 0x000fe20003f05270 */
[----:B------:R-:W-:-:S12]  /*138b0*/  BSSY B0, `(.L_x_1000) ;  /* 0x000000e000007945 */ /* 0x000fd80003800000 */
[----:B------:R-:W-:Y:S05]  /*138c0*/  @P0 BRA `(.L_x_1001) ;  /* 0x0000000000300947 */ /* 0x000fea0003800000 */
[----:B------:R-:W2:Y:S01]  /*138d0*/  S2R R9, SR_LANEID ;  /* 0x0000000000097919 */ /* 0x000ea20000000000 */
[----:B------:R-:W-:Y:S01]  /*138e0*/  VOTEU.ANY UR4, UPT, PT ;  /* 0x0000000000047886 */ /* 0x000fe200038e0100 */
[----:B01----:R-:W0:Y:S01]  /*138f0*/  LDC.64 R2, c[0x0][0xc38] ;  /* 0x00030e00ff027b82 */ /* 0x003e220000000a00 */
[----:B------:R-:W2:Y:S08]  /*13900*/  FLO.U32 R4, UR4 ;  /* 0x0000000400047d00 */ /* 0x000eb000080e0000 */
[----:B------:R-:W0:Y:S01]  /*13910*/  POPC R5, UR4 ;  /* 0x0000000400057d09 */ /* 0x000e220008000000 */
[----:B--2---:R-:W-:-:S13]  /*13920*/  ISETP.EQ.U32.AND P0, PT, R4, R9, PT ;  /* 0x000000090400720c */ /* 0x004fda0003f02070 */
[----:B0-----:R-:W2:Y:S01]  /*13930*/  @P0 ATOMG.E.ADD.STRONG.GPU PT, R3, desc[UR46][R2.64], R5 ;  /* 0x00000005020309a8 */ /* 0x001ea200081ee1ee */
[----:B------:R-:W0:Y:S02]  /*13940*/  S2R R6, SR_LTMASK ;  /* 0x0000000000067919 */ /* 0x000e240000003900 */
[----:B0-----:R-:W-:-:S04]  /*13950*/  LOP3.LUT R6, R6, UR4, RZ, 0xc0, !PT ;  /* 0x0000000406067c12 */ /* 0x001fc8000f8ec0ff */
[----:B------:R-:W0:Y:S01]  /*13960*/  POPC R9, R6 ;  /* 0x0000000600097309 */ /* 0x000e220000000000 */
[----:B--2---:R-:W0:Y:S02]  /*13970*/  SHFL.IDX PT, R4, R3, R4, 0x1f ;  /* 0x00001f0403047589 */ /* 0x004e2400000e0000 */
[----:B0-----:R-:W-:-:S07]  /*13980*/  IADD3 R16, R4, UR37, R9 ;  /* 0x0000002504107c10 */ /* 0x001fce000fffe009 */
.L_x_1001:
[----:B------:R-:W-:Y:S05]  /*13990*/  BSYNC B0 ;  /* 0x0000000000007941 */ /* 0x000fea0003800000 */
.L_x_1000:
[----:B------:R-:W-:Y:S04]  /*139a0*/  BSSY B0, `(.L_x_1002) ;  /* 0x0000020000007945 */ /* 0x000fe80003800000 */
[----:B------:R-:W-:Y:S05]  /*139b0*/  @!P6 BRA `(.L_x_1003) ;  /* 0x000000000078e947 */ /* 0x000fea0003800000 */
[----:B01----:R-:W-:Y:S01]  /*139c0*/  IMAD R3, R22, 0x8, R25 ;  /* 0x0000000816037824 */ /* 0x003fe200078e0219 */
[----:B------:R-:W-:-:S04]  /*139d0*/  SHF.L.U32 R2, R24, 0x1f, RZ ;  /* 0x0000001f18027819 */ /* 0x000fc800000006ff */
[----:B------:R-:W0:Y:S02]  /*139e0*/  SYNCS.PHASECHK.TRANS64.TRYWAIT P0, [R3+URZ+0x16860], R2 ;  /* 0x01686002030075a7 */ /* 0x000e24000800017f */
[----:B0-----:R-:W-:Y:S05]  /*139f0*/  @!P0 BRA `(.L_x_1004) ;  /* 0x0000001800188947 */ /* 0x001fea0003800000 */
.L_x_1048:
        /* <DEDUP_REMOVED lines=9> */
.L_x_1005:
        /* <DEDUP_REMOVED lines=11> */
[----:B------:R-:W-:Y:S02]  /*13b40*/  ULEA UR11, UR11, UR4, 0x7 ;  /* 0x000000040b0b7291 */ /* 0x000fe4000f8e383f */
[----:B------:R-:W-:Y:S02]  /*13b50*/  UIADD3 UR9, UR9, 0x16850, URZ ;  /* 0x0001685009097890 */ /* 0x000fe4000fffe03f */
[----:B------:R-:W-:Y:S01]  /*13b60*/  UIADD3 UR8, UR8, 0x400, URZ ;  /* 0x0000040008087890 */ /* 0x000fe2000fffe03f */
[----:B------:R-:W-:-:S08]  /*13b70*/  UMOV UR4, 0x0 ;  /* 0x0000000000047882 */ /* 0x000fd00000000000 */
[----:B------:R2:W-:Y:S02]  /*13b80*/  UTMALDG.4D [UR8], [UR6], desc[UR4] ;  /* 0x00000408060075b4 */ /* 0x0005e40008019000 */
[----:B--2---:R-:W-:Y:S01]  /*13b90*/  NOP ;  /* 0x0000000000007918 */ /* 0x004fe20000000000 */
.L_x_1003:
[----:B------:R-:W-:Y:S05]  /*13ba0*/  BSYNC B0 ;  /* 0x0000000000007941 */ /* 0x000fea0003800000 */
.L_x_1002:
[----:B------:R-:W-:-:S05]  /*13bb0*/  VIADD R22, R22, 0x1 ;  /* 0x0000000116167836 */ /* 0x000fca0000000000 */
[----:B------:R-:W-:-:S04]  /*13bc0*/  ISETP.NE.AND P0, PT, R22, 0x2, PT ;  /* 0x000000021600780c */ /* 0x000fc80003f05270 */
[----:B01----:R-:W-:Y:S02]  /*13bd0*/  SEL R3, RZ, 0x1, P0 ;  /* 0x00000001ff037807 */ /* 0x003fe40000000000 */
[----:B------:R-:W-:Y:S02]  /*13be0*/  SEL R22, R22, RZ, P0 ;  /* 0x000000ff16167207 */ /* 0x000fe40000000000 */
[----:B------:R-:W-:-:S07]  /*13bf0*/  LOP3.LUT R24, R24, R3, RZ, 0x3c, !PT ;  /* 0x0000000318187212 */ /* 0x000fce00078e3cff */
.L_x_961:
[----:B------:R-:W-:Y:S05]  /*13c00*/  BSYNC B6 ;  /* 0x0000000000067941 */ /* 0x000fea0003800000 */
.L_x_959:
[----:B------:R-:W-:-:S03]  /*13c10*/  UMOV UR4, 0xffffffff ;  /* 0xffffffff00047882 */ /* 0x000fc60000000000 */
[----:B------:R-:W-:Y:S05]  /*13c20*/  BRA.DIV UR4, `(.L_x_1006) ;  /* 0x0000001604a07947 */ /* 0x000fea000b800000 */
[----:B------:R0:W1:Y:S04]  /*13c30*/  SHFL.IDX PT, R5, R16, RZ, 0x1f ;  /* 0x00001fff10057589 */ /* 0x00006800000e0000 */
[----:B------:R0:W2:Y:S02]  /*13c40*/  SHFL.IDX PT, R4, R16, 0x1, 0x1f ;  /* 0x00201f0010047f89 */ /* 0x0000a400000e0000 */
.L_x_1052:
[----:B------:R-:W-:Y:S01]  /*13c50*/  ULDC UR4, c[0x0][0xc14] ;  /* 0x0003050000047ab9 */ /* 0x000fe20000000800 */
[C---:B------:R-:W-:Y:S01]  /*13c60*/  IMAD.IADD R7, R27.reuse, 0x1, R19 ;  /* 0x000000011b077824 */ /* 0x040fe200078e0213 */
[----:B------:R-:W-:Y:S01]  /*13c70*/  ISETP.NE.AND P0, PT, R27, 0x1f, PT ;  /* 0x0000001f1b00780c */ /* 0x000fe20003f05270 */
[----:B------:R-:W-:Y:S01]  /*13c80*/  IMAD.U32 R0, RZ, RZ, UR4 ;  /* 0x00000004ff007e24 */ /* 0x000fe2000f8e00ff */
[----:B------:R-:W-:Y:S01]  /*13c90*/  BSSY B0, `(.L_x_1007) ;  /* 0x0000007000007945 */ /* 0x000fe20003800000 */
[----:B------:R-:W-:-:S03]  /*13ca0*/  IMAD.MOV.U32 R2, RZ, RZ, RZ ;  /* 0x000000ffff027224 */ /* 0x000fc600078e00ff */
[----:B------:R-:W-:-:S13]  /*13cb0*/  ISETP.GE.OR P0, PT, R7, R0, !P0 ;  /* 0x000000000700720c */ /* 0x000fda0004706670 */
[----:B------:R-:W-:Y:S05]  /*13cc0*/  @P0 BRA `(.L_x_1008) ;  /* 0x00000000000c0947 */ /* 0x000fea0003800000 */
[----:B------:R-:W3:Y:S02]  /*13cd0*/  LDC.64 R2, c[0x0][0xc58] ;  /* 0x00031600ff027b82 */ /* 0x000ee40000000a00 */
[----:B---3--:R-:W-:-:S06]  /*13ce0*/  IMAD.WIDE R2, R7, 0x4, R2 ;  /* 0x0000000407027825 */ /* 0x008fcc00078e0202 */
[----:B------:R3:W5:Y:S02]  /*13cf0*/  LDG.E R2, desc[UR46][R2.64] ;  /* 0x0000002e02027981 */ /* 0x000764000c1e1900 */
.L_x_1008:
[----:B------:R-:W-:Y:S05]  /*13d00*/  BSYNC B0 ;  /* 0x0000000000007941 */ /* 0x000fea0003800000 */
.L_x_1007:
[----:B------:R-:W-:-:S03]  /*13d10*/  UMOV UR4, 0xffffffff ;  /* 0xffffffff00047882 */ /* 0x000fc60000000000 */
[----:B------:R-:W-:Y:S05]  /*13d20*/  BRA.DIV UR4, `(.L_x_1009) ;  /* 0x0000001604ac7947 */ /* 0x000fea000b800000 */
[----:B-----5:R-:W4:Y:S01]  /*13d30*/  SHFL.UP PT, R14, R2, 0x1, RZ ;  /* 0x04200000020e7989 */ /* 0x020f2200000e00ff */
[C---:B------:R-:W-:Y:S02]  /*13d40*/  ISETP.NE.AND P0, PT, R27.reuse, RZ, PT ;  /* 0x000000ff1b00720c */ /* 0x040fe40003f05270 */
[C---:B------:R-:W-:Y:S02]  /*13d50*/  ISETP.GE.U32.AND P1, PT, R27.reuse, 0x2, PT ;  /* 0x000000021b00780c */ /* 0x040fe40003f26070 */
[----:B----4-:R-:W-:Y:S02]  /*13d60*/  SEL R13, R14, RZ, P0 ;  /* 0x000000ff0e0d7207 */ /* 0x010fe40000000000 */
[----:B------:R-:W-:-:S03]  /*13d70*/  ISETP.GE.U32.AND P0, PT, R27, 0x4, PT ;  /* 0x000000041b00780c */ /* 0x000fc60003f06070 */
[----:B------:R-:W-:-:S05]  /*13d80*/  IMAD.IADD R13, R2, 0x1, R13 ;  /* 0x00000001020d7824 */ /* 0x000fca00078e020d */
[----:B------:R-:W4:Y:S02]  /*13d90*/  SHFL.UP PT, R14, R13, 0x2, RZ ;  /* 0x044000000d0e7989 */ /* 0x000f2400000e00ff */
[----:B----4-:R-:W-:Y:S02]  /*13da0*/  SEL R14, R14, RZ, P1 ;  /* 0x000000ff0e0e7207 */ /* 0x010fe40000800000 */
[----:B------:R-:W-:-:S03]  /*13db0*/  ISETP.GE.U32.AND P1, PT, R27, 0x8, PT ;  /* 0x000000081b00780c */ /* 0x000fc60003f26070 */
[----:B---3--:R-:W-:-:S05]  /*13dc0*/  IMAD.IADD R3, R13, 0x1, R14 ;  /* 0x000000010d037824 */ /* 0x008fca00078e020e */
[----:B------:R-:W3:Y:S02]  /*13dd0*/  SHFL.UP PT, R14, R3, 0x4, RZ ;  /* 0x04800000030e7989 */ /* 0x000ee400000e00ff */
[----:B---3--:R-:W-:Y:S02]  /*13de0*/  SEL R6, R14, RZ, P0 ;  /* 0x000000ff0e067207 */ /* 0x008fe40000000000 */
[----:B------:R-:W-:-:S03]  /*13df0*/  ISETP.GE.U32.AND P0, PT, R27, 0x10, PT ;  /* 0x000000101b00780c */ /* 0x000fc60003f06070 */
[----:B------:R-:W-:-:S05]  /*13e00*/  IMAD.IADD R6, R3, 0x1, R6 ;  /* 0x0000000103067824 */ /* 0x000fca00078e0206 */
[----:B------:R-:W3:Y:S02]  /*13e10*/  SHFL.UP PT, R14, R6, 0x8, RZ ;  /* 0x05000000060e7989 */ /* 0x000ee400000e00ff */
[----:B---3--:R-:W-:-:S05]  /*13e20*/  SEL R7, R14, RZ, P1 ;  /* 0x000000ff0e077207 */ /* 0x008fca0000800000 */
[----:B------:R-:W-:-:S05]  /*13e30*/  IMAD.IADD R7, R6, 0x1, R7 ;  /* 0x0000000106077824 */ /* 0x000fca00078e0207 */
[----:B------:R-:W3:Y:S02]  /*13e40*/  SHFL.UP PT, R14, R7, 0x10, RZ ;  /* 0x06000000070e7989 */ /* 0x000ee400000e00ff */
[----:B---3--:R-:W-:-:S05]  /*13e50*/  SEL R8, R14, RZ, P0 ;  /* 0x000000ff0e087207 */ /* 0x008fca0000000000 */
[----:B------:R-:W-:-:S05]  /*13e60*/  IMAD.IADD R8, R7, 0x1, R8 ;  /* 0x0000000107087824 */ /* 0x000fca00078e0208 */
[----:B------:R3:W4:Y:S02]  /*13e70*/  SHFL.IDX PT, R14, R8, 0x1f, 0x1f ;  /* 0x03e01f00080e7f89 */ /* 0x00072400000e0000 */
.L_x_1060:
[----:B------:R-:W-:Y:S02]  /*13e80*/  ULDC UR4, c[0x0][0xc10] ;  /* 0x0003040000047ab9 */ /* 0x000fe40000000800 */
[----:B------:R-:W-:-:S04]  /*13e90*/  IMAD.U32 R6, RZ, RZ, UR4 ;  /* 0x00000004ff067e24 */ /* 0x000fc8000f8e00ff */
[----:B----4-:R-:W-:-:S04]  /*13ea0*/  IMAD R7, R14, R6, RZ ;  /* 0x000000060e077224 */ /* 0x010fc800078e02ff */
[----:B--2---:R-:W-:-:S05]  /*13eb0*/  IMAD.IADD R4, R4, 0x1, R7 ;  /* 0x0000000104047824 */ /* 0x004fca00078e0207 */
[----:B-1----:R-:W-:-:S13]  /*13ec0*/  ISETP.GT.AND P0, PT, R4, R5, PT ;  /* 0x000000050400720c */ /* 0x002fda0003f04270 */
[----:B------:R-:W-:Y:S05]  /*13ed0*/  @P0 BRA `(.L_x_1010) ;  /* 0x0000000000ac0947 */ /* 0x000fea0003800000 */
[----:B------:R-:W1:Y:S02]  /*13ee0*/  LDC R0, c[0x0][0xc14] ;  /* 0x00030500ff007b82 */ /* 0x000e640000000800 */
.L_x_1015:
[----:B------:R-:W-:-:S05]  /*13ef0*/  VIADD R19, R19, 0x1f ;  /* 0x0000001f13137836 */ /* 0x000fca0000000000 */
[----:B-1----:R-:W-:-:S13]  /*13f00*/  ISETP.GE.AND P0, PT, R19, R0, PT ;  /* 0x000000001300720c */ /* 0x002fda0003f06270 */
[----:B------:R-:W-:Y:S05]  /*13f10*/  @P0 BRA `(.L_x_1011) ;  /* 0x0000000400e00947 */ /* 0x000fea0003800000 */
[C---:B------:R-:W-:Y:S01]  /*13f20*/  IMAD.IADD R7, R27.reuse, 0x1, R19 ;  /* 0x000000011b077824 */ /* 0x040fe200078e0213 */
[----:B------:R-:W-:Y:S01]  /*13f30*/  ISETP.NE.AND P1, PT, R27, 0x1f, PT ;  /* 0x0000001f1b00780c */ /* 0x000fe20003f25270 */
[----:B------:R-:W-:Y:S01]  /*13f40*/  BSSY B0, `(.L_x_1012) ;  /* 0x0000007000007945 */ /* 0x000fe20003800000 */
[----:B------:R-:W-:Y:S02]  /*13f50*/  IMAD.MOV.U32 R2, RZ, RZ, RZ ;  /* 0x000000ffff027224 */ /* 0x000fe400078e00ff */
[----:B------:R-:W-:-:S13]  /*13f60*/  ISETP.GE.OR P0, PT, R7, R0, !P1 ;  /* 0x000000000700720c */ /* 0x000fda0004f06670 */
[----:B------:R-:W-:Y:S05]  /*13f70*/  @P0 BRA `(.L_x_1013) ;  /* 0x00000000000c0947 */ /* 0x000fea0003800000 */
[----:B------:R-:W1:Y:S02]  /*13f80*/  LDC.64 R2, c[0x0][0xc58] ;  /* 0x00031600ff027b82 */ /* 0x000e640000000a00 */
[----:B-1----:R-:W-:-:S06]  /*13f90*/  IMAD.WIDE R2, R7, 0x4, R2 ;  /* 0x0000000407027825 */ /* 0x002fcc00078e0202 */
[----:B------:R1:W5:Y:S02]  /*13fa0*/  LDG.E R2, desc[UR46][R2.64] ;  /* 0x0000002e02027981 */ /* 0x000364000c1e1900 */
.L_x_1013:
[----:B------:R-:W-:Y:S05]  /*13fb0*/  BSYNC B0 ;  /* 0x0000000000007941 */ /* 0x000fea0003800000 */
.L_x_1012:
[----:B------:R-:W-:-:S03]  /*13fc0*/  UMOV UR4, 0xffffffff ;  /* 0xffffffff00047882 */ /* 0x000fc60000000000 */
[----:B------:R-:W-:Y:S05]  /*13fd0*/  BRA.DIV UR4, `(.L_x_1014) ;  /* 0x0000001604d07947 */ /* 0x000fea000b800000 */
[----:B-----5:R-:W2:Y:S01]  /*13fe0*/  SHFL.UP PT, R14, R2, 0x1, RZ ;  /* 0x04200000020e7989 */ /* 0x020ea200000e00ff */
[C---:B------:R-:W-:Y:S02]  /*13ff0*/  ISETP.NE.AND P0, PT, R27.reuse, RZ, PT ;  /* 0x000000ff1b00720c */ /* 0x040fe40003f05270 */
[C---:B------:R-:W-:Y:S02]  /*14000*/  ISETP.GE.U32.AND P1, PT, R27.reuse, 0x2, PT ;  /* 0x000000021b00780c */ /* 0x040fe40003f26070 */
[----:B--2---:R-:W-:Y:S02]  /*14010*/  SEL R13, R14, RZ, P0 ;  /* 0x000000ff0e0d7207 */ /* 0x004fe40000000000 */
[----:B------:R-:W-:-:S03]  /*14020*/  ISETP.GE.U32.AND P0, PT, R27, 0x4, PT ;  /* 0x000000041b00780c */ /* 0x000fc60003f06070 */
[----:B------:R-:W-:-:S05]  /*14030*/  IMAD.IADD R13, R2, 0x1, R13 ;  /* 0x00000001020d7824 */ /* 0x000fca00078e020d */
[----:B------:R-:W2:Y:S02]  /*14040*/  SHFL.UP PT, R14, R13, 0x2, RZ ;  /* 0x044000000d0e7989 */ /* 0x000ea400000e00ff */
[----:B--2---:R-:W-:Y:S02]  /*14050*/  SEL R14, R14, RZ, P1 ;  /* 0x000000ff0e0e7207 */ /* 0x004fe40000800000 */
[----:B------:R-:W-:-:S03]  /*14060*/  ISETP.GE.U32.AND P1, PT, R27, 0x8, PT ;  /* 0x000000081b00780c */ /* 0x000fc60003f26070 */
[----:B-1----:R-:W-:-:S05]  /*14070*/  IMAD.IADD R3, R13, 0x1, R14 ;  /* 0x000000010d037824 */ /* 0x002fca00078e020e */
[----:B------:R-:W1:Y:S02]  /*14080*/  SHFL.UP PT, R14, R3, 0x4, RZ ;  /* 0x04800000030e7989 */ /* 0x000e6400000e00ff */
[----:B-1----:R-:W-:Y:S02]  /*14090*/  SEL R6, R14, RZ, P0 ;  /* 0x000000ff0e067207 */ /* 0x002fe40000000000 */
[----:B------:R-:W-:-:S03]  /*140a0*/  ISETP.GE.U32.AND P0, PT, R27, 0x10, PT ;  /* 0x000000101b00780c */ /* 0x000fc60003f06070 */
[----:B------:R-:W-:-:S05]  /*140b0*/  IMAD.IADD R6, R3, 0x1, R6 ;  /* 0x0000000103067824 */ /* 0x000fca00078e0206 */
[----:B------:R-:W1:Y:S02]  /*140c0*/  SHFL.UP PT, R14, R6, 0x8, RZ ;  /* 0x05000000060e7989 */ /* 0x000e6400000e00ff */
[----:B-1----:R-:W-:-:S05]  /*140d0*/  SEL R7, R14, RZ, P1 ;  /* 0x000000ff0e077207 */ /* 0x002fca0000800000 */
[----:B------:R-:W-:-:S05]  /*140e0*/  IMAD.IADD R7, R6, 0x1, R7 ;  /* 0x0000000106077824 */ /* 0x000fca00078e0207 */
[----:B------:R-:W3:Y:S02]  /*140f0*/  SHFL.UP PT, R14, R7, 0x10, RZ ;  /* 0x06000000070e7989 */ /* 0x000ee400000e00ff */
[----:B---3--:R-:W-:-:S05]  /*14100*/  SEL R8, R14, RZ, P0 ;  /* 0x000000ff0e087207 */ /* 0x008fca0000000000 */
[----:B------:R-:W-:-:S05]  /*14110*/  IMAD.IADD R8, R7, 0x1, R8 ;  /* 0x0000000107087824 */ /* 0x000fca00078e0208 */
[----:B------:R1:W2:Y:S02]  /*14120*/  SHFL.IDX PT, R14, R8, 0x1f, 0x1f ;  /* 0x03e01f00080e7f89 */ /* 0x0002a400000e0000 */
.L_x_1068:
[----:B------:R-:W-:Y:S02]  /*14130*/  ULDC UR4, c[0x0][0xc10] ;  /* 0x0003040000047ab9 */ /* 0x000fe40000000800 */
[----:B------:R-:W-:-:S04]  /*14140*/  IMAD.U32 R6, RZ, RZ, UR4 ;  /* 0x00000004ff067e24 */ /* 0x000fc8000f8e00ff */
[----:B--2---:R-:W-:-:S04]  /*14150*/  IMAD R7, R14, R6, RZ ;  /* 0x000000060e077224 */ /* 0x004fc800078e02ff */
[----:B------:R-:W-:-:S05]  /*14160*/  IMAD.IADD R4, R7, 0x1, R4 ;  /* 0x0000000107047824 */ /* 0x000fca00078e0204 */
[----:B------:R-:W-:-:S13]  /*14170*/  ISETP.GT.AND P0, PT, R4, R5, PT ;  /* 0x000000050400720c */ /* 0x000fda0003f04270 */
[----:B------:R-:W-:Y:S05]  /*14180*/  @!P0 BRA `(.L_x_1015) ;  /* 0xfffffffc00588947 */ /* 0x000fea000383ffff */
.L_x_1010:
[----:B------:R-:W-:Y:S01]  /*14190*/  IMAD.IADD R7, R4, 0x1, -R7 ;  /* 0x0000000104077824 */ /* 0x000fe200078e0a07 */
[----:B------:R-:W-:-:S03]  /*141a0*/  UMOV UR4, 0xffffffff ;  /* 0xffffffff00047882 */ /* 0x000fc60000000000 */
[----:B------:R-:W-:-:S05]  /*141b0*/  IMAD R4, R8, R6, R7 ;  /* 0x0000000608047224 */ /* 0x000fca00078e0207 */
[----:B------:R-:W-:Y:S01]  /*141c0*/  ISETP.GT.AND P6, PT, R4, R5, PT ;  /* 0x000000050400720c */ /* 0x000fe20003fc4270 */
[----:B------:R-:W-:-:S12]  /*141d0*/  BRA.DIV UR4, `(.L_x_1016) ;  /* 0x0000001a04207947 */ /* 0x000fd8000b800000 */
[----:B------:R-:W-:-:S04]  /*141e0*/  VOTE.ANY R3, PT, !P6 ;  /* 0x0000000000037806 */ /* 0x000fc800070e0100 */
[----:B------:R-:W2:Y:S02]  /*141f0*/  POPC R4, R3 ;  /* 0x0000000300047309 */ /* 0x000ea40000000000 */
[----:B--2---:R2:W4:Y:S02]  /*14200*/  SHFL.IDX PT, R17, R2, R4, 0x1f ;  /* 0x00001f0402117589 */ /* 0x00452400000e0000 */
.L_x_1072:
[----:B------:R-:W-:Y:S01]  /*14210*/  ISETP.NE.AND P0, PT, R3, RZ, PT ;  /* 0x000000ff0300720c */ /* 0x000fe20003f05270 */
[----:B------:R-:W-:-:S12]  /*14220*/  IMAD.MOV.U32 R14, RZ, RZ, RZ ;  /* 0x000000ffff0e7224 */ /* 0x000fd800078e00ff */
[----:B------:R-:W-:Y:S05]  /*14230*/  @!P0 BRA `(.L_x_1017) ;  /* 0x0000000000108947 */ /* 0x000fea0003800000 */
[----:B------:R-:W-:Y:S01]  /*14240*/  UMOV UR4, 0xffffffff ;  /* 0xffffffff00047882 */ /* 0x000fe20000000000 */
[----:B------:R-:W-:Y:S02]  /*14250*/  VIADD R12, R4, 0xffffffff ;  /* 0xffffffff040c7836 */ /* 0x000fe40000000000 */
[----:B------:R-:W-:Y:S05]  /*14260*/  BRA.DIV UR4, `(.L_x_1018) ;  /* 0x0000001a04447947 */ /* 0x000fea000b800000 */
[----:B------:R0:W0:Y:S02]  /*14270*/  SHFL.IDX PT, R14, R8, R12, 0x1f ;  /* 0x00001f0c080e7589 */ /* 0x00002400000e0000 */
.L_x_1017:
[----:B--2---:R-:W2:Y:S01]  /*14280*/  LDC.64 R2, c[0x0][0xc68] ;  /* 0x00031a00ff027b82 */ /* 0x004ea20000000a00 */
[----:B------:R-:W-:-:S04]  /*14290*/  IMAD.IADD R19, R4, 0x1, R19 ;  /* 0x0000000104137824 */ /* 0x000fc800078e0213 */
[----:B--2---:R-:W-:-:S05]  /*142a0*/  IMAD.WIDE R2, R19, 0x4, R2 ;  /* 0x0000000413027825 */ /* 0x004fca00078e0202 */
[----:B01-3--:R0:W4:Y:S01]  /*142b0*/  LDG.E R8, desc[UR46][R2.64] ;  /* 0x0000002e02087981 */ /* 0x00b122000c1e1900 */
[----:B------:R-:W-:-:S04]  /*142c0*/  IMAD R16, R14, R6, R7 ;  /* 0x000000060e107224 */ /* 0x000fc800078e0207 */
[----:B------:R-:W-:Y:S02]  /*142d0*/  IMAD.IADD R5, R5, 0x1, -R16 ;  /* 0x0000000105057824 */ /* 0x000fe400078e0a10 */
[----:B0-----:R-:W-:Y:S02]  /*142e0*/  IMAD.MOV.U32 R2, RZ, RZ, RZ ;  /* 0x000000ffff027224 */ /* 0x001fe400078e00ff */
[----:B----4-:R-:W-:-:S05]  /*142f0*/  IMAD R4, R17, R8, RZ ;  /* 0x0000000811047224 */ /* 0x010fca00078e02ff */
[----:B------:R-:W-:-:S04]  /*14300*/  IABS R9, R4 ;  /* 0x0000000400097213 */ /* 0x000fc80000000000 */
[----:B------:R-:W0:Y:S08]  /*14310*/  I2F.RP R10, R9 ;  /* 0x00000009000a7306 */ /* 0x000e300000209400 */
[----:B0-----:R-:W0:Y:S02]  /*14320*/  MUFU.RCP R10, R10 ;  /* 0x0000000a000a7308 */ /* 0x001e240000001000 */
[----:B0-----:R-:W-:-:S06]  /*14330*/  VIADD R11, R10, 0xffffffe ;  /* 0x0ffffffe0a0b7836 */ /* 0x001fcc0000000000 */
[----:B------:R-:W0:Y:S02]  /*14340*/  F2I.FTZ.U32.TRUNC.NTZ R3, R11 ;  /* 0x0000000b00037305 */ /* 0x000e24000021f000 */
[----:B0-----:R-:W-:-:S04]  /*14350*/  IMAD.MOV R12, RZ, RZ, -R3 ;  /* 0x000000ffff0c7224 */ /* 0x001fc800078e0a03 */
[----:B------:R-:W-:-:S04]  /*14360*/  IMAD R7, R12, R9, RZ ;  /* 0x000000090c077224 */ /* 0x000fc800078e02ff */
[----:B------:R-:W-:Y:S01]  /*14370*/  IMAD.HI.U32 R2, R3, R7, R2 ;  /* 0x0000000703027227 */ /* 0x000fe200078e0002 */
[----:B------:R-:W-:Y:S02]  /*14380*/  IABS R3, R5 ;  /* 0x0000000500037213 */ /* 0x000fe40000000000 */
[----:B------:R-:W-:-:S03]  /*14390*/  IABS R7, R4 ;  /* 0x0000000400077213 */ /* 0x000fc60000000000 */
[----:B------:R-:W-:-:S04]  /*143a0*/  IMAD.HI.U32 R2, R2, R3, RZ ;  /* 0x0000000302027227 */ /* 0x000fc800078e00ff */
[----:B------:R-:W-:-:S04]  /*143b0*/  IMAD.MOV R10, RZ, RZ, -R7 ;  /* 0x000000ffff0a7224 */ /* 0x000fc800078e0a07 */
[----:B------:R-:W-:Y:S01]  /*143c0*/  IMAD R10, R2, R10, R3 ;  /* 0x0000000a020a7224 */ /* 0x000fe200078e0203 */
[----:B------:R-:W-:-:S04]  /*143d0*/  LOP3.LUT R3, R5, R4, RZ, 0x3c, !PT ;  /* 0x0000000405037212 */ /* 0x000fc800078e3cff */
[----:B------:R-:W-:-:S13]  /*143e0*/  ISETP.GT.U32.AND P0, PT, R9, R10, PT ;  /* 0x0000000a0900720c */ /* 0x000fda0003f04070 */
[----:B------:R-:W-:Y:S02]  /*143f0*/  @!P0 IMAD.IADD R10, R10, 0x1, -R9 ;  /* 0x000000010a0a8824 */ /* 0x000fe400078e0a09 */
[----:B------:R-:W-:-:S03]  /*14400*/  @!P0 VIADD R2, R2, 0x1 ;  /* 0x0000000102028836 */ /* 0x000fc60000000000 */
[----:B------:R-:W-:-:S13]  /*14410*/  ISETP.GE.U32.AND P0, PT, R10, R9, PT ;  /* 0x000000090a00720c */ /* 0x000fda0003f06070 */
        /* <DEDUP_REMOVED lines=10> */
[----:B------:R-:W-:Y:S01]  /*144c0*/  VIADDMNMX R6, R3, R6, R8, PT ;  /* 0x0000000603067246 */ /* 0x000fe20003800108 */
[----:B------:R-:W-:-:S03]  /*144d0*/  IMAD.IADD R7, R4, 0x1, R7 ;  /* 0x0000000104077824 */ /* 0x000fc600078e0207 */
[----:B------:R-:W-:-:S04]  /*144e0*/  IABS R8, R6 ;  /* 0x0000000600087213 */ /* 0x000fc80000000000 */
[----:B------:R-:W0:Y:S08]  /*144f0*/  I2F.RP R9, R8 ;  /* 0x0000000800097306 */ /* 0x000e300000209400 */
[----:B0-----:R-:W0:Y:S02]  /*14500*/  MUFU.RCP R9, R9 ;  /* 0x0000000900097308 */ /* 0x001e240000001000 */
[----:B0-----:R-:W-:Y:S01]  /*14510*/  VIADD R3, R9, 0xffffffe ;  /* 0x0ffffffe09037836 */ /* 0x001fe20000000000 */
[----:B------:R-:W-:-:S05]  /*14520*/  IABS R9, R6 ;  /* 0x0000000600097213 */ /* 0x000fca0000000000 */
[----:B------:R-:W0:Y:S02]  /*14530*/  F2I.FTZ.U32.TRUNC.NTZ R3, R3 ;  /* 0x0000000300037305 */ /* 0x000e24000021f000 */
[----:B0-----:R-:W-:-:S04]  /*14540*/  IMAD.MOV R11, RZ, RZ, -R3 ;  /* 0x000000ffff0b7224 */ /* 0x001fc800078e0a03 */
[----:B------:R-:W-:-:S04]  /*14550*/  IMAD R5, R11, R8, RZ ;  /* 0x000000080b057224 */ /* 0x000fc800078e02ff */
[----:B------:R-:W-:Y:S01]  /*14560*/  IMAD.HI.U32 R2, R3, R5, R2 ;  /* 0x0000000503027227 */ /* 0x000fe200078e0002 */
[----:B------:R-:W-:-:S03]  /*14570*/  IABS R5, R4 ;  /* 0x0000000400057213 */ /* 0x000fc60000000000 */
        /* <DEDUP_REMOVED lines=18> */
.L_x_1011:
[----:B------:R-:W-:Y:S01]  /*146a0*/  UMOV UR4, URZ ;  /* 0x0000003f00047c82 */ /* 0x000fe20008000000 */
[----:B------:R-:W-:Y:S01]  /*146b0*/  UMOV UR5, URZ ;  /* 0x0000003f00057c82 */ /* 0x000fe20008000000 */
[----:B------:R-:W-:Y:S01]  /*146c0*/  ULDC UR6, c[0x0][0xc14] ;  /* 0x0003050000067ab9 */ /* 0x000fe20000000800 */
[----:B0-----:R-:W-:Y:S02]  /*146d0*/  IMAD.MOV.U32 R16, RZ, RZ, R5 ;  /* 0x000000ffff107224 */ /* 0x001fe400078e0005 */
[----:B------:R-:W-:Y:S02]  /*146e0*/  IMAD.U32 R17, RZ, RZ, UR4 ;  /* 0x00000004ff117e24 */ /* 0x000fe4000f8e00ff */
[----:B------:R-:W-:Y:S02]  /*146f0*/  IMAD.U32 R18, RZ, RZ, UR5 ;  /* 0x00000005ff127e24 */ /* 0x000fe4000f8e00ff */
[----:B------:R-:W-:-:S07]  /*14700*/  IMAD.U32 R19, RZ, RZ, UR6 ;  /* 0x00000006ff137e24 */ /* 0x000fce000f8e00ff */
.L_x_1019:
        /* <DEDUP_REMOVED lines=10> */
.L_x_947:
[----:B------:R-:W2:Y:S01]  /*147b0*/  S2R R3, SR_CgaCtaId ;  /* 0x0000000000037919 */ /* 0x000ea20000008800 */
[----:B------:R-:W-:Y:S01]  /*147c0*/  VIADD R29, R29, 0x1 ;  /* 0x000000011d1d7836 */ /* 0x000fe20000000000 */
[----:B-1----:R-:W-:Y:S01]  /*147d0*/  MOV R2, 0x400 ;  /* 0x0000040000027802 */ /* 0x002fe20000000f00 */
[----:B------:R-:W-:Y:S03]  /*147e0*/  BSSY B0, `(.L_x_1021) ;  /* 0x0000008000007945 */ /* 0x000fe60003800000 */
[----:B0-----:R-:W-:-:S04]  /*147f0*/  LEA.HI R0, R29, R29, RZ, 0x1 ;  /* 0x0000001d1d007211 */ /* 0x001fc800078f08ff */
[----:B------:R-:W-:-:S05]  /*14800*/  LOP3.LUT R0, R0, 0xfffffffe, RZ, 0xc0, !PT ;  /* 0xfffffffe00007812 */ /* 0x000fca00078ec0ff */
[----:B------:R-:W-:-:S05]  /*14810*/  IMAD.IADD R0, R29, 0x1, -R0 ;  /* 0x000000011d007824 */ /* 0x000fca00078e0a00 */
[----:B------:R-:W-:Y:S02]  /*14820*/  SHF.L.U32 R0, R0, 0x1f, RZ ;  /* 0x0000001f00007819 */ /* 0x000fe400000006ff */
[----:B--2---:R-:W-:-:S04]  /*14830*/  LEA R9, R3, R2, 0x18 ;  /* 0x0000000203097211 */ /* 0x004fc800078ec0ff */
[----:B------:R-:W0:Y:S02]  /*14840*/  SYNCS.PHASECHK.TRANS64.TRYWAIT P0, [R9+URZ+0x16820], R0 ;  /* 0x01682000090075a7 */ /* 0x000e24000800017f */
[----:B0-----:R-:W-:Y:S05]  /*14850*/  @!P0 BRA `(.L_x_1022) ;  /* 0x0000001000ec8947 */ /* 0x001fea0003800000 */
.L_x_1075:
[----:B------:R-:W-:Y:S05]  /*14860*/  BSYNC B0 ;  /* 0x0000000000007941 */ /* 0x000fea0003800000 */
.L_x_1021:
[----:B------:R-:W-:-:S03]  /*14870*/  UMOV UR4, 0xffffffff ;  /* 0xffffffff00047882 */ /* 0x000fc60000000000 */
[----:B------:R-:W-:Y:S05]  /*14880*/  BRA.DIV UR4, `(.L_x_1023) ;  /* 0x0000001204f47947 */ /* 0x000fea000b800000 */
[----:B0-----:R-:W0:Y:S02]  /*14890*/  S2R R0, SR_TID.X ;  /* 0x0000000000007919 */ /* 0x001e240000002100 */
[----:B0-----:R-:W-:-:S04]  /*148a0*/  SHF.R.U32.HI R0, RZ, 0x5, R0 ;  /* 0x00000005ff007819 */ /* 0x001fc80000011600 */
[----:B------:R-:W-:-:S05]  /*148b0*/  LOP3.LUT R0, R0, 0x3, RZ, 0xc0, !PT ;  /* 0x0000000300007812 */ /* 0x000fca00078ec0ff */
[----:B------:R0:W1:Y:S02]  /*148c0*/  SHFL.IDX PT, R14, R0, RZ, 0x1f ;  /* 0x00001fff000e7589 */ /* 0x00006400000e0000 */
.L_x_1078:
[----:B-1----:R-:W-:Y:S01]  /*148d0*/  ISETP.NE.AND P0, PT, R14, RZ, PT ;  /* 0x000000ff0e00720c */ /* 0x002fe20003f05270 */
[----:B------:R-:W-:-:S12]  /*148e0*/  BSSY B0, `(.L_x_1024) ;  /* 0x0000024000007945 */ /* 0x000fd80003800000 */
[----:B------:R-:W-:Y:S05]  /*148f0*/  @P0 BRA `(.L_x_1025) ;  /* 0x0000000000880947 */ /* 0x000fea0003800000 */
[----:B------:R-:W-:-:S03]  /*14900*/  UMOV UR4, 0xffffffff ;  /* 0xffffffff00047882 */ /* 0x000fc60000000000 */
[----:B------:R-:W-:Y:S05]  /*14910*/  BRA.DIV UR4, `(.L_x_1026) ;  /* 0x0000001604047947 */ /* 0x000fea000b800000 */
[----:B------:R-:W-:-:S13]  /*14920*/  ELECT P6, URZ, PT ;  /* 0x00000000003f782f */ /* 0x000fda00038c0000 */
.L_x_1081:
[----:B------:R-:W-:Y:S05]  /*14930*/  @!P6 BRA `(.L_x_1025) ;  /* 0x000000000078e947 */ /* 0x000fea0003800000 */
[----:B------:R-:W-:-:S06]  /*14940*/  ULOP3.LUT UR4, UR36, 0x2, URZ, 0xfc, !UPT ;  /* 0x0000000224047892 */ /* 0x000fcc000f8efc3f */
[----:B0-----:R-:W-:-:S05]  /*14950*/  IMAD.U32 R0, RZ, RZ, UR4 ;  /* 0x00000004ff007e24 */ /* 0x001fca000f8e00ff */
[----:B------:R-:W-:-:S13]  /*14960*/  ISETP.NE.AND P2, PT, R0, 0x3, PT ;  /* 0x000000030000780c */ /* 0x000fda0003f45270 */
[----:B------:R-:W-:Y:S05]  /*14970*/  @!P2 BRA `(.L_x_1027) ;  /* 0x000000000004a947 */ /* 0x000fea0003800000 */
[----:B------:R-:W-:Y:S01]  /*14980*/  BPT.TRAP 0x1 ;  /* 0x000000040000795c */ /* 0x000fe20000300000 */
.L_x_1027:
[----:B------:R-:W-:Y:S01]  /*14990*/  VIADD R3, R9, 0x16840 ;  /* 0x0001684009037836 */ /* 0x000fe20000000000 */
[----:B------:R-:W-:Y:S01]  /*149a0*/  SHF.L.U32 R2, R24, 0x1f, RZ ;  /* 0x0000001f18027819 */ /* 0x000fe200000006ff */
[C---:B------:R-:W-:Y:S02]  /*149b0*/  VIADD R0, R22.reuse, 0x1 ;  /* 0x0000000116007836 */ /* 0x040fe40000000000 */
        /* <DEDUP_REMOVED lines=9> */
.L_x_1082:
[----:B------:R-:W1:Y:S02]  /*14a50*/  SYNCS.PHASECHK.TRANS64.TRYWAIT P0, [R3+URZ], R0 ;  /* 0x00000000030075a7 */ /* 0x000e64000800017f */
[----:B-1----:R-:W-:Y:S05]  /*14a60*/  @!P0 BRA `(.L_x_1029) ;  /* 0x0000001000e48947 */ /* 0x002fea0003800000 */
.L_x_1083:
[----:B------:R-:W-:Y:S05]  /*14a70*/  @!P2 BRA `(.L_x_1030) ;  /* 0x000000000004a947 */ /* 0x000fea0003800000 */
[----:B------:R-:W-:Y:S01]  /*14a80*/  BPT.TRAP 0x1 ;  /* 0x000000040000795c */ /* 0x000fe20000300000 */
.L_x_1030:
[----:B-1----:R-:W-:-:S04]  /*14a90*/  VIADD R3, R9, 0x16860 ;  /* 0x0001686009037836 */ /* 0x002fc80000000000 */
[----:B------:R-:W-:-:S04]  /*14aa0*/  IMAD R5, R22, 0x8, R3 ;  /* 0x0000000816057824 */ /* 0x000fc800078e0203 */
[----:B------:R-:W1:Y:S02]  /*14ab0*/  SYNCS.PHASECHK.TRANS64.TRYWAIT P0, [R5+URZ], R2 ;  /* 0x00000002050075a7 */ /* 0x000e64000800017f */
[----:B-1----:R-:W-:Y:S05]  /*14ac0*/  @!P0 BRA `(.L_x_1031) ;  /* 0x0000001000e08947 */ /* 0x002fea0003800000 */
.L_x_1084:
[----:B------:R-:W-:-:S07]  /*14ad0*/  IMAD R3, R4, 0x8, R3 ;  /* 0x0000000804037824 */ /* 0x000fce00078e0203 */
.L_x_1032:
[----:B--2---:R2:W4:Y:S02]  /*14ae0*/  SYNCS.PHASECHK.TRANS64.TRYWAIT P0, [R3+URZ], R0 ;  /* 0x00000000030075a7 */ /* 0x004524000800017f */
[----:B----4-:R-:W-:Y:S05]  /*14af0*/  @!P0 NANOSLEEP.SYNCS 0x989680 ;  /* 0x009896800000895d */ /* 0x010fea0003900000 */
[----:B------:R-:W4:Y:S02]  /*14b00*/  @!P0 SYNCS.PHASECHK.TRANS64 P0, [R3+URZ], R0 ;  /* 0x00000000030085a7 */ /* 0x000f24000800007f */
[----:B----4-:R-:W-:Y:S05]  /*14b10*/  @!P0 BRA `(.L_x_1032) ;  /* 0xfffffffc00f08947 */ /* 0x010fea000383ffff */
.L_x_1025:
[----:B------:R-:W-:Y:S05]  /*14b20*/  BSYNC B0 ;  /* 0x0000000000007941 */ /* 0x000fea0003800000 */
.L_x_1024:
[----:B------:R-:W-:Y:S05]  /*14b30*/  EXIT ;  /* 0x000000000000794d */ /* 0x000fea0003800000 */
.L_x_851:
[----:B0-----:R-:W-:-:S04]  /*14b40*/  IMAD.U32 R3, RZ, RZ, UR45 ;  /* 0x0000002dff037e24 */ /* 0x001fc8000f8e00ff */
[----:B------:R0:W1:Y:S03]  /*14b50*/  SYNCS.PHASECHK.TRANS64.TRYWAIT P1, [R3+URZ+0x16800], R0 ;  /* 0x01680000030075a7 */ /* 0x000066000802017f */
[----:B-1----:R-:W-:Y:S05]  /*14b60*/  @!P1 NANOSLEEP.SYNCS 0x989680 ;  /* 0x009896800000995d */ /* 0x002fea0003900000 */
[----:B------:R-:W1:Y:S02]  /*14b70*/  @!P1 SYNCS.PHASECHK.TRANS64 P1, [R3+URZ+0x16800], R0 ;  /* 0x01680000030095a7 */ /* 0x000e64000802007f */
[----:B-1----:R-:W-:Y:S05]  /*14b80*/  @!P1 BRA `(.L_x_851) ;  /* 0xfffffffc00ec9947 */ /* 0x002fea000383ffff */
[----:B------:R-:W-:Y:S05]  /*14b90*/  BRA `(.L_x_1033) ;  /* 0xfffffecc00847947 */ /* 0x000fea000383ffff */
.L_x_855:
[----:B-1----:R1:W2:Y:S02]  /*14ba0*/  SYNCS.PHASECHK.TRANS64.TRYWAIT P2, [R4+URZ+0x16830], R3 ;  /* 0x01683003040075a7 */ /* 0x0022a4000804017f */
[----:B--2---:R-:W-:Y:S05]  /*14bb0*/  @!P2 NANOSLEEP.SYNCS 0x989680 ;  /* 0x009896800000a95d */ /* 0x004fea0003900000 */
[----:B------:R-:W2:Y:S02]  /*14bc0*/  @!P2 SYNCS.PHASECHK.TRANS64 P2, [R4+URZ+0x16830], R3 ;  /* 0x016830030400a5a7 */ /* 0x000ea4000804007f */
[----:B--2---:R-:W-:Y:S05]  /*14bd0*/  @!P2 BRA `(.L_x_855) ;  /* 0xfffffffc00f0a947 */ /* 0x004fea000383ffff */
[----:B------:R-:W-:Y:S05]  /*14be0*/  BRA `(.L_x_854) ;  /* 0xfffffecc00a87947 */ /* 0x000fea000383ffff */
.L_x_871:
[----:B-1----:R-:W-:-:S04]  /*14bf0*/  IMAD.U32 R21, RZ, RZ, UR6 ;  /* 0x00000006ff157e24 */ /* 0x002fc8000f8e00ff */
[----:B------:R1:W2:Y:S03]  /*14c00*/  SYNCS.PHASECHK.TRANS64.TRYWAIT P2, [R21+URZ+0x16830], R8 ;  /* 0x01683008150075a7 */ /* 0x0002a6000804017f */
[----:B--2---:R-:W-:Y:S05]  /*14c10*/  @!P2 NANOSLEEP.SYNCS 0x989680 ;  /* 0x009896800000a95d */ /* 0x004fea0003900000 */
[----:B------:R-:W2:Y:S02]  /*14c20*/  @!P2 SYNCS.PHASECHK.TRANS64 P2, [R21+URZ+0x16830], R8 ;  /* 0x016830081500a5a7 */ /* 0x000ea4000804007f */
[----:B--2---:R-:W-:Y:S05]  /*14c30*/  @!P2 BRA `(.L_x_871) ;  /* 0xfffffffc00eca947 */ /* 0x004fea000383ffff */
[----:B------:R-:W-:Y:S05]  /*14c40*/  BRA `(.L_x_868) ;  /* 0xffffff0400e47947 */ /* 0x000fea000383ffff */
.L_x_875:
[----:B-1----:R-:W-:-:S04]  /*14c50*/  IMAD.U32 R21, RZ, RZ, UR6 ;  /* 0x00000006ff157e24 */ /* 0x002fc8000f8e00ff */
[----:B------:R1:W2:Y:S03]  /*14c60*/  SYNCS.PHASECHK.TRANS64.TRYWAIT P2, [R21+URZ+0x16850], R8 ;  /* 0x01685008150075a7 */ /* 0x0002a6000804017f */
[----:B--2---:R-:W-:Y:S05]  /*14c70*/  @!P2 NANOSLEEP.SYNCS 0x989680 ;  /* 0x009896800000a95d */ /* 0x004fea0003900000 */
[----:B------:R-:W2:Y:S02]  /*14c80*/  @!P2 SYNCS.PHASECHK.TRANS64 P2, [R21+URZ+0x16850], R8 ;  /* 0x016850081500a5a7 */ /* 0x000ea4000804007f */
[----:B--2---:R-:W-:Y:S05]  /*14c90*/  @!P2 BRA `(.L_x_875) ;  /* 0xfffffffc00eca947 */ /* 0x004fea000383ffff */
[----:B------:R-:W-:Y:S05]  /*14ca0*/  BRA `(.L_x_872) ;  /* 0xffffff08005c7947 */ /* 0x000fea000383ffff */
.L_x_892:
[----:B-1----:R-:W-:-:S04]  /*14cb0*/  IMAD.U32 R7, RZ, RZ, UR6 ;  /* 0x00000006ff077e24 */ /* 0x002fc8000f8e00ff */
[----:B------:R1:W2:Y:S03]  /*14cc0*/  SYNCS.PHASECHK.TRANS64.TRYWAIT P2, [R7+URZ+0x16830], R6 ;  /* 0x01683006070075a7 */ /* 0x0002a6000804017f */
[----:B--2---:R-:W-:Y:S05]  /*14cd0*/  @!P2 NANOSLEEP.SYNCS 0x989680 ;  /* 0x009896800000a95d */ /* 0x004fea0003900000 */
[----:B------:R-:W2:Y:S02]  /*14ce0*/  @!P2 SYNCS.PHASECHK.TRANS64 P2, [R7+URZ+0x16830], R6 ;  /* 0x016830060700a5a7 */ /* 0x000ea4000804007f */
[----:B--2---:R-:W-:Y:S05]  /*14cf0*/  @!P2 BRA `(.L_x_892) ;  /* 0xfffffffc00eca947 */ /* 0x004fea000383ffff */
[----:B------:R-:W-:Y:S05]  /*14d00*/  BRA `(.L_x_889) ;  /* 0xffffff3c00907947 */ /* 0x000fea000383ffff */
.L_x_896:
[----:B-1----:R-:W-:-:S04]  /*14d10*/  IMAD.U32 R7, RZ, RZ, UR6 ;  /* 0x00000006ff077e24 */ /* 0x002fc8000f8e00ff */
[----:B------:R1:W2:Y:S03]  /*14d20*/  SYNCS.PHASECHK.TRANS64.TRYWAIT P2, [R7+URZ+0x16850], R6 ;  /* 0x01685006070075a7 */ /* 0x0002a6000804017f */
[----:B--2---:R-:W-:Y:S05]  /*14d30*/  @!P2 NANOSLEEP.SYNCS 0x989680 ;  /* 0x009896800000a95d */ /* 0x004fea0003900000 */
[----:B------:R-:W2:Y:S02]  /*14d40*/  @!P2 SYNCS.PHASECHK.TRANS64 P2, [R7+URZ+0x16850], R6 ;  /* 0x016850060700a5a7 */ /* 0x000ea4000804007f */
[----:B--2---:R-:W-:Y:S05]  /*14d50*/  @!P2 BRA `(.L_x_896) ;  /* 0xfffffffc00eca947 */ /* 0x004fea000383ffff */
[----:B------:R-:W-:Y:S05]  /*14d60*/  BRA `(.L_x_893) ;  /* 0xffffff4000087947 */ /* 0x000fea000383ffff */
.L_x_902:
[----:B-1----:R-:W-:-:S04]  /*14d70*/  IMAD.U32 R7, RZ, RZ, UR6 ;  /* 0x00000006ff077e24 */ /* 0x002fc8000f8e00ff */
[----:B------:R1:W2:Y:S03]  /*14d80*/  SYNCS.PHASECHK.TRANS64.TRYWAIT P2, [R7+URZ+0x16830], R6 ;  /* 0x01683006070075a7 */ /* 0x0002a6000804017f */
[----:B--2---:R-:W-:Y:S05]  /*14d90*/  @!P2 NANOSLEEP.SYNCS 0x989680 ;  /* 0x009896800000a95d */ /* 0x004fea0003900000 */
[----:B------:R-:W2:Y:S02]  /*14da0*/  @!P2 SYNCS.PHASECHK.TRANS64 P2, [R7+URZ+0x16830], R6 ;  /* 0x016830060700a5a7 */ /* 0x000ea4000804007f */
[----:B--2---:R-:W-:Y:S05]  /*14db0*/  @!P2 BRA `(.L_x_902) ;  /* 0xfffffffc00eca947 */ /* 0x004fea000383ffff */
[----:B------:R-:W-:Y:S05]  /*14dc0*/  BRA `(.L_x_899) ;  /* 0xffffff6000c47947 */ /* 0x000fea000383ffff */
.L_x_906:
[----:B-1----:R-:W-:-:S04]  /*14dd0*/  IMAD.U32 R7, RZ, RZ, UR6 ;  /* 0x00000006ff077e24 */ /* 0x002fc8000f8e00ff */
[----:B------:R1:W2:Y:S03]  /*14de0*/  SYNCS.PHASECHK.TRANS64.TRYWAIT P2, [R7+URZ+0x16850], R6 ;  /* 0x01685006070075a7 */ /* 0x0002a6000804017f */
[----:B--2---:R-:W-:Y:S05]  /*14df0*/  @!P2 NANOSLEEP.SYNCS 0x989680 ;  /* 0x009896800000a95d */ /* 0x004fea0003900000 */
[----:B------:R-:W2:Y:S02]  /*14e00*/  @!P2 SYNCS.PHASECHK.TRANS64 P2, [R7+URZ+0x16850], R6 ;  /* 0x016850060700a5a7 */ /* 0x000ea4000804007f */
[----:B--2---:R-:W-:Y:S05]  /*14e10*/  @!P2 BRA `(.L_x_906) ;  /* 0xfffffffc00eca947 */ /* 0x004fea000383ffff */
[----:B------:R-:W-:Y:S05]  /*14e20*/  BRA `(.L_x_903) ;  /* 0xffffff64003c7947 */ /* 0x000fea000383ffff */
.L_x_919:
[----:B-1----:R-:W-:-:S04]  /*14e30*/  IMAD.U32 R5, RZ, RZ, UR5 ;  /* 0x00000005ff057e24 */ /* 0x002fc8000f8e00ff */
[----:B------:R1:W2:Y:S03]  /*14e40*/  SYNCS.PHASECHK.TRANS64.TRYWAIT P0, [R5+URZ+0x16850], R0 ;  /* 0x01685000050075a7 */ /* 0x0002a6000800017f */
[----:B--2---:R-:W-:Y:S05]  /*14e50*/  @!P0 NANOSLEEP.SYNCS 0x989680 ;  /* 0x009896800000895d */ /* 0x004fea0003900000 */
[----:B------:R-:W2:Y:S02]  /*14e60*/  @!P0 SYNCS.PHASECHK.TRANS64 P0, [R5+URZ+0x16850], R0 ;  /* 0x01685000050085a7 */ /* 0x000ea4000800007f */
[----:B--2---:R-:W-:Y:S05]  /*14e70*/  @!P0 BRA `(.L_x_919) ;  /* 0xfffffffc00ec8947 */ /* 0x004fea000383ffff */
[----:B------:R-:W-:Y:S05]  /*14e80*/  BRA `(.L_x_918) ;  /* 0xffffff9400a07947 */ /* 0x000fea000383ffff */
.L_x_966:
[----:B------:R-:W0:Y:S01]  /*14e90*/  S2R R4, SR_TID.X ;  /* 0x0000000000047919 */ /* 0x000e220000002100 */
[----:B------:R-:W-:Y:S01]  /*14ea0*/  BSSY B0, `(.L_x_1034) ;  /* 0x000000a000007945 */ /* 0x000fe20003800000 */
[----:B------:R-:W-:Y:S02]  /*14eb0*/  IMAD.MOV.U32 R12, RZ, RZ, RZ ;  /* 0x000000ffff0c7224 */ /* 0x000fe400078e00ff */
[----:B------:R-:W-:Y:S02]  /*14ec0*/  IMAD.MOV.U32 R11, RZ, RZ, 0x1f ;  /* 0x0000001fff0b7424 */ /* 0x000fe400078e00ff */
[----:B------:R-:W-:Y:S01]  /*14ed0*/  IMAD.MOV.U32 R15, RZ, RZ, -0x1 ;  /* 0xffffffffff0f7424 */ /* 0x000fe200078e00ff */
[----:B0-----:R-:W-:-:S04]  /*14ee0*/  SHF.R.U32.HI R4, RZ, 0x5, R4 ;  /* 0x00000005ff047819 */ /* 0x001fc80000011604 */
[----:B------:R-:W-:-:S05]  /*14ef0*/  LOP3.LUT R4, R4, 0x3, RZ, 0xc0, !PT ;  /* 0x0000000304047812 */ /* 0x000fca00078ec0ff */
[----:B------:R-:W-:-:S07]  /*14f00*/  IMAD.MOV.U32 R13, RZ, RZ, R4 ;  /* 0x000000ffff0d7224 */ /* 0x000fce00078e0004 */
[----:B------:R-:W-:Y:S05]  /*14f10*/  WARPSYNC.COLLECTIVE R15, `(.L_x_1035) ;  /* 0x000000000f087348 */ /* 0x000fea0003c00000 */
[----:B------:R0:W1:Y:S02]  /*14f20*/  SHFL.IDX P6, R14, R13, R12, R11 ;  /* 0x0000000c0d0e7389 */ /* 0x00006400000c000b */
[----:B01----:R-:W-:Y:S01]  /*14f30*/  ENDCOLLECTIVE ;  /* 0x000000000000791b */ /* 0x003fe20003800000 */
.L_x_1035:
[----:B------:R-:W-:Y:S05]  /*14f40*/  BSYNC B0 ;  /* 0x0000000000007941 */ /* 0x000fea0003800000 */
.L_x_1034:
[----:B------:R-:W-:Y:S05]  /*14f50*/  BRA `(.L_x_1036) ;  /* 0xffffffd0005c7947 */ /* 0x000fea000383ffff */
.L_x_967:
[----:B------:R-:W-:Y:S01]  /*14f60*/  BSSY B0, `(.L_x_1037) ;  /* 0x0000006000007945 */ /* 0x000fe20003800000 */
[----:B------:R-:W-:-:S07]  /*14f70*/  IMAD.MOV.U32 R15, RZ, RZ, -0x1 ;  /* 0xffffffffff0f7424 */ /* 0x000fce00078e00ff */
[----:B------:R-:W-:Y:S05]  /*14f80*/  WARPSYNC.COLLECTIVE R15, `(.L_x_1038) ;  /* 0x000000000f0c7348 */ /* 0x000fea0003c00000 */
[----:B------:R-:W-:Y:S02]  /*14f90*/  ELECT P6, UR62, PT ;  /* 0x00000000003e782f */ /* 0x000fe400038c0000 */
[----:B------:R-:W-:Y:S01]  /*14fa0*/  MOV R14, UR62 ;  /* 0x0000003e000e7c02 */ /* 0x000fe20008000f00 */
[----:B------:R-:W-:Y:S10]  /*14fb0*/  ENDCOLLECTIVE ;  /* 0x000000000000791b */ /* 0x000ff40003800000 */
.L_x_1038:
[----:B------:R-:W-:Y:S05]  /*14fc0*/  BSYNC B0 ;  /* 0x0000000000007941 */ /* 0x000fea0003800000 */
.L_x_1037:
[----:B------:R-:W-:Y:S05]  /*14fd0*/  BRA `(.L_x_1039) ;  /* 0xffffffd0004c7947 */ /* 0x000fea000383ffff */
.L_x_970:
[----:B-1----:R1:W2:Y:S02]  /*14fe0*/  SYNCS.PHASECHK.TRANS64.TRYWAIT P0, [R5+URZ+0x16840], R4 ;  /* 0x01684004050075a7 */ /* 0x0022a4000800017f */
[----:B--2---:R-:W-:Y:S05]  /*14ff0*/  @!P0 NANOSLEEP.SYNCS 0x989680 ;  /* 0x009896800000895d */ /* 0x004fea0003900000 */
[----:B------:R-:W2:Y:S02]  /*15000*/  @!P0 SYNCS.PHASECHK.TRANS64 P0, [R5+URZ+0x16840], R4 ;  /* 0x01684004050085a7 */ /* 0x000ea4000800007f */
[----:B--2---:R-:W-:Y:S05]  /*15010*/  @!P0 BRA `(.L_x_970) ;  /* 0xfffffffc00f08947 */ /* 0x004fea000383ffff */
[----:B------:R-:W-:Y:S05]  /*15020*/  BRA `(.L_x_1040) ;  /* 0xffffffd000a07947 */ /* 0x000fea000383ffff */
.L_x_973:
[----:B-1----:R1:W2:Y:S02]  /*15030*/  SYNCS.PHASECHK.TRANS64.TRYWAIT P0, [R25+URZ+0x16820], R4 ;  /* 0x01682004190075a7 */ /* 0x0022a4000800017f */
[----:B--2---:R-:W-:Y:S05]  /*15040*/  @!P0 NANOSLEEP.SYNCS 0x989680 ;  /* 0x009896800000895d */ /* 0x004fea0003900000 */
[----:B------:R-:W2:Y:S02]  /*15050*/  @!P0 SYNCS.PHASECHK.TRANS64 P0, [R25+URZ+0x16820], R4 ;  /* 0x01682004190085a7 */ /* 0x000ea4000800007f */
[----:B--2---:R-:W-:Y:S05]  /*15060*/  @!P0 BRA `(.L_x_973) ;  /* 0xfffffffc00f08947 */ /* 0x004fea000383ffff */
[----:B------:R-:W-:Y:S05]  /*15070*/  BRA `(.L_x_1041) ;  /* 0xffffffd400587947 */ /* 0x000fea000383ffff */
.L_x_981:
[----:B0-----:R0:W1:Y:S02]  /*15080*/  SYNCS.PHASECHK.TRANS64.TRYWAIT P0, [R3+URZ+0x16840], R2 ;  /* 0x01684002030075a7 */ /* 0x001064000800017f */
[----:B-1----:R-:W-:Y:S05]  /*15090*/  @!P0 NANOSLEEP.SYNCS 0x989680 ;  /* 0x009896800000895d */ /* 0x002fea0003900000 */
[----:B------:R-:W1:Y:S02]  /*150a0*/  @!P0 SYNCS.PHASECHK.TRANS64 P0, [R3+URZ+0x16840], R2 ;  /* 0x01684002030085a7 */ /* 0x000e64000800007f */
[----:B-1----:R-:W-:Y:S05]  /*150b0*/  @!P0 BRA `(.L_x_981) ;  /* 0xfffffffc00f08947 */ /* 0x002fea000383ffff */
[----:B------:R-:W-:Y:S05]  /*150c0*/  BRA `(.L_x_1042) ;  /* 0xffffffd400fc7947 */ /* 0x000fea000383ffff */
.L_x_983:
[----:B0-----:R0:W1:Y:S02]  /*150d0*/  SYNCS.PHASECHK.TRANS64.TRYWAIT P0, [R2+URZ+0x60], R5 ;  /* 0x00006005020075a7 */ /* 0x001064000800017f */
[----:B-1----:R-:W-:Y:S05]  /*150e0*/  @!P0 NANOSLEEP.SYNCS 0x989680 ;  /* 0x009896800000895d */ /* 0x002fea0003900000 */
[----:B------:R-:W1:Y:S02]  /*150f0*/  @!P0 SYNCS.PHASECHK.TRANS64 P0, [R2+URZ+0x60], R5 ;  /* 0x00006005020085a7 */ /* 0x000e64000800007f */
[----:B-1----:R-:W-:Y:S05]  /*15100*/  @!P0 BRA `(.L_x_983) ;  /* 0xfffffffc00f08947 */ /* 0x002fea000383ffff */
[----:B------:R-:W-:Y:S05]  /*15110*/  BRA `(.L_x_1043) ;  /* 0xffffffd800607947 */ /* 0x000fea000383ffff */
.L_x_988:
[----:B-1----:R1:W2:Y:S02]  /*15120*/  SYNCS.PHASECHK.TRANS64.TRYWAIT P0, [R3+URZ+0x16840], R2 ;  /* 0x01684002030075a7 */ /* 0x0022a4000800017f */
[----:B--2---:R-:W-:Y:S05]  /*15130*/  @!P0 NANOSLEEP.SYNCS 0x989680 ;  /* 0x009896800000895d */ /* 0x004fea0003900000 */
[----:B------:R-:W2:Y:S02]  /*15140*/  @!P0 SYNCS.PHASECHK.TRANS64 P0, [R3+URZ+0x16840], R2 ;  /* 0x01684002030085a7 */ /* 0x000ea4000800007f */
[----:B--2---:R-:W-:Y:S05]  /*15150*/  @!P0 BRA `(.L_x_988) ;  /* 0xfffffffc00f08947 */ /* 0x004fea000383ffff */
[----:B------:R-:W-:Y:S05]  /*15160*/  BRA `(.L_x_1044) ;  /* 0xffffffdc006c7947 */ /* 0x000fea000383ffff */
.L_x_990:
[----:B0-----:R0:W1:Y:S02]  /*15170*/  SYNCS.PHASECHK.TRANS64.TRYWAIT P1, [R3+URZ+0x60], R24 ;  /* 0x00006018030075a7 */ /* 0x001064000802017f */
[----:B-1----:R-:W-:Y:S05]  /*15180*/  @!P1 NANOSLEEP.SYNCS 0x989680 ;  /* 0x009896800000995d */ /* 0x002fea0003900000 */
[----:B------:R-:W1:Y:S02]  /*15190*/  @!P1 SYNCS.PHASECHK.TRANS64 P1, [R3+URZ+0x60], R24 ;  /* 0x00006018030095a7 */ /* 0x000e64000802007f */
[----:B-1----:R-:W-:Y:S05]  /*151a0*/  @!P1 BRA `(.L_x_990) ;  /* 0xfffffffc00f09947 */ /* 0x002fea000383ffff */
[----:B------:R-:W-:Y:S05]  /*151b0*/  BRA `(.L_x_1045) ;  /* 0xffffffdc00d07947 */ /* 0x000fea000383ffff */
.L_x_995:
[----:B-1----:R1:W2:Y:S02]  /*151c0*/  SYNCS.PHASECHK.TRANS64.TRYWAIT P0, [R2+URZ+0x16840], R3 ;  /* 0x01684003020075a7 */ /* 0x0022a4000800017f */
[----:B--2---:R-:W-:Y:S05]  /*151d0*/  @!P0 NANOSLEEP.SYNCS 0x989680 ;  /* 0x009896800000895d */ /* 0x004fea0003900000 */
[----:B------:R-:W2:Y:S02]  /*151e0*/  @!P0 SYNCS.PHASECHK.TRANS64 P0, [R2+URZ+0x16840], R3 ;  /* 0x01684003020085a7 */ /* 0x000ea4000800007f */
[----:B--2---:R-:W-:Y:S05]  /*151f0*/  @!P0 BRA `(.L_x_995) ;  /* 0xfffffffc00f08947 */ /* 0x004fea000383ffff */
[----:B------:R-:W-:Y:S05]  /*15200*/  BRA `(.L_x_1046) ;  /* 0xffffffe000b07947 */ /* 0x000fea000383ffff */
.L_x_997:
[----:B0-----:R0:W1:Y:S02]  /*15210*/  SYNCS.PHASECHK.TRANS64.TRYWAIT P1, [R2+URZ+0x60], R3 ;  /* 0x00006003020075a7 */ /* 0x001064000802017f */
[----:B-1----:R-:W-:Y:S05]  /*15220*/  @!P1 NANOSLEEP.SYNCS 0x989680 ;  /* 0x009896800000995d */ /* 0x002fea0003900000 */
[----:B------:R-:W1:Y:S02]  /*15230*/  @!P1 SYNCS.PHASECHK.TRANS64 P1, [R2+URZ+0x60], R3 ;  /* 0x00006003020095a7 */ /* 0x000e64000802007f */
[----:B-1----:R-:W-:Y:S05]  /*15240*/  @!P1 BRA `(.L_x_997) ;  /* 0xfffffffc00f09947 */ /* 0x002fea000383ffff */
[----:B------:R-:W-:Y:S05]  /*15250*/  BRA `(.L_x_1047) ;  /* 0xffffffe400187947 */ /* 0x000fea000383ffff */
.L_x_1004:
[----:B0-----:R0:W1:Y:S02]  /*15260*/  SYNCS.PHASECHK.TRANS64.TRYWAIT P0, [R3+URZ+0x16860], R2 ;  /* 0x01686002030075a7 */ /* 0x001064000800017f */
[----:B-1----:R-:W-:Y:S05]  /*15270*/  @!P0 NANOSLEEP.SYNCS 0x989680 ;  /* 0x009896800000895d */ /* 0x002fea0003900000 */
[----:B------:R-:W1:Y:S02]  /*15280*/  @!P0 SYNCS.PHASECHK.TRANS64 P0, [R3+URZ+0x16860], R2 ;  /* 0x01686002030085a7 */ /* 0x000e64000800007f */
[----:B-1----:R-:W-:Y:S05]  /*15290*/  @!P0 BRA `(.L_x_1004) ;  /* 0xfffffffc00f08947 */ /* 0x002fea000383ffff */
[----:B------:R-:W-:Y:S05]  /*152a0*/  BRA `(.L_x_1048) ;  /* 0xffffffe400d47947 */ /* 0x000fea000383ffff */
.L_x_1006:
[----:B------:R-:W-:Y:S01]  /*152b0*/  BSSY B0, `(.L_x_1049) ;  /* 0x0000008000007945 */ /* 0x000fe20003800000 */
[----:B------:R-:W-:Y:S02]  /*152c0*/  IMAD.MOV.U32 R13, RZ, RZ, R16 ;  /* 0x000000ffff0d7224 */ /* 0x000fe400078e0010 */
[----:B------:R-:W-:Y:S02]  /*152d0*/  IMAD.MOV.U32 R12, RZ, RZ, RZ ;  /* 0x000000ffff0c7224 */ /* 0x000fe400078e00ff */
[----:B------:R-:W-:Y:S02]  /*152e0*/  IMAD.MOV.U32 R11, RZ, RZ, 0x1f ;  /* 0x0000001fff0b7424 */ /* 0x000fe400078e00ff */
[----:B------:R-:W-:-:S07]  /*152f0*/  IMAD.MOV.U32 R15, RZ, RZ, -0x1 ;  /* 0xffffffffff0f7424 */ /* 0x000fce00078e00ff */
[----:B------:R-:W-:Y:S05]  /*15300*/  WARPSYNC.COLLECTIVE R15, `(.L_x_1050) ;  /* 0x000000000f087348 */ /* 0x000fea0003c00000 */
[----:B------:R0:W1:Y:S02]  /*15310*/  SHFL.IDX P6, R14, R13, R12, R11 ;  /* 0x0000000c0d0e7389 */ /* 0x00006400000c000b */
[----:B01----:R-:W-:Y:S01]  /*15320*/  ENDCOLLECTIVE ;  /* 0x000000000000791b */ /* 0x003fe20003800000 */
.L_x_1050:
[----:B------:R-:W-:Y:S05]  /*15330*/  BSYNC B0 ;  /* 0x0000000000007941 */ /* 0x000fea0003800000 */
.L_x_1049:
[----:B------:R-:W-:Y:S02]  /*15340*/  IMAD.MOV.U32 R13, RZ, RZ, R16 ;  /* 0x000000ffff0d7224 */ /* 0x000fe400078e0010 */
[----:B------:R-:W-:Y:S02]  /*15350*/  IMAD.MOV.U32 R12, RZ, RZ, 0x1 ;  /* 0x00000001ff0c7424 */ /* 0x000fe400078e00ff */
[----:B------:R-:W-:Y:S02]  /*15360*/  IMAD.MOV.U32 R11, RZ, RZ, 0x1f ;  /* 0x0000001fff0b7424 */ /* 0x000fe400078e00ff */
[----:B------:R-:W-:Y:S02]  /*15370*/  IMAD.MOV.U32 R15, RZ, RZ, -0x1 ;  /* 0xffffffffff0f7424 */ /* 0x000fe400078e00ff */
[----:B------:R-:W-:-:S07]  /*15380*/  IMAD.MOV.U32 R5, RZ, RZ, R14 ;  /* 0x000000ffff057224 */ /* 0x000fce00078e000e */
[----:B------:R-:W-:Y:S05]  /*15390*/  WARPSYNC.COLLECTIVE R15, `(.L_x_1051) ;  /* 0x000000000f087348 */ /* 0x000fea0003c00000 */
[----:B------:R0:W1:Y:S02]  /*153a0*/  SHFL.IDX P6, R14, R13, R12, R11 ;  /* 0x0000000c0d0e7389 */ /* 0x00006400000c000b */
[----:B01----:R-:W-:Y:S01]  /*153b0*/  ENDCOLLECTIVE ;  /* 0x000000000000791b */ /* 0x003fe20003800000 */
.L_x_1051:
[----:B------:R-:W-:Y:S01]  /*153c0*/  IMAD.MOV.U32 R4, RZ, RZ, R14 ;  /* 0x000000ffff047224 */ /* 0x000fe200078e000e */
[----:B------:R-:W-:Y:S06]  /*153d0*/  BRA `(.L_x_1052) ;  /* 0xffffffe8001c7947 */ /* 0x000fec000383ffff */
.L_x_1009:
[----:B------:R-:W-:Y:S01]  /*153e0*/  BSSY B0, `(.L_x_1053) ;  /* 0x0000008000007945 */ /* 0x000fe20003800000 */
[----:B-----5:R-:W-:Y:S02]  /*153f0*/  IMAD.MOV.U32 R13, RZ, RZ, R2 ;  /* 0x000000ffff0d7224 */ /* 0x020fe400078e0002 */
[----:B------:R-:W-:Y:S02]  /*15400*/  IMAD.MOV.U32 R12, RZ, RZ, 0x1 ;  /* 0x00000001ff0c7424 */ /* 0x000fe400078e00ff */
[----:B------:R-:W-:Y:S02]  /*15410*/  IMAD.MOV.U32 R11, RZ, RZ, RZ ;  /* 0x000000ffff0b7224 */ /* 0x000fe400078e00ff */
[----:B------:R-:W-:-:S07]  /*15420*/  IMAD.MOV.U32 R15, RZ, RZ, -0x1 ;  /* 0xffffffffff0f7424 */ /* 0x000fce00078e00ff */
[----:B0123--:R-:W-:Y:S05]  /*15430*/  WARPSYNC.COLLECTIVE R15, `(.L_x_1054) ;  /* 0x000000000f087348 */ /* 0x00ffea0003c00000 */
[----:B------:R4:W0:Y:S02]  /*15440*/  SHFL.UP P6, R14, R13, R12, R11 ;  /* 0x0400000c0d0e7389 */ /* 0x00082400000c000b */
[----:B01234-:R-:W-:Y:S01]  /*15450*/  ENDCOLLECTIVE ;  /* 0x000000000000791b */ /* 0x01ffe20003800000 */
.L_x_1054:
[----:B------:R-:W-:Y:S05]  /*15460*/  BSYNC B0 ;  /* 0x0000000000007941 */ /* 0x000fea0003800000 */
.L_x_1053:
[C---:B------:R-:W-:Y:S01]  /*15470*/  ISETP.NE.AND P0, PT, R27.reuse, RZ, PT ;  /* 0x000000ff1b00720c */ /* 0x040fe20003f05270 */
[----:B------:R-:W-:Y:S02]  /*15480*/  IMAD.MOV.U32 R12, RZ, RZ, 0x2 ;  /* 0x00000002ff0c7424 */ /* 0x000fe400078e00ff */
[----:B------:R-:W-:Y:S01]  /*15490*/  IMAD.MOV.U32 R11, RZ, RZ, RZ ;  /* 0x000000ffff0b7224 */ /* 0x000fe200078e00ff */
[----:B------:R-:W-:Y:S01]  /*154a0*/  SEL R13, R14, RZ, P0 ;  /* 0x000000ff0e0d7207 */ /* 0x000fe20000000000 */
[----:B------:R-:W-:Y:S01]  /*154b0*/  IMAD.MOV.U32 R15, RZ, RZ, -0x1 ;  /* 0xffffffffff0f7424 */ /* 0x000fe200078e00ff */
[----:B------:R-:W-:-:S03]  /*154c0*/  ISETP.GE.U32.AND P0, PT, R27, 0x2, PT ;  /* 0x000000021b00780c */ /* 0x000fc60003f06070 */
[----:B------:R-:W-:-:S10]  /*154d0*/  IMAD.IADD R13, R2, 0x1, R13 ;  /* 0x00000001020d7824 */ /* 0x000fd400078e020d */
[----:B------:R-:W-:Y:S05]  /*154e0*/  WARPSYNC.COLLECTIVE R15, `(.L_x_1055) ;  /* 0x000000000f087348 */ /* 0x000fea0003c00000 */
[----:B------:R0:W1:Y:S02]  /*154f0*/  SHFL.UP P6, R14, R13, R12, R11 ;  /* 0x0400000c0d0e7389 */ /* 0x00006400000c000b */
[----:B01----:R-:W-:Y:S01]  /*15500*/  ENDCOLLECTIVE ;  /* 0x000000000000791b */ /* 0x003fe20003800000 */
.L_x_1055:
        /* <DEDUP_REMOVED lines=8> */
.L_x_1056:
        /* <DEDUP_REMOVED lines=8> */
.L_x_1057:
        /* <DEDUP_REMOVED lines=8> */
.L_x_1058:
[----:B------:R-:W-:Y:S02]  /*15690*/  IMAD.MOV.U32 R12, RZ, RZ, 0x1f ;  /* 0x0000001fff0c7424 */ /* 0x000fe400078e00ff */
[----:B------:R-:W-:Y:S01]  /*156a0*/  IMAD.MOV.U32 R11, RZ, RZ, 0x1f ;  /* 0x0000001fff0b7424 */ /* 0x000fe200078e00ff */
[----:B------:R-:W-:-:S05]  /*156b0*/  SEL R8, R14, RZ, P0 ;  /* 0x000000ff0e087207 */ /* 0x000fca0000000000 */
[----:B------:R-:W-:-:S04]  /*156c0*/  IMAD.IADD R8, R7, 0x1, R8 ;  /* 0x0000000107087824 */ /* 0x000fc800078e0208 */
[----:B------:R-:W-:-:S07]  /*156d0*/  IMAD.MOV.U32 R13, RZ, RZ, R8 ;  /* 0x000000ffff0d7224 */ /* 0x000fce00078e0008 */
[----:B------:R-:W-:Y:S05]  /*156e0*/  WARPSYNC.COLLECTIVE R15, `(.L_x_1059) ;  /* 0x000000000f087348 */ /* 0x000fea0003c00000 */
[----:B------:R0:W1:Y:S02]  /*156f0*/  SHFL.IDX P6, R14, R13, R12, R11 ;  /* 0x0000000c0d0e7389 */ /* 0x00006400000c000b */
[----:B01----:R-:W-:Y:S01]  /*15700*/  ENDCOLLECTIVE ;  /* 0x000000000000791b */ /* 0x003fe20003800000 */
.L_x_1059:
[----:B------:R-:W-:Y:S05]  /*15710*/  BRA `(.L_x_1060) ;  /* 0xffffffe400d87947 */ /* 0x000fea000383ffff */
.L_x_1014:
[----:B------:R-:W-:Y:S01]  /*15720*/  BSSY B0, `(.L_x_1061) ;  /* 0x0000008000007945 */ /* 0x000fe20003800000 */
[----:B-----5:R-:W-:Y:S02]  /*15730*/  IMAD.MOV.U32 R13, RZ, RZ, R2 ;  /* 0x000000ffff0d7224 */ /* 0x020fe400078e0002 */
[----:B------:R-:W-:Y:S02]  /*15740*/  IMAD.MOV.U32 R12, RZ, RZ, 0x1 ;  /* 0x00000001ff0c7424 */ /* 0x000fe400078e00ff */
[----:B------:R-:W-:Y:S02]  /*15750*/  IMAD.MOV.U32 R11, RZ, RZ, RZ ;  /* 0x000000ffff0b7224 */ /* 0x000fe400078e00ff */
[----:B------:R-:W-:-:S07]  /*15760*/  IMAD.MOV.U32 R15, RZ, RZ, -0x1 ;  /* 0xffffffffff0f7424 */ /* 0x000fce00078e00ff */
[----:B01-3--:R-:W-:Y:S05]  /*15770*/  WARPSYNC.COLLECTIVE R15, `(.L_x_1062) ;  /* 0x000000000f087348 */ /* 0x00bfea0003c00000 */
[----:B------:R2:W4:Y:S02]  /*15780*/  SHFL.UP P6, R14, R13, R12, R11 ;  /* 0x0400000c0d0e7389 */ /* 0x00052400000c000b */
[----:B01234-:R-:W-:Y:S01]  /*15790*/  ENDCOLLECTIVE ;  /* 0x000000000000791b */ /* 0x01ffe20003800000 */
.L_x_1062:
[----:B------:R-:W-:Y:S05]  /*157a0*/  BSYNC B0 ;  /* 0x0000000000007941 */ /* 0x000fea0003800000 */
.L_x_1061:
        /* <DEDUP_REMOVED lines=10> */
.L_x_1063:
        /* <DEDUP_REMOVED lines=8> */
.L_x_1064:
        /* <DEDUP_REMOVED lines=8> */
.L_x_1065:
        /* <DEDUP_REMOVED lines=8> */
.L_x_1066:
        /* <DEDUP_REMOVED lines=8> */
.L_x_1067:
[----:B------:R-:W-:Y:S05]  /*15a50*/  BRA `(.L_x_1068) ;  /* 0xffffffe400b47947 */ /* 0x000fea000383ffff */
.L_x_1016:
[----:B------:R-:W-:Y:S01]  /*15a60*/  BSSY B0, `(.L_x_1069) ;  /* 0x0000006000007945 */ /* 0x000fe20003800000 */
[----:B------:R-:W-:Y:S01]  /*15a70*/  PLOP3.LUT P6, PT, P6, PT, PT, 0x8, 0x0 ;  /* 0x000000000000781c */ /* 0x000fe200037ce170 */
[----:B------:R-:W-:-:S12]  /*15a80*/  IMAD.MOV.U32 R15, RZ, RZ, -0x1 ;  /* 0xffffffffff0f7424 */ /* 0x000fd800078e00ff */
[----:B01-3--:R-:W-:Y:S05]  /*15a90*/  WARPSYNC.COLLECTIVE R15, `(.L_x_1070) ;  /* 0x000000000f087348 */ /* 0x00bfea0003c00000 */
[----:B------:R-:W-:Y:S01]  /*15aa0*/  VOTE.ANY R14, PT, P6 ;  /* 0x00000000000e7806 */ /* 0x000fe200030e0100 */
[----:B01-3--:R-:W-:Y:S06]  /*15ab0*/  ENDCOLLECTIVE ;  /* 0x000000000000791b */ /* 0x00bfec0003800000 */
.L_x_1070:
[----:B------:R-:W-:Y:S05]  /*15ac0*/  BSYNC B0 ;  /* 0x0000000000007941 */ /* 0x000fea0003800000 */
.L_x_1069:
[----:B------:R-:W-:Y:S02]  /*15ad0*/  IMAD.MOV.U32 R3, RZ, RZ, R14 ;  /* 0x000000ffff037224 */ /* 0x000fe400078e000e */
[----:B------:R-:W-:Y:S02]  /*15ae0*/  IMAD.MOV.U32 R13, RZ, RZ, R2 ;  /* 0x000000ffff0d7224 */ /* 0x000fe400078e0002 */
[----:B------:R-:W0:Y:S01]  /*15af0*/  POPC R4, R3 ;  /* 0x0000000300047309 */ /* 0x000e220000000000 */
[----:B------:R-:W-:Y:S02]  /*15b00*/  IMAD.MOV.U32 R11, RZ, RZ, 0x1f ;  /* 0x0000001fff0b7424 */ /* 0x000fe400078e00ff */
[----:B------:R-:W-:Y:S02]  /*15b10*/  IMAD.MOV.U32 R15, RZ, RZ, -0x1 ;  /* 0xffffffffff0f7424 */ /* 0x000fe400078e00ff */
[----:B0-----:R-:W-:-:S07]  /*15b20*/  IMAD.MOV.U32 R12, RZ, RZ, R4 ;  /* 0x000000ffff0c7224 */ /* 0x001fce00078e0004 */
[----:B------:R-:W-:Y:S05]  /*15b30*/  WARPSYNC.COLLECTIVE R15, `(.L_x_1071) ;  /* 0x000000000f087348 */ /* 0x000fea0003c00000 */
[----:B------:R0:W1:Y:S02]  /*15b40*/  SHFL.IDX P6, R14, R13, R12, R11 ;  /* 0x0000000c0d0e7389 */ /* 0x00006400000c000b */
[----:B01----:R-:W-:Y:S01]  /*15b50*/  ENDCOLLECTIVE ;  /* 0x000000000000791b */ /* 0x003fe20003800000 */
.L_x_1071:
[----:B------:R-:W-:Y:S01]  /*15b60*/  IMAD.MOV.U32 R17, RZ, RZ, R14 ;  /* 0x000000ffff117224 */ /* 0x000fe200078e000e */
[----:B------:R-:W-:Y:S06]  /*15b70*/  BRA `(.L_x_1072) ;  /* 0xffffffe400a47947 */ /* 0x000fec000383ffff */
.L_x_1018:
[----:B------:R-:W-:Y:S01]  /*15b80*/  BSSY B0, `(.L_x_1073) ;  /* 0x0000007000007945 */ /* 0x000fe20003800000 */
[----:B------:R-:W-:Y:S02]  /*15b90*/  IMAD.MOV.U32 R13, RZ, RZ, R8 ;  /* 0x000000ffff0d7224 */ /* 0x000fe400078e0008 */
[----:B------:R-:W-:Y:S02]  /*15ba0*/  IMAD.MOV.U32 R11, RZ, RZ, 0x1f ;  /* 0x0000001fff0b7424 */ /* 0x000fe400078e00ff */
[----:B------:R-:W-:-:S07]  /*15bb0*/  IMAD.MOV.U32 R15, RZ, RZ, -0x1 ;  /* 0xffffffffff0f7424 */ /* 0x000fce00078e00ff */
[----:B01234-:R-:W-:Y:S05]  /*15bc0*/  WARPSYNC.COLLECTIVE R15, `(.L_x_1074) ;  /* 0x000000000f087348 */ /* 0x01ffea0003c00000 */
[----:B------:R0:W0:Y:S02]  /*15bd0*/  SHFL.IDX P6, R14, R13, R12, R11 ;  /* 0x0000000c0d0e7389 */ /* 0x00002400000c000b */
[----:B01234-:R-:W-:Y:S01]  /*15be0*/  ENDCOLLECTIVE ;  /* 0x000000000000791b */ /* 0x01ffe20003800000 */
.L_x_1074:
[----:B------:R-:W-:Y:S05]  /*15bf0*/  BSYNC B0 ;  /* 0x0000000000007941 */ /* 0x000fea0003800000 */
.L_x_1073:
[----:B------:R-:W-:Y:S05]  /*15c00*/  BRA `(.L_x_1017) ;  /* 0xffffffe4009c7947 */ /* 0x000fea000383ffff */
.L_x_1022:
[----:B0-----:R0:W1:Y:S02]  /*15c10*/  SYNCS.PHASECHK.TRANS64.TRYWAIT P0, [R9+URZ+0x16820], R0 ;  /* 0x01682000090075a7 */ /* 0x001064000800017f */
[----:B-1----:R-:W-:Y:S05]  /*15c20*/  @!P0 NANOSLEEP.SYNCS 0x989680 ;  /* 0x009896800000895d */ /* 0x002fea0003900000 */
[----:B------:R-:W1:Y:S02]  /*15c30*/  @!P0 SYNCS.PHASECHK.TRANS64 P0, [R9+URZ+0x16820], R0 ;  /* 0x01682000090085a7 */ /* 0x000e64000800007f */
[----:B-1----:R-:W-:Y:S05]  /*15c40*/  @!P0 BRA `(.L_x_1022) ;  /* 0xfffffffc00f08947 */ /* 0x002fea000383ffff */
[----:B------:R-:W-:Y:S05]  /*15c50*/  BRA `(.L_x_1075) ;  /* 0xffffffec00007947 */ /* 0x000fea000383ffff */
.L_x_1023:
[----:B------:R-:W1:Y:S01]  /*15c60*/  S2R R2, SR_TID.X ;  /* 0x0000000000027919 */ /* 0x000e620000002100 */
[----:B------:R-:W-:Y:S01]  /*15c70*/  BSSY B0, `(.L_x_1076) ;  /* 0x000000a000007945 */ /* 0x000fe20003800000 */
[----:B------:R-:W-:Y:S02]  /*15c80*/  IMAD.MOV.U32 R12, RZ, RZ, RZ ;  /* 0x000000ffff0c7224 */ /* 0x000fe400078e00ff */
[----:B------:R-:W-:Y:S02]  /*15c90*/  IMAD.MOV.U32 R11, RZ, RZ, 0x1f ;  /* 0x0000001fff0b7424 */ /* 0x000fe400078e00ff */
[----:B------:R-:W-:Y:S01]  /*15ca0*/  IMAD.MOV.U32 R15, RZ, RZ, -0x1 ;  /* 0xffffffffff0f7424 */ /* 0x000fe200078e00ff */
[----:B-1----:R-:W-:-:S04]  /*15cb0*/  SHF.R.U32.HI R2, RZ, 0x5, R2 ;  /* 0x00000005ff027819 */ /* 0x002fc80000011602 */
[----:B------:R-:W-:-:S05]  /*15cc0*/  LOP3.LUT R2, R2, 0x3, RZ, 0xc0, !PT ;  /* 0x0000000302027812 */ /* 0x000fca00078ec0ff */
[----:B------:R-:W-:-:S07]  /*15cd0*/  IMAD.MOV.U32 R13, RZ, RZ, R2 ;  /* 0x000000ffff0d7224 */ /* 0x000fce00078e0002 */
[----:B0--3--:R-:W-:Y:S05]  /*15ce0*/  WARPSYNC.COLLECTIVE R15, `(.L_x_1077) ;  /* 0x000000000f087348 */ /* 0x009fea0003c00000 */
[----:B------:R1:W2:Y:S02]  /*15cf0*/  SHFL.IDX P6, R14, R13, R12, R11 ;  /* 0x0000000c0d0e7389 */ /* 0x0002a400000c000b */
[----:B0123--:R-:W-:Y:S01]  /*15d00*/  ENDCOLLECTIVE ;  /* 0x000000000000791b */ /* 0x00ffe20003800000 */
.L_x_1077:
[----:B------:R-:W-:Y:S05]  /*15d10*/  BSYNC B0 ;  /* 0x0000000000007941 */ /* 0x000fea0003800000 */
.L_x_1076:
[----:B------:R-:W-:Y:S05]  /*15d20*/  BRA `(.L_x_1078) ;  /* 0xffffffe800e87947 */ /* 0x000fea000383ffff */
.L_x_1026:
[----:B------:R-:W-:Y:S01]  /*15d30*/  BSSY B1, `(.L_x_1079) ;  /* 0x0000006000017945 */ /* 0x000fe20003800000 */
[----:B------:R-:W-:-:S07]  /*15d40*/  IMAD.MOV.U32 R15, RZ, RZ, -0x1 ;  /* 0xffffffffff0f7424 */ /* 0x000fce00078e00ff */
[----:B0--3--:R-:W-:Y:S05]  /*15d50*/  WARPSYNC.COLLECTIVE R15, `(.L_x_1080) ;  /* 0x000000000f0c7348 */ /* 0x009fea0003c00000 */
[----:B------:R-:W-:Y:S02]  /*15d60*/  ELECT P6, UR62, PT ;  /* 0x00000000003e782f */ /* 0x000fe400038c0000 */
[----:B------:R-:W-:Y:S01]  /*15d70*/  MOV R14, UR62 ;  /* 0x0000003e000e7c02 */ /* 0x000fe20008000f00 */
[----:B0--3--:R-:W-:Y:S10]  /*15d80*/  ENDCOLLECTIVE ;  /* 0x000000000000791b */ /* 0x009ff40003800000 */
.L_x_1080:
[----:B------:R-:W-:Y:S05]  /*15d90*/  BSYNC B1 ;  /* 0x0000000000017941 */ /* 0x000fea0003800000 */
.L_x_1079:
[----:B------:R-:W-:Y:S05]  /*15da0*/  BRA `(.L_x_1081) ;  /* 0xffffffe800e07947 */ /* 0x000fea000383ffff */
.L_x_1028:
[----:B0-----:R0:W1:Y:S02]  /*15db0*/  SYNCS.PHASECHK.TRANS64.TRYWAIT P0, [R7+URZ], R2 ;  /* 0x00000002070075a7 */ /* 0x001064000800017f */
[----:B-1----:R-:W-:Y:S05]  /*15dc0*/  @!P0 NANOSLEEP.SYNCS 0x989680 ;  /* 0x009896800000895d */ /* 0x002fea0003900000 */
[----:B------:R-:W1:Y:S02]  /*15dd0*/  @!P0 SYNCS.PHASECHK.TRANS64 P0, [R7+URZ], R2 ;  /* 0x00000002070085a7 */ /* 0x000e64000800007f */
[----:B-1----:R-:W-:Y:S05]  /*15de0*/  @!P0 BRA `(.L_x_1028) ;  /* 0xfffffffc00f08947 */ /* 0x002fea000383ffff */
[----:B------:R-:W-:Y:S05]  /*15df0*/  BRA `(.L_x_1082) ;  /* 0xffffffec00147947 */ /* 0x000fea000383ffff */
.L_x_1029:
[----:B-1----:R1:W2:Y:S02]  /*15e00*/  SYNCS.PHASECHK.TRANS64.TRYWAIT P0, [R3+URZ], R0 ;  /* 0x00000000030075a7 */ /* 0x0022a4000800017f */
[----:B--2---:R-:W-:Y:S05]  /*15e10*/  @!P0 NANOSLEEP.SYNCS 0x989680 ;  /* 0x009896800000895d */ /* 0x004fea0003900000 */
[----:B------:R-:W2:Y:S02]  /*15e20*/  @!P0 SYNCS.PHASECHK.TRANS64 P0, [R3+URZ], R0 ;  /* 0x00000000030085a7 */ /* 0x000ea4000800007f */
[----:B--2---:R-:W-:Y:S05]  /*15e30*/  @!P0 BRA `(.L_x_1029) ;  /* 0xfffffffc00f08947 */ /* 0x004fea000383ffff */
[----:B------:R-:W-:Y:S05]  /*15e40*/  BRA `(.L_x_1083) ;  /* 0xffffffec00087947 */ /* 0x000fea000383ffff */
.L_x_1031:
[----:B-1----:R1:W2:Y:S02]  /*15e50*/  SYNCS.PHASECHK.TRANS64.TRYWAIT P0, [R5+URZ], R2 ;  /* 0x00000002050075a7 */ /* 0x0022a4000800017f */
[----:B--2---:R-:W-:Y:S05]  /*15e60*/  @!P0 NANOSLEEP.SYNCS 0x989680 ;  /* 0x009896800000895d */ /* 0x004fea0003900000 */
[----:B------:R-:W2:Y:S02]  /*15e70*/  @!P0 SYNCS.PHASECHK.TRANS64 P0, [R5+URZ], R2 ;  /* 0x00000002050085a7 */ /* 0x000ea4000800007f */
[----:B--2---:R-:W-:Y:S05]  /*15e80*/  @!P0 BRA `(.L_x_1031) ;  /* 0xfffffffc00f08947 */ /* 0x004fea000383ffff */
[----:B------:R-:W-:Y:S05]  /*15e90*/  BRA `(.L_x_1084) ;  /* 0xffffffec000c7947 */ /* 0x000fea000383ffff */
.L_x_1085:
        /* <DEDUP_REMOVED lines=14> */
.L_x_2279:


//--------------------- .text._ZN7cutlass13device_kernelIN5flash11enable_sm90INS1_16FlashAttnFwdSm90INS1_25CollectiveMainloopFwdSm90ILi2EN4cute5tupleIJNS5_1CILi1EEES8_S8_EEENS6_IJNS7_ILi192EEENS7_ILi128EEENS7_ILi64EEEEEELi64ENS_6half_tEfNS_4arch4Sm90ELb0ELb1ELb1ELb1ELb0ELb1ELb0ELb1ELb1ELb0ELb0ELb0EEENS1_21CollectiveEpilogueFwdINS6_IJSA_SC_SB_EEES9_SE_SG_Li384ELb1ELb0ELb0ELb0EEENS1_36VarlenDynamicPersistentTileSchedulerILi192ELi128ELi384ELi32ELb0ELb0ELb1ELb1ELb0ELb1EEEEEEEEEvNT_6ParamsE --------------------------
	.section	.text._ZN7cutlass13device_kernelIN5flash11enable_sm90INS1_16FlashAttnFwdSm90INS1_25CollectiveMainloopFwdSm90ILi2EN4cute5tupleIJNS5_1CILi1EEES8_S8_EEENS6_IJNS7_ILi192EEENS7_ILi128EEENS7_ILi64EEEEEELi64ENS_6half_tEfNS_4arch4Sm90ELb0ELb1ELb1ELb1ELb0ELb1ELb0ELb1ELb1ELb0ELb0ELb0EEENS1_21CollectiveEpilogueFwdINS6_IJSA_SC_SB_EEES9_SE_SG_Li384ELb1ELb0ELb0ELb0EEENS1_36VarlenDynamicPersistentTileSchedulerILi192ELi128ELi384ELi32ELb0ELb0ELb1ELb1ELb0ELb1EEEEEEEEEvNT_6ParamsE,"ax",@progbits
	.align	128
.text._ZN7cutlass13device_kernelIN5flash11enable_sm90INS1_16FlashAttnFwdSm90INS1_25CollectiveMainloopFwdSm90ILi2EN4cute5tupleIJNS5_1CILi1EEES8_S8_EEENS6_IJNS7_ILi192EEENS7_ILi128EEENS7_ILi64EEEEEELi64ENS_6half_tEfNS_4arch4Sm90ELb0ELb1ELb1ELb1ELb0ELb1ELb0ELb1ELb1ELb0ELb0ELb0EEENS1_21CollectiveEpilogueFwdINS6_IJSA_SC_SB_EEES9_SE_SG_Li384ELb1ELb0ELb0ELb0EEENS1_36VarlenDynamicPersistentTileSchedulerILi192ELi128ELi384ELi32ELb0ELb0ELb1ELb1ELb0ELb1EEEEEEEEEvNT_6ParamsE:
        .type           _ZN7cutlass13device_kernelIN5flash11enable_sm90INS1_16FlashAttnFwdSm90INS1_25CollectiveMainloopFwdSm90ILi2EN4cute5tupleIJNS5_1CILi1EEES8_S8_EEENS6_IJNS7_ILi192EEENS7_ILi128EEENS7_ILi64EEEEEELi64ENS_6half_tEfNS_4arch4Sm90ELb0ELb1ELb1ELb1ELb0ELb1ELb0ELb1ELb1ELb0ELb0ELb0EEENS1_21CollectiveEpilogueFwdINS6_IJSA_SC_SB_EEES9_SE_SG_Li384ELb1ELb0ELb0ELb0EEENS1_36VarlenDynamicPersistentTileSchedulerILi192ELi128ELi384ELi32ELb0ELb0ELb1ELb1ELb0ELb1EEEEEEEEEvNT_6ParamsE,@function
        .size           _ZN7cutlass13device_kernelIN5flash11enable_sm90INS1_16FlashAttnFwdSm90INS1_25CollectiveMainloopFwdSm90ILi2EN4cute5tupleIJNS5_1CILi1EEES8_S8_EEENS6_IJNS7_ILi192EEENS7_ILi128EEENS7_ILi64EEEEEELi64ENS_6half_tEfNS_4arch4Sm90ELb0ELb1ELb1ELb1ELb0ELb1ELb0ELb1ELb1ELb0ELb0ELb0EEENS1_21CollectiveEpilogueFwdINS6_IJSA_SC_SB_EEES9_SE_SG_Li384ELb1ELb0ELb0ELb0EEENS1_36VarlenDynamicPersistentTileSchedulerILi192ELi128ELi384ELi32ELb0ELb0ELb1ELb1ELb0ELb1EEEEEEEEEvNT_6ParamsE,(.L_x_2280 - _ZN7cutlass13device_kernelIN5flash11enable_sm90INS1_16FlashAttnFwdSm90INS1_25CollectiveMainloopFwdSm90ILi2EN4cute5tupleIJNS5_1CILi1EEES8_S8_EEENS6_IJNS7_ILi192EEENS7_ILi128EEENS7_ILi64EEEEEELi64ENS_6half_tEfNS_4arch4Sm90ELb0ELb1ELb1ELb1ELb0ELb1ELb0ELb1ELb1ELb0ELb0ELb0EEENS1_21CollectiveEpilogueFwdINS6_IJSA_SC_SB_EEES9_SE_SG_Li384ELb1ELb0ELb0ELb0EEENS1_36VarlenDynamicPersistentTileSchedulerILi192ELi128ELi384ELi32ELb0ELb0ELb1ELb1ELb0ELb1EEEEEEEEEvNT_6ParamsE)
        .other          _ZN7cutlass13device_kernelIN5flash11enable_sm90INS1_16FlashAttnFwdSm90INS1_25CollectiveMainloopFwdSm90ILi2EN4cute5tupleIJNS5_1CILi1EEES8_S8_EEENS6_IJNS7_ILi192EEENS7_ILi128EEENS7_ILi64EEEEEELi64ENS_6half_tEfNS_4arch4Sm90ELb0ELb1ELb1ELb1ELb0ELb1ELb0ELb1ELb1ELb0ELb0ELb0EEENS1_21CollectiveEpilogueFwdINS6_IJSA_SC_SB_EEES9_SE_SG_Li384ELb1ELb0ELb0ELb0EEENS1_36VarlenDynamicPersistentTileSchedulerILi192ELi128ELi384ELi32ELb0ELb0ELb1ELb1ELb0ELb1EEEEEEEEEvNT_6ParamsE,@"STO_CUDA_ENTRY STV_DEFAULT"
_ZN7cutlass13device_kernelIN5flash11enable_sm90INS1_16FlashAttnFwdSm90INS1_25CollectiveMainloopFwdSm90ILi2EN4cute5tupleIJNS5_1CILi1EEES8_S8_EEENS6_IJNS7_ILi192EEENS7_ILi128EEENS7_ILi64EEEEEELi64ENS_6half_tEfNS_4arch4Sm90ELb0ELb1ELb1ELb1ELb0ELb1ELb0ELb1ELb1ELb0ELb0ELb0EEENS1_21CollectiveEpilogueFwdINS6_IJSA_SC_SB_EEES9_SE_SG_Li384ELb1ELb0ELb0ELb0EEENS1_36VarlenDynamicPersistentTileSchedulerILi192ELi128ELi384ELi32ELb0ELb0ELb1ELb1ELb0ELb1EEEEEEEEEvNT_6ParamsE:
        /* <DEDUP_REMOVED lines=27> */
.L_x_1087:
[----:B------:R-:W-:Y:S05]  /*01b0*/  BSYNC B0 ;  /* 0x0000000000007941 */ /* 0x000fea0003800000 */
.L_x_1086:
        /* <DEDUP_REMOVED lines=41> */
.L_x_1088:
        /* <DEDUP_REMOVED lines=22> */
.L_x_1089:
        /* <DEDUP_REMOVED lines=18> */
.L_x_1090:
        /* <DEDUP_REMOVED lines=22> */
.L_x_1091:
        /* <DEDUP_REMOVED lines=22> */
.L_x_1092:
[----:B------:R-:W-:Y:S01]  /*0990*/  PLOP3.LUT P0, PT, PT, PT, UP0, 0x80, 0x0 ;  /* 0x000000000000781c */ /* 0x000fe20003f0f008 */
[----:B------:R-:W-:Y:S01]  /*09a0*/  UMOV UR36, 0x1 ;  /* 0x0000000100247882 */ /* 0x000fe20000000000 */
[----:B------:R-:W-:Y:S01]  /*09b0*/  NOP ;  /* 0x0000000000007918 */ /* 0x000fe20000000000 */
[----:B------:R-:W-:Y:S01]  /*09c0*/  USEL UR36, UR36, 0x2, !UP0 ;  /* 0x0000000224247887 */ /* 0x000fe2000c000000 */
[----:B------:R-:W-:Y:S01]  /*09d0*/  BSSY B7, `(.L_x_1093) ;  /* 0x0001d1e000077945 */ /* 0x000fe20003800000 */
[----:B------:R-:W-:Y:S01]  /*09e0*/  ULDC.64 UR38, c[0x0][0x208] ;  /* 0x0000820000267ab9 */ /* 0x000fe20000000a00 */
[----:B012-4-:R-:W-:Y:S07]  /*09f0*/  BAR.SYNC.DEFER_BLOCKING 0x0 ;  /* 0x0000000000007b1d */ /* 0x017fee0000010000 */
[----:B------:R-:W-:Y:S05]  /*0a00*/  @!P0 BRA `(.L_x_1094) ;  /* 0x0000017c00288947 */ /* 0x000fea0003800000 */
.L_x_1095:
[----:B------:R-:W-:-:S08]  /*0a10*/  NOP ;  /* 0x0000000000007918 */ /* 0x000fd00000000000 */
[----:B------:R-:W0:Y:S02]  /*0a20*/  USETMAXREG.TRY_ALLOC.CTAPOOL UP0, 0xa0 ;  /* 0x000000a0000079c8 */ /* 0x000e240008000600 */
[----:B0-----:R-:W-:-:S13]  /*0a30*/  PLOP3.LUT P0, PT, PT, PT, UP0, 0x80, 0x0 ;  /* 0x000000000000781c */ /* 0x001fda0003f0f008 */
[----:B------:R-:W-:Y:S05]  /*0a40*/  @!P0 BRA `(.L_x_1095) ;  /* 0xfffffffc00f08947 */ /* 0x000fea000383ffff */
[----:B------:R-:W0:Y:S01]  /*0a50*/  S2R R0, SR_TID.X ;  /* 0x0000000000007919 */ /* 0x000e220000002100 */
[----:B------:R-:W1:Y:S01]  /*0a60*/  S2UR UR5, SR_CgaCtaId ;  /* 0x00000000000579c3 */ /* 0x000e620000008800 */
[----:B------:R-:W-:Y:S01]  /*0a70*/  UMOV UR4, 0x400 ;  /* 0x0000040000047882 */ /* 0x000fe20000000000 */
[----:B------:R-:W-:-:S06]  /*0a80*/  LOP3.LUT R22, R22, 0xefffffff, RZ, 0xc0, !PT ;  /* 0xefffffff16167812 */ /* 0x000fcc00078ec0ff */
[----:B------:R-:W-:Y:S06]  /*0a90*/  BAR.ARV 0x8, 0x1a0 ;  /* 0x0206800000007b1d */ /* 0x000fec0000002000 */
[----:B-1----:R-:W-:-:S06]  /*0aa0*/  ULEA UR4, UR5, UR4, 0x18 ;  /* 0x0000000405047291 */ /* 0x002fcc000f8ec03f */
[----:B------:R-:W-:Y:S01]  /*0ab0*/  IMAD.U32 R2, RZ, RZ, UR4 ;  /* 0x00000004ff027e24 */ /* 0x000fe2000f8e00ff */
[----:B0-----:R-:W-:Y:S01]  /*0ac0*/  SHF.R.U32.HI R0, RZ, 0x7, R0 ;  /* 0x00000007ff007819 */ /* 0x001fe20000011600 */
[----:B------:R-:W-:-:S03]  /*0ad0*/  ULDC UR4, c[0x0][0xc14] ;  /* 0x0003050000047ab9 */ /* 0x000fc60000000800 */
[----:B------:R-:W-:-:S13]  /*0ae0*/  ISETP.NE.AND P0, PT, R0, 0x1, PT ;  /* 0x000000010000780c */ /* 0x000fda0003f05270 */
[----:B------:R-:W-:Y:S01]  /*0af0*/  @P0 LOP3.LUT R22, R22, 0x10000000, RZ, 0xfc, !PT ;  /* 0x1000000016160812 */ /* 0x000fe200078efcff */
[----:B------:R-:W-:Y:S08]  /*0b00*/  @!P0 BAR.ARV 0x9, 0x100 ;  /* 0x0244000000008b1d */ /* 0x000ff00000002000 */
[----:B------:R-:W-:Y:S06]  /*0b10*/  BAR.SYNC.DEFER_BLOCKING 0x5, 0x1a0 ;  /* 0x0146800000007b1d */ /* 0x000fec0000010000 */
[----:B------:R-:W0:Y:S02]  /*0b20*/  LDS.128 R8, [R2+0x168d0] ;  /* 0x0168d00002087984 */ /* 0x000e240000000c00 */
[----:B------:R-:W-:Y:S06]  /*0b30*/  BAR.ARV 0x4, 0x1a0 ;  /* 0x0106800000007b1d */ /* 0x000fec0000002000 */
[----:B0-----:R-:W-:-:S13]  /*0b40*/  ISETP.GE.AND P0, PT, R11, UR4, PT ;  /* 0x000000040b007c0c */ /* 0x001fda000bf06270 */
[----:B------:R-:W-:Y:S05]  /*0b50*/  @P0 BRA `(.L_x_1096) ;  /* 0x000001d000140947 */ /* 0x000fea0003800000 */
[----:B------:R-:W0:Y:S01]  /*0b60*/  S2R R0, SR_TID.X ;  /* 0x0000000000007919 */ /* 0x000e220000002100 */
[----:B------:R-:W-:Y:S01]  /*0b70*/  CS2R R18, SRZ ;  /* 0x0000000000127805 */ /* 0x000fe2000001ff00 */
[----:B------:R-:W-:Y:S01]  /*0b80*/  IMAD.MOV.U32 R16, RZ, RZ, RZ ;  /* 0x000000ffff107224 */ /* 0x000fe200078e00ff */
[----:B------:R-:W-:Y:S01]  /*0b90*/  ULOP3.LUT UR37, UR36, 0x1, URZ, 0xfc, !UPT ;  /* 0x0000000124257892 */ /* 0x000fe2000f8efc3f */
[----:B------:R1:W-:Y:S01]  /*0ba0*/  STL [R1+0x14], R9 ;  /* 0x0000140901007387 */ /* 0x0003e20000100800 */
[----:B0-----:R-:W-:-:S05]  /*0bb0*/  VIADD R8, R0, 0xffffff80 ;  /* 0xffffff8000087836 */ /* 0x001fca0000000000 */
[----:B------:R-:W-:-:S04]  /*0bc0*/  SHF.R.S32.HI R0, RZ, 0x1f, R8 ;  /* 0x0000001fff007819 */ /* 0x000fc80000011408 */
[CC--:B------:R-:W-:Y:S02]  /*0bd0*/  LEA.HI R4, R0.reuse, R8.reuse, RZ, 0x2 ;  /* 0x0000000800047211 */ /* 0x0c0fe400078f10ff */
[-C--:B------:R-:W-:Y:S02]  /*0be0*/  LEA.HI R3, R0, R8.reuse, RZ, 0x7 ;  /* 0x0000000800037211 */ /* 0x080fe400078f38ff */
[----:B------:R-:W-:Y:S02]  /*0bf0*/  SHF.R.S32.HI R17, RZ, 0x2, R4 ;  /* 0x00000002ff117819 */ /* 0x000fe40000011404 */
[----:B------:R-:W-:Y:S02]  /*0c00*/  LOP3.LUT R3, R3, 0xffffff80, RZ, 0xc0, !PT ;  /* 0xffffff8003037812 */ /* 0x000fe400078ec0ff */
[----:B------:R-:W-:Y:S01]  /*0c10*/  LOP3.LUT R4, R4, 0xfffffffc, RZ, 0xc0, !PT ;  /* 0xfffffffc04047812 */ /* 0x000fe200078ec0ff */
[----:B------:R-:W-:Y:S01]  /*0c20*/  VIADD R12, R17, 0x60 ;  /* 0x00000060110c7836 */ /* 0x000fe20000000000 */
[----:B------:R-:W-:Y:S01]  /*0c30*/  LEA.HI R0, R0, R8, RZ, 0x5 ;  /* 0x0000000800007211 */ /* 0x000fe200078f28ff */
[----:B------:R-:W-:-:S02]  /*0c40*/  IMAD.IADD R3, R8, 0x1, -R3 ;  /* 0x0000000108037824 */ /* 0x000fc400078e0a03 */
[----:B------:R-:W-:Y:S01]  /*0c50*/  IMAD.IADD R4, R8, 0x1, -R4 ;  /* 0x0000000108047824 */ /* 0x000fe200078e0a04 */
[----:B------:R-:W-:Y:S01]  /*0c60*/  SHF.R.S32.HI R7, RZ, 0x1f, R12 ;  /* 0x0000001fff077819 */ /* 0x000fe2000001140c */
[----:B------:R-:W-:Y:S01]  /*0c70*/  IMAD.SHL.U32 R5, R12, 0x40, RZ ;  /* 0x000000400c057824 */ /* 0x000fe200078e00ff */
[----:B------:R-:W-:Y:S01]  /*0c80*/  SHF.R.S32.HI R6, RZ, 0x1f, R3 ;  /* 0x0000001fff067819 */ /* 0x000fe20000011403 */
[----:B------:R-:W-:Y:S01]  /*0c90*/  IMAD.SHL.U32 R4, R4, 0x8, RZ ;  /* 0x0000000804047824 */ /* 0x000fe200078e00ff */
[----:B------:R-:W-:Y:S02]  /*0ca0*/  LEA.HI R7, R7, R12, RZ, 0x3 ;  /* 0x0000000c07077211 */ /* 0x000fe400078f18ff */
[----:B------:R-:W-:Y:S02]  /*0cb0*/  LOP3.LUT R5, R5, 0x1c0, RZ, 0xc0, !PT ;  /* 0x000001c005057812 */ /* 0x000fe400078ec0ff */
[----:B------:R-:W-:Y:S01]  /*0cc0*/  LEA.HI R6, R6, R3, RZ, 0x2 ;  /* 0x0000000306067211 */ /* 0x000fe200078f10ff */
[----:B------:R-:W-:Y:S01]  /*0cd0*/  IMAD.SHL.U32 R7, R7, 0x40, RZ ;  /* 0x0000004007077824 */ /* 0x000fe200078e00ff */
[----:B------:R-:W-:-:S02]  /*0ce0*/  LOP3.LUT R4, R5, 0x38, R4, 0xf8, !PT ;  /* 0x0000003805047812 */ /* 0x000fc400078ef804 */
[----:B------:R-:W-:Y:S02]  /*0cf0*/  SHF.R.U32.HI R5, RZ, 0x3, R5 ;  /* 0x00000003ff057819 */ /* 0x000fe40000011605 */
[----:B------:R-:W-:Y:S02]  /*0d00*/  LOP3.LUT R12, R7, 0xfffffe00, RZ, 0xc0, !PT ;  /* 0xfffffe00070c7812 */ /* 0x000fe400078ec0ff */
[----:B------:R-:W-:Y:S02]  /*0d10*/  LOP3.LUT R6, R6, 0x7ffffffc, RZ, 0xc0, !PT ;  /* 0x7ffffffc06067812 */ /* 0x000fe400078ec0ff */
[----:B------:R-:W-:Y:S01]  /*0d20*/  LOP3.LUT R5, R12, R4, R5, 0xf6, !PT ;  /* 0x000000040c057212 */ /* 0x000fe200078ef605 */
[----:B------:R1:W-:Y:S02]  /*0d30*/  STL [R1+0x28], R12 ;  /* 0x0000280c01007387 */ /* 0x0003e40000100800 */
[----:B------:R-:W-:Y:S01]  /*0d40*/  IMAD.IADD R155, R3, 0x1, -R6 ;  /* 0x00000001039b7824 */ /* 0x000fe200078e0a06 */
[----:B------:R-:W-:Y:S01]  /*0d50*/  SHF.R.S32.HI R3, RZ, 0x5, R0 ;  /* 0x00000005ff037819 */ /* 0x000fe20000011400 */
[----:B------:R-:W-:Y:S01]  /*0d60*/  IMAD R0, R5, 0x2, R2 ;  /* 0x0000000205007824 */ /* 0x000fe200078e0202 */
[----:B------:R1:W-:Y:S04]  /*0d70*/  STL [R1+0x18], R10 ;  /* 0x0000180a01007387 */ /* 0x0003e80000100800 */
[----:B------:R1:W-:Y:S04]  /*0d80*/  STL [R1+0x1c], R11 ;  /* 0x00001c0b01007387 */ /* 0x0003e80000100800 */
[----:B------:R1:W-:Y:S04]  /*0d90*/  STL [R1+0x34], RZ ;  /* 0x000034ff01007387 */ /* 0x0003e80000100800 */
[----:B------:R1:W-:Y:S04]  /*0da0*/  STL [R1], RZ ;  /* 0x000000ff01007387 */ /* 0x0003e80000100800 */
[----:B------:R1:W-:Y:S02]  /*0db0*/  STL [R1+0x3c], R0 ;  /* 0x00003c0001007387 */ /* 0x0003e40000100800 */
.L_x_1310:
[----:B------:R-:W2:Y:S01]  /*0dc0*/  LDL R34, [R1+0x1c] ;  /* 0x00001c0001227983 */ /* 0x000ea20000100800 */
[----:B------:R-:W-:Y:S05]  /*0dd0*/  YIELD ;  /* 0x0000000000007946 */ /* 0x000fea0003800000 */
[----:B------:R-:W-:Y:S01]  /*0de0*/  ULDC.64 UR4, c[0x0][0xa28] ;  /* 0x00028a0000047ab9 */ /* 0x000fe20000000a00 */
[----:B-1-345:R-:W2:Y:S01]  /*0df0*/  LDC.64 R6, c[0x0][0xa08] ;  /* 0x00028200ff067b82 */ /* 0x03aea20000000a00 */
[----:B------:R-:W-:Y:S01]  /*0e00*/  ISETP.NE.U32.AND P1, PT, RZ, UR4, PT ;  /* 0x00000004ff007c0c */ /* 0x000fe2000bf25070 */
[----:B-1----:R-:W-:Y:S02]  /*0e10*/  IMAD.MOV.U32 R0, RZ, RZ, RZ ;  /* 0x000000ffff007224 */ /* 0x002fe400078e00ff */
[----:B------:R-:W-:Y:S01]  /*0e20*/  IMAD.MOV.U32 R32, RZ, RZ, RZ ;  /* 0x000000ffff207224 */ /* 0x000fe200078e00ff */
[----:B------:R-:W-:Y:S01]  /*0e30*/  ISETP.NE.AND.EX P1, PT, RZ, UR5, PT, P1 ;  /* 0x00000005ff007c0c */ /* 0x000fe2000bf25310 */
[----:B------:R-:W-:-:S02]  /*0e40*/  ULDC.64 UR4, c[0x0][0xa18] ;  /* 0x0002860000047ab9 */ /* 0x000fc40000000a00 */
[----:B------:R-:W-:-:S04]  /*0e50*/  ISETP.NE.U32.AND P2, PT, RZ, UR4, PT ;  /* 0x00000004ff007c0c */ /* 0x000fc8000bf45070 */
[----:B------:R-:W-:Y:S01]  /*0e60*/  ISETP.NE.AND.EX P2, PT, RZ, UR5, PT, P2 ;  /* 0x00000005ff007c0c */ /* 0x000fe2000bf45320 */
[----:B------:R-:W-:Y:S02]  /*0e70*/  ULDC.64 UR4, c[0x0][0xa08] ;  /* 0x0002820000047ab9 */ /* 0x000fe40000000a00 */
[----:B------:R-:W-:-:S03]  /*0e80*/  ISETP.NE.U32.AND P0, PT, RZ, UR4, PT ;  /* 0x00000004ff007c0c */ /* 0x000fc6000bf05070 */
[----:B0-----:R-:W0:Y:S08]  /*0e90*/  @P1 LDC.64 R4, c[0x0][0xa28] ;  /* 0x00028a00ff041b82 */ /* 0x001e300000000a00 */
[----:B------:R-:W1:Y:S01]  /*0ea0*/  @P2 LDC.64 R8, c[0x0][0xa18] ;  /* 0x00028600ff082b82 */ /* 0x000e620000000a00 */
[----:B------:R-:W-:Y:S01]  /*0eb0*/  ULDC UR4, c[0x0][0x288] ;  /* 0x0000a20000047ab9 */ /* 0x000fe20000000800 */
[----:B------:R-:W-:Y:S01]  /*0ec0*/  ISETP.NE.AND.EX P0, PT, RZ, UR5, PT, P0 ;  /* 0x00000005ff007c0c */ /* 0x000fe2000bf05300 */
[----:B------:R-:W-:Y:S01]  /*0ed0*/  IMAD.U32 R3, RZ, RZ, UR4 ;  /* 0x00000004ff037e24 */ /* 0x000fe2000f8e00ff */
[----:B------:R-:W-:Y:S01]  /*0ee0*/  ULDC.64 UR4, c[0x0][0x3f8] ;  /* 0x0000fe0000047ab9 */ /* 0x000fe20000000a00 */
[----:B--2---:R-:W-:-:S04]  /*0ef0*/  IMAD.WIDE R10, R34, 0x4, R6 ;  /* 0x00000004220a7825 */ /* 0x004fc800078e0206 */
[----:B-1----:R-:W-:-:S06]  /*0f00*/  @P2 IMAD.WIDE R6, R34, 0x4, R8 ;  /* 0x0000000422062825 */ /* 0x002fcc00078e0208 */
[----:B------:R1:W5:Y:S01]  /*0f10*/  @P0 LDG.E R32, desc[UR38][R10.64] ;  /* 0x000000260a200981 */ /* 0x000362000c1e1900 */
[----:B0-----:R-:W-:-:S03]  /*0f20*/  @P1 IMAD.WIDE R4, R34, 0x4, R4 ;  /* 0x0000000422041825 */ /* 0x001fc600078e0204 */
[----:B------:R-:W2:Y:S04]  /*0f30*/  @P2 LDG.E R3, desc[UR38][R6.64] ;  /* 0x0000002606032981 */ /* 0x000ea8000c1e1900 */
        /* <DEDUP_REMOVED lines=8> */
[----:B------:R-:W-:Y:S01]  /*0fc0*/  IMAD.U32 R30, RZ, RZ, UR5 ;  /* 0x00000005ff1e7e24 */ /* 0x000fe2000f8e00ff */
[----:B------:R-:W-:Y:S01]  /*0fd0*/  MOV R31, UR4 ;  /* 0x00000004001f7c02 */ /* 0x000fe20008000f00 */
[----:B--2---:R1:W-:Y:S01]  /*0fe0*/  STL [R1+0x24], R3 ;  /* 0x0000240301007387 */ /* 0x0043e20000100800 */
[----:B------:R-:W-:Y:S01]  /*0ff0*/  IMAD.MOV.U32 R14, RZ, RZ, R3 ;  /* 0x000000ffff0e7224 */ /* 0x000fe200078e0003 */
[----:B------:R-:W-:Y:S06]  /*1000*/  @P2 BRA `(.L_x_1097) ;  /* 0x0000000000282947 */ /* 0x000fec0003800000 */
[----:B------:R-:W-:Y:S02]  /*1010*/  ULDC.64 UR4, c[0x0][0xa00] ;  /* 0x0002800000047ab9 */ /* 0x000fe40000000a00 */
[----:B------:R-:W-:-:S04]  /*1020*/  ISETP.NE.U32.AND P1, PT, RZ, UR4, PT ;  /* 0x00000004ff007c0c */ /* 0x000fc8000bf25070 */
[----:B------:R-:W-:-:S13]  /*1030*/  ISETP.NE.AND.EX P1, PT, RZ, UR5, PT, P1 ;  /* 0x00000005ff007c0c */ /* 0x000fda000bf25310 */
[----:B------:R-:W-:Y:S05]  /*1040*/  @!P1 BRA `(.L_x_1097) ;  /* 0x0000000000189947 */ /* 0x000fea0003800000 */
[----:B-1----:R-:W0:Y:S02]  /*1050*/  LDC.64 R4, c[0x0][0xa00] ;  /* 0x00028000ff047b82 */ /* 0x002e240000000a00 */
[----:B0-----:R-:W-:-:S05]  /*1060*/  IMAD.WIDE R4, R34, 0x4, R4 ;  /* 0x0000000422047825 */ /* 0x001fca00078e0204 */
[----:B------:R-:W2:Y:S04]  /*1070*/  LDG.E R3, desc[UR38][R4.64] ;  /* 0x0000002604037981 */ /* 0x000ea8000c1e1900 */
[----:B------:R-:W2:Y:S02]  /*1080*/  LDG.E R6, desc[UR38][R4.64+0x4] ;  /* 0x0000042604067981 */ /* 0x000ea4000c1e1900 */
[----:B--2---:R-:W-:-:S05]  /*1090*/  IMAD.IADD R14, R6, 0x1, -R3 ;  /* 0x00000001060e7824 */ /* 0x004fca00078e0a03 */
[----:B------:R0:W-:Y:S02]  /*10a0*/  STL [R1+0x24], R14 ;  /* 0x0000240e01007387 */ /* 0x0001e40000100800 */
.L_x_1097:
[----:B------:R-:W2:Y:S01]  /*10b0*/  LDL R13, [R1+0x14] ;  /* 0x00001400010d7983 */ /* 0x000ea20000100800 */
[----:B------:R-:W-:-:S03]  /*10c0*/  ULDC.64 UR4, c[0x0][0xa20] ;  /* 0x0002880000047ab9 */ /* 0x000fc60000000a00 */
[----:B------:R-:W3:Y:S01]  /*10d0*/  LDL R33, [R1+0x18] ;  /* 0x0000180001217983 */ /* 0x000ee20000100800 */
[----:B------:R-:W-:-:S04]  /*10e0*/  ISETP.NE.U32.AND P1, PT, RZ, UR4, PT ;  /* 0x00000004ff007c0c */ /* 0x000fc8000bf25070 */
[----:B------:R-:W-:Y:S01]  /*10f0*/  ISETP.NE.AND.EX P1, PT, RZ, UR5, PT, P1 ;  /* 0x00000005ff007c0c */ /* 0x000fe2000bf25310 */
[----:B--2---:R2:W-:Y:S04]  /*1100*/  STL [R1+0x38], R13 ;  /* 0x0000380d01007387 */ /* 0x0045e80000100800 */
[----:B---3--:R2:W-:Y:S04]  /*1110*/  STL [R1+0x2c], R33 ;  /* 0x00002c2101007387 */ /* 0x0085e80000100800 */
[----:B------:R2:W-:Y:S04]  /*1120*/  STL [R1+0x30], R34 ;  /* 0x0000302201007387 */ /* 0x0005e80000100800 */
[----:B------:R-:W-:Y:S05]  /*1130*/  @!P1 BRA `(.L_x_1098) ;  /* 0x0000000000109947 */ /* 0x000fea0003800000 */
[----:B-1----:R-:W1:Y:S02]  /*1140*/  LDC.64 R4, c[0x0][0xa20] ;  /* 0x00028800ff047b82 */ /* 0x002e640000000a00 */
[----:B-1----:R-:W-:-:S05]  /*1150*/  IMAD.WIDE R4, R34, 0x4, R4 ;  /* 0x0000000422047825 */ /* 0x002fca00078e0204 */
[----:B------:R3:W5:Y:S01]  /*1160*/  LDG.E R31, desc[UR38][R4.64] ;  /* 0x00000026041f7981 */ /* 0x000762000c1e1900 */
[----:B------:R-:W-:Y:S05]  /*1170*/  BRA `(.L_x_1099) ;  /* 0x0000000000107947 */ /* 0x000fea0003800000 */
.L_x_1098:
[----:B------:R-:W-:Y:S05]  /*1180*/  @!P0 BRA `(.L_x_1099) ;  /* 0x00000000000c8947 */ /* 0x000fea0003800000 */
[----:B-1----:R-:W3:Y:S04]  /*1190*/  LDG.E R4, desc[UR38][R10.64] ;  /* 0x000000260a047981 */ /* 0x002ee8000c1e1900 */
[----:B------:R-:W3:Y:S02]  /*11a0*/  LDG.E R31, desc[UR38][R10.64+0x4] ;  /* 0x000004260a1f7981 */ /* 0x000ee4000c1e1900 */
[----:B---3--:R-:W-:-:S07]  /*11b0*/  IMAD.IADD R31, R31, 0x1, -R4 ;  /* 0x000000011f1f7824 */ /* 0x008fce00078e0a04 */
.L_x_1099:
[----:B------:R-:W-:Y:S01]  /*11c0*/  ULDC.64 UR4, c[0x0][0xa10] ;  /* 0x0002840000047ab9 */ /* 0x000fe20000000a00 */
[----:B-1----:R-:W1:Y:S01]  /*11d0*/  LDC.64 R10, c[0x0][0x9e0] ;  /* 0x00027800ff0a7b82 */ /* 0x002e620000000a00 */
[----:B------:R-:W-:-:S04]  /*11e0*/  ISETP.NE.U32.AND P0, PT, RZ, UR4, PT ;  /* 0x00000004ff007c0c */ /* 0x000fc8000bf05070 */
[----:B------:R-:W-:Y:S01]  /*11f0*/  ISETP.NE.AND.EX P0, PT, RZ, UR5, PT, P0 ;  /* 0x00000005ff007c0c */ /* 0x000fe2000bf05300 */
[----:B------:R-:W-:Y:S02]  /*1200*/  ULDC.64 UR4, c[0x0][0xa30] ;  /* 0x00028c0000047ab9 */ /* 0x000fe40000000a00 */
[----:B------:R-:W-:-:S04]  /*1210*/  ISETP.NE.U32.AND P1, PT, RZ, UR4, PT ;  /* 0x00000004ff007c0c */ /* 0x000fc8000bf25070 */
[----:B------:R-:W-:-:S06]  /*1220*/  ISETP.NE.AND.EX P1, PT, RZ, UR5, PT, P1 ;  /* 0x00000005ff007c0c */ /* 0x000fcc000bf25310 */
[----:B---3--:R-:W3:Y:S08]  /*1230*/  @P0 LDC.64 R4, c[0x0][0xa10] ;  /* 0x00028400ff040b82 */ /* 0x008ef00000000a00 */
[----:B------:R-:W4:Y:S01]  /*1240*/  @P1 LDC.64 R6, c[0x0][0xa30] ;  /* 0x00028c00ff061b82 */ /* 0x000f220000000a00 */
[----:B---3--:R-:W-:-:S05]  /*1250*/  @P0 IMAD.WIDE R4, R34, 0x4, R4 ;  /* 0x0000000422040825 */ /* 0x008fca00078e0204 */
[----:B------:R-:W3:Y:S04]  /*1260*/  @P0 LDG.E R3, desc[UR38][R4.64] ;  /* 0x0000002604030981 */ /* 0x000ee8000c1e1900 */
[----:B------:R-:W3:Y:S01]  /*1270*/  @P0 LDG.E R8, desc[UR38][R4.64+0x4] ;  /* 0x0000042604080981 */ /* 0x000ee2000c1e1900 */
[----:B-----5:R-:W-:Y:S02]  /*1280*/  IMAD.IADD R9, R31, 0x1, -R0 ;  /* 0x000000011f097824 */ /* 0x020fe400078e0a00 */
[----:B------:R-:W-:Y:S02]  /*1290*/  IMAD.MOV.U32 R23, RZ, RZ, R31 ;  /* 0x000000ffff177224 */ /* 0x000fe400078e001f */
[----:B----4-:R-:W-:-:S05]  /*12a0*/  @P1 IMAD.WIDE R6, R34, 0x4, R6 ;  /* 0x0000000422061825 */ /* 0x010fca00078e0206 */
[----:B------:R4:W5:Y:S01]  /*12b0*/  @P1 LDG.E R23, desc[UR38][R6.64] ;  /* 0x0000002606171981 */ /* 0x000962000c1e1900 */
[----:B-1----:R-:W-:Y:S01]  /*12c0*/  ISETP.GE.AND P1, PT, R11, 0x1, PT ;  /* 0x000000010b00780c */ /* 0x002fe20003f26270 */
[----:B------:R-:W-:-:S04]  /*12d0*/  IMAD.MOV.U32 R29, RZ, RZ, 0xc0 ;  /* 0x000000c0ff1d7424 */ /* 0x000fc800078e00ff */
[----:B------:R-:W-:Y:S02]  /*12e0*/  IMAD R29, R13, R29, 0xc0 ;  /* 0x000000c00d1d7424 */ /* 0x000fe400078e021d */
[----:B---3--:R-:W-:-:S04]  /*12f0*/  @P0 IMAD.IADD R30, R8, 0x1, -R3 ;  /* 0x00000001081e0824 */ /* 0x008fc800078e0a03 */
[----:B------:R-:W-:-:S04]  /*1300*/  IMAD.IADD R12, R9, 0x1, R30 ;  /* 0x00000001090c7824 */ /* 0x000fc800078e021e */
[C---:B------:R-:W-:Y:S01]  /*1310*/  VIADD R0, R12.reuse, 0x7f ;  /* 0x0000007f0c007836 */ /* 0x040fe20000000000 */
[----:B------:R4:W-:Y:S01]  /*1320*/  STL [R1+0x20], R12 ;  /* 0x0000200c01007387 */ /* 0x0009e20000100800 */
[----:B------:R-:W-:-:S03]  /*1330*/  IADD3 R29, R12, R29, -R14 ;  /* 0x0000001d0c1d7210 */ /* 0x000fc60007ffe80e */
[----:B------:R-:W-:-:S04]  /*1340*/  SHF.R.S32.HI R3, RZ, 0x1f, R0 ;  /* 0x0000001fff037819 */ /* 0x000fc80000011400 */
[----:B------:R-:W-:Y:S01]  /*1350*/  LEA.HI R3, R3, R0, RZ, 0x7 ;  /* 0x0000000003037211 */ /* 0x000fe200078f38ff */
[----:B------:R-:W-:-:S03]  /*1360*/  IMAD.IADD R0, R29, 0x1, R10 ;  /* 0x000000011d007824 */ /* 0x000fc600078e020a */
[----:B------:R-:W-:Y:S01]  /*1370*/  SHF.R.S32.HI R28, RZ, 0x7, R3 ;  /* 0x00000007ff1c7819 */ /* 0x000fe20000011403 */
[----:B----4-:R-:W-:Y:S06]  /*1380*/  @!P1 BRA `(.L_x_1100) ;  /* 0x0000000000489947 */ /* 0x010fec0003800000 */
[C---:B------:R-:W-:Y:S01]  /*1390*/  ISETP.GT.AND P0, PT, R29.reuse, RZ, PT ;  /* 0x000000ff1d00720c */ /* 0x040fe20003f04270 */
[----:B------:R-:W-:Y:S01]  /*13a0*/  BSSY B0, `(.L_x_1101) ;  /* 0x000000e000007945 */ /* 0x000fe20003800000 */
[----:B------:R-:W-:-:S11]  /*13b0*/  VIADD R3, R29, 0xffffffff ;  /* 0xffffffff1d037836 */ /* 0x000fd60000000000 */
[----:B------:R-:W-:Y:S05]  /*13c0*/  @P0 BRA `(.L_x_1102) ;  /* 0x00000000001c0947 */ /* 0x000fea0003800000 */
[----:B------:R-:W-:Y:S01]  /*13d0*/  ISETP.NE.AND P0, PT, R11, 0x1, PT ;  /* 0x000000010b00780c */ /* 0x000fe20003f05270 */
[----:B------:R-:W-:-:S12]  /*13e0*/  IMAD.MOV R3, RZ, RZ, -R29 ;  /* 0x000000ffff037224 */ /* 0x000fd800078e0a1d */
[----:B------:R-:W1:Y:S02]  /*13f0*/  @P0 LDC.64 R4, c[0x0][0x9e8] ;  /* 0x00027a00ff040b82 */ /* 0x000e640000000a00 */
[----:B-1----:R-:W-:-:S05]  /*1400*/  @P0 IMAD.HI.U32 R4, R3, R4, RZ ;  /* 0x0000000403040227 */ /* 0x002fca00078e00ff */
[----:B------:R-:W-:-:S04]  /*1410*/  @P0 SHF.R.U32.HI R3, RZ, R5, R4 ;  /* 0x00000005ff030219 */ /* 0x000fc80000011604 */
[----:B------:R-:W-:Y:S01]  /*1420*/  LOP3.LUT R3, RZ, R3, RZ, 0x33, !PT ;  /* 0x00000003ff037212 */ /* 0x000fe200078e33ff */
[----:B------:R-:W-:Y:S06]  /*1430*/  BRA `(.L_x_1103) ;  /* 0x0000000000107947 */ /* 0x000fec0003800000 */
.L_x_1102:
[----:B------:R-:W-:-:S13]  /*1440*/  ISETP.NE.AND P0, PT, R11, 0x1, PT ;  /* 0x000000010b00780c */ /* 0x000fda0003f05270 */
[----:B------:R-:W1:Y:S02]  /*1450*/  @P0 LDC.64 R4, c[0x0][0x9e8] ;  /* 0x00027a00ff040b82 */ /* 0x000e640000000a00 */
[----:B-1----:R-:W-:-:S05]  /*1460*/  @P0 IMAD.HI.U32 R4, R3, R4, RZ ;  /* 0x0000000403040227 */ /* 0x002fca00078e00ff */
[----:B------:R-:W-:-:S07]  /*1470*/  @P0 SHF.R.U32.HI R3, RZ, R5, R4 ;  /* 0x00000005ff030219 */ /* 0x000fce0000011604 */
.L_x_1103:
[----:B------:R-:W-:Y:S05]  /*1480*/  BSYNC B0 ;  /* 0x0000000000007941 */ /* 0x000fea0003800000 */
.L_x_1101:
[----:B------:R-:W-:-:S05]  /*1490*/  IMAD R3, R3, R11, R11 ;  /* 0x0000000b03037224 */ /* 0x000fca00078e020b */
[----:B------:R-:W-:-:S07]  /*14a0*/  VIMNMX R0, R0, R3, PT ;  /* 0x0000000300007248 */ /* 0x000fce0003fe0100 */
.L_x_1100:
[----:B------:R-:W-:Y:S01]  /*14b0*/  IMAD R27, R13, 0xc0, -R14 ;  /* 0x000000c00d1b7824 */ /* 0x000fe200078e0a0e */
[----:B------:R-:W-:-:S03]  /*14c0*/  ULDC UR4, c[0x0][0x9dc] ;  /* 0x0002770000047ab9 */ /* 0x000fc60000000800 */
[----:B------:R-:W-:-:S04]  /*14d0*/  IMAD.IADD R27, R12, 0x1, R27 ;  /* 0x000000010c1b7824 */ /* 0x000fc800078e021b */
[----:B------:R-:W-:Y:S01]  /*14e0*/  VIADD R3, R27, -UR4 ;  /* 0x800000041b037c36 */ /* 0x000fe20008000000 */
[----:B------:R-:W-:Y:S06]  /*14f0*/  @!P1 BRA `(.L_x_1104) ;  /* 0x0000000000489947 */ /* 0x000fec0003800000 */
[----:B------:R-:W-:Y:S01]  /*1500*/  ISETP.GT.AND P0, PT, R27, -0x1, PT ;  /* 0xffffffff1b00780c */ /* 0x000fe20003f04270 */
[----:B------:R-:W-:-:S12]  /*1510*/  BSSY B0, `(.L_x_1105) ;  /* 0x000000e000007945 */ /* 0x000fd80003800000 */
[----:B------:R-:W-:Y:S05]  /*1520*/  @P0 BRA `(.L_x_1106) ;  /* 0x00000000001c0947 */ /* 0x000fea0003800000 */
[----:B------:R-:W-:Y:S02]  /*1530*/  ISETP.NE.AND P0, PT, R11, 0x1, PT ;  /* 0x000000010b00780c */ /* 0x000fe40003f05270 */
[----:B------:R-:W-:-:S11]  /*1540*/  LOP3.LUT R5, RZ, R27, RZ, 0x33, !PT ;  /* 0x0000001bff057212 */ /* 0x000fd600078e33ff */
[----:B------:R-:W1:Y:S02]  /*1550*/  @P0 LDC.64 R6, c[0x0][0x9e8] ;  /* 0x00027a00ff060b82 */ /* 0x000e640000000a00 */
[----:B-1----:R-:W-:-:S05]  /*1560*/  @P0 IMAD.HI.U32 R4, R5, R6, RZ ;  /* 0x0000000605040227 */ /* 0x002fca00078e00ff */
[----:B------:R-:W-:-:S04]  /*1570*/  @P0 SHF.R.U32.HI R5, RZ, R7, R4 ;  /* 0x00000007ff050219 */ /* 0x000fc80000011604 */
[----:B------:R-:W-:Y:S01]  /*1580*/  LOP3.LUT R4, RZ, R5, RZ, 0x33, !PT ;  /* 0x00000005ff047212 */ /* 0x000fe200078e33ff */
[----:B------:R-:W-:Y:S06]  /*1590*/  BRA `(.L_x_1107) ;  /* 0x0000000000147947 */ /* 0x000fec0003800000 */
.L_x_1106:
[----:B------:R-:W-:Y:S01]  /*15a0*/  ISETP.NE.AND P0, PT, R11, 0x1, PT ;  /* 0x000000010b00780c */ /* 0x000fe20003f05270 */
[----:B------:R-:W-:-:S12]  /*15b0*/  IMAD.MOV.U32 R4, RZ, RZ, R27 ;  /* 0x000000ffff047224 */ /* 0x000fd800078e001b */
[----:B------:R-:W1:Y:S02]  /*15c0*/  @P0 LDC.64 R6, c[0x0][0x9e8] ;  /* 0x00027a00ff060b82 */ /* 0x000e640000000a00 */
[----:B-1----:R-:W-:-:S05]  /*15d0*/  @P0 IMAD.HI.U32 R6, R27, R6, RZ ;  /* 0x000000061b060227 */ /* 0x002fca00078e00ff */
[----:B------:R-:W-:-:S07]  /*15e0*/  @P0 SHF.R.U32.HI R4, RZ, R7, R6 ;  /* 0x00000007ff040219 */ /* 0x000fce0000011606 */
.L_x_1107:
[----:B------:R-:W-:Y:S05]  /*15f0*/  BSYNC B0 ;  /* 0x0000000000007941 */ /* 0x000fea0003800000 */
.L_x_1105:
[----:B------:R-:W-:-:S05]  /*1600*/  IMAD R4, R4, R11, RZ ;  /* 0x0000000b04047224 */ /* 0x000fca00078e02ff */
[----:B------:R-:W-:-:S07]  /*1610*/  VIMNMX R3, R3, R4, !PT ;  /* 0x0000000403037248 */ /* 0x000fce0007fe0100 */
.L_x_1104:
[----:B------:R-:W-:Y:S01]  /*1620*/  VIADD R0, R0, 0x7f ;  /* 0x0000007f00007836 */ /* 0x000fe20000000000 */
[----:B------:R-:W-:-:S04]  /*1630*/  SHF.R.S32.HI R4, RZ, 0x1f, R3 ;  /* 0x0000001fff047819 */ /* 0x000fc80000011403 */
[----:B------:R-:W-:Y:S02]  /*1640*/  SHF.R.S32.HI R5, RZ, 0x1f, R0 ;  /* 0x0000001fff057819 */ /* 0x000fe40000011400 */
[----:B------:R-:W-:Y:S02]  /*1650*/  LEA.HI R4, R4, R3, RZ, 0x7 ;  /* 0x0000000304047211 */ /* 0x000fe400078f38ff */
[----:B------:R-:W-:Y:S02]  /*1660*/  LEA.HI R5, R5, R0, RZ, 0x7 ;  /* 0x0000000005057211 */ /* 0x000fe400078f38ff */
[----:B------:R-:W-:Y:S02]  /*1670*/  SHF.R.S32.HI R4, RZ, 0x7, R4 ;  /* 0x00000007ff047819 */ /* 0x000fe40000011404 */
[----:B------:R-:W-:Y:S02]  /*1680*/  SHF.R.S32.HI R5, RZ, 0x7, R5 ;  /* 0x00000007ff057819 */ /* 0x000fe40000011405 */
[----:B------:R-:W-:-:S02]  /*1690*/  VIMNMX R4, RZ, R4, !PT ;  /* 0x00000004ff047248 */ /* 0x000fc40007fe0100 */
[----:B------:R-:W-:-:S03]  /*16a0*/  VIMNMX R5, R28, R5, PT ;  /* 0x000000051c057248 */ /* 0x000fc60003fe0100 */
[--C-:B------:R-:W-:Y:S02]  /*16b0*/  IMAD R4, R4, 0x80, -R9.reuse ;  /* 0x0000008004047824 */ /* 0x100fe400078e0a09 */
[----:B------:R-:W-:-:S03]  /*16c0*/  IMAD R5, R5, 0x80, -R9 ;  /* 0x0000008005057824 */ /* 0x000fc600078e0a09 */
[----:B------:R-:W-:Y:S02]  /*16d0*/  VIMNMX R4, RZ, R4, !PT ;  /* 0x00000004ff047248 */ /* 0x000fe40007fe0100 */
[----:B------:R-:W-:Y:S02]  /*16e0*/  VIMNMX R5, R5, R30, PT ;  /* 0x0000001e05057248 */ /* 0x000fe40003fe0100 */
[----:B------:R-:W-:Y:S02]  /*16f0*/  SHF.R.U32.HI R26, RZ, 0x7, R4 ;  /* 0x00000007ff1a7819 */ /* 0x000fe40000011604 */
[----:B------:R-:W-:-:S03]  /*1700*/  ISETP.GT.AND P0, PT, R5, R4, PT ;  /* 0x000000040500720c */ /* 0x000fc60003f04270 */
[----:B------:R-:W-:-:S10]  /*1710*/  IMAD.MOV.U32 R25, RZ, RZ, R26 ;  /* 0x000000ffff197224 */ /* 0x000fd400078e001a */
[----:B------:R-:W-:-:S04]  /*1720*/  @P0 IADD3 R0, R5, 0x7f, RZ ;  /* 0x0000007f05000810 */ /* 0x000fc80007ffe0ff */
[----:B------:R-:W-:-:S04]  /*1730*/  @P0 SHF.R.S32.HI R3, RZ, 0x1f, R0 ;  /* 0x0000001fff030819 */ /* 0x000fc80000011400 */
[----:B------:R-:W-:-:S04]  /*1740*/  @P0 LEA.HI R3, R3, R0, RZ, 0x7 ;  /* 0x0000000003030211 */ /* 0x000fc800078f38ff */
[----:B------:R-:W-:Y:S02]  /*1750*/  @P0 SHF.R.S32.HI R25, RZ, 0x7, R3 ;  /* 0x00000007ff190819 */ /* 0x000fe40000011403 */
[----:B------:R-:W-:Y:S02]  /*1760*/  PLOP3.LUT P0, PT, PT, PT, PT, 0x80, 0x0 ;  /* 0x000000000000781c */ /* 0x000fe40003f0f070 */
[----:B------:R-:W-:-:S13]  /*1770*/  ISETP.GT.AND P1, PT, R25, R26, PT ;  /* 0x0000001a1900720c */ /* 0x000fda0003f24270 */
[----:B------:R-:W-:Y:S05]  /*1780*/  @!P1 BRA `(.L_x_1108) ;  /* 0x0000003c00b09947 */ /* 0x000fea0003800000 */
        /* <DEDUP_REMOVED lines=8> */
[----:B0-----:R0:W1:Y:S01]  /*1810*/  LDC.64 R14, c[0x4][R0] ;  /* 0x01000000000e7b82 */ /* 0x0010620000000a00 */
        /* <DEDUP_REMOVED lines=8> */
[----:B0-2---:R-:W-:-:S07]  /*18a0*/  IMAD.MOV.U32 R13, RZ, RZ, RZ ;  /* 0x000000ffff0d7224 */ /* 0x005fce00078e00ff */
[----:B------:R-:W-:-:S07]  /*18b0*/  LEPC R20, `(.L_x_1110) ;  /* 0x000000001014794e */ /* 0x000fce0000000000 */
[----:B-1---5:R-:W-:Y:S05]  /*18c0*/  CALL.ABS.NOINC R14 ;  /* 0x000000000e007343 */ /* 0x022fea0003c00000 */
.L_x_1110:
[----:B------:R-:W-:Y:S05]  /*18d0*/  BSYNC B6 ;  /* 0x0000000000067941 */ /* 0x000fea0003800000 */
.L_x_1109:
        /* <DEDUP_REMOVED lines=11> */
[----:B------:R-:W-:Y:S01]  /*1990*/  IMAD.U32 R10, RZ, RZ, UR6 ;  /* 0x00000006ff0a7e24 */ /* 0x000fe2000f8e00ff */
[----:B------:R-:W-:Y:S01]  /*19a0*/  MOV R11, UR7 ;  /* 0x00000007000b7c02 */ /* 0x000fe20008000f00 */
[----:B------:R-:W-:Y:S02]  /*19b0*/  IMAD.U32 R6, RZ, RZ, UR4 ;  /* 0x00000004ff067e24 */ /* 0x000fe4000f8e00ff */
[----:B------:R-:W-:-:S02]  /*19c0*/  IMAD.U32 R7, RZ, RZ, UR5 ;  /* 0x00000005ff077e24 */ /* 0x000fc4000f8e00ff */
[----:B------:R-:W-:Y:S02]  /*19d0*/  IMAD.MOV.U32 R8, RZ, RZ, 0x70 ;  /* 0x00000070ff087424 */ /* 0x000fe400078e00ff */
[----:B------:R-:W-:Y:S02]  /*19e0*/  IMAD.MOV.U32 R12, RZ, RZ, 0x1 ;  /* 0x00000001ff0c7424 */ /* 0x000fe400078e00ff */
[----:B0-2---:R-:W-:-:S07]  /*19f0*/  IMAD.MOV.U32 R13, RZ, RZ, RZ ;  /* 0x000000ffff0d7224 */ /* 0x005fce00078e00ff */
[----:B------:R-:W-:-:S07]  /*1a00*/  LEPC R20, `(.L_x_1112) ;  /* 0x000000001014794e */ /* 0x000fce0000000000 */
[----:B-1---5:R-:W-:Y:S05]  /*1a10*/  CALL.ABS.NOINC R14 ;  /* 0x000000000e007343 */ /* 0x022fea0003c00000 */
.L_x_1112:
[----:B------:R-:W-:Y:S05]  /*1a20*/  BSYNC B6 ;  /* 0x0000000000067941 */ /* 0x000fea0003800000 */
.L_x_1111:
[----:B------:R-:W-:Y:S01]  /*1a30*/  ULDC.64 UR4, c[0x0][0x9f8] ;  /* 0x00027e0000047ab9 */ /* 0x000fe20000000a00 */
[----:B------:R-:W-:Y:S01]  /*1a40*/  IMAD.MOV.U32 R3, RZ, RZ, R34 ;  /* 0x000000ffff037224 */ /* 0x000fe200078e0022 */
[----:B------:R-:W-:Y:S01]  /*1a50*/  ISETP.NE.U32.AND P0, PT, RZ, UR4, PT ;  /* 0x00000004ff007c0c */ /* 0x000fe2000bf05070 */
[----:B------:R-:W3:Y:S01]  /*1a60*/  LDL R36, [R1+0x28] ;  /* 0x0000280001247983 */ /* 0x000ee20000100800 */
[----:B------:R-:W1:Y:S08]  /*1a70*/  LDC R0, c[0x0][0x428] ;  /* 0x00010a00ff007b82 */ /* 0x000e700000000800 */
[----:B------:R-:W4:Y:S01]  /*1a80*/  LDC.64 R4, c[0x0][0x2f0] ;  /* 0x0000bc00ff047b82 */ /* 0x000f220000000a00 */
[----:B------:R-:W-:Y:S01]  /*1a90*/  ISETP.NE.AND.EX P0, PT, RZ, UR5, PT, P0 ;  /* 0x00000005ff007c0c */ /* 0x000fe2000bf05300 */
[----:B------:R-:W0:Y:S01]  /*1aa0*/  S2R R20, SR_TID.X ;  /* 0x0000000000147919 */ /* 0x000e220000002100 */
[----:B------:R-:W-:Y:S01]  /*1ab0*/  IMAD.IADD R31, R32, 0x1, R31 ;  /* 0x00000001201f7824 */ /* 0x000fe200078e021f */
[----:B------:R-:W-:Y:S01]  /*1ac0*/  ULDC.64 UR4, c[0x0][0x2f8] ;  /* 0x0000be0000047ab9 */ /* 0x000fe20000000a00 */
[----:B--2---:R-:W-:Y:S01]  /*1ad0*/  IMAD.MOV.U32 R13, RZ, RZ, R33 ;  /* 0x000000ffff0d7224 */ /* 0x004fe200078e0021 */
[----:B------:R-:W-:-:S02]  /*1ae0*/  ULDC.64 UR6, c[0x0][0xa08] ;  /* 0x0002820000067ab9 */ /* 0x000fc40000000a00 */
[----:B------:R-:W2:Y:S08]  /*1af0*/  LDC R69, c[0x0][0x3d4] ;  /* 0x0000f500ff457b82 */ /* 0x000eb00000000800 */
[----:B------:R-:W0:Y:S02]  /*1b00*/  @P0 LDC.64 R6, c[0x0][0x9f8] ;  /* 0x00027e00ff060b82 */ /* 0x000e240000000a00 */
[----:B0-----:R-:W-:-:S05]  /*1b10*/  @P0 IMAD.WIDE R6, R34, 0x4, R6 ;  /* 0x0000000422060825 */ /* 0x001fca00078e0206 */
[----:B------:R0:W2:Y:S01]  /*1b20*/  @P0 LDG.E R3, desc[UR38][R6.64] ;  /* 0x0000002606030981 */ /* 0x0000a2000c1e1900 */
[----:B-1----:R-:W-:Y:S01]  /*1b30*/  ISETP.NE.AND P0, PT, R0, 0x1, PT ;  /* 0x000000010000780c */ /* 0x002fe20003f05270 */
[----:B------:R-:W-:Y:S01]  /*1b40*/  VIADD R40, R20, 0xffffff80 ;  /* 0xffffff8014287836 */ /* 0x000fe20000000000 */
[----:B------:R-:W-:-:S05]  /*1b50*/  SHF.R.S32.HI R39, RZ, 0x1f, R31 ;  /* 0x0000001fff277819 */ /* 0x000fca000001141f */
[-C--:B----4-:R-:W-:Y:S02]  /*1b60*/  IMAD R8, R39, R4.reuse, RZ ;  /* 0x0000000427087224 */ /* 0x090fe400078e02ff */
[----:B0-----:R-:W-:-:S04]  /*1b70*/  IMAD.WIDE.U32 R6, R31, R4, RZ ;  /* 0x000000041f067225 */ /* 0x001fc800078e00ff */
[----:B------:R-:W0:Y:S01]  /*1b80*/  @P0 LDC R0, c[0x0][0x42c] ;  /* 0x00010b00ff000b82 */ /* 0x000e220000000800 */
[----:B------:R-:W-:-:S04]  /*1b90*/  IMAD R9, R31, R5, R8 ;  /* 0x000000051f097224 */ /* 0x000fc800078e0208 */
[----:B------:R-:W-:-:S03]  /*1ba0*/  IMAD.IADD R7, R7, 0x1, R9 ;  /* 0x0000000107077824 */ /* 0x000fc600078e0209 */
[----:B------:R-:W1:Y:S01]  /*1bb0*/  @P0 LDC R11, c[0x0][0x430] ;  /* 0x00010c00ff0b0b82 */ /* 0x000e620000000800 */
[----:B0-----:R-:W-:-:S05]  /*1bc0*/  @P0 IMAD.HI.U32 R0, R33, R0, RZ ;  /* 0x0000000021000227 */ /* 0x001fca00078e00ff */
[----:B-1----:R-:W-:Y:S02]  /*1bd0*/  @P0 SHF.R.U32.HI R13, RZ, R11, R0 ;  /* 0x0000000bff0d0219 */ /* 0x002fe40000011600 */
[----:B------:R-:W-:Y:S02]  /*1be0*/  SHF.R.S32.HI R0, RZ, 0x1f, R40 ;  /* 0x0000001fff007819 */ /* 0x000fe40000011428 */
[----:B------:R-:W-:Y:S01]  /*1bf0*/  SHF.R.S32.HI R12, RZ, 0x1f, R13 ;  /* 0x0000001fff0c7819 */ /* 0x000fe2000001140d */
[----:B------:R-:W-:Y:S01]  /*1c00*/  IMAD.WIDE.U32 R6, R13, UR4, R6 ;  /* 0x000000040d067c25 */ /* 0x000fe2000f8e0006 */
[----:B------:R-:W-:Y:S02]  /*1c10*/  LEA.HI R32, R0, R40, RZ, 0x2 ;  /* 0x0000002800207211 */ /* 0x000fe400078f10ff */
[----:B------:R-:W-:Y:S01]  /*1c20*/  ISETP.NE.U32.AND P0, PT, RZ, UR6, PT ;  /* 0x00000006ff007c0c */ /* 0x000fe2000bf05070 */
[----:B------:R-:W-:Y:S01]  /*1c30*/  IMAD R8, R12, UR4, RZ ;  /* 0x000000040c087c24 */ /* 0x000fe2000f8e02ff */
[----:B------:R-:W-:-:S02]  /*1c40*/  SHF.R.U32.HI R38, RZ, 0x7, R20 ;  /* 0x00000007ff267819 */ /* 0x000fc40000011614 */
[----:B------:R-:W-:Y:S01]  /*1c50*/  ISETP.NE.AND.EX P0, PT, RZ, UR7, PT, P0 ;  /* 0x00000007ff007c0c */ /* 0x000fe2000bf05300 */
[----:B------:R-:W-:Y:S01]  /*1c60*/  IMAD R9, R13, UR5, R8 ;  /* 0x000000050d097c24 */ /* 0x000fe2000f8e0208 */
[----:B------:R-:W-:Y:S01]  /*1c70*/  LOP3.LUT R8, R32, 0xfffffffc, RZ, 0xc0, !PT ;  /* 0xfffffffc20087812 */ /* 0x000fe200078ec0ff */
[----:B------:R-:W-:Y:S02]  /*1c80*/  ULDC.64 UR4, c[0x0][0x300] ;  /* 0x0000c00000047ab9 */ /* 0x000fe40000000a00 */
[----:B------:R-:W-:Y:S02]  /*1c90*/  IMAD.IADD R7, R7, 0x1, R9 ;  /* 0x0000000107077824 */ /* 0x000fe400078e0209 */
[----:B------:R-:W-:Y:S02]  /*1ca0*/  IMAD.IADD R60, R40, 0x1, -R8 ;  /* 0x00000001283c7824 */ /* 0x000fe400078e0a08 */
[----:B------:R-:W0:Y:S01]  /*1cb0*/  LDC.64 R8, c[0x0][0x3d8] ;  /* 0x0000f600ff087b82 */ /* 0x000e220000000a00 */
[----:B------:R-:W-:Y:S01]  /*1cc0*/  ISETP.NE.AND P6, PT, R38, 0x1, PT ;  /* 0x000000012600780c */ /* 0x000fe20003fc5270 */
[----:B------:R-:W-:Y:S01]  /*1cd0*/  IMAD.SHL.U32 R64, R60, 0x8, RZ ;  /* 0x000000083c407824 */ /* 0x000fe200078e00ff */
[----:B------:R-:W-:-:S04]  /*1ce0*/  SHF.R.S32.HI R84, RZ, 0x1f, R17 ;  /* 0x0000001fff547819 */ /* 0x000fc80000011411 */
[----:B------:R-:W-:-:S03]  /*1cf0*/  SHF.R.S32.HI R65, RZ, 0x1f, R64 ;  /* 0x0000001fff417819 */ /* 0x000fc60000011440 */
[----:B------:R-:W-:-:S04]  /*1d00*/  IMAD.WIDE.U32 R10, R17, R4, R64 ;  /* 0x00000004110a7225 */ /* 0x000fc800078e0040 */
[----:B------:R-:W-:-:S05]  /*1d10*/  IMAD.SHL.U32 R60, R60, 0x4, RZ ;  /* 0x000000043c3c7824 */ /* 0x000fca00078e00ff */
[----:B------:R-:W-:Y:S02]  /*1d20*/  SHF.R.S32.HI R61, RZ, 0x1f, R60 ;  /* 0x0000001fff3d7819 */ /* 0x000fe4000001143c */
[----:B------:R-:W-:-:S04]  /*1d30*/  SHF.R.S32.HI R34, RZ, 0x1f, R32 ;  /* 0x0000001fff227819 */ /* 0x000fc80000011420 */
[----:B------:R-:W-:-:S04]  /*1d40*/  LEA.HI R34, R34, R17, RZ, 0x3 ;  /* 0x0000001122227211 */ /* 0x000fc800078f18ff */
[----:B------:R-:W-:-:S05]  /*1d50*/  LOP3.LUT R34, R34, 0xfffffff8, RZ, 0xc0, !PT ;  /* 0xfffffff822227812 */ /* 0x000fca00078ec0ff */
[----:B------:R-:W-:Y:S01]  /*1d60*/  IMAD.IADD R85, R17, 0x1, -R34 ;  /* 0x0000000111557824 */ /* 0x000fe200078e0a22 */
[----:B------:R-:W-:-:S03]  /*1d70*/  SHF.L.U64.HI R80, R4, 0x7, R5 ;  /* 0x0000000704507819 */ /* 0x000fc60000010205 */
[----:B------:R-:W-:Y:S02]  /*1d80*/  IMAD.SHL.U32 R74, R85, 0x40, RZ ;  /* 0x00000040554a7824 */ /* 0x000fe400078e00ff */
[----:B------:R-:W-:Y:S01]  /*1d90*/  VIADD R72, R38, 0x8 ;  /* 0x0000000826487836 */ /* 0x000fe20000000000 */
[----:B------:R-:W-:Y:S02]  /*1da0*/  SHF.R.S32.HI R38, RZ, 0x1f, R40 ;  /* 0x0000001fff267819 */ /* 0x000fe40000011428 */
[----:B------:R-:W-:Y:S01]  /*1db0*/  LOP3.LUT R74, R74, 0x1c0, RZ, 0xc0, !PT ;  /* 0x000001c04a4a7812 */ /* 0x000fe200078ec0ff */
[----:B------:R-:W-:Y:S01]  /*1dc0*/  VIADD R41, R17, 0x60 ;  /* 0x0000006011297836 */ /* 0x000fe20000000000 */
[----:B------:R-:W-:Y:S02]  /*1dd0*/  LOP3.LUT P1, RZ, R85, 0x4, RZ, 0xc0, !PT ;  /* 0x0000000455ff7812 */ /* 0x000fe4000782c0ff */
[----:B------:R-:W-:Y:S02]  /*1de0*/  SHF.R.U32.HI R71, RZ, 0x3, R74 ;  /* 0x00000003ff477819 */ /* 0x000fe4000001164a */
[----:B------:R-:W-:Y:S01]  /*1df0*/  LEA.HI R38, R38, R40, RZ, 0x5 ;  /* 0x0000002826267211 */ /* 0x000fe200078f28ff */
[----:B------:R-:W-:-:S03]  /*1e00*/  IMAD.SHL.U32 R70, R41, 0x40, RZ ;  /* 0x0000004029467824 */ /* 0x000fc600078e00ff */
[----:B------:R-:W-:Y:S02]  /*1e10*/  SHF.R.S32.HI R38, RZ, 0x5, R38 ;  /* 0x00000005ff267819 */ /* 0x000fe40000011426 */
[----:B------:R-:W-:Y:S02]  /*1e20*/  LOP3.LUT R70, R70, 0x1c0, RZ, 0xc0, !PT ;  /* 0x000001c046467812 */ /* 0x000fe400078ec0ff */
[----:B------:R-:W-:Y:S01]  /*1e30*/  LOP3.LUT R22, R22, 0xfffffffb, RZ, 0xc0, !PT ;  /* 0xfffffffb16167812 */ /* 0x000fe200078ec0ff */
[----:B------:R-:W-:Y:S01]  /*1e40*/  IMAD.SHL.U32 R79, R4, 0x80, RZ ;  /* 0x00000080044f7824 */ /* 0x000fe200078e00ff */
[----:B------:R-:W-:Y:S02]  /*1e50*/  SHF.R.U32.HI R99, RZ, 0x3, R70 ;  /* 0x00000003ff637819 */ /* 0x000fe40000011646 */
[----:B------:R-:W-:Y:S01]  /*1e60*/  @P1 LOP3.LUT R22, R22, 0x4, RZ, 0xfc, !PT ;  /* 0x0000000416161812 */ /* 0x000fe200078efcff */
[----:B------:R-:W-:Y:S01]  /*1e70*/  VIADD R68, R64, 0x20 ;  /* 0x0000002040447836 */ /* 0x000fe20000000000 */
[C---:B0-----:R-:W-:Y:S01]  /*1e80*/  SHF.L.U64.HI R78, R8.reuse, 0x7, R9 ;  /* 0x00000007084e7819 */ /* 0x041fe20000010209 */
[----:B------:R-:W-:Y:S01]  /*1e90*/  IMAD.SHL.U32 R77, R8, 0x80, RZ ;  /* 0x00000080084d7824 */ /* 0x000fe200078e00ff */
[----:B------:R-:W-:-:S02]  /*1ea0*/  SHF.R.S32.HI R73, RZ, 0x1f, R41 ;  /* 0x0000001fff497819 */ /* 0x000fc40000011429 */
[----:B--2---:R-:W-:Y:S02]  /*1eb0*/  SHF.R.S32.HI R0, RZ, 0x1f, R3 ;  /* 0x0000001fff007819 */ /* 0x004fe40000011403 */
[----:B------:R-:W-:Y:S02]  /*1ec0*/  SEL R59, R3, RZ, !P0 ;  /* 0x000000ff033b7207 */ /* 0x000fe40004000000 */
[----:B------:R-:W-:-:S03]  /*1ed0*/  SEL R14, R0, RZ, !P0 ;  /* 0x000000ff000e7207 */ /* 0x000fc60004000000 */
[----:B------:R-:W-:Y:S02]  /*1ee0*/  IMAD.WIDE.U32 R62, R59, UR4, R6 ;  /* 0x000000043b3e7c25 */ /* 0x000fe4000f8e0006 */
[----:B------:R-:W0:Y:S02]  /*1ef0*/  LDC.64 R6, c[0x0][0x3e8] ;  /* 0x0000fa00ff067b82 */ /* 0x000e240000000a00 */
[----:B------:R-:W-:-:S04]  /*1f00*/  IMAD R0, R14, UR4, RZ ;  /* 0x000000040e007c24 */ /* 0x000fc8000f8e02ff */
[----:B------:R-:W-:Y:S01]  /*1f10*/  IMAD R83, R59, UR5, R0 ;  /* 0x000000053b537c24 */ /* 0x000fe2000f8e0200 */
[----:B------:R-:W-:Y:S05]  /*1f20*/  @!P6 WARPSYNC.ALL ;  /* 0x000000000000e948 */ /* 0x000fea0003800000 */
[----:B------:R-:W-:Y:S01]  /*1f30*/  IMAD R0, R84, R4, RZ ;  /* 0x0000000454007224 */ /* 0x000fe200078e02ff */
[----:B------:R-:W-:Y:S01]  /*1f40*/  ULDC.64 UR4, c[0x0][0x320] ;  /* 0x0000c80000047ab9 */ /* 0x000fe20000000a00 */
[----:B------:R-:W-:Y:S01]  /*1f50*/  IMAD.IADD R83, R63, 0x1, R83 ;  /* 0x000000013f537824 */ /* 0x000fe200078e0253 */
[----:B------:R-:W-:Y:S01]  /*1f60*/  @!P6 BAR.SYNC.DEFER_BLOCKING 0x9, 0x100 ;  /* 0x024400000000eb1d */ /* 0x000fe20000010000 */
[----:B------:R-:W-:Y:S01]  /*1f70*/  IMAD R12, R12, UR4, RZ ;  /* 0x000000040c0c7c24 */ /* 0x000fe2000f8e02ff */
[----:B------:R-:W-:Y:S01]  /*1f80*/  IADD3 R82, P0, R62, R10, RZ ;  /* 0x0000000a3e527210 */ /* 0x000fe20007f1e0ff */
[----:B------:R-:W-:-:S02]  /*1f90*/  IMAD R0, R17, R5, R0 ;  /* 0x0000000511007224 */ /* 0x000fc400078e0200 */
[C---:B------:R-:W-:Y:S02]  /*1fa0*/  IMAD R3, R13.reuse, UR5, R12 ;  /* 0x000000050d037c24 */ /* 0x040fe4000f8e020c */
[----:B------:R-:W-:Y:S01]  /*1fb0*/  IMAD.WIDE.U32 R12, R13, UR4, R64 ;  /* 0x000000040d0c7c25 */ /* 0x000fe2000f8e0040 */
[----:B------:R-:W-:Y:S01]  /*1fc0*/  IADD3.X R81, R83, R11, R0, P0, !PT ;  /* 0x0000000b53517210 */ /* 0x000fe200007fe400 */
[----:B------:R-:W-:Y:S02]  /*1fd0*/  ULDC.64 UR4, c[0x0][0x328] ;  /* 0x0000ca0000047ab9 */ /* 0x000fe40000000a00 */
[----:B------:R-:W-:Y:S02]  /*1fe0*/  IMAD R0, R84, R8, RZ ;  /* 0x0000000854007224 */ /* 0x000fe400078e02ff */
[----:B------:R-:W-:Y:S02]  /*1ff0*/  IMAD.IADD R13, R13, 0x1, R3 ;  /* 0x000000010d0d7824 */ /* 0x000fe400078e0203 */
[----:B------:R-:W-:-:S02]  /*2000*/  IMAD R3, R17, R9, R0 ;  /* 0x0000000911037224 */ /* 0x000fc400078e0200 */
[----:B------:R-:W-:Y:S01]  /*2010*/  IMAD R0, R14, UR4, RZ ;  /* 0x000000040e007c24 */ /* 0x000fe2000f8e02ff */
[----:B------:R-:W-:Y:S01]  /*2020*/  ISETP.GE.AND P0, PT, R64, R69, PT ;  /* 0x000000454000720c */ /* 0x000fe20003f06270 */
[----:B------:R-:W-:-:S04]  /*2030*/  IMAD.WIDE.U32 R14, R17, R8, R64 ;  /* 0x00000008110e7225 */ /* 0x000fc800078e0040 */
[----:B------:R-:W-:-:S04]  /*2040*/  IMAD.WIDE.U32 R10, R17, R8, R60 ;  /* 0x00000008110a7225 */ /* 0x000fc800078e003c */
[----:B0-----:R-:W-:Y:S02]  /*2050*/  IMAD R20, R84, R6, RZ ;  /* 0x0000000654147224 */ /* 0x001fe400078e02ff */
[----:B------:R-:W-:Y:S02]  /*2060*/  IMAD.IADD R11, R11, 0x1, R3 ;  /* 0x000000010b0b7824 */ /* 0x000fe400078e0203 */
[----:B------:R-:W-:Y:S01]  /*2070*/  IMAD.IADD R15, R3, 0x1, R15 ;  /* 0x00000001030f7824 */ /* 0x000fe200078e020f */
[----:B------:R-:W-:Y:S01]  /*2080*/  SEL R3, R69, RZ, P0 ;  /* 0x000000ff45037207 */ /* 0x000fe20000000000 */
[C---:B------:R-:W-:Y:S02]  /*2090*/  IMAD R37, R59.reuse, UR5, R0 ;  /* 0x000000053b257c24 */ /* 0x040fe4000f8e0200 */
[----:B------:R-:W-:Y:S01]  /*20a0*/  IMAD.WIDE.U32 R58, R59, UR4, R12 ;  /* 0x000000043b3a7c25 */ /* 0x000fe2000f8e000c */
[----:B------:R-:W-:-:S03]  /*20b0*/  ULDC UR4, c[0x0][0x2e4] ;  /* 0x0000b90000047ab9 */ /* 0x000fc60000000800 */
[C---:B------:R-:W-:Y:S02]  /*20c0*/  IMAD R33, R17.reuse, R7, R20 ;  /* 0x0000000711217224 */ /* 0x040fe400078e0214 */
[----:B------:R-:W-:-:S04]  /*20d0*/  IMAD.WIDE.U32 R12, R17, R6, R60 ;  /* 0x00000006110c7225 */ /* 0x000fc800078e003c */
[----:B------:R-:W-:Y:S01]  /*20e0*/  IMAD.WIDE.U32 R20, R17, R6, R64 ;  /* 0x0000000611147225 */ /* 0x000fe200078e0040 */
[----:B------:R-:W-:-:S03]  /*20f0*/  IADD3 R13, R13, R33, RZ ;  /* 0x000000210d0d7210 */ /* 0x000fc60007ffe0ff */
[----:B------:R-:W-:Y:S02]  /*2100*/  IMAD.IADD R3, R64, 0x1, R3 ;  /* 0x0000000140037824 */ /* 0x000fe400078e0203 */
[----:B------:R-:W-:Y:S01]  /*2110*/  IMAD.IADD R33, R33, 0x1, R21 ;  /* 0x0000000121217824 */ /* 0x000fe200078e0215 */
[----:B-----5:R-:W-:Y:S02]  /*2120*/  SHF.R.S32.HI R21, RZ, 0x1f, R23 ;  /* 0x0000001fff157819 */ /* 0x020fe40000011417 */
[----:B------:R-:W-:-:S04]  /*2130*/  SHF.R.S32.HI R0, RZ, 0x1f, R3 ;  /* 0x0000001fff007819 */ /* 0x000fc80000011403 */
[----:B------:R-:W-:Y:S01]  /*2140*/  LEA.HI R3, R0, R3, RZ, 0x3 ;  /* 0x0000000300037211 */ /* 0x000fe200078f18ff */
[----:B------:R-:W-:-:S04]  /*2150*/  IMAD R0, R21, R8, RZ ;  /* 0x0000000815007224 */ /* 0x000fc800078e02ff */
[----:B------:R-:W-:Y:S02]  /*2160*/  IMAD R5, R23, R9, R0 ;  /* 0x0000000917057224 */ /* 0x000fe400078e0200 */
[----:B------:R-:W-:-:S04]  /*2170*/  IMAD R0, R21, R6, RZ ;  /* 0x0000000615007224 */ /* 0x000fc800078e02ff */
[----:B------:R-:W-:Y:S01]  /*2180*/  IMAD R35, R23, R7, R0 ;  /* 0x0000000717237224 */ /* 0x000fe200078e0200 */
[----:B------:R-:W-:-:S04]  /*2190*/  LOP3.LUT R0, R74, 0x18, R64, 0xf8, !PT ;  /* 0x000000184a007812 */ /* 0x000fc800078ef840 */
[----:B------:R-:W-:Y:S01]  /*21a0*/  LOP3.LUT R0, R0, R71, RZ, 0x3c, !PT ;  /* 0x0000004700007212 */ /* 0x000fe200078e3cff */
[----:B------:R-:W-:Y:S01]  /*21b0*/  IMAD.MOV.U32 R32, RZ, RZ, R20 ;  /* 0x000000ffff207224 */ /* 0x000fe200078e0014 */
[----:B------:R-:W-:-:S03]  /*21c0*/  LOP3.LUT R4, R70, 0x38, R3, 0xf8, !PT ;  /* 0x0000003846047812 */ /* 0x000fc600078ef803 */
[----:B------:R-:W-:Y:S01]  /*21d0*/  IMAD R67, R38, 0x200, R0 ;  /* 0x0000020026437824 */ /* 0x000fe200078e0200 */
[----:B------:R-:W-:Y:S01]  /*21e0*/  LOP3.LUT R0, R74, 0x38, R3, 0xf8, !PT ;  /* 0x000000384a007812 */ /* 0x000fe200078ef803 */
[-C--:B------:R-:W-:Y:S01]  /*21f0*/  IMAD.WIDE.U32 R56, R23, R8.reuse, R10 ;  /* 0x0000000817387225 */ /* 0x080fe200078e000a */
[----:B------:R-:W-:Y:S02]  /*2200*/  IADD3 R10, P1, R17, R31, RZ ;  /* 0x0000001f110a7210 */ /* 0x000fe40007f3e0ff */
[----:B------:R-:W-:Y:S01]  /*2210*/  SHF.R.S32.HI R66, RZ, 0x3, R3 ;  /* 0x00000003ff427819 */ /* 0x000fe20000011403 */
[----:B------:R-:W-:Y:S01]  /*2220*/  IMAD.WIDE.U32 R20, R23, R8, R14 ;  /* 0x0000000817147225 */ /* 0x000fe200078e000e */
[----:B------:R-:W-:Y:S02]  /*2230*/  LOP3.LUT R31, R3, 0xfffffff8, RZ, 0xc0, !PT ;  /* 0xfffffff8031f7812 */ /* 0x000fe400078ec0ff */
[----:B------:R-:W-:Y:S01]  /*2240*/  LOP3.LUT R0, R0, R71, RZ, 0x3c, !PT ;  /* 0x0000004700007212 */ /* 0x000fe200078e3cff */
[----:B------:R-:W-:Y:S01]  /*2250*/  IMAD.WIDE.U32 R14, R23, R6, R12 ;  /* 0x00000006170e7225 */ /* 0x000fe200078e000c */
[----:B------:R-:W-:-:S03]  /*2260*/  LOP3.LUT R3, R4, R99, RZ, 0x3c, !PT ;  /* 0x0000006304037212 */ /* 0x000fc600078e3cff */
[----:B------:R-:W-:Y:S01]  /*2270*/  IMAD.WIDE.U32 R12, R23, R6, R32 ;  /* 0x00000006170c7225 */ /* 0x000fe200078e0020 */
[----:B------:R-:W-:Y:S02]  /*2280*/  SHF.L.U64.HI R76, R6, 0x7, R7 ;  /* 0x00000007064c7819 */ /* 0x000fe40000010207 */
[----:B------:R-:W-:Y:S01]  /*2290*/  ISETP.GE.AND P2, PT, R68, UR4, PT ;  /* 0x0000000444007c0c */ /* 0x000fe2000bf46270 */
[----:B------:R-:W-:Y:S01]  /*22a0*/  IMAD.SHL.U32 R75, R6, 0x80, RZ ;  /* 0x00000080064b7824 */ /* 0x000fe200078e00ff */
[----:B------:R-:W-:Y:S01]  /*22b0*/  IADD3 R6, R35, R13, RZ ;  /* 0x0000000d23067210 */ /* 0x000fe20007ffe0ff */
[----:B------:R-:W-:Y:S01]  /*22c0*/  IMAD.X R11, R84, 0x1, R39, P1 ;  /* 0x00000001540b7824 */ /* 0x000fe200008e0627 */
[----:B------:R-:W-:Y:S01]  /*22d0*/  ISETP.GE.AND P1, PT, R64, UR4, PT ;  /* 0x0000000440007c0c */ /* 0x000fe2000bf26270 */
[----:B------:R-:W-:Y:S02]  /*22e0*/  IMAD.IADD R9, R57, 0x1, R5 ;  /* 0x0000000139097824 */ /* 0x000fe400078e0205 */
[----:B------:R-:W-:Y:S01]  /*22f0*/  IMAD.IADD R8, R5, 0x1, R21 ;  /* 0x0000000105087824 */ /* 0x000fe200078e0215 */
[----:B------:R-:W-:Y:S01]  /*2300*/  SHF.R.S32.HI R5, RZ, 0x1f, R31 ;  /* 0x0000001fff057819 */ /* 0x000fe2000001141f */
[----:B------:R-:W-:-:S02]  /*2310*/  IMAD R4, R38, 0x200, R0 ;  /* 0x0000020026047824 */ /* 0x000fc400078e0200 */
[----:B------:R-:W-:Y:S02]  /*2320*/  IMAD.SHL.U32 R69, R69, 0x2, RZ ;  /* 0x0000000245457824 */ /* 0x000fe400078e00ff */
[----:B------:R-:W-:Y:S02]  /*2330*/  IMAD.IADD R7, R15, 0x1, R35 ;  /* 0x000000010f077824 */ /* 0x000fe400078e0223 */
[----:B---3--:R-:W-:Y:S02]  /*2340*/  IMAD.IADD R3, R36, 0x1, R3 ;  /* 0x0000000124037824 */ /* 0x008fe400078e0203 */
[----:B------:R-:W-:-:S07]  /*2350*/  IMAD.IADD R0, R59, 0x1, R37 ;  /* 0x000000013b007824 */ /* 0x000fce00078e0225 */
.L_x_1162:
[----:B0-----:R-:W0:Y:S01]  /*2360*/  LDC.64 R94, c[0x0][0x2f0] ;  /* 0x0000bc00ff5e7b82 */ /* 0x001e220000000a00 */
[----:B------:R-:W-:Y:S01]  /*2370*/  VIADD R37, R25, 0xffffffff ;  /* 0xffffffff19257836 */ /* 0x000fe20000000000 */
[----:B------:R-:W-:Y:S01]  /*2380*/  LOP3.LUT P5, RZ, R85, 0x4, RZ, 0xc0, !PT ;  /* 0x0000000455ff7812 */ /* 0x000fe200078ac0ff */
[----:B------:R-:W-:Y:S05]  /*2390*/  YIELD ;  /* 0x0000000000007946 */ /* 0x000fea0003800000 */
[----:B------:R-:W1:Y:S01]  /*23a0*/  LDC.64 R88, c[0x0][0x2d8] ;  /* 0x0000b600ff587b82 */ /* 0x000e620000000a00 */
[----:B------:R-:W-:Y:S01]  /*23b0*/  SHF.R.S32.HI R36, RZ, 0x1f, R37 ;  /* 0x0000001fff247819 */ /* 0x000fe20000011425 */
[-C--:B------:R-:W-:Y:S01]  /*23c0*/  IMAD R32, R80, R37.reuse, RZ ;  /* 0x0000002550207224 */ /* 0x080fe200078e02ff */
[----:B------:R-:W-:Y:S01]  /*23d0*/  LOP3.LUT R22, R22, 0xfffffffd, RZ, 0xc0, !PT ;  /* 0xfffffffd16167812 */ /* 0x000fe200078ec0ff */
[----:B------:R-:W-:Y:S01]  /*23e0*/  IMAD.WIDE.U32 R92, R79, R37, RZ ;  /* 0x000000254f5c7225 */ /* 0x000fe200078e00ff */
[----:B------:R-:W-:Y:S03]  /*23f0*/  BSSY B0, `(.L_x_1113) ;  /* 0x00002cc000007945 */ /* 0x000fe60003800000 */
[----:B------:R-:W2:Y:S01]  /*2400*/  LDC R96, c[0x0][0x3d4] ;  /* 0x0000f500ff607b82 */ /* 0x000ea20000000800 */
[----:B------:R-:W-:Y:S01]  /*2410*/  IMAD R25, R36, R79, R32 ;  /* 0x0000004f24197224 */ /* 0x000fe200078e0220 */
[----:B------:R-:W-:-:S03]  /*2420*/  IADD3 R34, P3, R82, R92, RZ ;  /* 0x0000005c52227210 */ /* 0x000fc60007f7e0ff */
[----:B------:R-:W-:Y:S02]  /*2430*/  IMAD.IADD R93, R93, 0x1, R25 ;  /* 0x000000015d5d7824 */ /* 0x000fe400078e0219 */
[----:B0-----:R-:W-:Y:S02]  /*2440*/  IMAD R25, R95, 0x60, RZ ;  /* 0x000000605f197824 */ /* 0x001fe400078e02ff */
[----:B------:R-:W-:-:S04]  /*2450*/  IMAD.WIDE.U32 R32, R94, 0x60, R92 ;  /* 0x000000605e207825 */ /* 0x000fc800078e005c */
[----:B------:R-:W-:Y:S01]  /*2460*/  IMAD.X R35, R93, 0x1, R81, P3 ;  /* 0x000000015d237824 */ /* 0x000fe200018e0651 */
[----:B------:R-:W-:Y:S02]  /*2470*/  IADD3 R32, P4, R82, R32, RZ ;  /* 0x0000002052207210 */ /* 0x000fe40007f9e0ff */
[-C--:B-1----:R-:W-:Y:S02]  /*2480*/  LEA R42, P3, R34, R88.reuse, 0x1 ;  /* 0x00000058222a7211 */ /* 0x082fe400078608ff */
[----:B------:R-:W-:Y:S01]  /*2490*/  IADD3.X R33, R81, R33, R25, P4, !PT ;  /* 0x0000002151217210 */ /* 0x000fe200027fe419 */
[----:B------:R-:W-:Y:S01]  /*24a0*/  IMAD R25, R18, 0x2000, R67 ;  /* 0x0000200012197824 */ /* 0x000fe200078e0243 */
[----:B------:R-:W-:Y:S02]  /*24b0*/  LEA R40, P4, R32, R88, 0x1 ;  /* 0x0000005820287211 */ /* 0x000fe400078808ff */
[-C--:B------:R-:W-:Y:S01]  /*24c0*/  LEA.HI.X R43, R34, R89.reuse, R35, 0x1, P3 ;  /* 0x00000059222b7211 */ /* 0x080fe200018f0c23 */
[C---:B------:R-:W-:Y:S01]  /*24d0*/  VIADD R87, R25.reuse, 0x20 ;  /* 0x0000002019577836 */ /* 0x040fe20000000000 */
[----:B--2---:R-:W-:Y:S01]  /*24e0*/  ISETP.GE.AND P3, PT, R96, 0x1, PT ;  /* 0x000000016000780c */ /* 0x004fe20003f66270 */
[C---:B------:R-:W-:Y:S01]  /*24f0*/  @P5 VIADD R87, R25.reuse, 0xffffffe0 ;  /* 0xffffffe019575836 */ /* 0x040fe20000000000 */
[----:B------:R-:W-:Y:S01]  /*2500*/  LEA.HI.X R41, R32, R89, R33, 0x1, P4 ;  /* 0x0000005920297211 */ /* 0x000fe200020f0c21 */
[----:B------:R-:W-:Y:S01]  /*2510*/  IMAD R90, R25, 0x2, R24 ;  /* 0x00000002195a7824 */ /* 0x000fe200078e0218 */
[----:B------:R-:W-:Y:S01]  /*2520*/  ISETP.GT.AND P4, PT, R37, R26, PT ;  /* 0x0000001a2500720c */ /* 0x000fe20003f84270 */
[----:B------:R-:W-:-:S02]  /*2530*/  IMAD.MOV.U32 R25, RZ, RZ, R37 ;  /* 0x000000ffff197224 */ /* 0x000fc400078e0025 */
[----:B------:R-:W-:-:S10]  /*2540*/  IMAD R87, R87, 0x2, R24 ;  /* 0x0000000257577824 */ /* 0x000fd400078e0218 */
[----:B------:R-:W-:Y:S01]  /*2550*/  @P4 LOP3.LUT R22, R22, 0x2, RZ, 0xfc, !PT ;  /* 0x0000000216164812 */ /* 0x000fe200078efcff */
[----:B------:R-:W-:Y:S06]  /*2560*/  @!P3 BRA `(.L_x_1114) ;  /* 0x000000280060b947 */ /* 0x000fec0003800000 */
[----:B------:R-:W-:Y:S01]  /*2570*/  ULDC.U8 UR4, c[0x0][0x3f0] ;  /* 0x0000fc0000047ab9 */ /* 0x000fe20000000000 */
[-C--:B------:R-:W-:Y:S01]  /*2580*/  IMAD R32, R78, R37.reuse, RZ ;  /* 0x000000254e207224 */ /* 0x080fe200078e02ff */
[----:B------:R-:W-:Y:S01]  /*2590*/  ISETP.NE.AND P3, PT, RZ, UR4, PT ;  /* 0x00000004ff007c0c */ /* 0x000fe2000bf65270 */
[----:B------:R-:W-:Y:S02]  /*25a0*/  IMAD R34, R76, R37, RZ ;  /* 0x000000254c227224 */ /* 0x000fe400078e02ff */
[----:B------:R-:W-:Y:S02]  /*25b0*/  IMAD R91, R25, -0x80, R30 ;  /* 0xffffff80195b7824 */ /* 0x000fe400078e021e */
[C---:B------:R-:W-:Y:S02]  /*25c0*/  IMAD R97, R36.reuse, R77, R32 ;  /* 0x0000004d24617224 */ /* 0x040fe400078e0220 */
[----:B------:R-:W-:Y:S01]  /*25d0*/  IMAD R33, R36, R75, R34 ;  /* 0x0000004b24217224 */ /* 0x000fe200078e0222 */
[----:B------:R-:W-:Y:S01]  /*25e0*/  VIMNMX R91, R91, 0x80, PT ;  /* 0x000000805b5b7848 */ /* 0x000fe20003fe0100 */
[----:B------:R-:W-:-:S04]  /*25f0*/  IMAD.WIDE.U32 R50, R77, R37, RZ ;  /* 0x000000254d327225 */ /* 0x000fc800078e00ff */
[----:B------:R-:W-:-:S04]  /*2600*/  IMAD.WIDE.U32 R48, R75, R37, RZ ;  /* 0x000000254b307225 */ /* 0x000fc800078e00ff */
[----:B------:R-:W-:Y:S02]  /*2610*/  IMAD.IADD R97, R51, 0x1, R97 ;  /* 0x0000000133617824 */ /* 0x000fe400078e0261 */
        /* <DEDUP_REMOVED lines=9> */
[----:B------:R-:W-:Y:S02]  /*26b0*/  CS2R R38, SRZ ;  /* 0x0000000000267805 */ /* 0x000fe4000001ff00 */
        /* <DEDUP_REMOVED lines=24> */
.L_x_1117:
[----:B------:R-:W-:Y:S05]  /*2840*/  BSYNC B1 ;  /* 0x0000000000017941 */ /* 0x000fea0003800000 */
.L_x_1116:
        /* <DEDUP_REMOVED lines=8> */
[----:B------:R-:W-:Y:S01]  /*28d0*/  ULDC.64 UR4, c[0x0][0x3c8] ;  /* 0x0000f20000047ab9 */ /* 0x000fe20000000a00 */
[----:B------:R-:W-:Y:S01]  /*28e0*/  IMAD.MOV.U32 R49, RZ, RZ, R86 ;  /* 0x000000ffff317224 */ /* 0x000fe200078e0056 */
        /* <DEDUP_REMOVED lines=25> */
.L_x_1119:
[----:B------:R-:W-:Y:S05]  /*2a80*/  BSYNC B1 ;  /* 0x0000000000017941 */ /* 0x000fea0003800000 */
.L_x_1118:
[----:B0-----:R-:W-:Y:S01]  /*2a90*/  IMAD.MOV.U32 R32, RZ, RZ, R88 ;  /* 0x000000ffff207224 */ /* 0x001fe200078e0058 */
[----:B------:R-:W-:Y:S01]  /*2aa0*/  UISETP.NE.AND UP0, UPT, UR37, 0x3, UPT ;  /* 0x000000032500788c */ /* 0x000fe2000bf05270 */
[----:B------:R-:W-:Y:S01]  /*2ab0*/  IMAD.MOV.U32 R33, RZ, RZ, R89 ;  /* 0x000000ffff217224 */ /* 0x000fe200078e0059 */
[----:B------:R-:W-:Y:S01]  /*2ac0*/  PRMT R95, R95, 0x5410, R94 ;  /* 0x000054105f5f7816 */ /* 0x000fe2000000005e */
[----:B------:R-:W-:Y:S02]  /*2ad0*/  IMAD.MOV.U32 R34, RZ, RZ, R92 ;  /* 0x000000ffff227224 */ /* 0x000fe400078e005c */
[----:B------:R-:W-:Y:S01]  /*2ae0*/  IMAD.MOV.U32 R35, RZ, RZ, R93 ;  /* 0x000000ffff237224 */ /* 0x000fe200078e005d */
[----:B------:R-:W-:Y:S01]  /*2af0*/  PRMT R103, R32, 0x5410, R33 ;  /* 0x0000541020677816 */ /* 0x000fe20000000021 */
[----:B------:R-:W-:Y:S01]  /*2b00*/  IMAD.MOV.U32 R32, RZ, RZ, R54 ;  /* 0x000000ffff207224 */ /* 0x000fe200078e0036 */
[----:B------:R-:W-:Y:S01]  /*2b10*/  PRMT R94, R95, 0x7610, R94 ;  /* 0x000076105f5e7816 */ /* 0x000fe2000000005e */
[----:B------:R-:W-:Y:S01]  /*2b20*/  IMAD.MOV.U32 R33, RZ, RZ, R55 ;  /* 0x000000ffff217224 */ /* 0x000fe200078e0037 */
[----:B------:R-:W-:-:S02]  /*2b30*/  PLOP3.LUT P3, PT, PT, PT, UP0, 0x80, 0x0 ;  /* 0x000000000000781c */ /* 0x000fc40003f6f008 */
[----:B------:R-:W-:Y:S01]  /*2b40*/  PRMT R95, R32, 0x7610, R95 ;  /* 0x00007610205f7816 */ /* 0x000fe2000000005f */
[----:B-----5:R-:W-:Y:S01]  /*2b50*/  IMAD.MOV.U32 R32, RZ, RZ, R36 ;  /* 0x000000ffff207224 */ /* 0x020fe200078e0024 */
[----:B------:R-:W-:Y:S01]  /*2b60*/  PRMT R94, R94, 0x5410, R33 ;  /* 0x000054105e5e7816 */ /* 0x000fe20000000021 */
[----:B------:R-:W-:Y:S01]  /*2b70*/  IMAD.MOV.U32 R33, RZ, RZ, R37 ;  /* 0x000000ffff217224 */ /* 0x000fe200078e0025 */
[----:B------:R-:W-:Y:S01]  /*2b80*/  PRMT R107, R34, 0x5410, R35 ;  /* 0x00005410226b7816 */ /* 0x000fe20000000023 */
[----:B------:R-:W-:Y:S02]  /*2b90*/  IMAD.MOV.U32 R34, RZ, RZ, R44 ;  /* 0x000000ffff227224 */ /* 0x000fe400078e002c */
[----:B------:R-:W-:Y:S01]  /*2ba0*/  IMAD.MOV.U32 R35, RZ, RZ, R45 ;  /* 0x000000ffff237224 */ /* 0x000fe200078e002d */
[----:B------:R-:W-:Y:S01]  /*2bb0*/  PRMT R48, R32, 0x5410, R33 ;  /* 0x0000541020307816 */ /* 0x000fe20000000021 */
[----:B------:R-:W-:Y:S02]  /*2bc0*/  IMAD.MOV.U32 R32, RZ, RZ, R38 ;  /* 0x000000ffff207224 */ /* 0x000fe400078e0026 */
[----:B------:R-:W-:Y:S01]  /*2bd0*/  IMAD.MOV.U32 R33, RZ, RZ, R39 ;  /* 0x000000ffff217224 */ /* 0x000fe200078e0027 */
[----:B------:R-:W-:Y:S01]  /*2be0*/  PRMT R50, R34, 0x5410, R35 ;  /* 0x0000541022327816 */ /* 0x000fe20000000023 */
[----:B------:R-:W-:Y:S01]  /*2bf0*/  IMAD.MOV.U32 R35, RZ, RZ, R47 ;  /* 0x000000ffff237224 */ /* 0x000fe200078e002f */
[----:B------:R-:W-:-:S02]  /*2c00*/  MOV R34, R46 ;  /* 0x0000002e00227202 */ /* 0x000fc40000000f00 */
[----:B------:R-:W-:Y:S02]  /*2c10*/  PRMT R49, R32, 0x5410, R33 ;  /* 0x0000541020317816 */ /* 0x000fe40000000021 */
[----:B------:R-:W-:Y:S01]  /*2c20*/  PRMT R51, R34, 0x5410, R35 ;  /* 0x0000541022337816 */ /* 0x000fe20000000023 */
[----:B------:R-:W-:Y:S06]  /*2c30*/  @!P3 BRA `(.L_x_1120) ;  /* 0x000000000004b947 */ /* 0x000fec0003800000 */
[----:B------:R-:W-:Y:S01]  /*2c40*/  BPT.TRAP 0x1 ;  /* 0x000000040000795c */ /* 0x000fe20000300000 */
.L_x_1120:
[----:B------:R-:W2:Y:S01]  /*2c50*/  LDL R32, [R1] ;  /* 0x0000000001207983 */ /* 0x000ea20000100800 */
[----:B------:R-:W-:Y:S01]  /*2c60*/  IMAD R86, R18, 0x8, R2 ;  /* 0x0000000812567824 */ /* 0x000fe200078e0202 */
[----:B------:R-:W-:Y:S01]  /*2c70*/  BSSY B1, `(.L_x_1121) ;  /* 0x0000004000017945 */ /* 0x000fe20003800000 */
[----:B--2---:R-:W-:-:S04]  /*2c80*/  SHF.L.U32 R98, R32, 0x1f, RZ ;  /* 0x0000001f20627819 */ /* 0x004fc800000006ff */
[----:B------:R-:W0:Y:S02]  /*2c90*/  SYNCS.PHASECHK.TRANS64.TRYWAIT P6, [R86+URZ+0x16890], R98 ;  /* 0x01689062560075a7 */ /* 0x000e2400080c017f */
[----:B0-----:R-:W-:Y:S05]  /*2ca0*/  @!P6 BRA `(.L_x_1122) ;  /* 0x000001ac00c8e947 */ /* 0x001fea0003800000 */
.L_x_1429:
[----:B------:R-:W-:Y:S05]  /*2cb0*/  BSYNC B1 ;  /* 0x0000000000017941 */ /* 0x000fea0003800000 */
.L_x_1121:
        /* <DEDUP_REMOVED lines=49> */
.L_x_1128:
[----:B------:R-:W-:Y:S05]  /*2fd0*/  BSYNC B3 ;  /* 0x0000000000037941 */ /* 0x000fea0003800000 */
.L_x_1127:
[----:B--2---:R1:W-:Y:S02]  /*2fe0*/  STG.E.128 desc[UR38][R42.64], R32 ;  /* 0x000000202a007986 */ /* 0x0043e4000c101d26 */
.L_x_1126:
[----:B------:R-:W-:Y:S05]  /*2ff0*/  BSYNC B2 ;  /* 0x0000000000027941 */ /* 0x000fea0003800000 */
.L_x_1125:
        /* <DEDUP_REMOVED lines=47> */
.L_x_1130:
[----:B------:R-:W-:Y:S05]  /*32f0*/  BSYNC B2 ;  /* 0x0000000000027941 */ /* 0x000fea0003800000 */
.L_x_1129:
[----:B--2---:R2:W-:Y:S02]  /*3300*/  STG.E.128 desc[UR38][R42.64+0x40], R32 ;  /* 0x000040202a007986 */ /* 0x0045e4000c101d26 */
.L_x_1124:
[----:B------:R-:W-:Y:S05]  /*3310*/  BSYNC B1 ;  /* 0x0000000000017941 */ /* 0x000fea0003800000 */
.L_x_1123:
        /* <DEDUP_REMOVED lines=48> */
.L_x_1135:
[----:B------:R-:W-:Y:S05]  /*3620*/  BSYNC B2 ;  /* 0x0000000000027941 */ /* 0x000fea0003800000 */
.L_x_1134:
[----:B--2---:R3:W-:Y:S02]  /*3630*/  STG.E.128 desc[UR38][R40.64], R32 ;  /* 0x0000002028007986 */ /* 0x0047e4000c101d26 */
.L_x_1133:
[----:B------:R-:W-:Y:S05]  /*3640*/  BSYNC B1 ;  /* 0x0000000000017941 */ /* 0x000fea0003800000 */
.L_x_1132:
        /* <DEDUP_REMOVED lines=47> */
.L_x_1137:
[----:B------:R-:W-:Y:S05]  /*3940*/  BSYNC B1 ;  /* 0x0000000000017941 */ /* 0x000fea0003800000 */
.L_x_1136:
[----:B--2---:R4:W-:Y:S01]  /*3950*/  STG.E.128 desc[UR38][R40.64+0x40], R32 ;  /* 0x0000402028007986 */ /* 0x0049e2000c101d26 */
[----:B------:R-:W-:Y:S05]  /*3960*/  BRA `(.L_x_1131) ;  /* 0x0000001400d07947 */ /* 0x000fea0003800000 */
.L_x_1115:
[C---:B------:R-:W-:Y:S02]  /*3970*/  ISETP.GE.AND P3, PT, R17.reuse, R91, PT ;  /* 0x0000005b1100720c */ /* 0x040fe40003f66270 */
[----:B------:R-:W-:Y:S02]  /*3980*/  CS2R R38, SRZ ;  /* 0x0000000000267805 */ /* 0x000fe4000001ff00 */
[----:B------:R-:W-:Y:S01]  /*3990*/  CS2R R36, SRZ ;  /* 0x0000000000247805 */ /* 0x000fe2000001ff00 */
[----:B------:R-:W-:Y:S01]  /*39a0*/  VIADD R44, R17, 0x60 ;  /* 0x00000060112c7836 */ /* 0x000fe20000000000 */
[----:B------:R-:W-:-:S13]  /*39b0*/  ISETP.GE.OR P3, PT, R64, R96, P3 ;  /* 0x000000604000720c */ /* 0x000fda0001f66670 */
[----:B------:R-:W0:Y:S01]  /*39c0*/  @!P3 LDC.64 R40, c[0x0][0x3c8] ;  /* 0x0000f200ff28bb82 */ /* 0x000e220000000a00 */
[----:B------:R-:W-:-:S05]  /*39d0*/  @!P3 IADD3 R34, P4, R20, R50, RZ ;  /* 0x000000321422b210 */ /* 0x000fca0007f9e0ff */
[----:B------:R-:W-:Y:S01]  /*39e0*/  @!P3 IMAD.X R35, R97, 0x1, R8, P4 ;  /* 0x000000016123b824 */ /* 0x000fe200020e0608 */
[----:B------:R-:W-:Y:S01]  /*39f0*/  @!P3 IADD3 R32, P4, R12, R48, RZ ;  /* 0x000000300c20b210 */ /* 0x000fe20007f9e0ff */
[----:B------:R-:W1:Y:S04]  /*3a00*/  @!P3 LDC.64 R42, c[0x0][0x3e0] ;  /* 0x0000f800ff2abb82 */ /* 0x000e680000000a00 */
[----:B------:R-:W-:Y:S01]  /*3a10*/  @!P3 IMAD.X R33, R86, 0x1, R6, P4 ;  /* 0x000000015621b824 */ /* 0x000fe200020e0606 */
        /* <DEDUP_REMOVED lines=37> */
.L_x_1139:
[----:B------:R-:W-:Y:S05]  /*3c70*/  BSYNC B1 ;  /* 0x0000000000017941 */ /* 0x000fea0003800000 */
.L_x_1138:
[----:B-----5:R-:W-:Y:S01]  /*3c80*/  IMAD.MOV.U32 R49, RZ, RZ, R43 ;  /* 0x000000ffff317224 */ /* 0x020fe200078e002b */
[----:B------:R-:W-:Y:S01]  /*3c90*/  UISETP.NE.AND UP0, UPT, UR37, 0x3, UPT ;  /* 0x000000032500788c */ /* 0x000fe2000bf05270 */
[----:B------:R-:W-:Y:S02]  /*3ca0*/  IMAD.MOV.U32 R50, RZ, RZ, R40 ;  /* 0x000000ffff327224 */ /* 0x000fe400078e0028 */
[----:B------:R-:W-:Y:S02]  /*3cb0*/  IMAD.MOV.U32 R51, RZ, RZ, R41 ;  /* 0x000000ffff337224 */ /* 0x000fe400078e0029 */
        /* <DEDUP_REMOVED lines=8> */
[----:B------:R-:W-:Y:S02]  /*3d40*/  PLOP3.LUT P3, PT, PT, PT, UP0, 0x80, 0x0 ;  /* 0x000000000000781c */ /* 0x000fe40003f6f008 */
        /* <DEDUP_REMOVED lines=16> */
[----:B------:R-:W-:-:S02]  /*3e50*/  PRMT R113, R49, 0x7610, R113 ;  /* 0x0000761031717816 */ /* 0x000fc40000000071 */
[----:B------:R-:W-:Y:S02]  /*3e60*/  PRMT R112, R50, 0x7610, R112 ;  /* 0x0000761032707816 */ /* 0x000fe40000000070 */
[----:B------:R-:W-:Y:S01]  /*3e70*/  PRMT R118, R51, 0x7610, R118 ;  /* 0x0000761033767816 */ /* 0x000fe20000000076 */
[----:B------:R-:W-:Y:S06]  /*3e80*/  @!P3 BRA `(.L_x_1140) ;  /* 0x000000000004b947 */ /* 0x000fec0003800000 */
[----:B------:R-:W-:Y:S01]  /*3e90*/  BPT.TRAP 0x1 ;  /* 0x000000040000795c */ /* 0x000fe20000300000 */
.L_x_1140:
[----:B------:R-:W2:Y:S01]  /*3ea0*/  LDL R48, [R1] ;  /* 0x0000000001307983 */ /* 0x000ea20000100800 */
[----:B------:R-:W-:Y:S01]  /*3eb0*/  IMAD R86, R18, 0x8, R2 ;  /* 0x0000000812567824 */ /* 0x000fe200078e0202 */
[----:B------:R-:W0:Y:S01]  /*3ec0*/  LDC R100, c[0x0][0x2e4] ;  /* 0x0000b900ff647b82 */ /* 0x000e220000000800 */
[----:B------:R-:W-:Y:S01]  /*3ed0*/  BSSY B1, `(.L_x_1141) ;  /* 0x0000005000017945 */ /* 0x000fe20003800000 */
[----:B0-----:R-:W-:Y:S01]  /*3ee0*/  IMAD.IADD R102, R100, 0x1, -R69 ;  /* 0x0000000164667824 */ /* 0x001fe200078e0a45 */
[----:B--2---:R-:W-:-:S04]  /*3ef0*/  SHF.L.U32 R98, R48, 0x1f, RZ ;  /* 0x0000001f30627819 */ /* 0x004fc800000006ff */
[----:B------:R-:W0:Y:S02]  /*3f00*/  SYNCS.PHASECHK.TRANS64.TRYWAIT P5, [R86+URZ+0x16890], R98 ;  /* 0x01689062560075a7 */ /* 0x000e2400080a017f */
[----:B0-----:R-:W-:Y:S05]  /*3f10*/  @!P5 BRA `(.L_x_1142) ;  /* 0x0000019c0040d947 */ /* 0x001fea0003800000 */
.L_x_1430:
[----:B------:R-:W-:Y:S05]  /*3f20*/  BSYNC B1 ;  /* 0x0000000000017941 */ /* 0x000fea0003800000 */
.L_x_1141:
[----:B------:R-:W-:Y:S01]  /*3f30*/  ISETP.GE.OR P5, PT, R17, R91, P1 ;  /* 0x0000005b1100720c */ /* 0x000fe20000fa6670 */
[----:B------:R-:W-:-:S12]  /*3f40*/  BSSY B1, `(.L_x_1143) ;  /* 0x000007c000017945 */ /* 0x000fd80003800000 */
[----:B------:R-:W-:Y:S05]  /*3f50*/  @P5 BRA `(.L_x_1144) ;  /* 0x0000000400e85947 */ /* 0x000fea0003800000 */
[----:B------:R-:W1:Y:S01]  /*3f60*/  S2R R50, SR_TID.X ;  /* 0x0000000000327919 */ /* 0x000e620000002100 */
[-C--:B------:R-:W-:Y:S01]  /*3f70*/  IMAD R48, R84, R94.reuse, RZ ;  /* 0x0000005e54307224 */ /* 0x080fe200078e02ff */
[----:B------:R-:W-:Y:S01]  /*3f80*/  BSSY B2, `(.L_x_1145) ;  /* 0x000006b000027945 */ /* 0x000fe20003800000 */
[----:B------:R-:W-:-:S04]  /*3f90*/  IMAD.WIDE.U32 R96, R17, R94, R92 ;  /* 0x0000005e11607225 */ /* 0x000fc800078e005c */
[----:B------:R-:W-:Y:S01]  /*3fa0*/  IMAD R49, R17, R95, R48 ;  /* 0x0000005f11317224 */ /* 0x000fe200078e0230 */
[----:B------:R-:W-:Y:S02]  /*3fb0*/  SEL R48, R69, R102, !P0 ;  /* 0x0000006645307207 */ /* 0x000fe40004000000 */
[----:B------:R-:W-:Y:S01]  /*3fc0*/  IADD3 R106, P5, P6, R62, R96, R31 ;  /* 0x000000603e6a7210 */ /* 0x000fe20007ebe01f */
[----:B------:R-:W-:Y:S01]  /*3fd0*/  IMAD.IADD R108, R49, 0x1, R97 ;  /* 0x00000001316c7824 */ /* 0x000fe200078e0261 */
[----:B------:R-:W-:-:S04]  /*3fe0*/  SHF.R.S32.HI R49, RZ, 0x1f, R48 ;  /* 0x0000001fff317819 */ /* 0x000fc80000011430 */
[----:B------:R-:W-:Y:S02]  /*3ff0*/  LEA.HI R49, R49, R48, RZ, 0x4 ;  /* 0x0000003031317211 */ /* 0x000fe400078f20ff */
[----:B------:R-:W-:Y:S02]  /*4000*/  IADD3.X R107, R83, R108, R5, P5, P6 ;  /* 0x0000006c536b7210 */ /* 0x000fe40002fec405 */
[----:B------:R-:W-:-:S05]  /*4010*/  LEA.HI.SX32 R49, R49, R66, 0x1c ;  /* 0x0000004231317211 */ /* 0x000fca00078fe2ff */
[----:B------:R-:W-:Y:S01]  /*4020*/  IMAD.SHL.U32 R109, R49, 0x8, RZ ;  /* 0x00000008316d7824 */ /* 0x000fe200078e00ff */
[----:B------:R-:W-:-:S04]  /*4030*/  LEA R49, R18, R4, 0xd ;  /* 0x0000000412317211 */ /* 0x000fc800078e68ff */
[----:B------:R-:W-:Y:S01]  /*4040*/  LOP3.LUT R48, R74, 0x38, R109, 0xf8, !PT ;  /* 0x000000384a307812 */ /* 0x000fe200078ef86d */
[----:B------:R-:W-:Y:S02]  /*4050*/  IMAD R49, R49, 0x2, R2 ;  /* 0x0000000231317824 */ /* 0x000fe400078e0202 */
[----:B-1----:R-:W-:Y:S01]  /*4060*/  VIADD R51, R50, 0xffffff80 ;  /* 0xffffff8032337836 */ /* 0x002fe20000000000 */
[----:B------:R-:W-:-:S04]  /*4070*/  LOP3.LUT R48, R48, R71, RZ, 0x3c, !PT ;  /* 0x0000004730307212 */ /* 0x000fc800078e3cff */
        /* <DEDUP_REMOVED lines=9> */
[----:B------:R-:W-:Y:S01]  /*4110*/  SHF.R.U32.HI R115, RZ, 0x10, R37 ;  /* 0x00000010ff737819 */ /* 0x000fe20000011625 */
[----:B------:R-:W-:Y:S01]  /*4120*/  HADD2.F32 R118, -RZ, R118.H0_H0 ;  /* 0x20000076ff767230 */ /* 0x000fe20000004100 */
[--C-:B------:R-:W-:Y:S01]  /*4130*/  SHF.R.U64 R32, R32, 0x10, R33.reuse ;  /* 0x0000001020207819 */ /* 0x100fe20000001221 */
[----:B------:R-:W-:Y:S01]  /*4140*/  HADD2.F32 R116, -RZ, R116.H0_H0 ;  /* 0x20000074ff747230 */ /* 0x000fe20000004100 */
[----:B------:R-:W-:Y:S01]  /*4150*/  SHF.R.U32.HI R114, RZ, 0x10, R33 ;  /* 0x00000010ff727819 */ /* 0x000fe20000011621 */
[----:B------:R-:W-:Y:S01]  /*4160*/  HADD2.F32 R115, -RZ, R115.H0_H0 ;  /* 0x20000073ff737230 */ /* 0x000fe20000004100 */
[----:B------:R-:W-:Y:S01]  /*4170*/  SHF.R.U64 R36, R36, 0x10, R37 ;  /* 0x0000001024247819 */ /* 0x000fe20000001225 */
[--C-:B--2---:R-:W-:Y:S01]  /*4180*/  HADD2.F32 R37, -RZ, R53.reuse.H0_H0 ;  /* 0x20000035ff257230 */ /* 0x104fe20000004100 */
[----:B------:R-:W-:Y:S01]  /*4190*/  SHF.R.U64 R33, R34, 0x10, R35 ;  /* 0x0000001022217819 */ /* 0x000fe20000001223 */
[----:B------:R-:W-:Y:S01]  /*41a0*/  HADD2.F32 R53, -RZ, R53.H1_H1 ;  /* 0x30000035ff357230 */ /* 0x000fe20000004100 */
[----:B------:R-:W-:Y:S01]  /*41b0*/  SHF.R.U64 R34, R38, 0x10, R39 ;  /* 0x0000001026227819 */ /* 0x000fe20000001227 */
[--C-:B-1----:R-:W-:Y:S01]  /*41c0*/  HADD2.F32 R38, -RZ, R49.reuse.H1_H1 ;  /* 0x30000031ff267230 */ /* 0x102fe20000004100 */
[----:B------:R-:W-:Y:S01]  /*41d0*/  SHF.R.U32.HI R111, RZ, 0x10, R35 ;  /* 0x00000010ff6f7819 */ /* 0x000fe20000011623 */
[----:B------:R-:W-:-:S02]  /*41e0*/  HADD2.F32 R35, -RZ, R49.H0_H0 ;  /* 0x20000031ff237230 */ /* 0x000fc40000004100 */
[-C--:B------:R-:W-:Y:S01]  /*41f0*/  FMUL.FTZ R49, R53, R115.reuse ;  /* 0x0000007335317220 */ /* 0x080fe20000410000 */
[----:B------:R-:W-:Y:S02]  /*4200*/  HADD2.F32 R114, -RZ, R114.H0_H0 ;  /* 0x20000072ff727230 */ /* 0x000fe40000004100 */
[-C--:B------:R-:W-:Y:S01]  /*4210*/  FMUL.FTZ R120, R37, R118.reuse ;  /* 0x0000007625787220 */ /* 0x080fe20000410000 */
[C---:B------:R-:W-:Y:S01]  /*4220*/  FMUL.FTZ R122, R38.reuse, R115 ;  /* 0x00000073267a7220 */ /* 0x040fe20000410000 */
[----:B------:R-:W-:Y:S01]  /*4230*/  SHF.R.U32.HI R39, RZ, 0x10, R39 ;  /* 0x00000010ff277819 */ /* 0x000fe20000011627 */
[C---:B------:R-:W-:Y:S01]  /*4240*/  FMUL.FTZ R118, R35.reuse, R118 ;  /* 0x0000007623767220 */ /* 0x040fe20000410000 */
[----:B------:R-:W-:Y:S01]  /*4250*/  FFMA.FTZ R38, R38, R114, -R49 ;  /* 0x0000007226267223 */ /* 0x000fe20000010831 */
[----:B------:R-:W-:Y:S01]  /*4260*/  FFMA.FTZ R35, R35, R116, -R120 ;  /* 0x0000007423237223 */ /* 0x000fe20000010878 */
[----:B------:R-:W-:Y:S01]  /*4270*/  FFMA.FTZ R114, R53, R114, R122 ;  /* 0x0000007235727223 */ /* 0x000fe2000001007a */
[----:B------:R-:W-:-:S02]  /*4280*/  HADD2.F32 R120, -RZ, R113.H0_H0 ;  /* 0x20000071ff787230 */ /* 0x000fc40000004100 */
[----:B------:R-:W-:Y:S01]  /*4290*/  FFMA.FTZ R37, R37, R116, R118 ;  /* 0x0000007425257223 */ /* 0x000fe20000010076 */
[----:B------:R-:W-:Y:S01]  /*42a0*/  HADD2.F32 R53, -RZ, R55.H0_H0 ;  /* 0x20000037ff357230 */ /* 0x000fe20000004100 */
[----:B------:R-:W-:Y:S01]  /*42b0*/  F2FP.F16.F32.PACK_AB R35, R38, R35 ;  /* 0x000000232623723e */ /* 0x000fe200000000ff */
[----:B------:R-:W-:Y:S02]  /*42c0*/  HADD2.F32 R49, -RZ, R51.H0_H0 ;  /* 0x20000033ff317230 */ /* 0x000fe40000004100 */
[----:B------:R-:W-:Y:S02]  /*42d0*/  HADD2.F32 R55, -RZ, R55.H1_H1 ;  /* 0x30000037ff377230 */ /* 0x000fe40000004100 */
[-C--:B------:R-:W-:Y:S01]  /*42e0*/  FMUL.FTZ R124, R53, R120.reuse ;  /* 0x00000078357c7220 */ /* 0x080fe20000410000 */
[----:B------:R-:W-:Y:S02]  /*42f0*/  HADD2.F32 R122, -RZ, R39.H0_H0 ;  /* 0x20000027ff7a7230 */ /* 0x000fe40000004100 */
[----:B------:R-:W-:Y:S01]  /*4300*/  FMUL.FTZ R120, R49, R120 ;  /* 0x0000007831787220 */ /* 0x000fe20000410000 */
[----:B------:R-:W-:Y:S01]  /*4310*/  HADD2.F32 R116, -RZ, R113.H1_H1 ;  /* 0x30000071ff747230 */ /* 0x000fe20000004100 */
[----:B------:R-:W-:Y:S01]  /*4320*/  F2FP.F16.F32.PACK_AB R37, R114, R37 ;  /* 0x000000257225723e */ /* 0x000fe200000000ff */
[----:B------:R-:W-:-:S02]  /*4330*/  HADD2.F32 R51, -RZ, R51.H1_H1 ;  /* 0x30000033ff337230 */ /* 0x000fc40000004100 */
[----:B------:R-:W-:Y:S01]  /*4340*/  FMUL.FTZ R126, R55, R122 ;  /* 0x0000007a377e7220 */ /* 0x000fe20000410000 */
[----:B------:R-:W-:Y:S02]  /*4350*/  HADD2.F32 R118, -RZ, R111.H0_H0 ;  /* 0x2000006fff767230 */ /* 0x000fe40000004100 */
[-C--:B------:R-:W-:Y:S01]  /*4360*/  FFMA.FTZ R39, R49, R116.reuse, -R124 ;  /* 0x0000007431277223 */ /* 0x080fe2000001087c */
[----:B------:R-:W-:Y:S01]  /*4370*/  FFMA.FTZ R49, R53, R116, R120 ;  /* 0x0000007435317223 */ /* 0x000fe20000010078 */
[C---:B------:R-:W-:Y:S01]  /*4380*/  FMUL.FTZ R122, R51.reuse, R122 ;  /* 0x0000007a337a7220 */ /* 0x040fe20000410000 */
[----:B------:R-:W-:Y:S02]  /*4390*/  HADD2.F32 R111, -RZ, R36.H0_H0 ;  /* 0x20000024ff6f7230 */ /* 0x000fe40000004100 */
[-C--:B------:R-:W-:Y:S01]  /*43a0*/  FFMA.FTZ R116, R51, R118.reuse, -R126 ;  /* 0x0000007633747223 */ /* 0x080fe2000001087e */
[----:B------:R-:W-:Y:S02]  /*43b0*/  HADD2.F32 R51, -RZ, R52.H0_H0 ;  /* 0x20000034ff337230 */ /* 0x000fe40000004100 */
[----:B------:R-:W-:Y:S01]  /*43c0*/  FFMA.FTZ R118, R55, R118, R122 ;  /* 0x0000007637767223 */ /* 0x000fe2000001007a */
[----:B------:R-:W-:-:S02]  /*43d0*/  HADD2.F32 R53, -RZ, R112.H1_H1 ;  /* 0x30000070ff357230 */ /* 0x000fc40000004100 */
[----:B------:R-:W-:Y:S02]  /*43e0*/  HADD2.F32 R36, -RZ, R48.H0_H0 ;  /* 0x20000030ff247230 */ /* 0x000fe40000004100 */
[----:B------:R-:W-:Y:S02]  /*43f0*/  HADD2.F32 R52, -RZ, R52.H1_H1 ;  /* 0x30000034ff347230 */ /* 0x000fe40000004100 */
[----:B------:R-:W-:Y:S02]  /*4400*/  HADD2.F32 R112, -RZ, R112.H0_H0 ;  /* 0x20000070ff707230 */ /* 0x000fe40000004100 */
[----:B------:R-:W-:Y:S02]  /*4410*/  HADD2.F32 R48, -RZ, R48.H1_H1 ;  /* 0x30000030ff307230 */ /* 0x000fe40000004100 */
[-C--:B------:R-:W-:Y:S01]  /*4420*/  FMUL.FTZ R115, R52, R111.reuse ;  /* 0x0000006f34737220 */ /* 0x080fe20000410000 */
[----:B------:R-:W-:Y:S02]  /*4430*/  HADD2.F32 R55, -RZ, R32.H0_H0 ;  /* 0x20000020ff377230 */ /* 0x000fe40000004100 */
[-C--:B------:R-:W-:Y:S01]  /*4440*/  FMUL.FTZ R113, R51, R112.reuse ;  /* 0x0000007033717220 */ /* 0x080fe20000410000 */
[----:B------:R-:W-:Y:S01]  /*4450*/  FMUL.FTZ R112, R36, R112 ;  /* 0x0000007024707220 */ /* 0x000fe20000410000 */
[----:B------:R-:W-:Y:S01]  /*4460*/  FMUL.FTZ R111, R48, R111 ;  /* 0x0000006f306f7220 */ /* 0x000fe20000410000 */
[----:B------:R-:W-:-:S02]  /*4470*/  HADD2.F32 R33, -RZ, R33.H0_H0 ;  /* 0x20000021ff217230 */ /* 0x000fc40000004100 */
[----:B------:R-:W-:Y:S01]  /*4480*/  FFMA.FTZ R32, R36, R53, -R113 ;  /* 0x0000003524207223 */ /* 0x000fe20000010871 */
[-C--:B------:R-:W-:Y:S01]  /*4490*/  FFMA.FTZ R115, R48, R55.reuse, -R115 ;  /* 0x0000003730737223 */ /* 0x080fe20000010873 */
[----:B------:R-:W-:Y:S01]  /*44a0*/  FFMA.FTZ R111, R52, R55, R111 ;  /* 0x00000037346f7223 */ /* 0x000fe2000001006f */
[----:B------:R-:W-:Y:S01]  /*44b0*/  FFMA.FTZ R36, R51, R53, R112 ;  /* 0x0000003533247223 */ /* 0x000fe20000010070 */
[----:B------:R-:W-:Y:S02]  /*44c0*/  HADD2.F32 R55, -RZ, R34.H0_H0 ;  /* 0x20000022ff377230 */ /* 0x000fe40000004100 */
[----:B------:R-:W-:Y:S02]  /*44d0*/  HADD2.F32 R48, -RZ, R54.H0_H0 ;  /* 0x20000036ff307230 */ /* 0x000fe40000004100 */
[----:B------:R-:W-:Y:S01]  /*44e0*/  HADD2.F32 R53, -RZ, R110.H1_H1 ;  /* 0x3000006eff357230 */ /* 0x000fe20000004100 */
[----:B------:R-:W-:Y:S01]  /*44f0*/  F2FP.F16.F32.PACK_AB R52, R111, R36 ;  /* 0x000000246f34723e */ /* 0x000fe200000000ff */
[----:B------:R-:W-:-:S02]  /*4500*/  HADD2.F32 R34, -RZ, R50.H0_H0 ;  /* 0x20000032ff227230 */ /* 0x000fc40000004100 */
[----:B------:R-:W-:Y:S02]  /*4510*/  HADD2.F32 R54, -RZ, R54.H1_H1 ;  /* 0x30000036ff367230 */ /* 0x000fe40000004100 */
[-C--:B------:R-:W-:Y:S01]  /*4520*/  FMUL.FTZ R113, R48, R53.reuse ;  /* 0x0000003530717220 */ /* 0x080fe20000410000 */
[----:B------:R-:W-:Y:S02]  /*4530*/  HADD2.F32 R50, -RZ, R50.H1_H1 ;  /* 0x30000032ff327230 */ /* 0x000fe40000004100 */
[----:B------:R-:W-:Y:S01]  /*4540*/  FMUL.FTZ R53, R34, R53 ;  /* 0x0000003522357220 */ /* 0x000fe20000410000 */
[----:B------:R-:W-:Y:S02]  /*4550*/  HADD2.F32 R51, -RZ, R110.H0_H0 ;  /* 0x2000006eff337230 */ /* 0x000fe40000004100 */
[-C--:B------:R-:W-:Y:S01]  /*4560*/  FMUL.FTZ R117, R54, R55.reuse ;  /* 0x0000003736757220 */ /* 0x080fe20000410000 */
[----:B------:R-:W-:Y:S02]  /*4570*/  FMUL.FTZ R55, R50, R55 ;  /* 0x0000003732377220 */ /* 0x000fe40000410000 */
[-C--:B------:R-:W-:Y:S01]  /*4580*/  FFMA.FTZ R53, R48, R51.reuse, R53 ;  /* 0x0000003330357223 */ /* 0x080fe20000010035 */
[----:B------:R-:W-:Y:S01]  /*4590*/  FFMA.FTZ R113, R34, R51, -R113 ;  /* 0x0000003322717223 */ /* 0x000fe20000010871 */
[-C--:B------:R-:W-:Y:S01]  /*45a0*/  FFMA.FTZ R54, R54, R33.reuse, R55 ;  /* 0x0000002136367223 */ /* 0x080fe20000010037 */
[----:B------:R-:W-:Y:S01]  /*45b0*/  FFMA.FTZ R50, R50, R33, -R117 ;  /* 0x0000002132327223 */ /* 0x000fe20000010875 */
[----:B------:R-:W-:Y:S01]  /*45c0*/  F2FP.F16.F32.PACK_AB R55, R118, R49 ;  /* 0x000000317637723e */ /* 0x000fe200000000ff */
[----:B------:R-:W-:Y:S01]  /*45d0*/  IMAD.MOV.U32 R49, RZ, RZ, R35 ;  /* 0x000000ffff317224 */ /* 0x000fe200078e0023 */
[----:B------:R-:W-:-:S02]  /*45e0*/  F2FP.F16.F32.PACK_AB R51, R116, R39 ;  /* 0x000000277433723e */ /* 0x000fc400000000ff */
[----:B------:R-:W-:Y:S01]  /*45f0*/  F2FP.F16.F32.PACK_AB R54, R54, R53 ;  /* 0x000000353636723e */ /* 0x000fe200000000ff */
[----:B------:R-:W-:Y:S01]  /*4600*/  IMAD.MOV.U32 R53, RZ, RZ, R37 ;  /* 0x000000ffff357224 */ /* 0x000fe200078e0025 */
[----:B------:R-:W-:Y:S02]  /*4610*/  F2FP.F16.F32.PACK_AB R48, R115, R32 ;  /* 0x000000207330723e */ /* 0x000fe400000000ff */
[----:B------:R-:W-:-:S07]  /*4620*/  F2FP.F16.F32.PACK_AB R50, R50, R113 ;  /* 0x000000713232723e */ /* 0x000fce00000000ff */
.L_x_1146:
[----:B------:R-:W-:Y:S05]  /*4630*/  BSYNC B2 ;  /* 0x0000000000027941 */ /* 0x000fea0003800000 */
.L_x_1145:
[----:B------:R-:W-:Y:S02]  /*4640*/  ISETP.GE.AND P5, PT, R109, R100, PT ;  /* 0x000000646d00720c */ /* 0x000fe40003fa6270 */
[----:B------:R-:W-:-:S11]  /*4650*/  P2R R33, PR, RZ, 0x1 ;  /* 0x00000001ff217803 */ /* 0x000fd60000000000 */
[--C-:B------:R-:W-:Y:S02]  /*4660*/  @!P5 SHF.R.S32.HI R32, RZ, 0x1f, R109.reuse ;  /* 0x0000001fff20d819 */ /* 0x100fe4000001146d */
[----:B------:R-:W-:-:S04]  /*4670*/  @!P5 IADD3 R96, P0, P6, R62, R96, R109 ;  /* 0x000000603e60d210 */ /* 0x000fc80007e1e06d */
[----:B------:R-:W-:Y:S02]  /*4680*/  @!P5 IADD3.X R108, R83, R108, R32, P0, P6 ;  /* 0x0000006c536cd210 */ /* 0x000fe400007ec420 */
[CC--:B------:R-:W-:Y:S02]  /*4690*/  LEA R32, P6, R106.reuse, R88.reuse, 0x1 ;  /* 0x000000586a207211 */ /* 0x0c0fe400078c08ff */
[----:B------:R-:W-:Y:S02]  /*46a0*/  ISETP.NE.AND P0, PT, R33, RZ, PT ;  /* 0x000000ff2100720c */ /* 0x000fe40003f05270 */
[----:B------:R-:W-:Y:S02]  /*46b0*/  LEA.HI.X R33, R106, R89, R107, 0x1, P6 ;  /* 0x000000596a217211 */ /* 0x000fe400030f0c6b */
[----:B------:R-:W-:-:S03]  /*46c0*/  @!P5 LEA R34, P6, R96, R88, 0x1 ;  /* 0x000000586022d211 */ /* 0x000fc600078c08ff */
[----:B-1----:R1:W-:Y:S01]  /*46d0*/  STG.E.128 desc[UR38][R32.64], R48 ;  /* 0x0000003020007986 */ /* 0x0023e2000c101d26 */
[----:B------:R-:W-:-:S05]  /*46e0*/  @!P5 LEA.HI.X R35, R96, R89, R108, 0x1, P6 ;  /* 0x000000596023d211 */ /* 0x000fca00030f0c6c */
[----:B--2---:R1:W-:Y:S04]  /*46f0*/  @!P5 STG.E.128 desc[UR38][R34.64], R52 ;  /* 0x000000342200d986 */ /* 0x0043e8000c101d26 */
.L_x_1144:
[----:B------:R-:W-:Y:S05]  /*4700*/  BSYNC B1 ;  /* 0x0000000000017941 */ /* 0x000fea0003800000 */
.L_x_1143:
[----:B-1----:R-:W-:Y:S02]  /*4710*/  VIADD R33, R17, 0x60 ;  /* 0x0000006011217836 */ /* 0x002fe40000000000 */
[-C--:B------:R-:W-:Y:S02]  /*4720*/  IMAD R32, R73, R94.reuse, RZ ;  /* 0x0000005e49207224 */ /* 0x080fe400078e02ff */
[C---:B------:R-:W-:Y:S01]  /*4730*/  IMAD.WIDE.U32 R92, R33.reuse, R94, R92 ;  /* 0x0000005e215c7225 */ /* 0x040fe200078e005c */
[----:B------:R-:W-:-:S03]  /*4740*/  ISETP.GE.OR P5, PT, R33, R91, P1 ;  /* 0x0000005b2100720c */ /* 0x000fc60000fa6670 */
[----:B------:R-:W-:-:S10]  /*4750*/  IMAD R95, R33, R95, R32 ;  /* 0x0000005f215f7224 */ /* 0x000fd400078e0220 */
[----:B------:R-:W-:Y:S05]  /*4760*/  @P5 BRA `(.L_x_1131) ;  /* 0x0000000800505947 */ /* 0x000fea0003800000 */
[----:B------:R-:W2:Y:S01]  /*4770*/  LDL R34, [R1+0x28] ;  /* 0x0000280001227983 */ /* 0x000ea20000100800 */
[----:B------:R-:W-:Y:S01]  /*4780*/  IMAD.IADD R50, R93, 0x1, R95 ;  /* 0x000000015d327824 */ /* 0x000fe200078e025f */
[----:B------:R-:W-:Y:S01]  /*4790*/  IADD3 R32, P5, P6, R62, R92, R31 ;  /* 0x0000005c3e207210 */ /* 0x000fe20007ebe01f */
[----:B------:R-:W-:Y:S01]  /*47a0*/  BSSY B1, `(.L_x_1147) ;  /* 0x000006a000017945 */ /* 0x000fe20003800000 */
[----:B------:R-:W-:Y:S02]  /*47b0*/  SEL R102, R69, R102, !P0 ;  /* 0x0000006645667207 */ /* 0x000fe40004000000 */
[----:B------:R-:W-:Y:S02]  /*47c0*/  IADD3.X R33, R83, R50, R5, P5, P6 ;  /* 0x0000003253217210 */ /* 0x000fe40002fec405 */
[----:B------:R-:W-:-:S04]  /*47d0*/  LEA R48, P5, R32, R88, 0x1 ;  /* 0x0000005820307211 */ /* 0x000fc800078a08ff */
[----:B------:R-:W-:Y:S02]  /*47e0*/  LEA.HI.X R49, R32, R89, R33, 0x1, P5 ;  /* 0x0000005920317211 */ /* 0x000fe400028f0c21 */
[----:B------:R-:W-:-:S04]  /*47f0*/  SHF.R.S32.HI R33, RZ, 0x1f, R102 ;  /* 0x0000001fff217819 */ /* 0x000fc80000011466 */
[----:B------:R-:W-:-:S04]  /*4800*/  LEA.HI R33, R33, R102, RZ, 0x4 ;  /* 0x0000006621217211 */ /* 0x000fc800078f20ff */
[----:B------:R-:W-:-:S05]  /*4810*/  LEA.HI.SX32 R33, R33, R66, 0x1c ;  /* 0x0000004221217211 */ /* 0x000fca00078fe2ff */
[----:B------:R-:W-:Y:S02]  /*4820*/  IMAD.SHL.U32 R51, R33, 0x8, RZ ;  /* 0x0000000821337824 */ /* 0x000fe400078e00ff */
[----:B------:R-:W-:-:S03]  /*4830*/  IMAD R33, R18, 0x2000, R3 ;  /* 0x0000200012217824 */ /* 0x000fc600078e0203 */
[----:B------:R-:W-:Y:S01]  /*4840*/  LOP3.LUT R32, R70, 0x38, R51, 0xf8, !PT ;  /* 0x0000003846207812 */ /* 0x000fe200078ef833 */
[----:B------:R-:W-:-:S03]  /*4850*/  IMAD R33, R33, 0x2, R2 ;  /* 0x0000000221217824 */ /* 0x000fc600078e0202 */
[----:B------:R-:W-:-:S05]  /*4860*/  LOP3.LUT R32, R32, R99, RZ, 0x3c, !PT ;  /* 0x0000006320207212 */ /* 0x000fca00078e3cff */
[----:B--2---:R-:W-:-:S04]  /*4870*/  IMAD.IADD R35, R34, 0x1, R32 ;  /* 0x0000000122237824 */ /* 0x004fc800078e0220 */
[----:B------:R-:W-:-:S04]  /*4880*/  IMAD R35, R18, 0x2000, R35 ;  /* 0x0000200012237824 */ /* 0x000fc800078e0223 */
[----:B------:R-:W-:Y:S02]  /*4890*/  IMAD R36, R35, 0x2, R2 ;  /* 0x0000000223247824 */ /* 0x000fe400078e0202 */
[----:B------:R-:W1:Y:S04]  /*48a0*/  LDS.128 R32, [R33+0xe400] ;  /* 0x00e4000021207984 */ /* 0x000e680000000c00 */
[----:B------:R-:W2:Y:S01]  /*48b0*/  LDS.128 R36, [R36+0xe400] ;  /* 0x00e4000024247984 */ /* 0x000ea20000000c00 */
[----:B------:R-:W-:Y:S05]  /*48c0*/  @P4 BRA `(.L_x_1148) ;  /* 0x00000004005c4947 */ /* 0x000fea0003800000 */
[----:B------:R-:W-:Y:S02]  /*48d0*/  SHF.R.U64 R52, R40, 0x10, R41 ;  /* 0x0000001028347819 */ /* 0x000fe40000001229 */
[----:B------:R-:W-:Y:S01]  /*48e0*/  SHF.R.U64 R40, R42, 0x10, R43 ;  /* 0x000000102a287819 */ /* 0x000fe2000000122b */
[----:B-1----:R-:W-:Y:S01]  /*48f0*/  IMAD.MOV.U32 R42, RZ, RZ, R32 ;  /* 0x000000ffff2a7224 */ /* 0x002fe200078e0020 */
[----:B------:R-:W-:Y:S01]  /*4900*/  SHF.R.U32.HI R54, RZ, 0x10, R45 ;  /* 0x00000010ff367819 */ /* 0x000fe2000001162d */
[----:B--2---:R-:W-:Y:S01]  /*4910*/  IMAD.MOV.U32 R32, RZ, RZ, R37 ;  /* 0x000000ffff207224 */ /* 0x004fe200078e0025 */
[----:B------:R-:W-:Y:S01]  /*4920*/  SHF.R.U32.HI R53, RZ, 0x10, R41 ;  /* 0x00000010ff357819 */ /* 0x000fe20000011629 */
[----:B------:R-:W-:Y:S01]  /*4930*/  IMAD.MOV.U32 R37, RZ, RZ, R35 ;  /* 0x000000ffff257224 */ /* 0x000fe200078e0023 */
[----:B------:R-:W-:Y:S01]  /*4940*/  SHF.R.U64 R44, R44, 0x10, R45 ;  /* 0x000000102c2c7819 */ /* 0x000fe2000000122d */
[----:B------:R-:W-:Y:S01]  /*4950*/  HADD2.F32 R54, -RZ, R54.H0_H0 ;  /* 0x20000036ff367230 */ /* 0x000fe20000004100 */
[----:B------:R-:W-:Y:S01]  /*4960*/  SHF.R.U32.HI R95, RZ, 0x10, R43 ;  /* 0x00000010ff5f7819 */ /* 0x000fe2000001162b */
[----:B------:R-:W-:Y:S01]  /*4970*/  IMAD.MOV.U32 R43, RZ, RZ, R36 ;  /* 0x000000ffff2b7224 */ /* 0x000fe200078e0024 */
[--C-:B------:R-:W-:Y:S01]  /*4980*/  SHF.R.U64 R41, R46, 0x10, R47.reuse ;  /* 0x000000102e297819 */ /* 0x100fe2000000122f */
[----:B------:R-:W-:Y:S01]  /*4990*/  HADD2.F32 R36, -RZ, R32.H0_H0 ;  /* 0x20000020ff247230 */ /* 0x000fe20000004100 */
[----:B------:R-:W-:Y:S01]  /*49a0*/  SHF.R.U32.HI R55, RZ, 0x10, R47 ;  /* 0x00000010ff377819 */ /* 0x000fe2000001162f */
[--C-:B------:R-:W-:Y:S01]  /*49b0*/  HADD2.F32 R47, -RZ, R105.reuse.H0_H0 ;  /* 0x20000069ff2f7230 */ /* 0x100fe20000004100 */
[----:B------:R-:W-:Y:S01]  /*49c0*/  MOV R45, R39 ;  /* 0x00000027002d7202 */ /* 0x000fe20000000f00 */
[----:B------:R-:W-:-:S02]  /*49d0*/  HADD2.F32 R105, -RZ, R105.H1_H1 ;  /* 0x30000069ff697230 */ /* 0x000fc40000004100 */
[----:B------:R-:W-:Y:S02]  /*49e0*/  HADD2.F32 R39, -RZ, R32.H1_H1 ;  /* 0x30000020ff277230 */ /* 0x000fe40000004100 */
[--C-:B------:R-:W-:Y:S02]  /*49f0*/  HADD2.F32 R32, -RZ, R33.reuse.H0_H0 ;  /* 0x20000021ff207230 */ /* 0x100fe40000004100 */
[----:B------:R-:W-:Y:S02]  /*4a00*/  HADD2.F32 R35, -RZ, R33.H1_H1 ;  /* 0x30000021ff237230 */ /* 0x000fe40000004100 */
[-C--:B------:R-:W-:Y:S01]  /*4a10*/  FMUL.FTZ R33, R36, R105.reuse ;  /* 0x0000006924217220 */ /* 0x080fe20000410000 */
[----:B------:R-:W-:Y:S02]  /*4a20*/  HADD2.F32 R46, -RZ, R53.H0_H0 ;  /* 0x20000035ff2e7230 */ /* 0x000fe40000004100 */
[C---:B------:R-:W-:Y:S01]  /*4a30*/  FMUL.FTZ R105, R32.reuse, R105 ;  /* 0x0000006920697220 */ /* 0x040fe20000410000 */
[-C--:B------:R-:W-:Y:S01]  /*4a40*/  FMUL.FTZ R94, R39, R54.reuse ;  /* 0x00000036275e7220 */ /* 0x080fe20000410000 */
[C---:B------:R-:W-:Y:S01]  /*4a50*/  FMUL.FTZ R54, R35.reuse, R54 ;  /* 0x0000003623367220 */ /* 0x040fe20000410000 */
[-C--:B------:R-:W-:Y:S01]  /*4a60*/  FFMA.FTZ R32, R32, R47.reuse, -R33 ;  /* 0x0000002f20207223 */ /* 0x080fe20000010821 */
[----:B------:R-:W-:Y:S01]  /*4a70*/  FFMA.FTZ R33, R36, R47, R105 ;  /* 0x0000002f24217223 */ /* 0x000fe20000010069 */
[-C--:B------:R-:W-:Y:S01]  /*4a80*/  FFMA.FTZ R35, R35, R46.reuse, -R94 ;  /* 0x0000002e23237223 */ /* 0x080fe2000001085e */
[----:B------:R-:W-:Y:S01]  /*4a90*/  FFMA.FTZ R36, R39, R46, R54 ;  /* 0x0000002e27247223 */ /* 0x000fe20000010036 */
[----:B------:R-:W-:-:S02]  /*4aa0*/  HADD2.F32 R53, -RZ, R104.H1_H1 ;  /* 0x30000068ff357230 */ /* 0x000fc40000004100 */
[--C-:B------:R-:W-:Y:S01]  /*4ab0*/  HADD2.F32 R46, -RZ, R45.reuse.H0_H0 ;  /* 0x2000002dff2e7230 */ /* 0x100fe20000004100 */
[----:B------:R-:W-:Y:S01]  /*4ac0*/  F2FP.F16.F32.PACK_AB R35, R35, R32 ;  /* 0x000000202323723e */ /* 0x000fe200000000ff */
[----:B------:R-:W-:Y:S02]  /*4ad0*/  HADD2.F32 R45, -RZ, R45.H1_H1 ;  /* 0x3000002dff2d7230 */ /* 0x000fe40000004100 */
[----:B------:R-:W-:Y:S02]  /*4ae0*/  HADD2.F32 R94, -RZ, R55.H0_H0 ;  /* 0x20000037ff5e7230 */ /* 0x000fe40000004100 */
[----:B------:R-:W-:Y:S01]  /*4af0*/  FMUL.FTZ R96, R46, R53 ;  /* 0x000000352e607220 */ /* 0x000fe20000410000 */
[----:B------:R-:W-:Y:S02]  /*4b00*/  HADD2.F32 R47, -RZ, R101.H1_H1 ;  /* 0x30000065ff2f7230 */ /* 0x000fe40000004100 */
[--C-:B------:R-:W-:Y:S02]  /*4b10*/  HADD2.F32 R39, -RZ, R37.reuse.H0_H0 ;  /* 0x20000025ff277230 */ /* 0x100fe40000004100 */
[----:B------:R-:W-:Y:S01]  /*4b20*/  FMUL.FTZ R102, R45, R94 ;  /* 0x0000005e2d667220 */ /* 0x000fe20000410000 */
[----:B------:R-:W-:-:S02]  /*4b30*/  HADD2.F32 R37, -RZ, R37.H1_H1 ;  /* 0x30000025ff257230 */ /* 0x000fc40000004100 */
[----:B------:R-:W-:Y:S02]  /*4b40*/  HADD2.F32 R54, -RZ, R95.H0_H0 ;  /* 0x2000005fff367230 */ /* 0x000fe40000004100 */
[C---:B------:R-:W-:Y:S01]  /*4b50*/  FMUL.FTZ R53, R39.reuse, R53 ;  /* 0x0000003527357220 */ /* 0x040fe20000410000 */
[-C--:B------:R-:W-:Y:S01]  /*4b60*/  FFMA.FTZ R96, R39, R47.reuse, -R96 ;  /* 0x0000002f27607223 */ /* 0x080fe20000010860 */
[C---:B------:R-:W-:Y:S01]  /*4b70*/  FMUL.FTZ R94, R37.reuse, R94 ;  /* 0x0000005e255e7220 */ /* 0x040fe20000410000 */
[----:B------:R-:W-:Y:S02]  /*4b80*/  HADD2.F32 R104, -RZ, R104.H0_H0 ;  /* 0x20000068ff687230 */ /* 0x000fe40000004100 */
[----:B------:R-:W-:Y:S01]  /*4b90*/  FFMA.FTZ R95, R37, R54, -R102 ;  /* 0x00000036255f7223 */ /* 0x000fe20000010866 */
[----:B------:R-:W-:Y:S02]  /*4ba0*/  HADD2.F32 R39, -RZ, R43.H0_H0 ;  /* 0x2000002bff277230 */ /* 0x000fe40000004100 */
[----:B------:R-:W-:Y:S01]  /*4bb0*/  FFMA.FTZ R55, R46, R47, R53 ;  /* 0x0000002f2e377223 */ /* 0x000fe20000010035 */
[----:B------:R-:W-:-:S02]  /*4bc0*/  HADD2.F32 R44, -RZ, R44.H0_H0 ;  /* 0x2000002cff2c7230 */ /* 0x000fc40000004100 */
[----:B------:R-:W-:Y:S01]  /*4bd0*/  FFMA.FTZ R94, R45, R54, R94 ;  /* 0x000000362d5e7223 */ /* 0x000fe2000001005e */
[--C-:B------:R-:W-:Y:S02]  /*4be0*/  HADD2.F32 R37, -RZ, R42.reuse.H0_H0 ;  /* 0x2000002aff257230 */ /* 0x100fe40000004100 */
[----:B------:R-:W-:Y:S01]  /*4bf0*/  FMUL.FTZ R54, R39, R104 ;  /* 0x0000006827367220 */ /* 0x000fe20000410000 */
[----:B------:R-:W-:Y:S01]  /*4c00*/  HADD2.F32 R43, -RZ, R43.H1_H1 ;  /* 0x3000002bff2b7230 */ /* 0x000fe20000004100 */
[----:B------:R-:W-:Y:S01]  /*4c10*/  F2FP.F16.F32.PACK_AB R95, R95, R96 ;  /* 0x000000605f5f723e */ /* 0x000fe200000000ff */
[----:B------:R-:W-:Y:S02]  /*4c20*/  HADD2.F32 R42, -RZ, R42.H1_H1 ;  /* 0x3000002aff2a7230 */ /* 0x000fe40000004100 */
[----:B------:R-:W-:Y:S01]  /*4c30*/  FMUL.FTZ R104, R37, R104 ;  /* 0x0000006825687220 */ /* 0x000fe20000410000 */
[----:B------:R-:W-:Y:S02]  /*4c40*/  HADD2.F32 R46, -RZ, R101.H0_H0 ;  /* 0x20000065ff2e7230 */ /* 0x000fe40000004100 */
[----:B------:R-:W-:Y:S01]  /*4c50*/  FMUL.FTZ R45, R43, R44 ;  /* 0x0000002c2b2d7220 */ /* 0x000fe20000410000 */
[----:B------:R-:W-:-:S02]  /*4c60*/  HADD2.F32 R52, -RZ, R52.H0_H0 ;  /* 0x20000034ff347230 */ /* 0x000fc40000004100 */
[C---:B------:R-:W-:Y:S01]  /*4c70*/  FMUL.FTZ R44, R42.reuse, R44 ;  /* 0x0000002c2a2c7220 */ /* 0x040fe20000410000 */
[-C--:B------:R-:W-:Y:S01]  /*4c80*/  FFMA.FTZ R104, R39, R46.reuse, R104 ;  /* 0x0000002e27687223 */ /* 0x080fe20000010068 */
[----:B------:R-:W-:Y:S02]  /*4c90*/  FFMA.FTZ R54, R37, R46, -R54 ;  /* 0x0000002e25367223 */ /* 0x000fe40000010836 */
[-C--:B------:R-:W-:Y:S01]  /*4ca0*/  FFMA.FTZ R47, R43, R52.reuse, R44 ;  /* 0x000000342b2f7223 */ /* 0x080fe2000001002c */
[----:B------:R-:W-:Y:S02]  /*4cb0*/  HADD2.F32 R39, -RZ, R38.H0_H0 ;  /* 0x20000026ff277230 */ /* 0x000fe40000004100 */
[----:B------:R-:W-:Y:S01]  /*4cc0*/  FFMA.FTZ R45, R42, R52, -R45 ;  /* 0x000000342a2d7223 */ /* 0x000fe2000001082d */
[----:B------:R-:W-:Y:S02]  /*4cd0*/  HADD2.F32 R44, -RZ, R103.H1_H1 ;  /* 0x30000067ff2c7230 */ /* 0x000fe40000004100 */
[----:B------:R-:W-:-:S02]  /*4ce0*/  HADD2.F32 R43, -RZ, R41.H0_H0 ;  /* 0x20000029ff2b7230 */ /* 0x000fc40000004100 */
[----:B------:R-:W-:Y:S01]  /*4cf0*/  HADD2.F32 R37, -RZ, R34.H0_H0 ;  /* 0x20000022ff257230 */ /* 0x000fe20000004100 */
[----:B------:R-:W-:Y:S01]  /*4d00*/  F2FP.F16.F32.PACK_AB R32, R45, R54 ;  /* 0x000000362d20723e */ /* 0x000fe200000000ff */
[----:B------:R-:W-:Y:S02]  /*4d10*/  HADD2.F32 R38, -RZ, R38.H1_H1 ;  /* 0x30000026ff267230 */ /* 0x000fe40000004100 */
[----:B------:R-:W-:Y:S02]  /*4d20*/  HADD2.F32 R34, -RZ, R34.H1_H1 ;  /* 0x30000022ff227230 */ /* 0x000fe40000004100 */
[----:B------:R-:W-:Y:S02]  /*4d30*/  HADD2.F32 R41, -RZ, R40.H0_H0 ;  /* 0x20000028ff297230 */ /* 0x000fe40000004100 */
[-C--:B------:R-:W-:Y:S01]  /*4d40*/  FMUL.FTZ R40, R39, R44.reuse ;  /* 0x0000002c27287220 */ /* 0x080fe20000410000 */
[----:B------:R-:W-:Y:S02]  /*4d50*/  HADD2.F32 R42, -RZ, R103.H0_H0 ;  /* 0x20000067ff2a7230 */ /* 0x000fe40000004100 */
[-C--:B------:R-:W-:Y:S01]  /*4d60*/  FMUL.FTZ R53, R38, R43.reuse ;  /* 0x0000002b26357220 */ /* 0x080fe20000410000 */
[C---:B------:R-:W-:Y:S01]  /*4d70*/  FMUL.FTZ R44, R37.reuse, R44 ;  /* 0x0000002c252c7220 */ /* 0x040fe20000410000 */
[----:B------:R-:W-:Y:S01]  /*4d80*/  FMUL.FTZ R43, R34, R43 ;  /* 0x0000002b222b7220 */ /* 0x000fe20000410000 */
[----:B------:R-:W-:-:S02]  /*4d90*/  FFMA.FTZ R40, R37, R42, -R40 ;  /* 0x0000002a25287223 */ /* 0x000fc40000010828 */
[----:B------:R-:W-:Y:S01]  /*4da0*/  FFMA.FTZ R44, R39, R42, R44 ;  /* 0x0000002a272c7223 */ /* 0x000fe2000001002c */
[-C--:B------:R-:W-:Y:S01]  /*4db0*/  FFMA.FTZ R53, R34, R41.reuse, -R53 ;  /* 0x0000002922357223 */ /* 0x080fe20000010835 */
[----:B------:R-:W-:Y:S01]  /*4dc0*/  FFMA.FTZ R43, R38, R41, R43 ;  /* 0x00000029262b7223 */ /* 0x000fe2000001002b */
[----:B------:R-:W-:Y:S01]  /*4dd0*/  F2FP.F16.F32.PACK_AB R37, R36, R33 ;  /* 0x000000212425723e */ /* 0x000fe200000000ff */
[----:B------:R-:W-:Y:S01]  /*4de0*/  IMAD.MOV.U32 R33, RZ, RZ, R35 ;  /* 0x000000ffff217224 */ /* 0x000fe200078e0023 */
[----:B------:R-:W-:Y:S01]  /*4df0*/  F2FP.F16.F32.PACK_AB R39, R94, R55 ;  /* 0x000000375e27723e */ /* 0x000fe200000000ff */
[----:B------:R-:W-:Y:S01]  /*4e00*/  IMAD.MOV.U32 R35, RZ, RZ, R95 ;  /* 0x000000ffff237224 */ /* 0x000fe200078e005f */
[----:B------:R-:W-:Y:S02]  /*4e10*/  F2FP.F16.F32.PACK_AB R36, R47, R104 ;  /* 0x000000682f24723e */ /* 0x000fe400000000ff */
[----:B------:R-:W-:Y:S02]  /*4e20*/  F2FP.F16.F32.PACK_AB R34, R53, R40 ;  /* 0x000000283522723e */ /* 0x000fe400000000ff */
[----:B------:R-:W-:-:S07]  /*4e30*/  F2FP.F16.F32.PACK_AB R38, R43, R44 ;  /* 0x0000002c2b26723e */ /* 0x000fce00000000ff */
.L_x_1148:
[----:B------:R-:W-:Y:S05]  /*4e40*/  BSYNC B1 ;  /* 0x0000000000017941 */ /* 0x000fea0003800000 */
.L_x_1147:
[----:B-1----:R1:W-:Y:S01]  /*4e50*/  STG.E.128 desc[UR38][R48.64], R32 ;  /* 0x0000002030007986 */ /* 0x0023e2000c101d26 */
[----:B------:R-:W-:-:S13]  /*4e60*/  ISETP.GE.AND P4, PT, R51, R100, PT ;  /* 0x000000643300720c */ /* 0x000fda0003f86270 */
[----:B------:R-:W-:Y:S05]  /*4e70*/  @P4 BRA `(.L_x_1131) ;  /* 0x00000000008c4947 */ /* 0x000fea0003800000 */
[--C-:B-1----:R-:W-:Y:S02]  /*4e80*/  SHF.R.S32.HI R32, RZ, 0x1f, R51.reuse ;  /* 0x0000001fff207819 */ /* 0x102fe40000011433 */
[----:B------:R-:W-:-:S04]  /*4e90*/  IADD3 R51, P4, P5, R62, R92, R51 ;  /* 0x0000005c3e337210 */ /* 0x000fc80007d9e033 */
[----:B------:R-:W-:Y:S02]  /*4ea0*/  IADD3.X R50, R83, R50, R32, P4, P5 ;  /* 0x0000003253327210 */ /* 0x000fe400027ea420 */
[----:B------:R-:W-:-:S04]  /*4eb0*/  LEA R88, P4, R51, R88, 0x1 ;  /* 0x0000005833587211 */ /* 0x000fc800078808ff */
[----:B------:R-:W-:-:S05]  /*4ec0*/  LEA.HI.X R89, R51, R89, R50, 0x1, P4 ;  /* 0x0000005933597211 */ /* 0x000fca00020f0c32 */
[----:B--2---:R1:W-:Y:S01]  /*4ed0*/  STG.E.128 desc[UR38][R88.64], R36 ;  /* 0x0000002458007986 */ /* 0x0043e2000c101d26 */
[----:B------:R-:W-:Y:S05]  /*4ee0*/  BRA `(.L_x_1131) ;  /* 0x0000000000707947 */ /* 0x000fea0003800000 */
.L_x_1114:
[----:B------:R-:W-:-:S06]  /*4ef0*/  UISETP.NE.AND UP0, UPT, UR37, 0x3, UPT ;  /* 0x000000032500788c */ /* 0x000fcc000bf05270 */
[----:B------:R-:W-:-:S13]  /*4f00*/  PLOP3.LUT P3, PT, PT, PT, UP0, 0x80, 0x0 ;  /* 0x000000000000781c */ /* 0x000fda0003f6f008 */
[----:B------:R-:W-:Y:S05]  /*4f10*/  @!P3 BRA `(.L_x_1149) ;  /* 0x000000000004b947 */ /* 0x000fea0003800000 */
[----:B------:R-:W-:Y:S01]  /*4f20*/  BPT.TRAP 0x1 ;  /* 0x000000040000795c */ /* 0x000fe20000300000 */
.L_x_1149:
[----:B------:R-:W2:Y:S01]  /*4f30*/  LDL R32, [R1] ;  /* 0x0000000001207983 */ /* 0x000ea20000100800 */
[----:B------:R-:W-:Y:S01]  /*4f40*/  IMAD R86, R18, 0x8, R2 ;  /* 0x0000000812567824 */ /* 0x000fe200078e0202 */
[----:B------:R-:W-:Y:S01]  /*4f50*/  BSSY B1, `(.L_x_1150) ;  /* 0x0000006000017945 */ /* 0x000fe20003800000 */
[----:B------:R-:W-:-:S05]  /*4f60*/  IMAD R91, R25, -0x80, R30 ;  /* 0xffffff80195b7824 */ /* 0x000fca00078e021e */
[----:B------:R-:W-:Y:S02]  /*4f70*/  VIMNMX R91, R91, 0x80, PT ;  /* 0x000000805b5b7848 */ /* 0x000fe40003fe0100 */
[----:B--2---:R-:W-:-:S04]  /*4f80*/  SHF.L.U32 R98, R32, 0x1f, RZ ;  /* 0x0000001f20627819 */ /* 0x004fc800000006ff */
[----:B------:R-:W0:Y:S02]  /*4f90*/  SYNCS.PHASECHK.TRANS64.TRYWAIT P4, [R86+URZ+0x16890], R98 ;  /* 0x01689062560075a7 */ /* 0x000e24000808017f */
[----:B0-----:R-:W-:Y:S05]  /*4fa0*/  @!P4 BRA `(.L_x_1151) ;  /* 0x0000018c0030c947 */ /* 0x001fea0003800000 */
.L_x_1431:
[----:B------:R-:W-:Y:S05]  /*4fb0*/  BSYNC B1 ;  /* 0x0000000000017941 */ /* 0x000fea0003800000 */
.L_x_1150:
[----:B------:R-:W-:Y:S01]  /*4fc0*/  ISETP.GE.AND P4, PT, R17, R91, PT ;  /* 0x0000005b1100720c */ /* 0x000fe20003f86270 */
[----:B------:R-:W-:-:S12]  /*4fd0*/  BSSY B1, `(.L_x_1152) ;  /* 0x0000006000017945 */ /* 0x000fd80003800000 */
[----:B------:R-:W-:Y:S05]  /*4fe0*/  @P4 BRA `(.L_x_1153) ;  /* 0x0000000000104947 */ /* 0x000fea0003800000 */
[----:B------:R-:W1:Y:S04]  /*4ff0*/  @!P1 LDS.128 R32, [R90+0xe000] ;  /* 0x00e000005a209984 */ /* 0x000e680000000c00 */
[----:B------:R-:W2:Y:S04]  /*5000*/  @!P2 LDS.128 R36, [R87+0xe000] ;  /* 0x00e000005724a984 */ /* 0x000ea80000000c00 */
[----:B-1----:R1:W-:Y:S04]  /*5010*/  @!P1 STG.E.128 desc[UR38][R42.64], R32 ;  /* 0x000000202a009986 */ /* 0x0023e8000c101d26 */
[----:B--2---:R1:W-:Y:S02]  /*5020*/  @!P2 STG.E.128 desc[UR38][R42.64+0x40], R36 ;  /* 0x000040242a00a986 */ /* 0x0043e4000c101d26 */
.L_x_1153:
[----:B------:R-:W-:Y:S05]  /*5030*/  BSYNC B1 ;  /* 0x0000000000017941 */ /* 0x000fea0003800000 */
.L_x_1152:
[----:B-1----:R-:W-:-:S05]  /*5040*/  VIADD R32, R17, 0x60 ;  /* 0x0000006011207836 */ /* 0x002fca0000000000 */
[----:B------:R-:W-:-:S13]  /*5050*/  ISETP.GE.AND P4, PT, R32, R91, PT ;  /* 0x0000005b2000720c */ /* 0x000fda0003f86270 */
[----:B------:R-:W-:Y:S05]  /*5060*/  @P4 BRA `(.L_x_1131) ;  /* 0x0000000000104947 */ /* 0x000fea0003800000 */
[----:B------:R-:W1:Y:S04]  /*5070*/  @!P1 LDS.128 R32, [R90+0x11000] ;  /* 0x011000005a209984 */ /* 0x000e680000000c00 */
[----:B------:R-:W2:Y:S04]  /*5080*/  @!P2 LDS.128 R36, [R87+0x11000] ;  /* 0x011000005724a984 */ /* 0x000ea80000000c00 */
[----:B-1----:R1:W-:Y:S04]  /*5090*/  @!P1 STG.E.128 desc[UR38][R40.64], R32 ;  /* 0x0000002028009986 */ /* 0x0023e8000c101d26 */
[----:B--2---:R1:W-:Y:S02]  /*50a0*/  @!P2 STG.E.128 desc[UR38][R40.64+0x40], R36 ;  /* 0x000040242800a986 */ /* 0x0043e4000c101d26 */
.L_x_1131:
[----:B------:R-:W-:Y:S05]  /*50b0*/  BSYNC B0 ;  /* 0x0000000000007941 */ /* 0x000fea0003800000 */
.L_x_1113:
[----:B-1234-:R-:W1:Y:S01]  /*50c0*/  S2R R32, SR_TID.X ;  /* 0x0000000000207919 */ /* 0x01ee620000002100 */
        /* <DEDUP_REMOVED lines=16> */
.L_x_1155:
[----:B------:R-:W-:Y:S05]  /*51d0*/  BSYNC B0 ;  /* 0x0000000000007941 */ /* 0x000fea0003800000 */
.L_x_1154:
[----:B------:R-:W2:Y:S01]  /*51e0*/  SYNCS.PHASECHK.TRANS64.TRYWAIT P3, [R86+URZ+0x168b0], R98 ;  /* 0x0168b062560075a7 */ /* 0x000ea2000806017f */
[----:B------:R-:W-:Y:S01]  /*51f0*/  ULDC UR40, c[0x0][0x2e4] ;  /* 0x0000b90000287ab9 */ /* 0x000fe20000000800 */
[----:B------:R-:W-:Y:S01]  /*5200*/  ULDC.64 UR44, c[0x0][0x318] ;  /* 0x0000c600002c7ab9 */ /* 0x000fe20000000a00 */
[----:B------:R-:W-:Y:S01]  /*5210*/  ULDC.64 UR42, c[0x0][0x308] ;  /* 0x0000c200002a7ab9 */ /* 0x000fe20000000a00 */
[----:B------:R-:W-:Y:S01]  /*5220*/  BSSY B0, `(.L_x_1156) ;  /* 0x0000003000007945 */ /* 0x000fe20003800000 */
[----:B------:R-:W-:-:S03]  /*5230*/  IMAD.WIDE R36, R25, 0x80, R10 ;  /* 0x0000008019247825 */ /* 0x000fc600078e020a */
[----:B--2---:R-:W-:Y:S05]  /*5240*/  @!P3 BRA `(.L_x_1157) ;  /* 0x00000188009cb947 */ /* 0x004fea0003800000 */
.L_x_1432:
[----:B------:R-:W-:Y:S05]  /*5250*/  BSYNC B0 ;  /* 0x0000000000007941 */ /* 0x000fea0003800000 */
.L_x_1156:
[----:B------:R-:W-:Y:S01]  /*5260*/  ISETP.GE.AND P3, PT, R17, R91, PT ;  /* 0x0000005b1100720c */ /* 0x000fe20003f66270 */
[----:B------:R-:W-:-:S12]  /*5270*/  BSSY B0, `(.L_x_1158) ;  /* 0x0000010000007945 */ /* 0x000fd80003800000 */
[----:B------:R-:W-:Y:S05]  /*5280*/  @P3 BRA `(.L_x_1159) ;  /* 0x0000000000383947 */ /* 0x000fea0003800000 */
[----:B------:R-:W-:Y:S02]  /*5290*/  IMAD R35, R37, UR44, RZ ;  /* 0x0000002c25237c24 */ /* 0x000fe4000f8e02ff */
[----:B-1----:R-:W-:Y:S02]  /*52a0*/  IMAD.MOV.U32 R32, RZ, RZ, R58 ;  /* 0x000000ffff207224 */ /* 0x002fe400078e003a */
[----:B------:R-:W-:Y:S02]  /*52b0*/  IMAD.MOV.U32 R33, RZ, RZ, R0 ;  /* 0x000000ffff217224 */ /* 0x000fe400078e0000 */
[C---:B------:R-:W-:Y:S02]  /*52c0*/  IMAD R35, R36.reuse, UR45, R35 ;  /* 0x0000002d24237c24 */ /* 0x040fe4000f8e0223 */
[----:B------:R-:W-:-:S04]  /*52d0*/  IMAD.WIDE.U32 R32, R36, UR44, R32 ;  /* 0x0000002c24207c25 */ /* 0x000fc8000f8e0020 */
[----:B------:R-:W-:Y:S01]  /*52e0*/  IMAD.IADD R33, R33, 0x1, R35 ;  /* 0x0000000121217824 */ /* 0x000fe200078e0223 */
[----:B------:R-:W-:-:S04]  /*52f0*/  LEA R38, P3, R32, UR42, 0x1 ;  /* 0x0000002a20267c11 */ /* 0x000fc8000f8608ff */
[----:B------:R-:W-:Y:S02]  /*5300*/  LEA.HI.X R39, R32, UR43, R33, 0x1, P3 ;  /* 0x0000002b20277c11 */ /* 0x000fe400098f0c21 */
[----:B------:R-:W-:-:S13]  /*5310*/  ISETP.GE.AND P3, PT, R64, UR40, PT ;  /* 0x0000002840007c0c */ /* 0x000fda000bf66270 */
[----:B------:R-:W1:Y:S04]  /*5320*/  @!P3 LDS.128 R32, [R90] ;  /* 0x000000005a20b984 */ /* 0x000e680000000c00 */
[----:B-1----:R-:W-:Y:S01]  /*5330*/  @!P3 STG.E.128 desc[UR38][R38.64], R32 ;  /* 0x000000202600b986 */ /* 0x002fe2000c101d26 */
[----:B------:R-:W-:-:S13]  /*5340*/  ISETP.GE.AND P3, PT, R68, UR40, PT ;  /* 0x0000002844007c0c */ /* 0x000fda000bf66270 */
[----:B------:R-:W1:Y:S04]  /*5350*/  @!P3 LDS.128 R32, [R87] ;  /* 0x000000005720b984 */ /* 0x000e680000000c00 */
[----:B-1----:R3:W-:Y:S02]  /*5360*/  @!P3 STG.E.128 desc[UR38][R38.64+0x40], R32 ;  /* 0x000040202600b986 */ /* 0x0027e4000c101d26 */
.L_x_1159:
[----:B------:R-:W-:Y:S05]  /*5370*/  BSYNC B0 ;  /* 0x0000000000007941 */ /* 0x000fea0003800000 */
.L_x_1158:
[----:B-1-3--:R-:W-:Y:S01]  /*5380*/  VIADD R32, R17, 0x60 ;  /* 0x0000006011207836 */ /* 0x00afe20000000000 */
[----:B------:R-:W-:Y:S04]  /*5390*/  BSSY B0, `(.L_x_1160) ;  /* 0x0000013000007945 */ /* 0x000fe80003800000 */
[----:B------:R-:W-:-:S13]  /*53a0*/  ISETP.GE.AND P3, PT, R32, R91, PT ;  /* 0x0000005b2000720c */ /* 0x000fda0003f66270 */
[----:B------:R-:W-:Y:S05]  /*53b0*/  @P3 BRA `(.L_x_1161) ;  /* 0x0000000000403947 */ /* 0x000fea0003800000 */
[----:B------:R-:W-:Y:S01]  /*53c0*/  IADD3 R35, P3, R36, 0x60, RZ ;  /* 0x0000006024237810 */ /* 0x000fe20007f7e0ff */
[----:B------:R-:W-:Y:S02]  /*53d0*/  IMAD.MOV.U32 R32, RZ, RZ, R58 ;  /* 0x000000ffff207224 */ /* 0x000fe400078e003a */
[----:B------:R-:W-:Y:S02]  /*53e0*/  IMAD.MOV.U32 R33, RZ, RZ, R0 ;  /* 0x000000ffff217224 */ /* 0x000fe400078e0000 */
        /* <DEDUP_REMOVED lines=13> */
.L_x_1161:
[----:B------:R-:W-:Y:S05]  /*54c0*/  BSYNC B0 ;  /* 0x0000000000007941 */ /* 0x000fea0003800000 */
.L_x_1160:
[----:B-1----:R-:W3:Y:S01]  /*54d0*/  LDL.LU R33, [R1] ;  /* 0x0000000001217983 */ /* 0x002ee20000300800 */
[----:B------:R-:W-:Y:S01]  /*54e0*/  VIADD R18, R18, 0x1 ;  /* 0x0000000112127836 */ /* 0x000fe20000000000 */
[----:B------:R-:W-:Y:S01]  /*54f0*/  LOP3.LUT P5, RZ, R22, 0x2, RZ, 0xc0, !PT ;  /* 0x0000000216ff7812 */ /* 0x000fe200078ac0ff */
        /* <DEDUP_REMOVED lines=10> */
[----:B------:R-:W-:Y:S02]  /*55a0*/  SEL R32, RZ, 0x1, P3 ;  /* 0x00000001ff207807 */ /* 0x000fe40001800000 */
[----:B------:R-:W-:Y:S01]  /*55b0*/  SEL R18, R18, RZ, P3 ;  /* 0x000000ff12127207 */ /* 0x000fe20001800000 */
[----:B------:R0:W-:Y:S01]  /*55c0*/  @!P4 SYNCS.ARRIVE.TRANS64.RED.A1T0 RZ, [R86+URZ], RZ ;  /* 0x000000ff56ffc9a7 */ /* 0x0001e2000810043f */
[----:B---3--:R-:W-:-:S05]  /*55d0*/  LOP3.LUT R33, R33, R32, RZ, 0x3c, !PT ;  /* 0x0000002021217212 */ /* 0x008fca00078e3cff */
[----:B------:R0:W-:Y:S01]  /*55e0*/  STL [R1], R33 ;  /* 0x0000002101007387 */ /* 0x0001e20000100800 */
[----:B------:R-:W-:Y:S05]  /*55f0*/  @P5 BRA `(.L_x_1162) ;  /* 0xffffffcc00585947 */ /* 0x000fea000383ffff */
[----:B0-----:R-:W0:Y:S01]  /*5600*/  S2R R33, SR_TID.X ;  /* 0x0000000000217919 */ /* 0x001e220000002100 */
[----:B------:R-:W-:Y:S02]  /*5610*/  PLOP3.LUT P0, PT, PT, PT, PT, 0x8, 0x0 ;  /* 0x000000000000781c */ /* 0x000fe40003f0e170 */
[----:B0-----:R-:W-:-:S04]  /*5620*/  SHF.R.U32.HI R33, RZ, 0x7, R33 ;  /* 0x00000007ff217819 */ /* 0x001fc80000011621 */
[----:B------:R-:W-:-:S13]  /*5630*/  ISETP.NE.AND P5, PT, R33, 0x1, PT ;  /* 0x000000012100780c */ /* 0x000fda0003fa5270 */
[----:B------:R-:W-:Y:S06]  /*5640*/  @!P5 BAR.ARV 0x9, 0x100 ;  /* 0x024400000000db1d */ /* 0x000fec0000002000 */
.L_x_1108:
[----:B------:R-:W1:Y:S02]  /*5650*/  LDC.64 R4, c[0x0][0x9e0] ;  /* 0x00027800ff047b82 */ /* 0x000e640000000a00 */
[----:B-1----:R-:W-:Y:S01]  /*5660*/  ISETP.GE.AND P1, PT, R5, 0x1, PT ;  /* 0x000000010500780c */ /* 0x002fe20003f26270 */
[----:B------:R-:W-:-:S12]  /*5670*/  @P0 BRA `(.L_x_1163) ;  /* 0x00000000000c0947 */ /* 0x000fd80003800000 */
[----:B------:R-:W1:Y:S01]  /*5680*/  FENCE.VIEW.ASYNC.G ;  /* 0x00000000000073c6 */ /* 0x000e620000000100 */
[----:B------:R-:W-:Y:S05]  /*5690*/  WARPSYNC.ALL ;  /* 0x0000000000007948 */ /* 0x000fea0003800000 */
[----:B-1----:R-:W-:Y:S06]  /*56a0*/  BAR.ARV 0xc, 0x1a0 ;  /* 0x0306800000007b1d */ /* 0x002fec0000002000 */
.L_x_1163:
[----:B------:R-:W-:Y:S01]  /*56b0*/  IMAD.IADD R0, R29, 0x1, R4 ;  /* 0x000000011d007824 */ /* 0x000fe200078e0204 */
[----:B------:R-:W-:Y:S06]  /*56c0*/  @!P1 BRA `(.L_x_1164) ;  /* 0x0000000000489947 */ /* 0x000fec0003800000 */
[C---:B------:R-:W-:Y:S01]  /*56d0*/  ISETP.GT.AND P0, PT, R29.reuse, RZ, PT ;  /* 0x000000ff1d00720c */ /* 0x040fe20003f04270 */
[----:B------:R-:W-:Y:S01]  /*56e0*/  BSSY B0, `(.L_x_1165) ;  /* 0x000000e000007945 */ /* 0x000fe20003800000 */
[----:B------:R-:W-:-:S11]  /*56f0*/  VIADD R3, R29, 0xffffffff ;  /* 0xffffffff1d037836 */ /* 0x000fd60000000000 */
[----:B------:R-:W-:Y:S05]  /*5700*/  @P0 BRA `(.L_x_1166) ;  /* 0x00000000001c0947 */ /* 0x000fea0003800000 */
[----:B------:R-:W-:Y:S02]  /*5710*/  ISETP.NE.AND P0, PT, R5, 0x1, PT ;  /* 0x000000010500780c */ /* 0x000fe40003f05270 */
[----:B------:R-:W-:-:S11]  /*5720*/  IADD3 R3, -R29, RZ, RZ ;  /* 0x000000ff1d037210 */ /* 0x000fd60007ffe1ff */
[----:B------:R-:W1:Y:S02]  /*5730*/  @P0 LDC.64 R6, c[0x0][0x9e8] ;  /* 0x00027a00ff060b82 */ /* 0x000e640000000a00 */
[----:B-1----:R-:W-:-:S05]  /*5740*/  @P0 IMAD.HI.U32 R4, R3, R6, RZ ;  /* 0x0000000603040227 */ /* 0x002fca00078e00ff */
[----:B------:R-:W-:-:S04]  /*5750*/  @P0 SHF.R.U32.HI R3, RZ, R7, R4 ;  /* 0x00000007ff030219 */ /* 0x000fc80000011604 */
[----:B------:R-:W-:Y:S01]  /*5760*/  LOP3.LUT R3, RZ, R3, RZ, 0x33, !PT ;  /* 0x00000003ff037212 */ /* 0x000fe200078e33ff */
[----:B------:R-:W-:Y:S06]  /*5770*/  BRA `(.L_x_1167) ;  /* 0x0000000000107947 */ /* 0x000fec0003800000 */
.L_x_1166:
[----:B------:R-:W-:-:S13]  /*5780*/  ISETP.NE.AND P0, PT, R5, 0x1, PT ;  /* 0x000000010500780c */ /* 0x000fda0003f05270 */
[----:B------:R-:W1:Y:S02]  /*5790*/  @P0 LDC.64 R6, c[0x0][0x9e8] ;  /* 0x00027a00ff060b82 */ /* 0x000e640000000a00 */
[----:B-1----:R-:W-:-:S05]  /*57a0*/  @P0 IMAD.HI.U32 R4, R3, R6, RZ ;  /* 0x0000000603040227 */ /* 0x002fca00078e00ff */
[----:B------:R-:W-:-:S07]  /*57b0*/  @P0 SHF.R.U32.HI R3, RZ, R7, R4 ;  /* 0x00000007ff030219 */ /* 0x000fce0000011604 */
.L_x_1167:
[----:B------:R-:W-:Y:S05]  /*57c0*/  BSYNC B0 ;  /* 0x0000000000007941 */ /* 0x000fea0003800000 */
.L_x_1165:
[----:B------:R-:W-:-:S05]  /*57d0*/  IMAD R3, R3, R5, R5 ;  /* 0x0000000503037224 */ /* 0x000fca00078e0205 */
[----:B------:R-:W-:-:S07]  /*57e0*/  VIMNMX R0, R0, R3, PT ;  /* 0x0000000300007248 */ /* 0x000fce0003fe0100 */
.L_x_1164:
[----:B------:R-:W-:Y:S01]  /*57f0*/  VIADD R0, R0, 0x7f ;  /* 0x0000007f00007836 */ /* 0x000fe20000000000 */
[----:B------:R-:W-:-:S04]  /*5800*/  ULDC UR4, c[0x0][0x9dc] ;  /* 0x0002770000047ab9 */ /* 0x000fc80000000800 */
[----:B------:R-:W-:-:S04]  /*5810*/  SHF.R.S32.HI R3, RZ, 0x1f, R0 ;  /* 0x0000001fff037819 */ /* 0x000fc80000011400 */
[----:B------:R-:W-:Y:S01]  /*5820*/  LEA.HI R3, R3, R0, RZ, 0x7 ;  /* 0x0000000003037211 */ /* 0x000fe200078f38ff */
[----:B------:R-:W-:-:S03]  /*5830*/  VIADD R0, R27, -UR4 ;  /* 0x800000041b007c36 */ /* 0x000fc60008000000 */
        /* <DEDUP_REMOVED lines=13> */
.L_x_1170:
[----:B------:R-:W-:-:S13]  /*5910*/  ISETP.NE.AND P0, PT, R5, 0x1, PT ;  /* 0x000000010500780c */ /* 0x000fda0003f05270 */
[----:B------:R-:W1:Y:S02]  /*5920*/  @P0 LDC.64 R6, c[0x0][0x9e8] ;  /* 0x00027a00ff060b82 */ /* 0x000e640000000a00 */
[----:B-1----:R-:W-:-:S05]  /*5930*/  @P0 IMAD.HI.U32 R6, R27, R6, RZ ;  /* 0x000000061b060227 */ /* 0x002fca00078e00ff */
[----:B------:R-:W-:-:S07]  /*5940*/  @P0 SHF.R.U32.HI R27, RZ, R7, R6 ;  /* 0x00000007ff1b0219 */ /* 0x000fce0000011606 */
.L_x_1171:
[----:B------:R-:W-:Y:S05]  /*5950*/  BSYNC B0 ;  /* 0x0000000000007941 */ /* 0x000fea0003800000 */
.L_x_1169:
[----:B------:R-:W-:-:S05]  /*5960*/  IMAD R27, R27, R5, RZ ;  /* 0x000000051b1b7224 */ /* 0x000fca00078e02ff */
[----:B------:R-:W-:-:S07]  /*5970*/  VIMNMX R0, R0, R27, !PT ;  /* 0x0000001b00007248 */ /* 0x000fce0007fe0100 */
.L_x_1168:
[----:B------:R-:W-:Y:S01]  /*5980*/  SHF.R.S32.HI R5, RZ, 0x1f, R0 ;  /* 0x0000001fff057819 */ /* 0x000fe20000011400 */
[----:B------:R-:W-:Y:S01]  /*5990*/  IMAD.MOV.U32 R3, RZ, RZ, RZ ;  /* 0x000000ffff037224 */ /* 0x000fe200078e00ff */
[----:B------:R-:W-:Y:S01]  /*59a0*/  PLOP3.LUT P0, PT, PT, PT, PT, 0x80, 0x0 ;  /* 0x000000000000781c */ /* 0x000fe20003f0f070 */
[----:B------:R-:W-:Y:S01]  /*59b0*/  IMAD.MOV.U32 R21, RZ, RZ, RZ ;  /* 0x000000ffff157224 */ /* 0x000fe200078e00ff */
[----:B------:R-:W-:Y:S02]  /*59c0*/  LEA.HI R5, R5, R0, RZ, 0x7 ;  /* 0x0000000005057211 */ /* 0x000fe400078f38ff */
[----:B------:R-:W-:Y:S01]  /*59d0*/  CS2R R26, SRZ ;  /* 0x00000000001a7805 */ /* 0x000fe2000001ff00 */
[----:B------:R-:W-:Y:S01]  /*59e0*/  IMAD.MOV.U32 R118, RZ, RZ, RZ ;  /* 0x000000ffff767224 */ /* 0x000fe200078e00ff */
[----:B------:R-:W-:Y:S02]  /*59f0*/  CS2R R24, SRZ ;  /* 0x0000000000187805 */ /* 0x000fe4000001ff00 */
[----:B------:R-:W-:Y:S01]  /*5a00*/  SHF.R.S32.HI R5, RZ, 0x7, R5 ;  /* 0x00000007ff057819 */ /* 0x000fe20000011405 */
[----:B------:R-:W-:Y:S01]  /*5a10*/  IMAD.MOV.U32 R31, RZ, RZ, RZ ;  /* 0x000000ffff1f7224 */ /* 0x000fe200078e00ff */
[----:B------:R-:W-:Y:S01]  /*5a20*/  CS2R R110, SRZ ;  /* 0x00000000006e7805 */ /* 0x000fe2000001ff00 */
[----:B------:R-:W-:Y:S01]  /*5a30*/  IMAD.MOV.U32 R114, RZ, RZ, RZ ;  /* 0x000000ffff727224 */ /* 0x000fe200078e00ff */
[----:B------:R-:W-:Y:S01]  /*5a40*/  VIMNMX R4, RZ, R5, !PT ;  /* 0x00000005ff047248 */ /* 0x000fe20007fe0100 */
[----:B--2---:R-:W-:Y:S01]  /*5a50*/  IMAD.MOV.U32 R33, RZ, RZ, RZ ;  /* 0x000000ffff217224 */ /* 0x004fe200078e00ff */
[----:B------:R-:W-:-:S02]  /*5a60*/  CS2R R108, SRZ ;  /* 0x00000000006c7805 */ /* 0x000fc4000001ff00 */
[----:B------:R-:W-:Y:S02]  /*5a70*/  CS2R R106, SRZ ;  /* 0x00000000006a7805 */ /* 0x000fe4000001ff00 */
[----:B------:R-:W-:Y:S01]  /*5a80*/  ISETP.GT.AND P1, PT, R88, R4, PT ;  /* 0x000000045800720c */ /* 0x000fe20003f24270 */
[----:B------:R1:W-:Y:S01]  /*5a90*/  STL [R1+0x18], R4 ;  /* 0x0000180401007387 */ /* 0x0003e20000100800 */
[----:B------:R-:W-:Y:S02]  /*5aa0*/  CS2R R104, SRZ ;  /* 0x0000000000687805 */ /* 0x000fe4000001ff00 */
[----:B------:R-:W-:Y:S02]  /*5ab0*/  CS2R R102, SRZ ;  /* 0x0000000000667805 */ /* 0x000fe4000001ff00 */
[----:B------:R-:W-:Y:S02]  /*5ac0*/  CS2R R100, SRZ ;  /* 0x0000000000647805 */ /* 0x000fe4000001ff00 */
[----:B------:R-:W-:-:S02]  /*5ad0*/  CS2R R98, SRZ ;  /* 0x0000000000627805 */ /* 0x000fc4000001ff00 */
[----:B------:R-:W-:Y:S02]  /*5ae0*/  CS2R R96, SRZ ;  /* 0x0000000000607805 */ /* 0x000fe4000001ff00 */
[----:B------:R-:W-:Y:S01]  /*5af0*/  CS2R R6, SRZ ;  /* 0x0000000000067805 */ /* 0x000fe2000001ff00 */
[----:B------:R-:W-:Y:S01]  /*5b00*/  IMAD.MOV.U32 R94, RZ, RZ, RZ ;  /* 0x000000ffff5e7224 */ /* 0x000fe200078e00ff */
[----:B------:R-:W-:Y:S02]  /*5b10*/  CS2R R28, SRZ ;  /* 0x00000000001c7805 */ /* 0x000fe4000001ff00 */
[----:B------:R-:W-:Y:S01]  /*5b20*/  CS2R R90, SRZ ;  /* 0x00000000005a7805 */ /* 0x000fe2000001ff00 */
[----:B------:R-:W-:Y:S01]  /*5b30*/  IMAD.MOV.U32 R89, RZ, RZ, RZ ;  /* 0x000000ffff597224 */ /* 0x000fe200078e00ff */
[----:B-1----:R-:W-:Y:S06]  /*5b40*/  @!P1 BRA `(.L_x_1172) ;  /* 0x0000011000309947 */ /* 0x002fec0003800000 */
[----:B------:R-:W1:Y:S01]  /*5b50*/  S2R R4, SR_TID.X ;  /* 0x0000000000047919 */ /* 0x000e620000002100 */
[----:B------:R-:W-:Y:S01]  /*5b60*/  UMOV UR4, 0xffffffff ;  /* 0xffffffff00047882 */ /* 0x000fe20000000000 */
[----:B-1----:R-:W-:-:S05]  /*5b70*/  VIADD R4, R4, 0xffffff80 ;  /* 0xffffff8004047836 */ /* 0x002fca0000000000 */
[----:B------:R-:W-:-:S04]  /*5b80*/  SHF.R.S32.HI R26, RZ, 0x1f, R4 ;  /* 0x0000001fff1a7819 */ /* 0x000fc80000011404 */
[----:B------:R-:W-:-:S04]  /*5b90*/  LEA.HI R44, R26, R4, RZ, 0x7 ;  /* 0x000000041a2c7211 */ /* 0x000fc800078f38ff */
[----:B------:R-:W-:Y:S01]  /*5ba0*/  SHF.R.S32.HI R24, RZ, 0x7, R44 ;  /* 0x00000007ff187819 */ /* 0x000fe2000001142c */
[----:B------:R-:W-:Y:S06]  /*5bb0*/  BRA.DIV UR4, `(.L_x_1173) ;  /* 0x0000018204547947 */ /* 0x000fec000b800000 */
[----:B------:R-:W1:Y:S04]  /*5bc0*/  SHFL.IDX PT, R0, R24, RZ, 0x1f ;  /* 0x00001fff18007589 */ /* 0x000e6800000e0000 */
[----:B-1----:R1:W-:Y:S02]  /*5bd0*/  STL [R1+0x10], R0 ;  /* 0x0000100001007387 */ /* 0x0023e40000100800 */
.L_x_1435:
[----:B------:R-:W1:Y:S01]  /*5be0*/  LDL R3, [R1+0x10] ;  /* 0x0000100001037983 */ /* 0x000e620000100800 */
[----:B------:R-:W-:Y:S01]  /*5bf0*/  LOP3.LUT R22, R22, 0xfffffffe, RZ, 0xc0, !PT ;  /* 0xfffffffe16167812 */ /* 0x000fe200078ec0ff */
[----:B------:R-:W-:Y:S01]  /*5c00*/  BSSY B6, `(.L_x_1174) ;  /* 0x000001b000067945 */ /* 0x000fe20003800000 */
[----:B-1----:R-:W-:-:S05]  /*5c10*/  IMAD.HI R0, R3, 0x55555556, RZ ;  /* 0x5555555603007827 */ /* 0x002fca00078e02ff */
[----:B------:R-:W-:-:S05]  /*5c20*/  LEA.HI R0, R0, R0, RZ, 0x1 ;  /* 0x0000000000007211 */ /* 0x000fca00078f08ff */
[----:B------:R-:W-:Y:S02]  /*5c30*/  IMAD R0, R0, -0x3, R3 ;  /* 0xfffffffd00007824 */ /* 0x000fe400078e0203 */
[----:B------:R-:W-:-:S04]  /*5c40*/  VIADD R3, R2, 0x8400 ;  /* 0x0000840002037836 */ /* 0x000fc80000000000 */
[----:B------:R-:W-:Y:S01]  /*5c50*/  IMAD R0, R0, 0x2000, R3 ;  /* 0x0000200000007824 */ /* 0x000fe200078e0203 */
[----:B------:R-:W-:-:S04]  /*5c60*/  LOP3.LUT P0, RZ, R3, 0x3ff, RZ, 0xc0, !PT ;  /* 0x000003ff03ff7812 */ /* 0x000fc8000780c0ff */
[----:B------:R-:W-:-:S04]  /*5c70*/  SHF.R.U32.HI R0, RZ, 0x4, R0 ;  /* 0x00000004ff007819 */ /* 0x000fc80000011600 */
[----:B------:R-:W-:-:S05]  /*5c80*/  LOP3.LUT R25, R0, 0x3fff, RZ, 0xc0, !PT ;  /* 0x00003fff00197812 */ /* 0x000fca00078ec0ff */
[----:B------:R-:W-:Y:S01]  /*5c90*/  @P0 LOP3.LUT R22, R22, 0x1, RZ, 0xfc, !PT ;  /* 0x0000000116160812 */ /* 0x000fe200078efcff */
[----:B------:R-:W-:Y:S06]  /*5ca0*/  @!P0 BRA `(.L_x_1175) ;  /* 0x0000000000408947 */ /* 0x000fec0003800000 */
        /* <DEDUP_REMOVED lines=16> */
.L_x_1175:
[----:B------:R-:W-:Y:S05]  /*5db0*/  BSYNC B6 ;  /* 0x0000000000067941 */ /* 0x000fea0003800000 */
.L_x_1174:
        /* <DEDUP_REMOVED lines=13> */
.L_x_1179:
[----:B--2---:R2:W3:Y:S02]  /*5e90*/  SYNCS.PHASECHK.TRANS64.TRYWAIT P0, [R2+URZ+0x16800], R3 ;  /* 0x01680003020075a7 */ /* 0x0044e4000800017f */
[----:B---3--:R-:W-:Y:S05]  /*5ea0*/  @!P0 NANOSLEEP.SYNCS 0x989680 ;  /* 0x009896800000895d */ /* 0x008fea0003900000 */
[----:B------:R-:W3:Y:S02]  /*5eb0*/  @!P0 SYNCS.PHASECHK.TRANS64 P0, [R2+URZ+0x16800], R3 ;  /* 0x01680003020085a7 */ /* 0x000ee4000800007f */
[----:B---3--:R-:W-:Y:S05]  /*5ec0*/  @!P0 BRA `(.L_x_1179) ;  /* 0xfffffffc00f08947 */ /* 0x008fea000383ffff */
.L_x_1178:
[----:B------:R-:W-:Y:S05]  /*5ed0*/  BSYNC B0 ;  /* 0x0000000000007941 */ /* 0x000fea0003800000 */
.L_x_1177:
[----:B------:R-:W-:Y:S05]  /*5ee0*/  BRA `(.L_x_1180) ;  /* 0x0000002c00f47947 */ /* 0x000fea0003800000 */
.L_x_1176:
[----:B------:R-:W1:Y:S01]  /*5ef0*/  S2R R0, SR_TID.X ;  /* 0x0000000000007919 */ /* 0x000e620000002100 */
[----:B------:R-:W-:Y:S01]  /*5f00*/  SHF.R.S32.HI R10, RZ, 0x1f, R17 ;  /* 0x0000001fff0a7819 */ /* 0x000fe20000011411 */
[----:B------:R-:W-:Y:S01]  /*5f10*/  ULDC.64 UR4, c[0x0][0x3d8] ;  /* 0x0000f60000047ab9 */ /* 0x000fe20000000a00 */
[----:B------:R-:W-:Y:S01]  /*5f20*/  ULDC.64 UR6, c[0x0][0x3e8] ;  /* 0x0000fa0000067ab9 */ /* 0x000fe20000000a00 */
[----:B------:R-:W-:Y:S01]  /*5f30*/  LOP3.LUT P4, RZ, R22, 0x1, RZ, 0xc0, !PT ;  /* 0x0000000116ff7812 */ /* 0x000fe2000788c0ff */
[----:B-----5:R-:W-:Y:S01]  /*5f40*/  IMAD.WIDE.U32 R50, R23, UR4, RZ ;  /* 0x0000000417327c25 */ /* 0x020fe2000f8e00ff */
[----:B------:R-:W-:Y:S03]  /*5f50*/  BSSY B6, `(.L_x_1181) ;  /* 0x0000032000067945 */ /* 0x000fe60003800000 */
[C---:B------:R-:W-:Y:S02]  /*5f60*/  IMAD R6, R10.reuse, UR4, RZ ;  /* 0x000000040a067c24 */ /* 0x040fe4000f8e02ff */
[----:B------:R-:W-:-:S02]  /*5f70*/  IMAD R10, R10, UR6, RZ ;  /* 0x000000060a0a7c24 */ /* 0x000fc4000f8e02ff */
[----:B------:R-:W-:Y:S02]  /*5f80*/  IMAD R35, R17, UR5, R6 ;  /* 0x0000000511237c24 */ /* 0x000fe4000f8e0206 */
[----:B------:R-:W-:-:S04]  /*5f90*/  IMAD.WIDE.U32 R48, R23, UR6, RZ ;  /* 0x0000000617307c25 */ /* 0x000fc8000f8e00ff */
[----:B------:R-:W-:Y:S02]  /*5fa0*/  IMAD R39, R17, UR7, R10 ;  /* 0x0000000711277c24 */ /* 0x000fe4000f8e020a */
[----:B-1----:R-:W-:Y:S01]  /*5fb0*/  VIADD R54, R0, 0xffffff80 ;  /* 0xffffff8000367836 */ /* 0x002fe20000000000 */
[----:B------:R-:W-:-:S04]  /*5fc0*/  SHF.R.S32.HI R0, RZ, 0x1f, R23 ;  /* 0x0000001fff007819 */ /* 0x000fc80000011417 */
[----:B------:R-:W-:Y:S01]  /*5fd0*/  LEA.HI R32, R26, R54, RZ, 0x2 ;  /* 0x000000361a207211 */ /* 0x000fe200078f10ff */
[C---:B------:R-:W-:Y:S02]  /*5fe0*/  IMAD R4, R0.reuse, UR4, RZ ;  /* 0x0000000400047c24 */ /* 0x040fe4000f8e02ff */
[----:B------:R-:W-:Y:S01]  /*5ff0*/  IMAD R0, R0, UR6, RZ ;  /* 0x0000000600007c24 */ /* 0x000fe2000f8e02ff */
[----:B------:R-:W-:Y:S01]  /*6000*/  LOP3.LUT R45, R32, 0xfffffffc, RZ, 0xc0, !PT ;  /* 0xfffffffc202d7812 */ /* 0x000fe200078ec0ff */
[C---:B------:R-:W-:Y:S02]  /*6010*/  IMAD R53, R23.reuse, UR5, R4 ;  /* 0x0000000517357c24 */ /* 0x040fe4000f8e0204 */
[----:B------:R-:W-:Y:S02]  /*6020*/  IMAD R3, R23, UR7, R0 ;  /* 0x0000000717037c24 */ /* 0x000fe4000f8e0200 */
[----:B------:R-:W-:Y:S02]  /*6030*/  IMAD.IADD R45, R54, 0x1, -R45 ;  /* 0x00000001362d7824 */ /* 0x000fe400078e0a2d */
[----:B------:R-:W-:-:S02]  /*6040*/  IMAD.IADD R53, R53, 0x1, R51 ;  /* 0x0000000135357824 */ /* 0x000fc400078e0233 */
[C---:B------:R-:W-:Y:S02]  /*6050*/  IMAD.SHL.U32 R26, R45.reuse, 0x4, RZ ;  /* 0x000000042d1a7824 */ /* 0x040fe400078e00ff */
[----:B------:R-:W-:Y:S02]  /*6060*/  IMAD.SHL.U32 R46, R45, 0x8, RZ ;  /* 0x000000082d2e7824 */ /* 0x000fe400078e00ff */
[----:B------:R-:W-:Y:S01]  /*6070*/  IMAD.IADD R23, R3, 0x1, R49 ;  /* 0x0000000103177824 */ /* 0x000fe200078e0231 */
[----:B------:R-:W-:Y:S02]  /*6080*/  SHF.R.S32.HI R27, RZ, 0x1f, R26 ;  /* 0x0000001fff1b7819 */ /* 0x000fe4000001141a */
[----:B------:R-:W-:Y:S01]  /*6090*/  SHF.R.S32.HI R47, RZ, 0x1f, R46 ;  /* 0x0000001fff2f7819 */ /* 0x000fe2000001142e */
[----:B------:R-:W-:-:S04]  /*60a0*/  IMAD.WIDE.U32 R4, R17, UR4, R26 ;  /* 0x0000000411047c25 */ /* 0x000fc8000f8e001a */
[----:B------:R-:W-:Y:S01]  /*60b0*/  IMAD.WIDE.U32 R6, R17, UR6, R26 ;  /* 0x0000000611067c25 */ /* 0x000fe2000f8e001a */
[----:B------:R-:W-:-:S03]  /*60c0*/  IADD3 R30, P0, R4, R50, RZ ;  /* 0x00000032041e7210 */ /* 0x000fc60007f1e0ff */
[----:B------:R-:W-:Y:S01]  /*60d0*/  IMAD.WIDE.U32 R8, R17, UR4, R46 ;  /* 0x0000000411087c25 */ /* 0x000fe2000f8e002e */
[----:B------:R-:W-:Y:S02]  /*60e0*/  IADD3 R28, P1, R6, R48, RZ ;  /* 0x00000030061c7210 */ /* 0x000fe40007f3e0ff */
[----:B------:R-:W-:Y:S01]  /*60f0*/  IADD3.X R31, R53, R5, R35, P0, !PT ;  /* 0x00000005351f7210 */ /* 0x000fe200007fe423 */
[----:B------:R-:W-:Y:S01]  /*6100*/  IMAD.WIDE.U32 R10, R17, UR6, R46 ;  /* 0x00000006110a7c25 */ /* 0x000fe2000f8e002e */
[----:B------:R-:W-:Y:S02]  /*6110*/  IADD3 R33, P2, R8, R50, RZ ;  /* 0x0000003208217210 */ /* 0x000fe40007f5e0ff */
[----:B------:R-:W-:Y:S02]  /*6120*/  IADD3.X R29, R23, R7, R39, P1, !PT ;  /* 0x00000007171d7210 */ /* 0x000fe40000ffe427 */
[----:B------:R-:W-:Y:S02]  /*6130*/  IADD3 R37, P3, R10, R48, RZ ;  /* 0x000000300a257210 */ /* 0x000fe40007f7e0ff */
[----:B------:R-:W-:-:S02]  /*6140*/  IADD3.X R35, R53, R35, R9, P2, !PT ;  /* 0x0000002335237210 */ /* 0x000fc400017fe409 */
[----:B------:R-:W-:Y:S01]  /*6150*/  IADD3.X R39, R23, R39, R11, P3, !PT ;  /* 0x0000002717277210 */ /* 0x000fe20001ffe40b */
[----:B------:R-:W-:Y:S08]  /*6160*/  @!P4 BRA `(.L_x_1182) ;  /* 0x000000000040c947 */ /* 0x000ff00003800000 */
        /* <DEDUP_REMOVED lines=8> */
[----:B------:R-:W-:Y:S01]  /*61f0*/  MOV R8, 0x70 ;  /* 0x0000007000087802 */ /* 0x000fe20000000f00 */
[----:B------:R-:W-:Y:S02]  /*6200*/  IMAD.U32 R7, RZ, RZ, UR7 ;  /* 0x00000007ff077e24 */ /* 0x000fe4000f8e00ff */
[----:B------:R-:W-:-:S02]  /*6210*/  IMAD.U32 R10, RZ, RZ, UR4 ;  /* 0x00000004ff0a7e24 */ /* 0x000fc4000f8e00ff */
[----:B------:R-:W-:Y:S02]  /*6220*/  IMAD.U32 R11, RZ, RZ, UR5 ;  /* 0x00000005ff0b7e24 */ /* 0x000fe4000f8e00ff */
[----:B------:R-:W-:Y:S02]  /*6230*/  IMAD.MOV.U32 R12, RZ, RZ, 0x1 ;  /* 0x00000001ff0c7424 */ /* 0x000fe400078e00ff */
[----:B0-----:R-:W-:-:S07]  /*6240*/  IMAD.MOV.U32 R13, RZ, RZ, RZ ;  /* 0x000000ffff0d7224 */ /* 0x001fce00078e00ff */
[----:B------:R-:W-:-:S07]  /*6250*/  LEPC R20, `(.L_x_1182) ;  /* 0x000000001014794e */ /* 0x000fce0000000000 */
[----:B-1----:R-:W-:Y:S05]  /*6260*/  CALL.ABS.NOINC R14 ;  /* 0x000000000e007343 */ /* 0x002fea0003c00000 */
.L_x_1182:
[----:B------:R-:W-:Y:S05]  /*6270*/  BSYNC B6 ;  /* 0x0000000000067941 */ /* 0x000fea0003800000 */
.L_x_1181:
[----:B------:R-:W2:Y:S01]  /*6280*/  LDL R36, [R1+0x14] ;  /* 0x0000140001247983 */ /* 0x000ea20000100800 */
[----:B------:R-:W1:Y:S01]  /*6290*/  LDC.64 R4, c[0x0][0x3d8] ;  /* 0x0000f600ff047b82 */ /* 0x000e620000000a00 */
[----:B------:R-:W-:Y:S02]  /*62a0*/  ULDC.U8 UR4, c[0x0][0x3f0] ;  /* 0x0000fc0000047ab9 */ /* 0x000fe40000000000 */
[----:B------:R-:W3:Y:S05]  /*62b0*/  LDL R34, [R1+0x24] ;  /* 0x0000240001227983 */ /* 0x000eea0000100800 */
[----:B------:R-:W4:Y:S01]  /*62c0*/  LDC.64 R6, c[0x0][0x3e8] ;  /* 0x0000fa00ff067b82 */ /* 0x000f220000000a00 */
[----:B------:R-:W-:-:S02]  /*62d0*/  ISETP.NE.AND P0, PT, RZ, UR4, PT ;  /* 0x00000004ff007c0c */ /* 0x000fc4000bf05270 */
[----:B------:R-:W-:-:S04]  /*62e0*/  SHF.R.S32.HI R32, RZ, 0x1f, R32 ;  /* 0x0000001fff207819 */ /* 0x000fc80000011420 */
[----:B------:R-:W-:Y:S01]  /*62f0*/  LEA.HI R32, R32, R17, RZ, 0x3 ;  /* 0x0000001120207211 */ /* 0x000fe200078f18ff */
[----:B------:R-:W-:Y:S01]  /*6300*/  BSSY B0, `(.L_x_1183) ;  /* 0x00002b3000007945 */ /* 0x000fe20003800000 */
[----:B--2---:R-:W-:Y:S01]  /*6310*/  SHF.R.S32.HI R3, RZ, 0x1f, R36 ;  /* 0x0000001fff037819 */ /* 0x004fe20000011424 */
[----:B-1----:R-:W-:-:S04]  /*6320*/  IMAD.WIDE.U32 R20, R36, R4, RZ ;  /* 0x0000000424147225 */ /* 0x002fc800078e00ff */
[C---:B------:R-:W-:Y:S02]  /*6330*/  IMAD R0, R3.reuse, R4, RZ ;  /* 0x0000000403007224 */ /* 0x040fe400078e02ff */
[-C--:B----4-:R-:W-:Y:S02]  /*6340*/  IMAD R10, R3, R6.reuse, RZ ;  /* 0x00000006030a7224 */ /* 0x090fe400078e02ff */
[C---:B------:R-:W-:Y:S02]  /*6350*/  IMAD R3, R36.reuse, R5, R0 ;  /* 0x0000000524037224 */ /* 0x040fe400078e0200 */
[----:B------:R-:W-:-:S04]  /*6360*/  IMAD.WIDE.U32 R8, R36, R6, RZ ;  /* 0x0000000624087225 */ /* 0x000fc800078e00ff */
[C---:B------:R-:W-:Y:S02]  /*6370*/  IMAD R11, R36.reuse, R7, R10 ;  /* 0x00000007240b7224 */ /* 0x040fe400078e020a */
[----:B------:R-:W-:Y:S02]  /*6380*/  IMAD.IADD R3, R21, 0x1, R3 ;  /* 0x0000000115037824 */ /* 0x000fe400078e0203 */
[----:B------:R-:W-:Y:S02]  /*6390*/  IMAD.IADD R10, R9, 0x1, R11 ;  /* 0x00000001090a7824 */ /* 0x000fe400078e020b */
[----:B---3--:R-:W-:Y:S01]  /*63a0*/  IMAD R0, R36, -0xc0, R34 ;  /* 0xffffff4024007824 */ /* 0x008fe200078e0222 */
[----:B------:R-:W-:Y:S01]  /*63b0*/  LOP3.LUT R34, R32, 0xfffffff8, RZ, 0xc0, !PT ;  /* 0xfffffff820227812 */ /* 0x000fe200078ec0ff */
[----:B------:R-:W-:Y:S02]  /*63c0*/  IMAD R11, R3, 0xc0, RZ ;  /* 0x000000c0030b7824 */ /* 0x000fe400078e02ff */
[----:B0-----:R-:W-:-:S04]  /*63d0*/  IMAD.WIDE.U32 R14, R20, 0xc0, RZ ;  /* 0x000000c0140e7825 */ /* 0x001fc800078e00ff */
[----:B------:R-:W-:-:S04]  /*63e0*/  IMAD.WIDE.U32 R12, R8, 0xc0, RZ ;  /* 0x000000c0080c7825 */ /* 0x000fc800078e00ff */
[----:B------:R-:W-:Y:S01]  /*63f0*/  IMAD R3, R10, 0xc0, RZ ;  /* 0x000000c00a037824 */ /* 0x000fe200078e02ff */
[----:B------:R-:W-:Y:S01]  /*6400*/  VIMNMX R32, R0, 0xc0, PT ;  /* 0x000000c000207848 */ /* 0x000fe20003fe0100 */
[----:B------:R-:W-:Y:S02]  /*6410*/  IMAD.IADD R10, R17, 0x1, -R34 ;  /* 0x00000001110a7824 */ /* 0x000fe400078e0a22 */
[----:B------:R-:W-:Y:S02]  /*6420*/  IMAD.IADD R55, R15, 0x1, R11 ;  /* 0x000000010f377824 */ /* 0x000fe400078e020b */
[----:B------:R-:W-:Y:S01]  /*6430*/  IMAD.IADD R57, R13, 0x1, R3 ;  /* 0x000000010d397824 */ /* 0x000fe200078e0203 */
[----:B------:R-:W-:Y:S06]  /*6440*/  @!P0 BRA `(.L_x_1184) ;  /* 0x0000001400788947 */ /* 0x000fec0003800000 */
[----:B------:R-:W0:Y:S01]  /*6450*/  LDC R0, c[0x0][0x428] ;  /* 0x00010a00ff007b82 */ /* 0x000e220000000800 */
[C---:B------:R-:W-:Y:S01]  /*6460*/  ISETP.GE.AND P0, PT, R17.reuse, R32, PT ;  /* 0x000000201100720c */ /* 0x040fe20003f06270 */
[----:B------:R-:W-:Y:S01]  /*6470*/  BSSY B1, `(.L_x_1185) ;  /* 0x0000028000017945 */ /* 0x000fe20003800000 */
[----:B------:R-:W-:Y:S01]  /*6480*/  IMAD.MOV.U32 R51, RZ, RZ, R53 ;  /* 0x000000ffff337224 */ /* 0x000fe200078e0035 */
[----:B------:R-:W-:Y:S01]  /*6490*/  CS2R R40, SRZ ;  /* 0x0000000000287805 */ /* 0x000fe2000001ff00 */
[----:B------:R-:W-:Y:S01]  /*64a0*/  IMAD.MOV.U32 R49, RZ, RZ, R23 ;  /* 0x000000ffff317224 */ /* 0x000fe200078e0017 */
[----:B------:R-:W-:Y:S02]  /*64b0*/  CS2R R42, SRZ ;  /* 0x00000000002a7805 */ /* 0x000fe4000001ff00 */
[----:B0-----:R-:W-:Y:S01]  /*64c0*/  ISETP.NE.AND P2, PT, R0, 0x1, PT ;  /* 0x000000010000780c */ /* 0x001fe20003f45270 */
[----:B------:R-:W-:Y:S02]  /*64d0*/  IMAD R0, R36, 0xc0, R17 ;  /* 0x000000c024007824 */ /* 0x000fe400078e0211 */
[----:B------:R-:W-:-:S02]  /*64e0*/  VIADD R36, R17, 0x60 ;  /* 0x0000006011247836 */ /* 0x000fc40000000000 */
[----:B------:R-:W-:-:S03]  /*64f0*/  IMAD R45, R45, 0x60, R0 ;  /* 0x000000602d2d7824 */ /* 0x000fc600078e0200 */
[----:B------:R-:W-:Y:S02]  /*6500*/  ISETP.GE.AND P1, PT, R36, R32, PT ;  /* 0x000000202400720c */ /* 0x000fe40003f26270 */
[----:B------:R-:W-:-:S03]  /*6510*/  CS2R R36, SRZ ;  /* 0x0000000000247805 */ /* 0x000fc6000001ff00 */
[----:B------:R-:W0:Y:S08]  /*6520*/  @P2 LDC R34, c[0x0][0x42c] ;  /* 0x00010b00ff222b82 */ /* 0x000e300000000800 */
[----:B------:R-:W1:Y:S01]  /*6530*/  @P2 LDC R33, c[0x0][0x430] ;  /* 0x00010c00ff212b82 */ /* 0x000e620000000800 */
[----:B0-----:R-:W-:Y:S01]  /*6540*/  @P2 IMAD.HI.U32 R0, R45, R34, RZ ;  /* 0x000000222d002227 */ /* 0x001fe200078e00ff */
[----:B------:R-:W-:-:S04]  /*6550*/  CS2R R34, SRZ ;  /* 0x0000000000227805 */ /* 0x000fc8000001ff00 */
[----:B-1----:R-:W-:Y:S02]  /*6560*/  @P2 SHF.R.U32.HI R45, RZ, R33, R0 ;  /* 0x00000021ff2d2219 */ /* 0x002fe40000011600 */
[----:B------:R-:W-:Y:S01]  /*6570*/  CS2R R32, SRZ ;  /* 0x0000000000207805 */ /* 0x000fe2000001ff00 */
[----:B------:R-:W-:Y:S06]  /*6580*/  @P0 BRA `(.L_x_1186) ;  /* 0x0000000000580947 */ /* 0x000fec0003800000 */
[----:B------:R-:W-:Y:S01]  /*6590*/  VIADD R0, R26, 0x10 ;  /* 0x000000101a007836 */ /* 0x000fe20000000000 */
[----:B------:R-:W-:Y:S01]  /*65a0*/  ULDC UR4, c[0x0][0x3d4] ;  /* 0x0000f50000047ab9 */ /* 0x000fe20000000800 */
[----:B------:R-:W-:Y:S01]  /*65b0*/  IMAD.WIDE.U32 R20, R20, 0xc0, R30 ;  /* 0x000000c014147825 */ /* 0x000fe200078e001e */
[----:B------:R-:W-:Y:S01]  /*65c0*/  ISETP.GE.AND P4, PT, R26, UR4, PT ;  /* 0x000000041a007c0c */ /* 0x000fe2000bf86270 */
[----:B------:R-:W-:Y:S01]  /*65d0*/  ULDC.64 UR6, c[0x0][0x3c8] ;  /* 0x0000f20000067ab9 */ /* 0x000fe20000000a00 */
[----:B------:R-:W-:Y:S01]  /*65e0*/  ISETP.GE.AND P5, PT, R0, UR4, PT ;  /* 0x0000000400007c0c */ /* 0x000fe2000bfa6270 */
[----:B------:R-:W-:Y:S01]  /*65f0*/  IMAD.WIDE.U32 R8, R8, 0xc0, R28 ;  /* 0x000000c008087825 */ /* 0x000fe200078e001c */
[----:B------:R-:W-:Y:S01]  /*6600*/  ULDC.64 UR8, c[0x0][0x3e0] ;  /* 0x0000f80000087ab9 */ /* 0x000fe20000000a00 */
[----:B------:R-:W-:Y:S02]  /*6610*/  LEA R38, P2, R20, UR6, 0x1 ;  /* 0x0000000614267c11 */ /* 0x000fe4000f8408ff */
[----:B------:R-:W-:Y:S01]  /*6620*/  CS2R R42, SRZ ;  /* 0x00000000002a7805 */ /* 0x000fe2000001ff00 */
[----:B------:R-:W-:Y:S01]  /*6630*/  IMAD.IADD R11, R11, 0x1, R21 ;  /* 0x000000010b0b7824 */ /* 0x000fe200078e0215 */
[----:B------:R-:W-:Y:S01]  /*6640*/  LEA R52, P3, R8, UR8, 0x1 ;  /* 0x0000000808347c11 */ /* 0x000fe2000f8608ff */
[----:B------:R-:W-:Y:S01]  /*6650*/  IMAD.IADD R3, R3, 0x1, R9 ;  /* 0x0000000103037824 */ /* 0x000fe200078e0209 */
[----:B------:R-:W-:-:S02]  /*6660*/  CS2R R36, SRZ ;  /* 0x0000000000247805 */ /* 0x000fc4000001ff00 */
[----:B------:R-:W-:Y:S02]  /*6670*/  CS2R R40, SRZ ;  /* 0x0000000000287805 */ /* 0x000fe4000001ff00 */
[----:B------:R-:W-:Y:S02]  /*6680*/  CS2R R34, SRZ ;  /* 0x0000000000227805 */ /* 0x000fe4000001ff00 */
[----:B------:R-:W-:Y:S02]  /*6690*/  LEA.HI.X R39, R20, UR7, R11, 0x1, P2 ;  /* 0x0000000714277c11 */ /* 0x000fe400090f0c0b */
[----:B------:R-:W-:-:S03]  /*66a0*/  LEA.HI.X R53, R8, UR9, R3, 0x1, P3 ;  /* 0x0000000908357c11 */ /* 0x000fc600098f0c03 */
[----:B------:R0:W5:Y:S04]  /*66b0*/  @!P4 LDG.E.64 R42, desc[UR38][R38.64] ;  /* 0x00000026262ac981 */ /* 0x000168000c1e1b00 */
[----:B------:R0:W5:Y:S04]  /*66c0*/  @!P5 LDG.E.64 R36, desc[UR38][R38.64+0x20] ;  /* 0x000020262624d981 */ /* 0x000168000c1e1b00 */
[----:B------:R0:W5:Y:S04]  /*66d0*/  @!P4 LDG.E.64 R40, desc[UR38][R52.64] ;  /* 0x000000263428c981 */ /* 0x000168000c1e1b00 */
[----:B------:R0:W5:Y:S02]  /*66e0*/  @!P5 LDG.E.64 R34, desc[UR38][R52.64+0x20] ;  /* 0x000020263422d981 */ /* 0x000164000c1e1b00 */
.L_x_1186:
[----:B------:R-:W-:Y:S05]  /*66f0*/  BSYNC B1 ;  /* 0x0000000000017941 */ /* 0x000fea0003800000 */
.L_x_1185:
[----:B------:R-:W-:Y:S01]  /*6700*/  BSSY B1, `(.L_x_1187) ;  /* 0x0000023000017945 */ /* 0x000fe20003800000 */
[----:B------:R-:W-:Y:S02]  /*6710*/  CS2R R20, SRZ ;  /* 0x0000000000147805 */ /* 0x000fe4000001ff00 */
[----:B0-----:R-:W-:Y:S02]  /*6720*/  CS2R R38, SRZ ;  /* 0x0000000000267805 */ /* 0x001fe4000001ff00 */
[----:B------:R-:W-:Y:S02]  /*6730*/  SHF.R.S32.HI R3, RZ, 0x1f, R45 ;  /* 0x0000001fff037819 */ /* 0x000fe4000001142d */
[----:B------:R-:W-:Y:S01]  /*6740*/  CS2R R8, SRZ ;  /* 0x0000000000087805 */ /* 0x000fe2000001ff00 */
[----:B------:R-:W-:Y:S06]  /*6750*/  @P1 BRA `(.L_x_1188) ;  /* 0x0000000000741947 */ /* 0x000fec0003800000 */
[----:B------:R-:W-:Y:S01]  /*6760*/  IMAD.MOV.U32 R8, RZ, RZ, R14 ;  /* 0x000000ffff087224 */ /* 0x000fe200078e000e */
[----:B------:R-:W-:Y:S01]  /*6770*/  ULDC UR4, c[0x0][0x3d4] ;  /* 0x0000f50000047ab9 */ /* 0x000fe20000000800 */
[----:B------:R-:W-:Y:S01]  /*6780*/  IMAD.MOV.U32 R9, RZ, RZ, R55 ;  /* 0x000000ffff097224 */ /* 0x000fe200078e0037 */
[----:B------:R-:W-:Y:S01]  /*6790*/  ULDC.64 UR6, c[0x0][0x3c8] ;  /* 0x0000f20000067ab9 */ /* 0x000fe20000000a00 */
[----:B------:R-:W-:Y:S01]  /*67a0*/  IMAD.MOV.U32 R13, RZ, RZ, R57 ;  /* 0x000000ffff0d7224 */ /* 0x000fe200078e0039 */
[----:B------:R-:W-:Y:S01]  /*67b0*/  ISETP.GE.AND P5, PT, R26, UR4, PT ;  /* 0x000000041a007c0c */ /* 0x000fe2000bfa6270 */
[----:B------:R-:W-:Y:S01]  /*67c0*/  IMAD.WIDE.U32 R8, R4, 0x60, R8 ;  /* 0x0000006004087825 */ /* 0x000fe200078e0008 */
[----:B------:R-:W-:Y:S02]  /*67d0*/  CS2R R38, SRZ ;  /* 0x0000000000267805 */ /* 0x000fe4000001ff00 */
[----:B------:R-:W-:Y:S02]  /*67e0*/  CS2R R32, SRZ ;  /* 0x0000000000207805 */ /* 0x000fe4000001ff00 */
[----:B------:R-:W-:Y:S01]  /*67f0*/  CS2R R20, SRZ ;  /* 0x0000000000147805 */ /* 0x000fe2000001ff00 */
[----:B------:R-:W-:Y:S01]  /*6800*/  IMAD.WIDE.U32 R12, R6, 0x60, R12 ;  /* 0x00000060060c7825 */ /* 0x000fe200078e000c */
[----:B------:R-:W-:-:S03]  /*6810*/  IADD3 R8, P3, R30, R8, RZ ;  /* 0x000000081e087210 */ /* 0x000fc60007f7e0ff */
[----:B------:R-:W-:Y:S01]  /*6820*/  VIADD R14, R26, 0x10 ;  /* 0x000000101a0e7836 */ /* 0x000fe20000000000 */
[----:B------:R-:W-:Y:S01]  /*6830*/  IADD3 R0, P4, R28, R12, RZ ;  /* 0x0000000c1c007210 */ /* 0x000fe20007f9e0ff */
[----:B------:R-:W-:Y:S02]  /*6840*/  IMAD R11, R5, 0x60, RZ ;  /* 0x00000060050b7824 */ /* 0x000fe400078e02ff */
[----:B------:R-:W-:Y:S01]  /*6850*/  IMAD R15, R7, 0x60, RZ ;  /* 0x00000060070f7824 */ /* 0x000fe200078e02ff */
[----:B------:R-:W-:Y:S01]  /*6860*/  ISETP.GE.AND P2, PT, R14, UR4, PT ;  /* 0x000000040e007c0c */ /* 0x000fe2000bf46270 */
[----:B------:R-:W-:Y:S01]  /*6870*/  ULDC.64 UR4, c[0x0][0x3e0] ;  /* 0x0000f80000047ab9 */ /* 0x000fe20000000a00 */
[----:B------:R-:W-:Y:S02]  /*6880*/  IADD3.X R9, R31, R11, R9, P3, !PT ;  /* 0x0000000b1f097210 */ /* 0x000fe40001ffe409 */
[----:B------:R-:W-:Y:S02]  /*6890*/  LEA R12, P3, R8, UR6, 0x1 ;  /* 0x00000006080c7c11 */ /* 0x000fe4000f8608ff */
[----:B------:R-:W-:-:S02]  /*68a0*/  IADD3.X R29, R29, R15, R13, P4, !PT ;  /* 0x0000000f1d1d7210 */ /* 0x000fc400027fe40d */
[----:B------:R-:W-:Y:S02]  /*68b0*/  LEA R14, P4, R0, UR4, 0x1 ;  /* 0x00000004000e7c11 */ /* 0x000fe4000f8808ff */
[----:B------:R-:W-:Y:S02]  /*68c0*/  LEA.HI.X R13, R8, UR7, R9, 0x1, P3 ;  /* 0x00000007080d7c11 */ /* 0x000fe400098f0c09 */
[----:B------:R-:W-:Y:S02]  /*68d0*/  CS2R R8, SRZ ;  /* 0x0000000000087805 */ /* 0x000fe4000001ff00 */
[----:B------:R-:W-:Y:S01]  /*68e0*/  LEA.HI.X R15, R0, UR5, R29, 0x1, P4 ;  /* 0x00000005000f7c11 */ /* 0x000fe2000a0f0c1d */
[----:B------:R0:W5:Y:S04]  /*68f0*/  @!P5 LDG.E.64 R38, desc[UR38][R12.64] ;  /* 0x000000260c26d981 */ /* 0x000168000c1e1b00 */
[----:B------:R0:W5:Y:S04]  /*6900*/  @!P2 LDG.E.64 R8, desc[UR38][R12.64+0x20] ;  /* 0x000020260c08a981 */ /* 0x000168000c1e1b00 */
[----:B------:R0:W5:Y:S04]  /*6910*/  @!P5 LDG.E.64 R32, desc[UR38][R14.64] ;  /* 0x000000260e20d981 */ /* 0x000168000c1e1b00 */
[----:B------:R0:W5:Y:S02]  /*6920*/  @!P2 LDG.E.64 R20, desc[UR38][R14.64+0x20] ;  /* 0x000020260e14a981 */ /* 0x000164000c1e1b00 */
.L_x_1188:
[----:B------:R-:W-:Y:S05]  /*6930*/  BSYNC B1 ;  /* 0x0000000000017941 */ /* 0x000fea0003800000 */
.L_x_1187:
[----:B------:R-:W2:Y:S01]  /*6940*/  LDL R23, [R1+0x34] ;  /* 0x0000340001177983 */ /* 0x000ea20000100800 */
[-C--:B------:R-:W-:Y:S01]  /*6950*/  IMAD.WIDE.U32 R50, R45, R4.reuse, R50 ;  /* 0x000000042d327225 */ /* 0x080fe200078e0032 */
[C---:B------:R-:W-:Y:S01]  /*6960*/  LOP3.LUT P2, RZ, R10.reuse, 0x4, RZ, 0xc0, !PT ;  /* 0x000000040aff7812 */ /* 0x040fe2000784c0ff */
[----:B------:R-:W-:Y:S01]  /*6970*/  ULDC.64 UR4, c[0x0][0x3c8] ;  /* 0x0000f20000047ab9 */ /* 0x000fe20000000a00 */
[----:B------:R-:W-:Y:S01]  /*6980*/  SHF.L.U32 R10, R10, 0x6, RZ ;  /* 0x000000060a0a7819 */ /* 0x000fe200000006ff */
[C---:B------:R-:W-:Y:S01]  /*6990*/  IMAD R4, R3.reuse, R4, RZ ;  /* 0x0000000403047224 */ /* 0x040fe200078e02ff */
[----:B------:R-:W-:Y:S01]  /*69a0*/  ULDC.64 UR6, c[0x0][0x3e0] ;  /* 0x0000f80000067ab9 */ /* 0x000fe20000000a00 */
[-C--:B------:R-:W-:Y:S01]  /*69b0*/  IMAD R0, R3, R6.reuse, RZ ;  /* 0x0000000603007224 */ /* 0x080fe200078e02ff */
[----:B------:R-:W-:Y:S01]  /*69c0*/  LOP3.LUT R11, R10, 0x1c0, RZ, 0xc0, !PT ;  /* 0x000001c00a0b7812 */ /* 0x000fe200078ec0ff */
[----:B------:R-:W-:-:S03]  /*69d0*/  IMAD.WIDE.U32 R48, R45, R6, R48 ;  /* 0x000000062d307225 */ /* 0x000fc600078e0030 */
[----:B------:R-:W-:Y:S01]  /*69e0*/  LOP3.LUT R46, R11, 0x18, R46, 0xf8, !PT ;  /* 0x000000180b2e7812 */ /* 0x000fe200078ef82e */
[C---:B------:R-:W-:Y:S01]  /*69f0*/  IMAD R5, R45.reuse, R5, R4 ;  /* 0x000000052d057224 */ /* 0x040fe200078e0204 */
[----:B------:R-:W-:Y:S01]  /*6a00*/  LEA R4, P3, R50, UR4, 0x1 ;  /* 0x0000000432047c11 */ /* 0x000fe2000f8608ff */
[----:B------:R-:W-:Y:S01]  /*6a10*/  IMAD R3, R45, R7, R0 ;  /* 0x000000072d037224 */ /* 0x000fe200078e0200 */
[----:B------:R-:W-:Y:S01]  /*6a20*/  LEA R0, P4, R48, UR6, 0x1 ;  /* 0x0000000630007c11 */ /* 0x000fe2000f8808ff */
[----:B------:R-:W-:Y:S01]  /*6a30*/  IMAD.IADD R5, R51, 0x1, R5 ;  /* 0x0000000133057824 */ /* 0x000fe200078e0205 */
[----:B------:R-:W-:Y:S01]  /*6a40*/  UMOV UR4, 0xffffffff ;  /* 0xffffffff00047882 */ /* 0x000fe20000000000 */
[----:B------:R-:W-:Y:S01]  /*6a50*/  IMAD.IADD R3, R49, 0x1, R3 ;  /* 0x0000000131037824 */ /* 0x000fe200078e0203 */
[----:B------:R-:W-:Y:S02]  /*6a60*/  SHF.R.U32.HI R11, RZ, 0x3, R11 ;  /* 0x00000003ff0b7819 */ /* 0x000fe4000001160b */
[----:B------:R-:W-:-:S02]  /*6a70*/  LEA.HI.X R5, R50, UR5, R5, 0x1, P3 ;  /* 0x0000000532057c11 */ /* 0x000fc400098f0c05 */
[----:B------:R-:W-:Y:S02]  /*6a80*/  LEA.HI.X R3, R48, UR7, R3, 0x1, P4 ;  /* 0x0000000730037c11 */ /* 0x000fe4000a0f0c03 */
[----:B------:R-:W-:Y:S02]  /*6a90*/  LOP3.LUT R46, R46, R11, RZ, 0x3c, !PT ;  /* 0x0000000b2e2e7212 */ /* 0x000fe400078e3cff */
[----:B--2---:R-:W-:Y:S01]  /*6aa0*/  LEA.HI R6, R23, R23, RZ, 0x1 ;  /* 0x0000001717067211 */ /* 0x004fe200078f08ff */
[----:B------:R-:W-:Y:S06]  /*6ab0*/  BRA.DIV UR4, `(.L_x_1189) ;  /* 0x0000017204c07947 */ /* 0x000fec000b800000 */
.L_x_1438:
[----:B------:R-:W-:-:S03]  /*6ac0*/  UMOV UR4, 0xffffffff ;  /* 0xffffffff00047882 */ /* 0x000fc60000000000 */
[----:B------:R-:W-:Y:S05]  /*6ad0*/  BRA.DIV UR4, `(.L_x_1190) ;  /* 0x0000017204e07947 */ /* 0x000fea000b800000 */
.L_x_1441:
[----:B------:R-:W-:-:S03]  /*6ae0*/  UMOV UR4, 0xffffffff ;  /* 0xffffffff00047882 */ /* 0x000fc60000000000 */
[----:B------:R-:W-:Y:S05]  /*6af0*/  BRA.DIV UR4, `(.L_x_1191) ;  /* 0x0000017604007947 */ /* 0x000fea000b800000 */
.L_x_1444:
[----:B------:R-:W-:-:S03]  /*6b00*/  UMOV UR4, 0xffffffff ;  /* 0xffffffff00047882 */ /* 0x000fc60000000000 */
[----:B------:R-:W-:Y:S05]  /*6b10*/  BRA.DIV UR4, `(.L_x_1192) ;  /* 0x0000017604207947 */ /* 0x000fea000b800000 */
.L_x_1447:
[----:B------:R-:W-:-:S03]  /*6b20*/  UMOV UR4, 0xffffffff ;  /* 0xffffffff00047882 */ /* 0x000fc60000000000 */
[----:B------:R-:W-:Y:S05]  /*6b30*/  BRA.DIV UR4, `(.L_x_1193) ;  /* 0x0000017604407947 */ /* 0x000fea000b800000 */
.L_x_1450:
[----:B------:R-:W-:Y:S01]  /*6b40*/  UMOV UR4, 0xffffffff ;  /* 0xffffffff00047882 */ /* 0x000fe20000000000 */
[----:B------:R-:W-:Y:S02]  /*6b50*/  LOP3.LUT R6, R6, 0xfffffffe, RZ, 0xc0, !PT ;  /* 0xfffffffe06067812 */ /* 0x000fe400078ec0ff */
[----:B------:R-:W-:Y:S05]  /*6b60*/  BRA.DIV UR4, `(.L_x_1194) ;  /* 0x00000176045c7947 */ /* 0x000fea000b800000 */
.L_x_1453:
[----:B------:R-:W-:Y:S01]  /*6b70*/  UMOV UR4, 0xffffffff ;  /* 0xffffffff00047882 */ /* 0x000fe20000000000 */
[----:B------:R-:W-:Y:S02]  /*6b80*/  IMAD.IADD R5, R23, 0x1, -R6 ;  /* 0x0000000117057824 */ /* 0x000fe400078e0a06 */
[----:B------:R-:W-:Y:S05]  /*6b90*/  BRA.DIV UR4, `(.L_x_1195) ;  /* 0x0000017604787947 */ /* 0x000fea000b800000 */
.L_x_1456:
[----:B------:R-:W-:Y:S01]  /*6ba0*/  UMOV UR4, 0xffffffff ;  /* 0xffffffff00047882 */ /* 0x000fe20000000000 */
[----:B------:R-:W-:Y:S02]  /*6bb0*/  SHF.L.U32 R5, R5, 0x1f, RZ ;  /* 0x0000001f05057819 */ /* 0x000fe400000006ff */
[----:B------:R-:W-:Y:S05]  /*6bc0*/  BRA.DIV UR4, `(.L_x_1196) ;  /* 0x0000017604947947 */ /* 0x000fea000b800000 */
.L_x_1459:
[----:B------:R-:W1:Y:S01]  /*6bd0*/  SYNCS.PHASECHK.TRANS64.TRYWAIT P3, [R2+URZ+0x16800], R5 ;  /* 0x01680005020075a7 */ /* 0x000e62000806017f */
[----:B------:R-:W-:Y:S01]  /*6be0*/  SHF.R.S32.HI R7, RZ, 0x1f, R54 ;  /* 0x0000001fff077819 */ /* 0x000fe20000011436 */
[----:B-----5:R-:W-:Y:S01]  /*6bf0*/  IMAD.MOV.U32 R3, RZ, RZ, R41 ;  /* 0x000000ffff037224 */ /* 0x020fe200078e0029 */
[----:B------:R-:W-:Y:S01]  /*6c00*/  BSSY B1, `(.L_x_1197) ;  /* 0x0000024000017945 */ /* 0x000fe20003800000 */
[----:B------:R-:W-:Y:S01]  /*6c10*/  IMAD.MOV.U32 R4, RZ, RZ, R34 ;  /* 0x000000ffff047224 */ /* 0x000fe200078e0022 */
[----:B------:R-:W-:Y:S01]  /*6c20*/  LEA.HI R7, R7, R54, RZ, 0x5 ;  /* 0x0000003607077211 */ /* 0x000fe200078f28ff */
[----:B------:R-:W-:Y:S02]  /*6c30*/  IMAD.MOV.U32 R6, RZ, RZ, R35 ;  /* 0x000000ffff067224 */ /* 0x000fe400078e0023 */
[----:B------:R-:W-:Y:S01]  /*6c40*/  IMAD.MOV.U32 R0, RZ, RZ, R40 ;  /* 0x000000ffff007224 */ /* 0x000fe200078e0028 */
[----:B------:R-:W-:Y:S01]  /*6c50*/  SHF.R.S32.HI R7, RZ, 0x5, R7 ;  /* 0x00000005ff077819 */ /* 0x000fe20000011407 */
[----:B------:R-:W-:Y:S01]  /*6c60*/  IMAD.MOV.U32 R10, RZ, RZ, R33 ;  /* 0x000000ffff0a7224 */ /* 0x000fe200078e0021 */
[----:B------:R-:W-:Y:S01]  /*6c70*/  PRMT R47, R3, 0x5410, R4 ;  /* 0x00005410032f7816 */ /* 0x000fe20000000004 */
[----:B------:R-:W-:Y:S01]  /*6c80*/  IMAD.MOV.U32 R4, RZ, RZ, R43 ;  /* 0x000000ffff047224 */ /* 0x000fe200078e002b */
[----:B------:R-:W-:Y:S01]  /*6c90*/  PRMT R48, R6, 0x7610, R48 ;  /* 0x0000761006307816 */ /* 0x000fe20000000030 */
[----:B------:R-:W-:Y:S01]  /*6ca0*/  IMAD R3, R7, 0x200, R46 ;  /* 0x0000020007037824 */ /* 0x000fe200078e022e */
[----:B------:R-:W-:Y:S01]  /*6cb0*/  PRMT R29, R0, 0x7610, R29 ;  /* 0x00007610001d7816 */ /* 0x000fe2000000001d */
[----:B------:R-:W-:Y:S01]  /*6cc0*/  IMAD.MOV.U32 R6, RZ, RZ, R36 ;  /* 0x000000ffff067224 */ /* 0x000fe200078e0024 */
[----:B------:R-:W-:Y:S01]  /*6cd0*/  PRMT R48, R48, 0x5410, R4 ;  /* 0x0000541030307816 */ /* 0x000fe20000000004 */
[----:B------:R-:W-:Y:S01]  /*6ce0*/  IMAD R3, R3, 0x2, R2 ;  /* 0x0000000203037824 */ /* 0x000fe200078e0202 */
[----:B0-----:R-:W-:Y:S01]  /*6cf0*/  PRMT R12, R12, 0x5410, R10 ;  /* 0x000054100c0c7816 */ /* 0x001fe2000000000a */
[----:B------:R-:W-:Y:S01]  /*6d00*/  IMAD.MOV.U32 R0, RZ, RZ, R42 ;  /* 0x000000ffff007224 */ /* 0x000fe200078e002a */
[----:B------:R-:W-:Y:S01]  /*6d10*/  PRMT R49, R6, 0x7610, R49 ;  /* 0x0000761006317816 */ /* 0x000fe20000000031 */
[----:B------:R-:W-:-:S02]  /*6d20*/  IMAD.MOV.U32 R6, RZ, RZ, R37 ;  /* 0x000000ffff067224 */ /* 0x000fc400078e0025 */
[----:B------:R-:W-:Y:S01]  /*6d30*/  VIADD R4, R3, 0x8400 ;  /* 0x0000840003047836 */ /* 0x000fe20000000000 */
[----:B------:R-:W-:Y:S01]  /*6d40*/  PRMT R28, R0, 0x7610, R28 ;  /* 0x00007610001c7816 */ /* 0x000fe2000000001c */
[----:B------:R-:W-:Y:S01]  /*6d50*/  IMAD.MOV.U32 R7, RZ, RZ, R32 ;  /* 0x000000ffff077224 */ /* 0x000fe200078e0020 */
[----:B------:R-:W-:Y:S01]  /*6d60*/  PRMT R49, R49, 0x5410, R6 ;  /* 0x0000541031317816 */ /* 0x000fe20000000006 */
[----:B------:R-:W-:Y:S01]  /*6d70*/  VIADD R0, R3, 0x8440 ;  /* 0x0000844003007836 */ /* 0x000fe20000000000 */
[----:B------:R-:W-:Y:S01]  /*6d80*/  @P2 IADD3 R0, R4, -0x40, RZ ;  /* 0xffffffc004002810 */ /* 0x000fe20007ffe0ff */
[----:B------:R-:W-:Y:S01]  /*6d90*/  IMAD.MOV.U32 R4, RZ, RZ, R20 ;  /* 0x000000ffff047224 */ /* 0x000fe200078e0014 */
[----:B------:R-:W-:Y:S01]  /*6da0*/  PRMT R50, R7, 0x7610, R50 ;  /* 0x0000761007327816 */ /* 0x000fe20000000032 */
[----:B------:R-:W-:Y:S02]  /*6db0*/  IMAD.MOV.U32 R6, RZ, RZ, R21 ;  /* 0x000000ffff067224 */ /* 0x000fe400078e0015 */
[----:B------:R-:W-:-:S02]  /*6dc0*/  IMAD.MOV.U32 R7, RZ, RZ, R38 ;  /* 0x000000ffff077224 */ /* 0x000fc400078e0026 */
[----:B------:R-:W-:Y:S01]  /*6dd0*/  IMAD.MOV.U32 R11, RZ, RZ, R39 ;  /* 0x000000ffff0b7224 */ /* 0x000fe200078e0027 */
[----:B------:R-:W-:Y:S01]  /*6de0*/  PRMT R10, R4, 0x5410, R6 ;  /* 0x00005410040a7816 */ /* 0x000fe20000000006 */
[----:B------:R-:W-:Y:S01]  /*6df0*/  IMAD.MOV.U32 R4, RZ, RZ, R8 ;  /* 0x000000ffff047224 */ /* 0x000fe200078e0008 */
[----:B------:R-:W-:Y:S01]  /*6e00*/  PRMT R50, R50, 0x5410, R7 ;  /* 0x0000541032327816 */ /* 0x000fe20000000007 */
[----:B------:R-:W-:Y:S01]  /*6e10*/  IMAD.MOV.U32 R6, RZ, RZ, R9 ;  /* 0x000000ffff067224 */ /* 0x000fe200078e0009 */
[----:B------:R-:W-:Y:S01]  /*6e20*/  PRMT R12, R11, 0x7610, R12 ;  /* 0x000076100b0c7816 */ /* 0x000fe2000000000c */
[----:B-1----:R-:W-:Y:S06]  /*6e30*/  @!P3 BRA `(.L_x_1198) ;  /* 0x000001740020b947 */ /* 0x002fec0003800000 */
.L_x_1460:
[----:B------:R-:W-:Y:S05]  /*6e40*/  BSYNC B1 ;  /* 0x0000000000017941 */ /* 0x000fea0003800000 */
.L_x_1197:
[----:B------:R-:W-:Y:S01]  /*6e50*/  BSSY B1, `(.L_x_1199) ;  /* 0x000005f000017945 */ /* 0x000fe20003800000 */
[----:B------:R-:W-:-:S03]  /*6e60*/  PRMT R11, R4, 0x5410, R6 ;  /* 0x00005410040b7816 */ /* 0x000fc60000000006 */
[----:B------:R-:W-:Y:S05]  /*6e70*/  @P0 BRA `(.L_x_1200) ;  /* 0x0000000400700947 */ /* 0x000fea0003800000 */
[----:B0-----:R-:W0:Y:S01]  /*6e80*/  LDC R5, c[0x0][0x3d4] ;  /* 0x0000f500ff057b82 */ /* 0x001e220000000800 */
[C---:B------:R-:W-:Y:S01]  /*6e90*/  VIADD R4, R26.reuse, 0x10 ;  /* 0x000000101a047836 */ /* 0x040fe20000000000 */
[----:B------:R-:W-:Y:S01]  /*6ea0*/  BSSY B2, `(.L_x_1201) ;  /* 0x000002e000027945 */ /* 0x000fe20003800000 */
[----:B0-----:R-:W-:-:S03]  /*6eb0*/  ISETP.GE.AND P0, PT, R26, R5, PT ;  /* 0x000000051a00720c */ /* 0x001fc60003f06270 */
[----:B------:R-:W-:-:S10]  /*6ec0*/  ISETP.GE.AND P2, PT, R4, R5, PT ;  /* 0x000000050400720c */ /* 0x000fd40003f46270 */
[----:B------:R-:W-:Y:S05]  /*6ed0*/  @P0 BRA `(.L_x_1202) ;  /* 0x0000000000a80947 */ /* 0x000fea0003800000 */
[----:B------:R-:W0:Y:S01]  /*6ee0*/  LDS.128 R4, [R3+0x8400] ;  /* 0x0084000003047984 */ /* 0x000e220000000c00 */
[--C-:B------:R-:W-:Y:S01]  /*6ef0*/  SHF.R.U64 R31, R40, 0x10, R41.reuse ;  /* 0x00000010281f7819 */ /* 0x100fe20000001229 */
[----:B------:R-:W-:Y:S01]  /*6f00*/  HADD2.F32 R29, -RZ, R29.H0_H0 ;  /* 0x2000001dff1d7230 */ /* 0x000fe20000004100 */
[----:B------:R-:W-:Y:S01]  /*6f10*/  SHF.R.U32.HI R40, RZ, 0x10, R41 ;  /* 0x00000010ff287819 */ /* 0x000fe20000011629 */
[----:B------:R-:W-:Y:S01]  /*6f20*/  HADD2.F32 R28, -RZ, R28.H0_H0 ;  /* 0x2000001cff1c7230 */ /* 0x000fe20000004100 */
[--C-:B------:R-:W-:Y:S02]  /*6f30*/  SHF.R.U32.HI R30, RZ, 0x10, R43.reuse ;  /* 0x00000010ff1e7819 */ /* 0x100fe4000001162b */
[----:B------:R-:W-:Y:S01]  /*6f40*/  SHF.R.U64 R45, R42, 0x10, R43 ;  /* 0x000000102a2d7819 */ /* 0x000fe2000000122b */
[----:B------:R-:W-:Y:S02]  /*6f50*/  HADD2.F32 R40, -RZ, R40.H0_H0 ;  /* 0x20000028ff287230 */ /* 0x000fe40000004100 */
[----:B------:R-:W-:-:S02]  /*6f60*/  HADD2.F32 R30, -RZ, R30.H0_H0 ;  /* 0x2000001eff1e7230 */ /* 0x000fc40000004100 */
[--C-:B0-----:R-:W-:Y:S02]  /*6f70*/  HADD2.F32 R15, -RZ, R7.reuse.H0_H0 ;  /* 0x20000007ff0f7230 */ /* 0x101fe40000004100 */
[----:B------:R-:W-:Y:S02]  /*6f80*/  HADD2.F32 R23, -RZ, R7.H1_H1 ;  /* 0x30000007ff177230 */ /* 0x000fe40000004100 */
[--C-:B------:R-:W-:Y:S02]  /*6f90*/  HADD2.F32 R7, -RZ, R4.reuse.H0_H0 ;  /* 0x20000004ff077230 */ /* 0x100fe40000004100 */
[----:B------:R-:W-:Y:S02]  /*6fa0*/  HADD2.F32 R4, -RZ, R4.H1_H1 ;  /* 0x30000004ff047230 */ /* 0x000fe40000004100 */
[C---:B------:R-:W-:Y:S01]  /*6fb0*/  FMUL.FTZ R46, R23.reuse, R40 ;  /* 0x00000028172e7220 */ /* 0x040fe20000410000 */
[----:B------:R-:W-:Y:S01]  /*6fc0*/  FMUL.FTZ R23, R23, R30 ;  /* 0x0000001e17177220 */ /* 0x000fe20000410000 */
[----:B------:R-:W-:-:S02]  /*6fd0*/  HADD2.F32 R13, -RZ, R6.H0_H0 ;  /* 0x20000006ff0d7230 */ /* 0x000fc40000004100 */
[CC--:B------:R-:W-:Y:S01]  /*6fe0*/  FMUL.FTZ R42, R4.reuse, R29.reuse ;  /* 0x0000001d042a7220 */ /* 0x0c0fe20000410000 */
[C---:B------:R-:W-:Y:S01]  /*6ff0*/  FFMA.FTZ R46, R15.reuse, R30, -R46 ;  /* 0x0000001e0f2e7223 */ /* 0x040fe2000001082e */
[----:B------:R-:W-:Y:S02]  /*7000*/  HADD2.F32 R14, -RZ, R6.H1_H1 ;  /* 0x30000006ff0e7230 */ /* 0x000fe40000004100 */
[----:B------:R-:W-:Y:S01]  /*7010*/  FFMA.FTZ R41, R15, R40, R23 ;  /* 0x000000280f297223 */ /* 0x000fe20000010017 */
[-C--:B------:R-:W-:Y:S01]  /*7020*/  FMUL.FTZ R30, R4, R28.reuse ;  /* 0x0000001c041e7220 */ /* 0x080fe20000410000 */
[C---:B------:R-:W-:Y:S01]  /*7030*/  FFMA.FTZ R42, R7.reuse, R28, -R42 ;  /* 0x0000001c072a7223 */ /* 0x040fe2000001082a */
[----:B------:R-:W-:Y:S02]  /*7040*/  HADD2.F32 R6, -RZ, R5.H0_H0 ;  /* 0x20000005ff067230 */ /* 0x000fe40000004100 */
[----:B------:R-:W-:Y:S02]  /*7050*/  HADD2.F32 R28, -RZ, R47.H0_H0 ;  /* 0x2000002fff1c7230 */ /* 0x000fe40000004100 */
[----:B------:R-:W-:Y:S01]  /*7060*/  FFMA.FTZ R29, R7, R29, R30 ;  /* 0x0000001d071d7223 */ /* 0x000fe2000001001e */
[----:B------:R-:W-:-:S02]  /*7070*/  HADD2.F32 R15, -RZ, R48.H1_H1 ;  /* 0x30000030ff0f7230 */ /* 0x000fc40000004100 */
[----:B------:R-:W-:Y:S02]  /*7080*/  HADD2.F32 R5, -RZ, R5.H1_H1 ;  /* 0x30000005ff057230 */ /* 0x000fe40000004100 */
[CC--:B------:R-:W-:Y:S01]  /*7090*/  FMUL.FTZ R30, R14.reuse, R28.reuse ;  /* 0x0000001c0e1e7220 */ /* 0x0c0fe20000410000 */
[----:B------:R-:W-:Y:S02]  /*70a0*/  HADD2.F32 R23, -RZ, R31.H0_H0 ;  /* 0x2000001fff177230 */ /* 0x000fe40000004100 */
[-C--:B------:R-:W-:Y:S01]  /*70b0*/  FMUL.FTZ R31, R14, R15.reuse ;  /* 0x0000000f0e1f7220 */ /* 0x080fe20000410000 */
[----:B------:R-:W-:Y:S02]  /*70c0*/  HADD2.F32 R4, -RZ, R45.H0_H0 ;  /* 0x2000002dff047230 */ /* 0x000fe40000004100 */
[----:B------:R-:W-:Y:S01]  /*70d0*/  FFMA.FTZ R30, R13, R15, -R30 ;  /* 0x0000000f0d1e7223 */ /* 0x000fe2000001081e */
[----:B------:R-:W-:Y:S01]  /*70e0*/  FMUL.FTZ R7, R5, R23 ;  /* 0x0000001705077220 */ /* 0x000fe20000410000 */
[----:B------:R-:W-:Y:S01]  /*70f0*/  FFMA.FTZ R31, R13, R28, R31 ;  /* 0x0000001c0d1f7223 */ /* 0x000fe2000001001f */
[----:B------:R-:W-:-:S02]  /*7100*/  FMUL.FTZ R14, R5, R4 ;  /* 0x00000004050e7220 */ /* 0x000fc40000410000 */
[C---:B------:R-:W-:Y:S01]  /*7110*/  FFMA.FTZ R5, R6.reuse, R4, -R7 ;  /* 0x0000000406057223 */ /* 0x040fe20000010807 */
[----:B------:R-:W-:Y:S01]  /*7120*/  F2FP.F16.F32.PACK_AB R7, R41, R46 ;  /* 0x0000002e2907723e */ /* 0x000fe200000000ff */
[----:B------:R-:W-:Y:S01]  /*7130*/  FFMA.FTZ R14, R6, R23, R14 ;  /* 0x00000017060e7223 */ /* 0x000fe2000001000e */
[----:B------:R-:W-:Y:S02]  /*7140*/  F2FP.F16.F32.PACK_AB R6, R31, R30 ;  /* 0x0000001e1f06723e */ /* 0x000fe400000000ff */
[----:B------:R-:W-:Y:S02]  /*7150*/  F2FP.F16.F32.PACK_AB R4, R29, R42 ;  /* 0x0000002a1d04723e */ /* 0x000fe400000000ff */
[----:B------:R-:W-:-:S05]  /*7160*/  F2FP.F16.F32.PACK_AB R5, R14, R5 ;  /* 0x000000050e05723e */ /* 0x000fca00000000ff */
[----:B------:R0:W-:Y:S02]  /*7170*/  STS.128 [R3+0x8400], R4 ;  /* 0x0084000403007388 */ /* 0x0001e40000000c00 */
.L_x_1202:
[----:B------:R-:W-:Y:S05]  /*7180*/  BSYNC B2 ;  /* 0x0000000000027941 */ /* 0x000fea0003800000 */
.L_x_1201:
[----:B------:R-:W-:Y:S05]  /*7190*/  @P2 BRA `(.L_x_1200) ;  /* 0x0000000000a82947 */ /* 0x000fea0003800000 */
[----:B0-----:R-:W0:Y:S01]  /*71a0*/  LDS.128 R4, [R0] ;  /* 0x0000000000047984 */ /* 0x001e220000000c00 */
[--C-:B------:R-:W-:Y:S01]  /*71b0*/  SHF.R.U64 R31, R34, 0x10, R35.reuse ;  /* 0x00000010221f7819 */ /* 0x100fe20000001223 */
[----:B------:R-:W-:Y:S01]  /*71c0*/  HADD2.F32 R29, -RZ, R47.H1_H1 ;  /* 0x3000002fff1d7230 */ /* 0x000fe20000004100 */
        /* <DEDUP_REMOVED lines=38> */
[----:B------:R1:W-:Y:S02]  /*7430*/  STS.128 [R0], R4 ;  /* 0x0000000400007388 */ /* 0x0003e40000000c00 */
.L_x_1200:
[----:B------:R-:W-:Y:S05]  /*7440*/  BSYNC B1 ;  /* 0x0000000000017941 */ /* 0x000fea0003800000 */
.L_x_1199:
[----:B------:R-:W-:Y:S05]  /*7450*/  @P1 BRA `(.L_x_1203) ;  /* 0x0000001800741947 */ /* 0x000fea0003800000 */
[----:B01----:R-:W0:Y:S01]  /*7460*/  LDC R5, c[0x0][0x3d4] ;  /* 0x0000f500ff057b82 */ /* 0x003e220000000800 */
[C---:B------:R-:W-:Y:S01]  /*7470*/  VIADD R4, R26.reuse, 0x10 ;  /* 0x000000101a047836 */ /* 0x040fe20000000000 */
[----:B------:R-:W-:Y:S01]  /*7480*/  BSSY B1, `(.L_x_1204) ;  /* 0x000002e000017945 */ /* 0x000fe20003800000 */
[----:B0-----:R-:W-:-:S03]  /*7490*/  ISETP.GE.AND P0, PT, R26, R5, PT ;  /* 0x000000051a00720c */ /* 0x001fc60003f06270 */
[----:B------:R-:W-:-:S10]  /*74a0*/  ISETP.GE.AND P1, PT, R4, R5, PT ;  /* 0x000000050400720c */ /* 0x000fd40003f26270 */
[----:B------:R-:W-:Y:S05]  /*74b0*/  @P0 BRA `(.L_x_1205) ;  /* 0x0000000000a80947 */ /* 0x000fea0003800000 */
[----:B------:R-:W0:Y:S01]  /*74c0*/  LDS.128 R4, [R3+0xb400] ;  /* 0x00b4000003047984 */ /* 0x000e220000000c00 */
[----:B------:R-:W-:Y:S01]  /*74d0*/  SHF.R.U32.HI R30, RZ, 0x10, R33 ;  /* 0x00000010ff1e7819 */ /* 0x000fe20000011621 */
[--C-:B------:R-:W-:Y:S01]  /*74e0*/  HADD2.F32 R26, -RZ, R50.reuse.H1_H1 ;  /* 0x30000032ff1a7230 */ /* 0x100fe20000004100 */
[--C-:B------:R-:W-:Y:S01]  /*74f0*/  SHF.R.U32.HI R28, RZ, 0x10, R39.reuse ;  /* 0x00000010ff1c7819 */ /* 0x100fe20000011627 */
[----:B------:R-:W-:Y:S01]  /*7500*/  HADD2.F32 R27, -RZ, R50.H0_H0 ;  /* 0x20000032ff1b7230 */ /* 0x000fe20000004100 */
[----:B------:R-:W-:Y:S01]  /*7510*/  SHF.R.U64 R35, R38, 0x10, R39 ;  /* 0x0000001026237819 */ /* 0x000fe20000001227 */
[----:B------:R-:W-:Y:S01]  /*7520*/  HADD2.F32 R30, -RZ, R30.H0_H0 ;  /* 0x2000001eff1e7230 */ /* 0x000fe20000004100 */
[----:B------:R-:W-:Y:S01]  /*7530*/  SHF.R.U64 R31, R32, 0x10, R33 ;  /* 0x00000010201f7819 */ /* 0x000fe20000001221 */
[----:B------:R-:W-:Y:S02]  /*7540*/  HADD2.F32 R28, -RZ, R28.H0_H0 ;  /* 0x2000001cff1c7230 */ /* 0x000fe40000004100 */
[----:B0-----:R-:W-:-:S02]  /*7550*/  HADD2.F32 R23, -RZ, R7.H1_H1 ;  /* 0x30000007ff177230 */ /* 0x001fc40000004100 */
[----:B------:R-:W-:Y:S02]  /*7560*/  HADD2.F32 R15, -RZ, R7.H0_H0 ;  /* 0x20000007ff0f7230 */ /* 0x000fe40000004100 */
[--C-:B------:R-:W-:Y:S02]  /*7570*/  HADD2.F32 R7, -RZ, R4.reuse.H0_H0 ;  /* 0x20000004ff077230 */ /* 0x100fe40000004100 */
[C---:B------:R-:W-:Y:S01]  /*7580*/  FMUL.FTZ R34, R23.reuse, R30 ;  /* 0x0000001e17227220 */ /* 0x040fe20000410000 */
[----:B------:R-:W-:Y:S01]  /*7590*/  FMUL.FTZ R23, R23, R28 ;  /* 0x0000001c17177220 */ /* 0x000fe20000410000 */
[----:B------:R-:W-:Y:S02]  /*75a0*/  HADD2.F32 R4, -RZ, R4.H1_H1 ;  /* 0x30000004ff047230 */ /* 0x000fe40000004100 */
[--C-:B------:R-:W-:Y:S02]  /*75b0*/  HADD2.F32 R13, -RZ, R6.reuse.H0_H0 ;  /* 0x20000006ff0d7230 */ /* 0x100fe40000004100 */
[----:B------:R-:W-:Y:S01]  /*75c0*/  FFMA.FTZ R29, R15, R30, R23 ;  /* 0x0000001e0f1d7223 */ /* 0x000fe20000010017 */
[----:B------:R-:W-:-:S02]  /*75d0*/  HADD2.F32 R14, -RZ, R6.H1_H1 ;  /* 0x30000006ff0e7230 */ /* 0x000fc40000004100 */
[----:B------:R-:W-:Y:S01]  /*75e0*/  FFMA.FTZ R34, R15, R28, -R34 ;  /* 0x0000001c0f227223 */ /* 0x000fe20000010822 */
[--C-:B------:R-:W-:Y:S02]  /*75f0*/  HADD2.F32 R23, -RZ, R12.reuse.H1_H1 ;  /* 0x3000000cff177230 */ /* 0x100fe40000004100 */
[C---:B------:R-:W-:Y:S01]  /*7600*/  FMUL.FTZ R32, R4.reuse, R27 ;  /* 0x0000001b04207220 */ /* 0x040fe20000410000 */
[--C-:B------:R-:W-:Y:S02]  /*7610*/  HADD2.F32 R6, -RZ, R5.reuse.H0_H0 ;  /* 0x20000005ff067230 */ /* 0x100fe40000004100 */
[-C--:B------:R-:W-:Y:S01]  /*7620*/  FMUL.FTZ R28, R4, R26.reuse ;  /* 0x0000001a041c7220 */ /* 0x080fe20000410000 */
[----:B------:R-:W-:Y:S02]  /*7630*/  HADD2.F32 R12, -RZ, R12.H0_H0 ;  /* 0x2000000cff0c7230 */ /* 0x000fe40000004100 */
[----:B------:R-:W-:Y:S01]  /*7640*/  FFMA.FTZ R32, R7, R26, -R32 ;  /* 0x0000001a07207223 */ /* 0x000fe20000010820 */
[----:B------:R-:W-:-:S02]  /*7650*/  HADD2.F32 R5, -RZ, R5.H1_H1 ;  /* 0x30000005ff057230 */ /* 0x000fc40000004100 */
[----:B------:R-:W-:Y:S01]  /*7660*/  FFMA.FTZ R27, R7, R27, R28 ;  /* 0x0000001b071b7223 */ /* 0x000fe2000001001c */
[----:B------:R-:W-:Y:S02]  /*7670*/  HADD2.F32 R15, -RZ, R31.H0_H0 ;  /* 0x2000001fff0f7230 */ /* 0x000fe40000004100 */
[C---:B------:R-:W-:Y:S01]  /*7680*/  FMUL.FTZ R26, R14.reuse, R23 ;  /* 0x000000170e1a7220 */ /* 0x040fe20000410000 */
[----:B------:R-:W-:Y:S02]  /*7690*/  HADD2.F32 R4, -RZ, R35.H0_H0 ;  /* 0x20000023ff047230 */ /* 0x000fe40000004100 */
[-C--:B------:R-:W-:Y:S01]  /*76a0*/  FMUL.FTZ R28, R14, R12.reuse ;  /* 0x0000000c0e1c7220 */ /* 0x080fe20000410000 */
[----:B------:R-:W-:Y:S01]  /*76b0*/  FMUL.FTZ R7, R5, R15 ;  /* 0x0000000f05077220 */ /* 0x000fe20000410000 */
[----:B------:R-:W-:Y:S01]  /*76c0*/  FFMA.FTZ R26, R13, R12, -R26 ;  /* 0x0000000c0d1a7223 */ /* 0x000fe2000001081a */
[-C--:B------:R-:W-:Y:S01]  /*76d0*/  FMUL.FTZ R14, R5, R4.reuse ;  /* 0x00000004050e7220 */ /* 0x080fe20000410000 */
[----:B------:R-:W-:Y:S01]  /*76e0*/  FFMA.FTZ R13, R13, R23, R28 ;  /* 0x000000170d0d7223 */ /* 0x000fe2000001001c */
[C---:B------:R-:W-:Y:S01]  /*76f0*/  FFMA.FTZ R5, R6.reuse, R4, -R7 ;  /* 0x0000000406057223 */ /* 0x040fe20000010807 */
[----:B------:R-:W-:Y:S01]  /*7700*/  F2FP.F16.F32.PACK_AB R7, R29, R34 ;  /* 0x000000221d07723e */ /* 0x000fe200000000ff */
[----:B------:R-:W-:Y:S01]  /*7710*/  FFMA.FTZ R14, R6, R15, R14 ;  /* 0x0000000f060e7223 */ /* 0x000fe2000001000e */
[----:B------:R-:W-:-:S02]  /*7720*/  F2FP.F16.F32.PACK_AB R4, R27, R32 ;  /* 0x000000201b04723e */ /* 0x000fc400000000ff */
[----:B------:R-:W-:Y:S02]  /*7730*/  F2FP.F16.F32.PACK_AB R6, R13, R26 ;  /* 0x0000001a0d06723e */ /* 0x000fe400000000ff */
[----:B------:R-:W-:-:S05]  /*7740*/  F2FP.F16.F32.PACK_AB R5, R14, R5 ;  /* 0x000000050e05723e */ /* 0x000fca00000000ff */
[----:B------:R0:W-:Y:S02]  /*7750*/  STS.128 [R3+0xb400], R4 ;  /* 0x00b4000403007388 */ /* 0x0001e40000000c00 */
.L_x_1205:
[----:B------:R-:W-:Y:S05]  /*7760*/  BSYNC B1 ;  /* 0x0000000000017941 */ /* 0x000fea0003800000 */
.L_x_1204:
[----:B------:R-:W-:Y:S05]  /*7770*/  @P1 BRA `(.L_x_1203) ;  /* 0x0000001400ac1947 */ /* 0x000fea0003800000 */
[----:B0-----:R-:W0:Y:S01]  /*7780*/  LDS.128 R4, [R0+0x3000] ;  /* 0x0030000000047984 */ /* 0x001e220000000c00 */
[--C-:B------:R-:W-:Y:S01]  /*7790*/  SHF.R.U64 R23, R20, 0x10, R21.reuse ;  /* 0x0000001014177819 */ /* 0x100fe20000001215 */
[--C-:B------:R-:W-:Y:S01]  /*77a0*/  HADD2.F32 R15, -RZ, R10.reuse.H0_H0 ;  /* 0x2000000aff0f7230 */ /* 0x100fe20000004100 */
[----:B------:R-:W-:Y:S01]  /*77b0*/  SHF.R.U32.HI R20, RZ, 0x10, R21 ;  /* 0x00000010ff147819 */ /* 0x000fe20000011615 */
[----:B------:R-:W-:Y:S01]  /*77c0*/  HADD2.F32 R13, -RZ, R11.H0_H0 ;  /* 0x2000000bff0d7230 */ /* 0x000fe20000004100 */
[--C-:B------:R-:W-:Y:S01]  /*77d0*/  SHF.R.U32.HI R14, RZ, 0x10, R9.reuse ;  /* 0x00000010ff0e7819 */ /* 0x100fe20000011609 */
[----:B------:R-:W-:Y:S01]  /*77e0*/  HADD2.F32 R10, -RZ, R10.H1_H1 ;  /* 0x3000000aff0a7230 */ /* 0x000fe20000004100 */
[----:B------:R-:W-:Y:S01]  /*77f0*/  SHF.R.U64 R27, R8, 0x10, R9 ;  /* 0x00000010081b7819 */ /* 0x000fe20000001209 */
[----:B------:R-:W-:Y:S02]  /*7800*/  HADD2.F32 R20, -RZ, R20.H0_H0 ;  /* 0x20000014ff147230 */ /* 0x000fe40000004100 */
[----:B------:R-:W-:-:S02]  /*7810*/  HADD2.F32 R14, -RZ, R14.H0_H0 ;  /* 0x2000000eff0e7230 */ /* 0x000fc40000004100 */
[----:B------:R-:W-:Y:S02]  /*7820*/  HADD2.F32 R11, -RZ, R11.H1_H1 ;  /* 0x3000000bff0b7230 */ /* 0x000fe40000004100 */
[--C-:B0-----:R-:W-:Y:S02]  /*7830*/  HADD2.F32 R12, -RZ, R7.reuse.H1_H1 ;  /* 0x30000007ff0c7230 */ /* 0x101fe40000004100 */
[--C-:B------:R-:W-:Y:S02]  /*7840*/  HADD2.F32 R3, -RZ, R4.reuse.H0_H0 ;  /* 0x20000004ff037230 */ /* 0x100fe40000004100 */
[----:B------:R-:W-:Y:S02]  /*7850*/  HADD2.F32 R9, -RZ, R7.H0_H0 ;  /* 0x20000007ff097230 */ /* 0x000fe40000004100 */
[C---:B------:R-:W-:Y:S01]  /*7860*/  FMUL.FTZ R26, R12.reuse, R20 ;  /* 0x000000140c1a7220 */ /* 0x040fe20000410000 */
[----:B------:R-:W-:Y:S02]  /*7870*/  HADD2.F32 R4, -RZ, R4.H1_H1 ;  /* 0x30000004ff047230 */ /* 0x000fe40000004100 */
[----:B------:R-:W-:Y:S01]  /*7880*/  FMUL.FTZ R21, R12, R14 ;  /* 0x0000000e0c157220 */ /* 0x000fe20000410000 */
[----:B------:R-:W-:-:S02]  /*7890*/  HADD2.F32 R7, -RZ, R6.H0_H0 ;  /* 0x20000006ff077230 */ /* 0x000fc40000004100 */
[C---:B------:R-:W-:Y:S01]  /*78a0*/  FFMA.FTZ R26, R9.reuse, R14, -R26 ;  /* 0x0000000e091a7223 */ /* 0x040fe2000001081a */
[----:B------:R-:W-:Y:S02]  /*78b0*/  HADD2.F32 R8, -RZ, R6.H1_H1 ;  /* 0x30000006ff087230 */ /* 0x000fe40000004100 */
[C---:B------:R-:W-:Y:S01]  /*78c0*/  FMUL.FTZ R12, R4.reuse, R15 ;  /* 0x0000000f040c7220 */ /* 0x040fe20000410000 */
[--C-:B------:R-:W-:Y:S02]  /*78d0*/  HADD2.F32 R6, -RZ, R5.reuse.H0_H0 ;  /* 0x20000005ff067230 */ /* 0x100fe40000004100 */
[----:B------:R-:W-:Y:S01]  /*78e0*/  FFMA.FTZ R21, R9, R20, R21 ;  /* 0x0000001409157223 */ /* 0x000fe20000010015 */
[-C--:B------:R-:W-:Y:S01]  /*78f0*/  FMUL.FTZ R14, R4, R13.reuse ;  /* 0x0000000d040e7220 */ /* 0x080fe20000410000 */
[----:B------:R-:W-:Y:S02]  /*7900*/  HADD2.F32 R5, -RZ, R5.H1_H1 ;  /* 0x30000005ff057230 */ /* 0x000fe40000004100 */
[----:B------:R-:W-:Y:S01]  /*7910*/  FFMA.FTZ R12, R3, R13, -R12 ;  /* 0x0000000d030c7223 */ /* 0x000fe2000001080c */
[----:B------:R-:W-:-:S02]  /*7920*/  HADD2.F32 R9, -RZ, R23.H0_H0 ;  /* 0x20000017ff097230 */ /* 0x000fc40000004100 */
[----:B------:R-:W-:Y:S01]  /*7930*/  FFMA.FTZ R3, R3, R15, R14 ;  /* 0x0000000f03037223 */ /* 0x000fe2000001000e */
[----:B------:R-:W-:Y:S02]  /*7940*/  HADD2.F32 R4, -RZ, R27.H0_H0 ;  /* 0x2000001bff047230 */ /* 0x000fe40000004100 */
[C---:B------:R-:W-:Y:S01]  /*7950*/  FMUL.FTZ R14, R8.reuse, R10 ;  /* 0x0000000a080e7220 */ /* 0x040fe20000410000 */
[----:B------:R-:W-:Y:S01]  /*7960*/  FMUL.FTZ R15, R8, R11 ;  /* 0x0000000b080f7220 */ /* 0x000fe20000410000 */
[C---:B------:R-:W-:Y:S01]  /*7970*/  FMUL.FTZ R13, R5.reuse, R9 ;  /* 0x00000009050d7220 */ /* 0x040fe20000410000 */
[----:B------:R-:W-:Y:S01]  /*7980*/  FMUL.FTZ R8, R5, R4 ;  /* 0x0000000405087220 */ /* 0x000fe20000410000 */
[C---:B------:R-:W-:Y:S01]  /*7990*/  FFMA.FTZ R14, R7.reuse, R11, -R14 ;  /* 0x0000000b070e7223 */ /* 0x040fe2000001080e */
[----:B------:R-:W-:Y:S01]  /*79a0*/  FFMA.FTZ R15, R7, R10, R15 ;  /* 0x0000000a070f7223 */ /* 0x000fe2000001000f */
[C---:B------:R-:W-:Y:S01]  /*79b0*/  FFMA.FTZ R13, R6.reuse, R4, -R13 ;  /* 0x00000004060d7223 */ /* 0x040fe2000001080d */
[----:B------:R-:W-:Y:S01]  /*79c0*/  FFMA.FTZ R8, R6, R9, R8 ;  /* 0x0000000906087223 */ /* 0x000fe20000010008 */
[----:B------:R-:W-:-:S02]  /*79d0*/  F2FP.F16.F32.PACK_AB R7, R21, R26 ;  /* 0x0000001a1507723e */ /* 0x000fc400000000ff */
[----:B------:R-:W-:Y:S02]  /*79e0*/  F2FP.F16.F32.PACK_AB R6, R15, R14 ;  /* 0x0000000e0f06723e */ /* 0x000fe400000000ff */
[----:B------:R-:W-:Y:S02]  /*79f0*/  F2FP.F16.F32.PACK_AB R4, R3, R12 ;  /* 0x0000000c0304723e */ /* 0x000fe400000000ff */
[----:B------:R-:W-:-:S05]  /*7a00*/  F2FP.F16.F32.PACK_AB R5, R8, R13 ;  /* 0x0000000d0805723e */ /* 0x000fca00000000ff */
[----:B------:R2:W-:Y:S01]  /*7a10*/  STS.128 [R0+0x3000], R4 ;  /* 0x0030000400007388 */ /* 0x0005e20000000c00 */
[----:B------:R-:W-:Y:S05]  /*7a20*/  BRA `(.L_x_1203) ;  /* 0x0000001400007947 */ /* 0x000fea0003800000 */
.L_x_1184:
[----:B------:R-:W0:Y:S01]  /*7a30*/  LDC R9, c[0x0][0x3d4] ;  /* 0x0000f500ff097b82 */ /* 0x000e220000000800 */
[----:B------:R-:W-:Y:S01]  /*7a40*/  VIADD R0, R17, 0x60 ;  /* 0x0000006011007836 */ /* 0x000fe20000000000 */
[----:B------:R-:W2:Y:S01]  /*7a50*/  LDL R52, [R1+0x14] ;  /* 0x0000140001347983 */ /* 0x000ea20000100800 */
[----:B------:R-:W-:Y:S01]  /*7a60*/  ULDC.64 UR4, c[0x0][0x3c8] ;  /* 0x0000f20000047ab9 */ /* 0x000fe20000000a00 */
[----:B------:R-:W-:Y:S02]  /*7a70*/  ULDC.64 UR6, c[0x0][0x3e0] ;  /* 0x0000f80000067ab9 */ /* 0x000fe40000000a00 */
[----:B------:R-:W3:Y:S01]  /*7a80*/  LDL R54, [R1+0x34] ;  /* 0x0000340001367983 */ /* 0x000ee20000100800 */
[----:B0-----:R-:W-:-:S04]  /*7a90*/  ISETP.GE.AND P0, PT, R46, R9, PT ;  /* 0x000000092e00720c */ /* 0x001fc80003f06270 */
[-C--:B------:R-:W-:Y:S02]  /*7aa0*/  ISETP.GE.OR P1, PT, R0, R32.reuse, P0 ;  /* 0x000000200000720c */ /* 0x080fe40000726670 */
[----:B------:R-:W-:-:S11]  /*7ab0*/  ISETP.GE.OR P0, PT, R17, R32, P0 ;  /* 0x000000201100720c */ /* 0x000fd60000706670 */
[----:B------:R-:W0:Y:S01]  /*7ac0*/  @!P1 LDC.64 R40, c[0x0][0x3c8] ;  /* 0x0000f200ff289b82 */ /* 0x000e220000000a00 */
[----:B------:R-:W-:-:S07]  /*7ad0*/  @!P1 IMAD.MOV.U32 R15, RZ, RZ, R55 ;  /* 0x000000ffff0f9224 */ /* 0x000fce00078e0037 */
[----:B------:R-:W1:Y:S01]  /*7ae0*/  @!P1 LDC.64 R42, c[0x0][0x3e0] ;  /* 0x0000f800ff2a9b82 */ /* 0x000e620000000a00 */
[----:B------:R-:W-:Y:S01]  /*7af0*/  @!P1 IMAD.MOV.U32 R13, RZ, RZ, R57 ;  /* 0x000000ffff0d9224 */ /* 0x000fe200078e0039 */
[----:B------:R-:W-:Y:S01]  /*7b00*/  @!P0 IADD3 R3, P3, R33, R14, RZ ;  /* 0x0000000e21038210 */ /* 0x000fe20007f7e0ff */
[----:B------:R-:W-:Y:S01]  /*7b10*/  @!P1 IMAD.WIDE.U32 R14, R4, 0x60, R14 ;  /* 0x00000060040e9825 */ /* 0x000fe200078e000e */
[----:B------:R-:W-:-:S03]  /*7b20*/  @!P0 IADD3 R27, P2, R37, R12, RZ ;  /* 0x0000000c251b8210 */ /* 0x000fc60007f5e0ff */
[----:B------:R-:W-:Y:S01]  /*7b30*/  @!P1 IMAD.WIDE.U32 R20, R6, 0x60, R12 ;  /* 0x0000006006149825 */ /* 0x000fe200078e000c */
[----:B------:R-:W-:-:S03]  /*7b40*/  @!P1 IADD3 R8, P4, R33, R14, RZ ;  /* 0x0000000e21089210 */ /* 0x000fc60007f9e0ff */
[----:B------:R-:W-:Y:S01]  /*7b50*/  @!P0 IMAD.X R26, R55, 0x1, R35, P3 ;  /* 0x00000001371a8824 */ /* 0x000fe200018e0623 */
[----:B------:R-:W-:Y:S01]  /*7b60*/  @!P0 LEA R12, P3, R3, UR4, 0x1 ;  /* 0x00000004030c8c11 */ /* 0x000fe2000f8608ff */
[----:B------:R-:W-:Y:S01]  /*7b70*/  @!P1 IMAD R14, R7, 0x60, RZ ;  /* 0x00000060070e9824 */ /* 0x000fe200078e02ff */
[----:B------:R-:W-:Y:S01]  /*7b80*/  @!P1 IADD3 R0, P5, R37, R20, RZ ;  /* 0x0000001425009210 */ /* 0x000fe20007fbe0ff */
[----:B------:R-:W-:Y:S01]  /*7b90*/  @!P1 IMAD R11, R5, 0x60, RZ ;  /* 0x00000060050b9824 */ /* 0x000fe200078e02ff */
[----:B------:R-:W-:Y:S01]  /*7ba0*/  @!P0 LEA.HI.X R13, R3, UR5, R26, 0x1, P3 ;  /* 0x00000005030d8c11 */ /* 0x000fe200098f0c1a */
[----:B------:R-:W-:Y:S01]  /*7bb0*/  @!P0 IMAD.X R32, R57, 0x1, R39, P2 ;  /* 0x0000000139208824 */ /* 0x000fe200010e0627 */
[----:B------:R-:W-:Y:S02]  /*7bc0*/  @!P1 IADD3.X R3, R39, R14, R21, P5, !PT ;  /* 0x0000000e27039210 */ /* 0x000fe40002ffe415 */
[----:B------:R-:W-:Y:S02]  /*7bd0*/  @!P1 IADD3.X R11, R35, R11, R15, P4, !PT ;  /* 0x0000000b230b9210 */ /* 0x000fe400027fe40f */
[----:B------:R-:W-:-:S02]  /*7be0*/  @!P0 LEA R14, P2, R27, UR6, 0x1 ;  /* 0x000000061b0e8c11 */ /* 0x000fc4000f8408ff */
[----:B0-----:R-:W-:Y:S02]  /*7bf0*/  @!P1 LEA R20, P3, R8, R40, 0x1 ;  /* 0x0000002808149211 */ /* 0x001fe400078608ff */
[----:B-1----:R-:W-:Y:S02]  /*7c00*/  @!P1 LEA R26, P4, R0, R42, 0x1 ;  /* 0x0000002a001a9211 */ /* 0x002fe400078808ff */
[----:B------:R-:W-:Y:S02]  /*7c10*/  @!P0 LEA.HI.X R15, R27, UR7, R32, 0x1, P2 ;  /* 0x000000071b0f8c11 */ /* 0x000fe400090f0c20 */
[----:B------:R-:W-:Y:S02]  /*7c20*/  CS2R R36, SRZ ;  /* 0x0000000000247805 */ /* 0x000fe4000001ff00 */
[----:B------:R-:W-:Y:S02]  /*7c30*/  @!P1 LEA.HI.X R21, R8, R41, R11, 0x1, P3 ;  /* 0x0000002908159211 */ /* 0x000fe400018f0c0b */
[----:B------:R-:W-:-:S02]  /*7c40*/  CS2R R38, SRZ ;  /* 0x0000000000267805 */ /* 0x000fc4000001ff00 */
[----:B------:R-:W-:Y:S02]  /*7c50*/  @!P1 LEA.HI.X R27, R0, R43, R3, 0x1, P4 ;  /* 0x0000002b001b9211 */ /* 0x000fe400020f0c03 */
[----:B------:R-:W-:Y:S02]  /*7c60*/  CS2R R40, SRZ ;  /* 0x0000000000287805 */ /* 0x000fe4000001ff00 */
[----:B------:R-:W-:Y:S01]  /*7c70*/  CS2R R42, SRZ ;  /* 0x00000000002a7805 */ /* 0x000fe2000001ff00 */
[----:B------:R-:W0:Y:S01]  /*7c80*/  LDC R0, c[0x0][0x428] ;  /* 0x00010a00ff007b82 */ /* 0x000e220000000800 */
[----:B------:R-:W5:Y:S04]  /*7c90*/  @!P1 LDG.E.128 R36, desc[UR38][R20.64] ;  /* 0x0000002614249981 */ /* 0x000f68000c1e1d00 */
[----:B------:R-:W5:Y:S01]  /*7ca0*/  @!P1 LDG.E.128 R40, desc[UR38][R26.64] ;  /* 0x000000261a289981 */ /* 0x000f62000c1e1d00 */
[----:B0-----:R-:W-:-:S13]  /*7cb0*/  ISETP.NE.AND P2, PT, R0, 0x1, PT ;  /* 0x000000010000780c */ /* 0x001fda0003f45270 */
[----:B------:R-:W0:Y:S08]  /*7cc0*/  @P2 LDC R8, c[0x0][0x42c] ;  /* 0x00010b00ff082b82 */ /* 0x000e300000000800 */
[----:B------:R-:W1:Y:S01]  /*7cd0*/  @P2 LDC R3, c[0x0][0x430] ;  /* 0x00010c00ff032b82 */ /* 0x000e620000000800 */
[----:B------:R-:W-:Y:S02]  /*7ce0*/  CS2R R32, SRZ ;  /* 0x0000000000207805 */ /* 0x000fe4000001ff00 */
[----:B------:R-:W-:-:S02]  /*7cf0*/  CS2R R34, SRZ ;  /* 0x0000000000227805 */ /* 0x000fc4000001ff00 */
[----:B------:R-:W-:Y:S02]  /*7d00*/  CS2R R28, SRZ ;  /* 0x00000000001c7805 */ /* 0x000fe4000001ff00 */
[----:B------:R-:W-:Y:S02]  /*7d10*/  CS2R R30, SRZ ;  /* 0x00000000001e7805 */ /* 0x000fe4000001ff00 */
[----:B------:R4:W5:Y:S04]  /*7d20*/  @!P0 LDG.E.128 R32, desc[UR38][R14.64] ;  /* 0x000000260e208981 */ /* 0x000968000c1e1d00 */
[----:B------:R1:W5:Y:S01]  /*7d30*/  @!P0 LDG.E.128 R28, desc[UR38][R12.64] ;  /* 0x000000260c1c8981 */ /* 0x000362000c1e1d00 */
[----:B----4-:R-:W-:Y:S02]  /*7d40*/  IMAD.MOV.U32 R14, RZ, RZ, R48 ;  /* 0x000000ffff0e7224 */ /* 0x010fe400078e0030 */
[----:B------:R-:W-:-:S02]  /*7d50*/  IMAD.MOV.U32 R15, RZ, RZ, R23 ;  /* 0x000000ffff0f7224 */ /* 0x000fc400078e0017 */
[----:B--2---:R-:W-:-:S04]  /*7d60*/  IMAD R0, R52, 0xc0, R17 ;  /* 0x000000c034007824 */ /* 0x004fc800078e0211 */
[----:B------:R-:W-:-:S04]  /*7d70*/  IMAD R45, R45, 0x60, R0 ;  /* 0x000000602d2d7824 */ /* 0x000fc800078e0200 */
[----:B0-----:R-:W-:-:S05]  /*7d80*/  @P2 IMAD.HI.U32 R0, R45, R8, RZ ;  /* 0x000000082d002227 */ /* 0x001fca00078e00ff */
[----:B-1----:R-:W-:-:S04]  /*7d90*/  @P2 SHF.R.U32.HI R45, RZ, R3, R0 ;  /* 0x00000003ff2d2219 */ /* 0x002fc80000011600 */
[----:B------:R-:W-:Y:S01]  /*7da0*/  SHF.R.S32.HI R3, RZ, 0x1f, R45 ;  /* 0x0000001fff037819 */ /* 0x000fe2000001142d */
[----:B------:R-:W-:-:S04]  /*7db0*/  IMAD.MOV.U32 R52, RZ, RZ, R50 ;  /* 0x000000ffff347224 */ /* 0x000fc800078e0032 */
[C---:B------:R-:W-:Y:S02]  /*7dc0*/  IMAD R0, R3.reuse, R4, RZ ;  /* 0x0000000403007224 */ /* 0x040fe400078e02ff */
[----:B------:R-:W-:Y:S02]  /*7dd0*/  IMAD R8, R3, R6, RZ ;  /* 0x0000000603087224 */ /* 0x000fe400078e02ff */
[----:B------:R-:W-:-:S04]  /*7de0*/  IMAD.WIDE.U32 R12, R45, R4, R52 ;  /* 0x000000042d0c7225 */ /* 0x000fc800078e0034 */
[----:B------:R-:W-:-:S04]  /*7df0*/  IMAD.WIDE.U32 R14, R45, R6, R14 ;  /* 0x000000062d0e7225 */ /* 0x000fc800078e000e */
[C---:B------:R-:W-:Y:S02]  /*7e00*/  IMAD R5, R45.reuse, R5, R0 ;  /* 0x000000052d057224 */ /* 0x040fe400078e0200 */
[----:B------:R-:W-:Y:S01]  /*7e10*/  IMAD R3, R45, R7, R8 ;  /* 0x000000072d037224 */ /* 0x000fe200078e0208 */
[----:B------:R-:W-:Y:S01]  /*7e20*/  LEA R4, P2, R12, UR4, 0x1 ;  /* 0x000000040c047c11 */ /* 0x000fe2000f8408ff */
[----:B------:R-:W-:Y:S01]  /*7e30*/  IMAD.IADD R5, R13, 0x1, R5 ;  /* 0x000000010d057824 */ /* 0x000fe200078e0205 */
[----:B------:R-:W-:Y:S02]  /*7e40*/  LEA R0, P3, R14, UR6, 0x1 ;  /* 0x000000060e007c11 */ /* 0x000fe4000f8608ff */
[----:B------:R-:W-:Y:S01]  /*7e50*/  IADD3 R3, R15, R3, RZ ;  /* 0x000000030f037210 */ /* 0x000fe20007ffe0ff */
[----:B------:R-:W-:Y:S01]  /*7e60*/  UMOV UR4, 0xffffffff ;  /* 0xffffffff00047882 */ /* 0x000fe20000000000 */
[----:B------:R-:W-:Y:S02]  /*7e70*/  LEA.HI.X R5, R12, UR5, R5, 0x1, P2 ;  /* 0x000000050c057c11 */ /* 0x000fe400090f0c05 */
[----:B------:R-:W-:-:S02]  /*7e80*/  LEA.HI.X R3, R14, UR7, R3, 0x1, P3 ;  /* 0x000000070e037c11 */ /* 0x000fc400098f0c03 */
[----:B---3--:R-:W-:Y:S01]  /*7e90*/  LEA.HI R6, R54, R54, RZ, 0x1 ;  /* 0x0000003636067211 */ /* 0x008fe200078f08ff */
[----:B------:R-:W-:Y:S06]  /*7ea0*/  BRA.DIV UR4, `(.L_x_1206) ;  /* 0x0000016604187947 */ /* 0x000fec000b800000 */
.L_x_1463:
[----:B------:R-:W-:-:S03]  /*7eb0*/  UMOV UR4, 0xffffffff ;  /* 0xffffffff00047882 */ /* 0x000fc60000000000 */
[----:B------:R-:W-:Y:S05]  /*7ec0*/  BRA.DIV UR4, `(.L_x_1207) ;  /* 0x0000016604387947 */ /* 0x000fea000b800000 */
.L_x_1466:
[----:B------:R-:W-:-:S03]  /*7ed0*/  UMOV UR4, 0xffffffff ;  /* 0xffffffff00047882 */ /* 0x000fc60000000000 */
[----:B------:R-:W-:Y:S05]  /*7ee0*/  BRA.DIV UR4, `(.L_x_1208) ;  /* 0x0000016604587947 */ /* 0x000fea000b800000 */
.L_x_1469:
[----:B------:R-:W-:-:S03]  /*7ef0*/  UMOV UR4, 0xffffffff ;  /* 0xffffffff00047882 */ /* 0x000fc60000000000 */
[----:B------:R-:W-:Y:S05]  /*7f00*/  BRA.DIV UR4, `(.L_x_1209) ;  /* 0x0000016604787947 */ /* 0x000fea000b800000 */
.L_x_1472:
[----:B------:R-:W-:-:S03]  /*7f10*/  UMOV UR4, 0xffffffff ;  /* 0xffffffff00047882 */ /* 0x000fc60000000000 */
[----:B------:R-:W-:Y:S05]  /*7f20*/  BRA.DIV UR4, `(.L_x_1210) ;  /* 0x0000016604987947 */ /* 0x000fea000b800000 */
.L_x_1475:
[----:B------:R-:W-:Y:S01]  /*7f30*/  UMOV UR4, 0xffffffff ;  /* 0xffffffff00047882 */ /* 0x000fe20000000000 */
[----:B------:R-:W-:Y:S02]  /*7f40*/  LOP3.LUT R6, R6, 0xfffffffe, RZ, 0xc0, !PT ;  /* 0xfffffffe06067812 */ /* 0x000fe400078ec0ff */
[----:B------:R-:W-:Y:S05]  /*7f50*/  BRA.DIV UR4, `(.L_x_1211) ;  /* 0x0000016604b47947 */ /* 0x000fea000b800000 */
.L_x_1478:
[----:B------:R-:W-:Y:S01]  /*7f60*/  UMOV UR4, 0xffffffff ;  /* 0xffffffff00047882 */ /* 0x000fe20000000000 */
[----:B------:R-:W-:Y:S02]  /*7f70*/  IMAD.IADD R5, R54, 0x1, -R6 ;  /* 0x0000000136057824 */ /* 0x000fe400078e0a06 */
[----:B------:R-:W-:Y:S05]  /*7f80*/  BRA.DIV UR4, `(.L_x_1212) ;  /* 0x0000016604d07947 */ /* 0x000fea000b800000 */
.L_x_1481:
[----:B------:R-:W-:Y:S01]  /*7f90*/  UMOV UR4, 0xffffffff ;  /* 0xffffffff00047882 */ /* 0x000fe20000000000 */
[----:B------:R-:W-:Y:S02]  /*7fa0*/  SHF.L.U32 R5, R5, 0x1f, RZ ;  /* 0x0000001f05057819 */ /* 0x000fe400000006ff */
[----:B------:R-:W-:Y:S05]  /*7fb0*/  BRA.DIV UR4, `(.L_x_1213) ;  /* 0x0000016604ec7947 */ /* 0x000fea000b800000 */
.L_x_1484:
[----:B------:R-:W0:Y:S01]  /*7fc0*/  SYNCS.PHASECHK.TRANS64.TRYWAIT P2, [R2+URZ+0x16800], R5 ;  /* 0x01680005020075a7 */ /* 0x000e22000804017f */
[----:B-----5:R-:W-:Y:S01]  /*7fd0*/  IMAD.MOV.U32 R3, RZ, RZ, R29 ;  /* 0x000000ffff037224 */ /* 0x020fe200078e001d */
[----:B------:R-:W-:Y:S01]  /*7fe0*/  BSSY B1, `(.L_x_1214) ;  /* 0x000001c000017945 */ /* 0x000fe20003800000 */
[----:B------:R-:W-:Y:S02]  /*7ff0*/  IMAD.MOV.U32 R0, RZ, RZ, R28 ;  /* 0x000000ffff007224 */ /* 0x000fe400078e001c */
[----:B------:R-:W-:Y:S01]  /*8000*/  IMAD.MOV.U32 R4, RZ, RZ, R30 ;  /* 0x000000ffff047224 */ /* 0x000fe200078e001e */
[----:B------:R-:W-:Y:S01]  /*8010*/  PRMT R27, R27, 0x5410, R3 ;  /* 0x000054101b1b7816 */ /* 0x000fe20000000003 */
        /* <DEDUP_REMOVED lines=17> */
[----:B------:R-:W-:-:S02]  /*8130*/  IMAD.MOV.U32 R4, RZ, RZ, R40 ;  /* 0x000000ffff047224 */ /* 0x000fc400078e0028 */
[----:B------:R-:W-:Y:S01]  /*8140*/  IMAD.MOV.U32 R6, RZ, RZ, R41 ;  /* 0x000000ffff067224 */ /* 0x000fe200078e0029 */
[----:B------:R-:W-:Y:S01]  /*8150*/  PRMT R0, R7, 0x5410, R0 ;  /* 0x0000541007007816 */ /* 0x000fe20000000000 */
[----:B------:R-:W-:Y:S01]  /*8160*/  IMAD.IADD R13, R46, 0x1, R9 ;  /* 0x000000012e0d7824 */ /* 0x000fe200078e0209 */
[----:B------:R-:W-:Y:S02]  /*8170*/  PRMT R3, R3, 0x5410, R4 ;  /* 0x0000541003037816 */ /* 0x000fe40000000004 */
[----:B------:R-:W-:Y:S01]  /*8180*/  PRMT R12, R6, 0x7610, R12 ;  /* 0x00007610060c7816 */ /* 0x000fe2000000000c */
[----:B0-----:R-:W-:Y:S06]  /*8190*/  @!P2 BRA `(.L_x_1215) ;  /* 0x00000164009ca947 */ /* 0x001fec0003800000 */
.L_x_1485:
[----:B------:R-:W-:Y:S05]  /*81a0*/  BSYNC B1 ;  /* 0x0000000000017941 */ /* 0x000fea0003800000 */
.L_x_1214:
[----:B------:R-:W-:Y:S01]  /*81b0*/  BSSY B1, `(.L_x_1216) ;  /* 0x0000068000017945 */ /* 0x000fe20003800000 */
[----:B------:R-:W-:Y:S01]  /*81c0*/  IMAD.MOV.U32 R14, RZ, RZ, R42 ;  /* 0x000000ffff0e7224 */ /* 0x000fe200078e002a */
[----:B------:R-:W-:Y:S02]  /*81d0*/  MOV R15, R43 ;  /* 0x0000002b000f7202 */ /* 0x000fe40000000f00 */
[----:B------:R-:W-:Y:S01]  /*81e0*/  LOP3.LUT R13, R13, 0x38, RZ, 0xc0, !PT ;  /* 0x000000380d0d7812 */ /* 0x000fe200078ec0ff */
[----:B------:R-:W-:Y:S06]  /*81f0*/  @P0 BRA `(.L_x_1217) ;  /* 0x00000004008c0947 */ /* 0x000fec0003800000 */
[----:B------:R-:W1:Y:S01]  /*8200*/  S2R R4, SR_TID.X ;  /* 0x0000000000047919 */ /* 0x000e620000002100 */
[----:B------:R-:W-:Y:S01]  /*8210*/  IMAD.SHL.U32 R10, R10, 0x40, RZ ;  /* 0x000000400a0a7824 */ /* 0x000fe200078e00ff */
[----:B------:R-:W-:Y:S01]  /*8220*/  SHF.R.U64 R53, R32, 0x10, R33 ;  /* 0x0000001020357819 */ /* 0x000fe20000001221 */
[--C-:B------:R-:W-:Y:S01]  /*8230*/  HADD2.F32 R32, -RZ, R27.reuse.H0_H0 ;  /* 0x2000001bff207230 */ /* 0x100fe20000004100 */
[--C-:B------:R-:W-:Y:S02]  /*8240*/  SHF.R.U64 R54, R30, 0x10, R31.reuse ;  /* 0x000000101e367819 */ /* 0x100fe4000000121f */
[----:B------:R-:W-:Y:S02]  /*8250*/  LOP3.LUT R10, R10, 0x1c0, RZ, 0xc0, !PT ;  /* 0x000001c00a0a7812 */ /* 0x000fe400078ec0ff */
[----:B------:R-:W-:Y:S01]  /*8260*/  SHF.R.U32.HI R50, RZ, 0x10, R31 ;  /* 0x00000010ff327819 */ /* 0x000fe2000001161f */
[----:B------:R-:W-:Y:S01]  /*8270*/  HADD2.F32 R31, -RZ, R27.H1_H1 ;  /* 0x3000001bff1f7230 */ /* 0x000fe20000004100 */
[----:B------:R-:W-:-:S02]  /*8280*/  LOP3.LUT R46, R10, 0x38, R46, 0xf8, !PT ;  /* 0x000000380a2e7812 */ /* 0x000fc400078ef82e */
[--C-:B------:R-:W-:Y:S02]  /*8290*/  SHF.R.U32.HI R7, RZ, 0x3, R10.reuse ;  /* 0x00000003ff077819 */ /* 0x100fe4000001160a */
[----:B------:R-:W-:Y:S02]  /*82a0*/  SHF.R.U32.HI R33, RZ, 0x10, R33 ;  /* 0x00000010ff217819 */ /* 0x000fe40000011621 */
[----:B------:R-:W-:Y:S02]  /*82b0*/  LOP3.LUT R46, R46, R7, RZ, 0x3c, !PT ;  /* 0x000000072e2e7212 */ /* 0x000fe400078e3cff */
[----:B------:R-:W-:Y:S01]  /*82c0*/  LOP3.LUT R8, R7, R13, R10, 0x1e, !PT ;  /* 0x0000000d07087212 */ /* 0x000fe200078e1e0a */
[----:B------:R-:W-:Y:S01]  /*82d0*/  HADD2.F32 R33, -RZ, R33.H0_H0 ;  /* 0x20000021ff217230 */ /* 0x000fe20000004100 */
[----:B------:R-:W-:Y:S02]  /*82e0*/  SHF.R.U64 R55, R28, 0x10, R29 ;  /* 0x000000101c377819 */ /* 0x000fe4000000121d */
[--C-:B------:R-:W-:Y:S01]  /*82f0*/  SHF.R.U64 R51, R34, 0x10, R35.reuse ;  /* 0x0000001022337819 */ /* 0x100fe20000001223 */
[----:B------:R-:W-:Y:S01]  /*8300*/  HADD2.F32 R34, -RZ, R56.H0_H0 ;  /* 0x20000038ff227230 */ /* 0x000fe20000004100 */
[----:B------:R-:W-:Y:S01]  /*8310*/  SHF.R.U32.HI R48, RZ, 0x10, R35 ;  /* 0x00000010ff307819 */ /* 0x000fe20000011623 */
[----:B-1----:R-:W-:-:S05]  /*8320*/  VIADD R4, R4, 0xffffff80 ;  /* 0xffffff8004047836 */ /* 0x002fca0000000000 */
[----:B------:R-:W-:-:S04]  /*8330*/  SHF.R.S32.HI R9, RZ, 0x1f, R4 ;  /* 0x0000001fff097819 */ /* 0x000fc80000011404 */
[----:B------:R-:W-:-:S04]  /*8340*/  LEA.HI R9, R9, R4, RZ, 0x5 ;  /* 0x0000000409097211 */ /* 0x000fc800078f28ff */
[----:B------:R-:W-:-:S05]  /*8350*/  SHF.R.S32.HI R9, RZ, 0x5, R9 ;  /* 0x00000005ff097819 */ /* 0x000fca0000011409 */
[C---:B0-----:R-:W-:Y:S01]  /*8360*/  IMAD R5, R9.reuse, 0x200, R46 ;  /* 0x0000020009057824 */ /* 0x041fe200078e022e */
[----:B------:R-:W-:Y:S01]  /*8370*/  SHF.R.U32.HI R46, RZ, 0x10, R29 ;  /* 0x00000010ff2e7819 */ /* 0x000fe2000001161d */
[----:B------:R-:W-:Y:S02]  /*8380*/  IMAD R9, R9, 0x200, R8 ;  /* 0x0000020009097824 */ /* 0x000fe400078e0208 */
[--C-:B------:R-:W-:Y:S02]  /*8390*/  IMAD R47, R5, 0x2, R2.reuse ;  /* 0x00000002052f7824 */ /* 0x100fe400078e0202 */
[----:B------:R-:W-:-:S03]  /*83a0*/  IMAD R49, R9, 0x2, R2 ;  /* 0x0000000209317824 */ /* 0x000fc600078e0202 */
[----:B------:R-:W0:Y:S04]  /*83b0*/  LDS.128 R4, [R47+0x8400] ;  /* 0x008400002f047984 */ /* 0x000e280000000c00 */
[----:B------:R-:W1:Y:S01]  /*83c0*/  LDS.128 R8, [R49+0x8400] ;  /* 0x0084000031087984 */ /* 0x000e620000000c00 */
[--C-:B0-----:R-:W-:Y:S02]  /*83d0*/  HADD2.F32 R20, -RZ, R5.reuse.H0_H0 ;  /* 0x20000005ff147230 */ /* 0x101fe40000004100 */
[----:B------:R-:W-:Y:S02]  /*83e0*/  HADD2.F32 R21, -RZ, R5.H1_H1 ;  /* 0x30000005ff157230 */ /* 0x000fe40000004100 */
[--C-:B-1----:R-:W-:Y:S02]  /*83f0*/  HADD2.F32 R27, -RZ, R9.reuse.H0_H0 ;  /* 0x20000009ff1b7230 */ /* 0x102fe40000004100 */
[----:B------:R-:W-:-:S02]  /*8400*/  HADD2.F32 R28, -RZ, R9.H1_H1 ;  /* 0x30000009ff1c7230 */ /* 0x000fc40000004100 */
[----:B------:R-:W-:Y:S02]  /*8410*/  HADD2.F32 R29, -RZ, R11.H0_H0 ;  /* 0x2000000bff1d7230 */ /* 0x000fe40000004100 */
[CC--:B------:R-:W-:Y:S01]  /*8420*/  FMUL.FTZ R35, R27.reuse, R32.reuse ;  /* 0x000000201b237220 */ /* 0x0c0fe20000410000 */
[----:B------:R-:W-:Y:S01]  /*8430*/  FMUL.FTZ R45, R27, R31 ;  /* 0x0000001f1b2d7220 */ /* 0x000fe20000410000 */
[----:B------:R-:W-:Y:S02]  /*8440*/  HADD2.F32 R27, -RZ, R46.H0_H0 ;  /* 0x2000002eff1b7230 */ /* 0x000fe40000004100 */
[----:B------:R-:W-:Y:S01]  /*8450*/  FMUL.FTZ R46, R28, R33 ;  /* 0x000000211c2e7220 */ /* 0x000fe20000410000 */
[C---:B------:R-:W-:Y:S01]  /*8460*/  FFMA.FTZ R35, R20.reuse, R31, -R35 ;  /* 0x0000001f14237223 */ /* 0x040fe20000010823 */
[----:B------:R-:W-:Y:S01]  /*8470*/  FFMA.FTZ R45, R20, R32, R45 ;  /* 0x00000020142d7223 */ /* 0x000fe2000001002d */
[----:B------:R-:W-:Y:S02]  /*8480*/  HADD2.F32 R23, -RZ, R7.H0_H0 ;  /* 0x20000007ff177230 */ /* 0x000fe40000004100 */
[----:B------:R-:W-:Y:S01]  /*8490*/  FMUL.FTZ R28, R28, R27 ;  /* 0x0000001b1c1c7220 */ /* 0x000fe20000410000 */
[----:B------:R-:W-:-:S02]  /*84a0*/  HADD2.F32 R20, -RZ, R57.H1_H1 ;  /* 0x30000039ff147230 */ /* 0x000fc40000004100 */
[----:B------:R-:W-:Y:S01]  /*84b0*/  FMUL.FTZ R32, R29, R34 ;  /* 0x000000221d207220 */ /* 0x000fe20000410000 */
[C---:B------:R-:W-:Y:S01]  /*84c0*/  FFMA.FTZ R46, R21.reuse, R27, -R46 ;  /* 0x0000001b152e7223 */ /* 0x040fe2000001082e */
[----:B------:R-:W-:Y:S02]  /*84d0*/  HADD2.F32 R27, -RZ, R48.H0_H0 ;  /* 0x20000030ff1b7230 */ /* 0x000fe40000004100 */
[----:B------:R-:W-:Y:S01]  /*84e0*/  FFMA.FTZ R48, R21, R33, R28 ;  /* 0x0000002115307223 */ /* 0x000fe2000001001c */
[----:B------:R-:W-:Y:S02]  /*84f0*/  HADD2.F32 R30, -RZ, R11.H1_H1 ;  /* 0x3000000bff1e7230 */ /* 0x000fe40000004100 */
[-C--:B------:R-:W-:Y:S01]  /*8500*/  FMUL.FTZ R29, R29, R20.reuse ;  /* 0x000000141d1d7220 */ /* 0x080fe20000410000 */
[----:B------:R-:W-:Y:S01]  /*8510*/  FFMA.FTZ R31, R23, R20, -R32 ;  /* 0x00000014171f7223 */ /* 0x000fe20000010820 */
[----:B------:R-:W-:Y:S02]  /*8520*/  HADD2.F32 R21, -RZ, R50.H0_H0 ;  /* 0x20000032ff157230 */ /* 0x000fe40000004100 */
[----:B------:R-:W-:-:S02]  /*8530*/  HADD2.F32 R9, -RZ, R8.H0_H0 ;  /* 0x20000008ff097230 */ /* 0x000fc40000004100 */
[----:B------:R-:W-:Y:S01]  /*8540*/  FFMA.FTZ R33, R23, R34, R29 ;  /* 0x0000002217217223 */ /* 0x000fe2000001001d */
[----:B------:R-:W-:Y:S02]  /*8550*/  HADD2.F32 R32, -RZ, R52.H0_H0 ;  /* 0x20000034ff207230 */ /* 0x000fe40000004100 */
[C---:B------:R-:W-:Y:S01]  /*8560*/  FMUL.FTZ R23, R30.reuse, R27 ;  /* 0x0000001b1e177220 */ /* 0x040fe20000410000 */
[----:B------:R-:W-:Y:S02]  /*8570*/  HADD2.F32 R20, -RZ, R56.H1_H1 ;  /* 0x30000038ff147230 */ /* 0x000fe40000004100 */
[----:B------:R-:W-:Y:S01]  /*8580*/  FMUL.FTZ R29, R30, R21 ;  /* 0x000000151e1d7220 */ /* 0x000fe20000410000 */
[----:B------:R-:W-:Y:S02]  /*8590*/  HADD2.F32 R26, -RZ, R7.H1_H1 ;  /* 0x30000007ff1a7230 */ /* 0x000fe40000004100 */
[----:B------:R-:W-:Y:S01]  /*85a0*/  FMUL.FTZ R34, R9, R32 ;  /* 0x0000002009227220 */ /* 0x000fe20000410000 */
[----:B------:R-:W-:-:S02]  /*85b0*/  HADD2.F32 R5, -RZ, R4.H0_H0 ;  /* 0x20000004ff057230 */ /* 0x000fc40000004100 */
[-C--:B------:R-:W-:Y:S01]  /*85c0*/  FMUL.FTZ R9, R9, R20.reuse ;  /* 0x0000001409097220 */ /* 0x080fe20000410000 */
[----:B------:R-:W-:Y:S02]  /*85d0*/  HADD2.F32 R11, -RZ, R10.H0_H0 ;  /* 0x2000000aff0b7230 */ /* 0x000fe40000004100 */
[C---:B------:R-:W-:Y:S01]  /*85e0*/  FFMA.FTZ R50, R26.reuse, R21, -R23 ;  /* 0x000000151a327223 */ /* 0x040fe20000010817 */
[----:B------:R-:W-:Y:S02]  /*85f0*/  HADD2.F32 R30, -RZ, R52.H1_H1 ;  /* 0x30000034ff1e7230 */ /* 0x000fe40000004100 */
[----:B------:R-:W-:Y:S01]  /*8600*/  FFMA.FTZ R52, R26, R27, R29 ;  /* 0x0000001b1a347223 */ /* 0x000fe2000001001d */
[----:B------:R-:W-:Y:S02]  /*8610*/  HADD2.F32 R28, -RZ, R57.H0_H0 ;  /* 0x20000039ff1c7230 */ /* 0x000fe40000004100 */
[----:B------:R-:W-:Y:S01]  /*8620*/  FFMA.FTZ R34, R5, R20, -R34 ;  /* 0x0000001405227223 */ /* 0x000fe20000010822 */
[----:B------:R-:W-:-:S02]  /*8630*/  HADD2.F32 R7, -RZ, R6.H0_H0 ;  /* 0x20000006ff077230 */ /* 0x000fc40000004100 */
[C---:B------:R-:W-:Y:S01]  /*8640*/  FMUL.FTZ R26, R11.reuse, R30 ;  /* 0x0000001e0b1a7220 */ /* 0x040fe20000410000 */
[----:B------:R-:W-:Y:S02]  /*8650*/  HADD2.F32 R8, -RZ, R8.H1_H1 ;  /* 0x30000008ff087230 */ /* 0x000fe40000004100 */
[----:B------:R-:W-:Y:S01]  /*8660*/  FMUL.FTZ R20, R11, R28 ;  /* 0x0000001c0b147220 */ /* 0x000fe20000410000 */
[----:B------:R-:W-:Y:S02]  /*8670*/  HADD2.F32 R10, -RZ, R10.H1_H1 ;  /* 0x3000000aff0a7230 */ /* 0x000fe40000004100 */
[----:B------:R-:W-:Y:S01]  /*8680*/  FFMA.FTZ R32, R5, R32, R9 ;  /* 0x0000002005207223 */ /* 0x000fe20000010009 */
[----:B------:R-:W-:Y:S02]  /*8690*/  HADD2.F32 R11, -RZ, R53.H0_H0 ;  /* 0x20000035ff0b7230 */ /* 0x000fe40000004100 */
[----:B------:R-:W-:Y:S01]  /*86a0*/  FFMA.FTZ R26, R7, R28, -R26 ;  /* 0x0000001c071a7223 */ /* 0x000fe2000001081a */
[----:B------:R-:W-:-:S02]  /*86b0*/  HADD2.F32 R21, -RZ, R51.H0_H0 ;  /* 0x20000033ff157230 */ /* 0x000fc40000004100 */
[----:B------:R-:W-:Y:S01]  /*86c0*/  FFMA.FTZ R20, R7, R30, R20 ;  /* 0x0000001e07147223 */ /* 0x000fe20000010014 */
[----:B------:R-:W-:Y:S02]  /*86d0*/  HADD2.F32 R5, -RZ, R55.H0_H0 ;  /* 0x20000037ff057230 */ /* 0x000fe40000004100 */
[----:B------:R-:W-:Y:S01]  /*86e0*/  FMUL.FTZ R7, R8, R11 ;  /* 0x0000000b08077220 */ /* 0x000fe20000410000 */
[----:B------:R-:W-:Y:S02]  /*86f0*/  HADD2.F32 R9, -RZ, R54.H0_H0 ;  /* 0x20000036ff097230 */ /* 0x000fe40000004100 */
[----:B------:R-:W-:Y:S01]  /*8700*/  FMUL.FTZ R29, R10, R21 ;  /* 0x000000150a1d7220 */ /* 0x000fe20000410000 */
[----:B------:R-:W-:Y:S02]  /*8710*/  HADD2.F32 R4, -RZ, R4.H1_H1 ;  /* 0x30000004ff047230 */ /* 0x000fe40000004100 */
[----:B------:R-:W-:Y:S01]  /*8720*/  FMUL.FTZ R8, R8, R5 ;  /* 0x0000000508087220 */ /* 0x000fe20000410000 */
[----:B------:R-:W-:-:S02]  /*8730*/  HADD2.F32 R6, -RZ, R6.H1_H1 ;  /* 0x30000006ff067230 */ /* 0x000fc40000004100 */
[----:B------:R-:W-:Y:S01]  /*8740*/  FMUL.FTZ R10, R10, R9 ;  /* 0x000000090a0a7220 */ /* 0x000fe20000410000 */
[C---:B------:R-:W-:Y:S01]  /*8750*/  FFMA.FTZ R23, R4.reuse, R5, -R7 ;  /* 0x0000000504177223 */ /* 0x040fe20000010807 */
[----:B------:R-:W-:Y:S01]  /*8760*/  FFMA.FTZ R27, R4, R11, R8 ;  /* 0x0000000b041b7223 */ /* 0x000fe20000010008 */
[C---:B------:R-:W-:Y:S01]  /*8770*/  FFMA.FTZ R29, R6.reuse, R9, -R29 ;  /* 0x00000009061d7223 */ /* 0x040fe2000001081d */
[----:B------:R-:W-:Y:S01]  /*8780*/  FFMA.FTZ R21, R6, R21, R10 ;  /* 0x0000001506157223 */ /* 0x000fe2000001000a */
[----:B------:R-:W-:Y:S02]  /*8790*/  F2FP.F16.F32.PACK_AB R5, R46, R35 ;  /* 0x000000232e05723e */ /* 0x000fe400000000ff */
[----:B------:R-:W-:Y:S02]  /*87a0*/  F2FP.F16.F32.PACK_AB R7, R50, R31 ;  /* 0x0000001f3207723e */ /* 0x000fe400000000ff */
[----:B------:R-:W-:Y:S02]  /*87b0*/  F2FP.F16.F32.PACK_AB R4, R23, R34 ;  /* 0x000000221704723e */ /* 0x000fe400000000ff */
[----:B------:R-:W-:-:S02]  /*87c0*/  F2FP.F16.F32.PACK_AB R6, R29, R26 ;  /* 0x0000001a1d06723e */ /* 0x000fc400000000ff */
[----:B------:R-:W-:Y:S02]  /*87d0*/  F2FP.F16.F32.PACK_AB R9, R48, R45 ;  /* 0x0000002d3009723e */ /* 0x000fe400000000ff */
[----:B------:R-:W-:Y:S01]  /*87e0*/  F2FP.F16.F32.PACK_AB R11, R52, R33 ;  /* 0x00000021340b723e */ /* 0x000fe200000000ff */
[----:B------:R1:W-:Y:S01]  /*87f0*/  STS.128 [R47+0x8400], R4 ;  /* 0x008400042f007388 */ /* 0x0003e20000000c00 */
[----:B------:R-:W-:Y:S02]  /*8800*/  F2FP.F16.F32.PACK_AB R8, R27, R32 ;  /* 0x000000201b08723e */ /* 0x000fe400000000ff */
[----:B------:R-:W-:-:S05]  /*8810*/  F2FP.F16.F32.PACK_AB R10, R21, R20 ;  /* 0x00000014150a723e */ /* 0x000fca00000000ff */
[----:B------:R1:W-:Y:S02]  /*8820*/  STS.128 [R49+0x8400], R8 ;  /* 0x0084000831007388 */ /* 0x0003e40000000c00 */
.L_x_1217:
[----:B------:R-:W-:Y:S05]  /*8830*/  BSYNC B1 ;  /* 0x0000000000017941 */ /* 0x000fea0003800000 */
.L_x_1216:
[----:B------:R-:W-:Y:S01]  /*8840*/  PRMT R46, R14, 0x5410, R15 ;  /* 0x000054100e2e7816 */ /* 0x000fe2000000000f */
[----:B------:R-:W-:Y:S06]  /*8850*/  @P1 BRA `(.L_x_1203) ;  /* 0x0000000400741947 */ /* 0x000fec0003800000 */
[----:B-1----:R-:W2:Y:S01]  /*8860*/  LDL R8, [R1+0x28] ;  /* 0x0000280001087983 */ /* 0x002ea20000100800 */
[----:B------:R-:W-:-:S03]  /*8870*/  VIADD R4, R17, 0x60 ;  /* 0x0000006011047836 */ /* 0x000fc60000000000 */
[----:B------:R-:W3:Y:S01]  /*8880*/  LDL R47, [R1+0x3c] ;  /* 0x00003c00012f7983 */ /* 0x000ee20000100800 */
[----:B------:R-:W-:-:S05]  /*8890*/  IMAD.SHL.U32 R4, R4, 0x40, RZ ;  /* 0x0000004004047824 */ /* 0x000fca00078e00ff */
[----:B------:R-:W-:-:S04]  /*88a0*/  LOP3.LUT R4, R4, 0x1c0, RZ, 0xc0, !PT ;  /* 0x000001c004047812 */ /* 0x000fc800078ec0ff */
[----:B0-----:R-:W-:-:S04]  /*88b0*/  SHF.R.U32.HI R5, RZ, 0x3, R4 ;  /* 0x00000003ff057819 */ /* 0x001fc80000011604 */
[----:B------:R-:W-:Y:S01]  /*88c0*/  LOP3.LUT R13, R5, R13, R4, 0x1e, !PT ;  /* 0x0000000d050d7212 */ /* 0x000fe200078e1e04 */
[--C-:B------:R-:W-:Y:S01]  /*88d0*/  HADD2.F32 R29, -RZ, R12.reuse.H1_H1 ;  /* 0x3000000cff1d7230 */ /* 0x100fe20000004100 */
[----:B------:R-:W-:Y:S01]  /*88e0*/  SHF.R.U32.HI R28, RZ, 0x10, R37 ;  /* 0x00000010ff1c7819 */ /* 0x000fe20000011625 */
[----:B------:R-:W-:Y:S01]  /*88f0*/  HADD2.F32 R31, -RZ, R12.H0_H0 ;  /* 0x2000000cff1f7230 */ /* 0x000fe20000004100 */
[----:B------:R-:W-:Y:S01]  /*8900*/  SHF.R.U32.HI R32, RZ, 0x10, R41 ;  /* 0x00000010ff207819 */ /* 0x000fe20000011629 */
[----:B------:R-:W-:Y:S02]  /*8910*/  HADD2.F32 R30, -RZ, R3.H1_H1 ;  /* 0x30000003ff1e7230 */ /* 0x000fe40000004100 */
[----:B------:R-:W-:Y:S02]  /*8920*/  HADD2.F32 R28, -RZ, R28.H0_H0 ;  /* 0x2000001cff1c7230 */ /* 0x000fe40000004100 */
[----:B------:R-:W-:Y:S01]  /*8930*/  HADD2.F32 R32, -RZ, R32.H0_H0 ;  /* 0x20000020ff207230 */ /* 0x000fe20000004100 */
[----:B------:R-:W-:-:S02]  /*8940*/  SHF.R.U64 R45, R36, 0x10, R37 ;  /* 0x00000010242d7819 */ /* 0x000fc40000001225 */
[----:B------:R-:W-:Y:S02]  /*8950*/  SHF.R.U64 R40, R40, 0x10, R41 ;  /* 0x0000001028287819 */ /* 0x000fe40000001229 */
[----:B------:R-:W-:Y:S02]  /*8960*/  SHF.R.U64 R41, R38, 0x10, R39 ;  /* 0x0000001026297819 */ /* 0x000fe40000001227 */
[----:B------:R-:W-:Y:S02]  /*8970*/  SHF.R.U64 R37, R42, 0x10, R43 ;  /* 0x000000102a257819 */ /* 0x000fe4000000122b */
[----:B------:R-:W-:Y:S02]  /*8980*/  SHF.R.U32.HI R38, RZ, 0x10, R39 ;  /* 0x00000010ff267819 */ /* 0x000fe40000011627 */
[----:B------:R-:W-:Y:S01]  /*8990*/  SHF.R.U32.HI R42, RZ, 0x10, R43 ;  /* 0x00000010ff2a7819 */ /* 0x000fe2000001162b */
[----:B--2---:R-:W-:-:S04]  /*89a0*/  IMAD.IADD R13, R8, 0x1, R13 ;  /* 0x00000001080d7824 */ /* 0x004fc800078e020d */
[----:B------:R-:W-:Y:S01]  /*89b0*/  IMAD R13, R13, 0x2, R2 ;  /* 0x000000020d0d7824 */ /* 0x000fe200078e0202 */
[----:B---3--:R-:W0:Y:S04]  /*89c0*/  LDS.128 R4, [R47+0x8400] ;  /* 0x008400002f047984 */ /* 0x008e280000000c00 */
[----:B------:R-:W1:Y:S01]  /*89d0*/  LDS.128 R8, [R13+0x8400] ;  /* 0x008400000d087984 */ /* 0x000e620000000c00 */
[----:B0-----:R-:W-:Y:S02]  /*89e0*/  HADD2.F32 R14, -RZ, R5.H0_H0 ;  /* 0x20000005ff0e7230 */ /* 0x001fe40000004100 */
[--C-:B-1----:R-:W-:Y:S02]  /*89f0*/  HADD2.F32 R12, -RZ, R9.reuse.H0_H0 ;  /* 0x20000009ff0c7230 */ /* 0x102fe40000004100 */
[----:B------:R-:W-:-:S02]  /*8a00*/  HADD2.F32 R23, -RZ, R9.H1_H1 ;  /* 0x30000009ff177230 */ /* 0x000fc40000004100 */
[----:B------:R-:W-:Y:S02]  /*8a10*/  HADD2.F32 R9, -RZ, R8.H0_H0 ;  /* 0x20000008ff097230 */ /* 0x000fe40000004100 */
[C---:B------:R-:W-:Y:S01]  /*8a20*/  FMUL.FTZ R33, R12.reuse, R31 ;  /* 0x0000001f0c217220 */ /* 0x040fe20000410000 */
[-C--:B------:R-:W-:Y:S01]  /*8a30*/  FMUL.FTZ R35, R12, R29.reuse ;  /* 0x0000001d0c237220 */ /* 0x080fe20000410000 */
[----:B------:R-:W-:Y:S02]  /*8a40*/  HADD2.F32 R15, -RZ, R5.H1_H1 ;  /* 0x30000005ff0f7230 */ /* 0x000fe40000004100 */
[----:B------:R-:W-:Y:S01]  /*8a50*/  FMUL.FTZ R34, R23, R32 ;  /* 0x0000002017227220 */ /* 0x000fe20000410000 */
[----:B------:R-:W-:Y:S02]  /*8a60*/  HADD2.F32 R5, -RZ, R4.H0_H0 ;  /* 0x20000004ff057230 */ /* 0x000fe40000004100 */
[C---:B------:R-:W-:Y:S01]  /*8a70*/  FFMA.FTZ R33, R14.reuse, R29, -R33 ;  /* 0x0000001d0e217223 */ /* 0x040fe20000010821 */
[----:B------:R-:W-:Y:S01]  /*8a80*/  FFMA.FTZ R35, R14, R31, R35 ;  /* 0x0000001f0e237223 */ /* 0x000fe20000010023 */
[----:B------:R-:W-:-:S02]  /*8a90*/  HADD2.F32 R12, -RZ, R3.H0_H0 ;  /* 0x20000003ff0c7230 */ /* 0x000fc40000004100 */
[----:B------:R-:W-:Y:S01]  /*8aa0*/  FMUL.FTZ R36, R23, R28 ;  /* 0x0000001c17247220 */ /* 0x000fe20000410000 */
[----:B------:R-:W-:Y:S01]  /*8ab0*/  FMUL.FTZ R14, R9, R30 ;  /* 0x0000001e090e7220 */ /* 0x000fe20000410000 */
[C---:B------:R-:W-:Y:S01]  /*8ac0*/  FFMA.FTZ R34, R15.reuse, R28, -R34 ;  /* 0x0000001c0f227223 */ /* 0x040fe20000010822 */
[----:B------:R-:W-:Y:S02]  /*8ad0*/  HADD2.F32 R26, -RZ, R10.H0_H0 ;  /* 0x2000000aff1a7230 */ /* 0x000fe40000004100 */
[----:B------:R-:W-:Y:S01]  /*8ae0*/  FFMA.FTZ R36, R15, R32, R36 ;  /* 0x000000200f247223 */ /* 0x000fe20000010024 */
[----:B------:R-:W-:Y:S02]  /*8af0*/  HADD2.F32 R23, -RZ, R46.H0_H0 ;  /* 0x2000002eff177230 */ /* 0x000fe40000004100 */
[-C--:B------:R-:W-:Y:S01]  /*8b00*/  FMUL.FTZ R9, R9, R12.reuse ;  /* 0x0000000c09097220 */ /* 0x080fe20000410000 */
[----:B------:R-:W-:Y:S01]  /*8b10*/  FFMA.FTZ R15, R5, R12, -R14 ;  /* 0x0000000c050f7223 */ /* 0x000fe2000001080e */
[----:B------:R-:W-:-:S02]  /*8b20*/  HADD2.F32 R3, -RZ, R0.H1_H1 ;  /* 0x30000000ff037230 */ /* 0x000fc40000004100 */
[----:B------:R-:W-:Y:S02]  /*8b30*/  HADD2.F32 R27, -RZ, R11.H0_H0 ;  /* 0x2000000bff1b7230 */ /* 0x000fe40000004100 */
[----:B------:R-:W-:Y:S02]  /*8b40*/  HADD2.F32 R14, -RZ, R46.H1_H1 ;  /* 0x3000002eff0e7230 */ /* 0x000fe40000004100 */
[----:B------:R-:W-:Y:S01]  /*8b50*/  FFMA.FTZ R30, R5, R30, R9 ;  /* 0x0000001e051e7223 */ /* 0x000fe20000010009 */
[----:B------:R-:W-:Y:S02]  /*8b60*/  HADD2.F32 R20, -RZ, R6.H0_H0 ;  /* 0x20000006ff147230 */ /* 0x000fe40000004100 */
[C---:B------:R-:W-:Y:S01]  /*8b70*/  FMUL.FTZ R5, R26.reuse, R23 ;  /* 0x000000171a057220 */ /* 0x040fe20000410000 */
[----:B------:R-:W-:Y:S02]  /*8b80*/  HADD2.F32 R21, -RZ, R7.H0_H0 ;  /* 0x20000007ff157230 */ /* 0x000fe40000004100 */
[----:B------:R-:W-:Y:S01]  /*8b90*/  FMUL.FTZ R9, R26, R3 ;  /* 0x000000031a097220 */ /* 0x000fe20000410000 */
[----:B------:R-:W-:-:S02]  /*8ba0*/  HADD2.F32 R0, -RZ, R0.H0_H0 ;  /* 0x20000000ff007230 */ /* 0x000fc40000004100 */
[C---:B------:R-:W-:Y:S01]  /*8bb0*/  FMUL.FTZ R32, R27.reuse, R14 ;  /* 0x0000000e1b207220 */ /* 0x040fe20000410000 */
[----:B------:R-:W-:Y:S02]  /*8bc0*/  HADD2.F32 R11, -RZ, R11.H1_H1 ;  /* 0x3000000bff0b7230 */ /* 0x000fe40000004100 */
[----:B------:R-:W-:Y:S02]  /*8bd0*/  HADD2.F32 R26, -RZ, R42.H0_H0 ;  /* 0x2000002aff1a7230 */ /* 0x000fe40000004100 */
[----:B------:R-:W-:Y:S02]  /*8be0*/  HADD2.F32 R12, -RZ, R38.H0_H0 ;  /* 0x20000026ff0c7230 */ /* 0x000fe40000004100 */
[----:B------:R-:W-:Y:S01]  /*8bf0*/  FFMA.FTZ R28, R20, R3, -R5 ;  /* 0x00000003141c7223 */ /* 0x000fe20000010805 */
[-C--:B------:R-:W-:Y:S01]  /*8c00*/  FMUL.FTZ R27, R27, R0.reuse ;  /* 0x000000001b1b7220 */ /* 0x080fe20000410000 */
[----:B------:R-:W-:Y:S01]  /*8c10*/  FFMA.FTZ R32, R21, R0, -R32 ;  /* 0x0000000015207223 */ /* 0x000fe20000010820 */
[----:B------:R-:W-:-:S02]  /*8c20*/  HADD2.F32 R7, -RZ, R7.H1_H1 ;  /* 0x30000007ff077230 */ /* 0x000fc40000004100 */
[----:B------:R-:W-:Y:S01]  /*8c30*/  FFMA.FTZ R20, R20, R23, R9 ;  /* 0x0000001714147223 */ /* 0x000fe20000010009 */
[C---:B------:R-:W-:Y:S01]  /*8c40*/  FMUL.FTZ R38, R11.reuse, R26 ;  /* 0x0000001a0b267220 */ /* 0x040fe20000410000 */
[----:B------:R-:W-:Y:S01]  /*8c50*/  FMUL.FTZ R0, R11, R12 ;  /* 0x0000000c0b007220 */ /* 0x000fe20000410000 */
[----:B------:R-:W-:Y:S02]  /*8c60*/  HADD2.F32 R8, -RZ, R8.H1_H1 ;  /* 0x30000008ff087230 */ /* 0x000fe40000004100 */
[----:B------:R-:W-:Y:S02]  /*8c70*/  HADD2.F32 R10, -RZ, R10.H1_H1 ;  /* 0x3000000aff0a7230 */ /* 0x000fe40000004100 */
[----:B------:R-:W-:Y:S02]  /*8c80*/  HADD2.F32 R9, -RZ, R40.H0_H0 ;  /* 0x20000028ff097230 */ /* 0x000fe40000004100 */
[----:B------:R-:W-:Y:S02]  /*8c90*/  HADD2.F32 R11, -RZ, R37.H0_H0 ;  /* 0x20000025ff0b7230 */ /* 0x000fe40000004100 */
[----:B------:R-:W-:-:S02]  /*8ca0*/  HADD2.F32 R3, -RZ, R45.H0_H0 ;  /* 0x2000002dff037230 */ /* 0x000fc40000004100 */
[----:B------:R-:W-:Y:S02]  /*8cb0*/  HADD2.F32 R5, -RZ, R41.H0_H0 ;  /* 0x20000029ff057230 */ /* 0x000fe40000004100 */
[----:B------:R-:W-:Y:S01]  /*8cc0*/  FFMA.FTZ R27, R21, R14, R27 ;  /* 0x0000000e151b7223 */ /* 0x000fe2000001001b */
[----:B------:R-:W-:Y:S02]  /*8cd0*/  HADD2.F32 R4, -RZ, R4.H1_H1 ;  /* 0x30000004ff047230 */ /* 0x000fe40000004100 */
[C---:B------:R-:W-:Y:S01]  /*8ce0*/  FFMA.FTZ R29, R7.reuse, R12, -R38 ;  /* 0x0000000c071d7223 */ /* 0x040fe20000010826 */
[----:B------:R-:W-:Y:S02]  /*8cf0*/  HADD2.F32 R6, -RZ, R6.H1_H1 ;  /* 0x30000006ff067230 */ /* 0x000fe40000004100 */
        /* <DEDUP_REMOVED lines=19> */
.L_x_1203:
[----:B------:R-:W-:Y:S05]  /*8e30*/  BSYNC B0 ;  /* 0x0000000000007941 */ /* 0x000fea0003800000 */
.L_x_1183:
        /* <DEDUP_REMOVED lines=8> */
.L_x_1180:
[----:B-12---:R-:W-:-:S05]  /*8ec0*/  IMAD.U32 R0, RZ, RZ, UR37 ;  /* 0x00000025ff007e24 */ /* 0x006fca000f8e00ff */
[----:B------:R-:W-:-:S13]  /*8ed0*/  ISETP.NE.AND P0, PT, R0, 0x3, PT ;  /* 0x000000030000780c */ /* 0x000fda0003f05270 */
[----:B------:R-:W-:Y:S05]  /*8ee0*/  @!P0 BRA `(.L_x_1218) ;  /* 0x0000000000048947 */ /* 0x000fea0003800000 */
[----:B------:R-:W-:Y:S01]  /*8ef0*/  BPT.TRAP 0x1 ;  /* 0x000000040000795c */ /* 0x000fe20000300000 */
.L_x_1218:
[----:B------:R-:W-:Y:S01]  /*8f00*/  IMAD R89, R16, 0x8, R2 ;  /* 0x0000000810597824 */ /* 0x000fe200078e0202 */
[----:B------:R-:W-:-:S04]  /*8f10*/  SHF.L.U32 R0, R19, 0x1f, RZ ;  /* 0x0000001f13007819 */ /* 0x000fc800000006ff */
[----:B------:R1:W2:Y:S01]  /*8f20*/  SYNCS.PHASECHK.TRANS64.TRYWAIT P2, [R89+URZ+0x16830], R0 ;  /* 0x01683000590075a7 */ /* 0x0002a2000804017f */
[----:B------:R-:W-:Y:S05]  /*8f30*/  @!P0 BRA `(.L_x_1219) ;  /* 0x0000000000048947 */ /* 0x000fea0003800000 */
[----:B------:R-:W-:Y:S01]  /*8f40*/  BPT.TRAP 0x1 ;  /* 0x000000040000795c */ /* 0x000fe20000300000 */
.L_x_1219:
[----:B0-----:R-:W0:Y:S01]  /*8f50*/  S2R R3, SR_TID.X ;  /* 0x0000000000037919 */ /* 0x001e220000002100 */
[----:B------:R-:W-:Y:S01]  /*8f60*/  LOP3.LUT R44, R44, 0xffffff80, RZ, 0xc0, !PT ;  /* 0xffffff802c2c7812 */ /* 0x000fe200078ec0ff */
[----:B---3--:R-:W3:Y:S01]  /*8f70*/  S2R R7, SR_TID.X ;  /* 0x0000000000077919 */ /* 0x008ee20000002100 */
[----:B0-----:R-:W-:-:S04]  /*8f80*/  VIADD R3, R3, 0xffffff80 ;  /* 0xffffff8003037836 */ /* 0x001fc80000000000 */
[----:B------:R-:W-:Y:S01]  /*8f90*/  IMAD.IADD R44, R3, 0x1, -R44 ;  /* 0x00000001032c7824 */ /* 0x000fe200078e0a2c */
[----:B---3--:R-:W-:-:S04]  /*8fa0*/  LOP3.LUT R8, R7, 0x7f, RZ, 0xc0, !PT ;  /* 0x0000007f07087812 */ /* 0x008fc800078ec0ff */
[----:B------:R-:W-:Y:S02]  /*8fb0*/  SHF.R.S32.HI R5, RZ, 0x1f, R44 ;  /* 0x0000001fff057819 */ /* 0x000fe4000001142c */
[----:B------:R-:W-:Y:S02]  /*8fc0*/  ISETP.NE.AND P1, PT, R8, RZ, PT ;  /* 0x000000ff0800720c */ /* 0x000fe40003f25270 */
[CC--:B------:R-:W-:Y:S02]  /*8fd0*/  LEA.HI R3, R5.reuse, R44.reuse, RZ, 0x2 ;  /* 0x0000002c05037211 */ /* 0x0c0fe400078f10ff */
[----:B------:R-:W-:Y:S02]  /*8fe0*/  LEA.HI R5, R5, R44, RZ, 0x5 ;  /* 0x0000002c05057211 */ /* 0x000fe400078f28ff */
[--C-:B------:R-:W-:Y:S02]  /*8ff0*/  SHF.R.S32.HI R4, RZ, 0x2, R3.reuse ;  /* 0x00000002ff047819 */ /* 0x100fe40000011403 */
[----:B------:R-:W-:-:S02]  /*9000*/  SHF.R.S32.HI R3, RZ, 0x1f, R3 ;  /* 0x0000001fff037819 */ /* 0x000fc40000011403 */
[----:B------:R-:W-:Y:S02]  /*9010*/  SHF.R.S32.HI R5, RZ, 0x5, R5 ;  /* 0x00000005ff057819 */ /* 0x000fe40000011405 */
[----:B------:R-:W-:Y:S01]  /*9020*/  LEA.HI R6, R3, R4, RZ, 0x3 ;  /* 0x0000000403067211 */ /* 0x000fe200078f18ff */
[----:B------:R-:W-:-:S03]  /*9030*/  IMAD.HI R3, R24, 0x55555556, RZ ;  /* 0x5555555618037827 */ /* 0x000fc600078e02ff */
[----:B------:R-:W-:Y:S02]  /*9040*/  LOP3.LUT R7, R6, 0xfffffff8, RZ, 0xc0, !PT ;  /* 0xfffffff806077812 */ /* 0x000fe400078ec0ff */
[----:B------:R-:W-:-:S03]  /*9050*/  LEA.HI R3, R3, R3, RZ, 0x1 ;  /* 0x0000000303037211 */ /* 0x000fc600078f08ff */
[----:B------:R-:W-:Y:S02]  /*9060*/  IMAD.IADD R4, R4, 0x1, -R7 ;  /* 0x0000000104047824 */ /* 0x000fe400078e0a07 */
[----:B------:R-:W-:Y:S02]  /*9070*/  IMAD R3, R3, -0x3, R24 ;  /* 0xfffffffd03037824 */ /* 0x000fe400078e0218 */
[----:B------:R-:W-:Y:S01]  /*9080*/  IMAD R4, R5, 0x10, R4 ;  /* 0x0000001005047824 */ /* 0x000fe200078e0204 */
[----:B--2---:R-:W-:Y:S06]  /*9090*/  @P2 BRA `(.L_x_1220) ;  /* 0x0000000000082947 */ /* 0x004fec0003800000 */
[----:B------:R-:W0:Y:S02]  /*90a0*/  SYNCS.PHASECHK.TRANS64.TRYWAIT P2, [R89+URZ+0x16830], R0 ;  /* 0x01683000590075a7 */ /* 0x000e24000804017f */
[----:B0-----:R-:W-:Y:S05]  /*90b0*/  @!P2 BRA `(.L_x_1221) ;  /* 0x0000015400e8a947 */ /* 0x001fea0003800000 */
.L_x_1220:
[----:B------:R-:W-:Y:S05]  /*90c0*/  WARPSYNC.ALL ;  /* 0x0000000000007948 */ /* 0x000fea0003800000 */
[----:B------:R-:W-:Y:S01]  /*90d0*/  IMAD R156, R3, 0x40, R4 ;  /* 0x00000040039c7824 */ /* 0x000fe200078e0204 */
[----:B01----:R-:W-:Y:S02]  /*90e0*/  IADD3 R0, R2, 0xe400, RZ ;  /* 0x0000e40002007810 */ /* 0x003fe40007ffe0ff */
[----:B------:R-:W-:Y:S02]  /*90f0*/  LOP3.LUT R6, R25, 0x10000, RZ, 0xfc, !PT ;  /* 0x0001000019067812 */ /* 0x000fe400078efcff */
[----:B------:R-:W-:-:S04]  /*9100*/  SHF.R.U32.HI R0, RZ, 0x4, R0 ;  /* 0x00000004ff007819 */ /* 0x000fc80000011600 */
[----:B------:R-:W-:-:S04]  /*9110*/  LOP3.LUT R0, R0, 0x3fff, RZ, 0xc0, !PT ;  /* 0x00003fff00007812 */ /* 0x000fc800078ec0ff */
[----:B------:R-:W-:Y:S01]  /*9120*/  LOP3.LUT R3, R0, 0x10000, RZ, 0xfc, !PT ;  /* 0x0001000000037812 */ /* 0x000fe200078efcff */
[----:B------:R-:W-:Y:S02]  /*9130*/  IMAD.MOV.U32 R7, RZ, RZ, 0x40000040 ;  /* 0x40000040ff077424 */ /* 0x000fe400078e00ff */
[----:B------:R-:W-:Y:S02]  /*9140*/  IMAD.MOV.U32 R5, RZ, RZ, 0x40000040 ;  /* 0x40000040ff057424 */ /* 0x000fe400078e00ff */
[----:B------:R-:W-:Y:S01]  /*9150*/  IMAD R4, R16, 0x400, R3 ;  /* 0x0000040010047824 */ /* 0x000fe200078e0203 */
[C---:B------:R-:W-:Y:S01]  /*9160*/  R2UR UR4, R6.reuse ;  /* 0x00000000060472ca */ /* 0x040fe200000e0000 */
[----:B------:R-:W-:Y:S01]  /*9170*/  WARPGROUP.ARRIVE ;  /* 0x00000000000079c5 */ /* 0x000fe20000000000 */
[----:B------:R-:W-:Y:S01]  /*9180*/  R2UR UR5, R7 ;  /* 0x00000000070572ca */ /* 0x000fe200000e0000 */
[----:B------:R-:W-:Y:S01]  /*9190*/  VIADD R12, R6, 0x2 ;  /* 0x00000002060c7836 */ /* 0x000fe20000000000 */
[C---:B------:R-:W-:Y:S01]  /*91a0*/  R2UR UR6, R4.reuse ;  /* 0x00000000040672ca */ /* 0x040fe200000e0000 */
[----:B------:R-:W-:Y:S01]  /*91b0*/  IMAD.MOV.U32 R13, RZ, RZ, 0x40000040 ;  /* 0x40000040ff0d7424 */ /* 0x000fe200078e00ff */
[----:B------:R-:W-:Y:S01]  /*91c0*/  R2UR UR7, R5 ;  /* 0x00000000050772ca */ /* 0x000fe200000e0000 */
[----:B------:R-:W-:Y:S01]  /*91d0*/  IMAD.MOV.U32 R9, RZ, RZ, 0x40000040 ;  /* 0x40000040ff097424 */ /* 0x000fe200078e00ff */
[----:B------:R0:W-:Y:S01]  /*91e0*/  STL [R1+0xc], R3 ;  /* 0x00000c0301007387 */ /* 0x0001e20000100800 */
[----:B------:R-:W-:-:S03]  /*91f0*/  VIADD R8, R4, 0x2 ;  /* 0x0000000204087836 */ /* 0x000fc60000000000 */
[----:B------:R-:W2:Y:S04]  /*9200*/  LDL R110, [R1+0x20] ;  /* 0x00002000016e7983 */ /* 0x000ea80000100800 */
[----:B------:R-:W3:Y:S03]  /*9210*/  LDL R111, [R1+0x24] ;  /* 0x00002400016f7983 */ /* 0x000ee60000100800 */
[----:B------:R-:W-:Y:S01]  /*9220*/  HGMMA.64x128x16.F32 R24, gdesc[UR4], RZ, !UPT, gsb0 ;  /* 0x01e00000041879f0 */ /* 0x000fe2000c0008ff */
[----:B------:R-:W-:Y:S01]  /*9230*/  R2UR UR4, R12 ;  /* 0x000000000c0472ca */ /* 0x000fe200000e0000 */
[----:B------:R-:W4:Y:S01]  /*9240*/  LDL R109, [R1+0x14] ;  /* 0x00001400016d7983 */ /* 0x000f220000100800 */
[----:B------:R-:W-:-:S02]  /*9250*/  R2UR UR5, R13 ;  /* 0x000000000d0572ca */ /* 0x000fc400000e0000 */
[----:B------:R-:W-:Y:S02]  /*9260*/  R2UR UR6, R8 ;  /* 0x00000000080672ca */ /* 0x000fe400000e0000 */
[----:B------:R-:W-:Y:S01]  /*9270*/  R2UR UR7, R9 ;  /* 0x00000000090772ca */ /* 0x000fe200000e0000 */
[----:B------:R-:W-:Y:S02]  /*9280*/  VIADD R10, R6, 0x4 ;  /* 0x00000004060a7836 */ /* 0x000fe40000000000 */
[----:B------:R-:W-:Y:S02]  /*9290*/  VIADD R8, R4, 0x4 ;  /* 0x0000000404087836 */ /* 0x000fe40000000000 */
[----:B------:R-:W-:Y:S02]  /*92a0*/  IMAD.MOV.U32 R11, RZ, RZ, 0x40000040 ;  /* 0x40000040ff0b7424 */ /* 0x000fe400078e00ff */
[----:B------:R-:W-:Y:S01]  /*92b0*/  IMAD.MOV.U32 R9, RZ, RZ, 0x40000040 ;  /* 0x40000040ff097424 */ /* 0x000fe200078e00ff */
[----:B------:R-:W-:-:S02]  /*92c0*/  WARPGROUP.DEPBAR.LE gsb0, 0x0 ;  /* 0x00008000000079c5 */ /* 0x000fc40000010000 */
[----:B------:R-:W-:-:S06]  /*92d0*/  WARPGROUP.ARRIVE ;  /* 0x00000000000079c5 */ /* 0x000fcc0000000000 */
[----:B------:R-:W-:Y:S01]  /*92e0*/  HGMMA.64x128x16.F32 R24, gdesc[UR4], R24, gsb0 ;  /* 0x01e00000041879f0 */ /* 0x000fe20008000818 */
[----:B------:R-:W-:Y:S02]  /*92f0*/  R2UR UR4, R10 ;  /* 0x000000000a0472ca */ /* 0x000fe400000e0000 */
[----:B------:R-:W-:Y:S02]  /*9300*/  R2UR UR5, R11 ;  /* 0x000000000b0572ca */ /* 0x000fe400000e0000 */
[----:B------:R-:W-:Y:S02]  /*9310*/  R2UR UR6, R8 ;  /* 0x00000000080672ca */ /* 0x000fe400000e0000 */
[----:B------:R-:W-:Y:S01]  /*9320*/  R2UR UR7, R9 ;  /* 0x00000000090772ca */ /* 0x000fe200000e0000 */
[----:B------:R-:W-:Y:S02]  /*9330*/  VIADD R8, R6, 0x6 ;  /* 0x0000000606087836 */ /* 0x000fe40000000000 */
[----:B------:R-:W-:-:S02]  /*9340*/  VIADD R4, R4, 0x6 ;  /* 0x0000000604047836 */ /* 0x000fc40000000000 */
[----:B------:R-:W-:Y:S02]  /*9350*/  IMAD.MOV.U32 R9, RZ, RZ, 0x40000040 ;  /* 0x40000040ff097424 */ /* 0x000fe400078e00ff */
[----:B------:R-:W-:Y:S01]  /*9360*/  IMAD.MOV.U32 R5, RZ, RZ, 0x40000040 ;  /* 0x40000040ff057424 */ /* 0x000fe200078e00ff */
[----:B------:R-:W-:Y:S02]  /*9370*/  WARPGROUP.DEPBAR.LE gsb0, 0x0 ;  /* 0x00008000000079c5 */ /* 0x000fe40000010000 */
[----:B------:R-:W-:-:S06]  /*9380*/  WARPGROUP.ARRIVE ;  /* 0x00000000000079c5 */ /* 0x000fcc0000000000 */
[----:B------:R-:W-:Y:S01]  /*9390*/  HGMMA.64x128x16.F32 R24, gdesc[UR4], R24, gsb0 ;  /* 0x01e00000041879f0 */ /* 0x000fe20008000818 */
[----:B------:R-:W-:Y:S02]  /*93a0*/  R2UR UR4, R8 ;  /* 0x00000000080472ca */ /* 0x000fe400000e0000 */
[----:B------:R-:W-:Y:S02]  /*93b0*/  R2UR UR5, R9 ;  /* 0x00000000090572ca */ /* 0x000fe400000e0000 */
[----:B------:R-:W-:Y:S02]  /*93c0*/  R2UR UR6, R4 ;  /* 0x00000000040672ca */ /* 0x000fe400000e0000 */
[----:B------:R-:W-:Y:S01]  /*93d0*/  R2UR UR7, R5 ;  /* 0x00000000050772ca */ /* 0x000fe200000e0000 */
[----:B------:R-:W-:Y:S02]  /*93e0*/  WARPGROUP.DEPBAR.LE gsb0, 0x0 ;  /* 0x00008000000079c5 */ /* 0x000fe40000010000 */
[----:B------:R-:W-:-:S10]  /*93f0*/  WARPGROUP.ARRIVE ;  /* 0x00000000000079c5 */ /* 0x000fd40000000000 */
[----:B------:R-:W-:Y:S01]  /*9400*/  HGMMA.64x128x16.F32 R24, gdesc[UR4], R24, gsb0 ;  /* 0x01e00000041879f0 */ /* 0x000fe20008000818 */
[----:B------:R-:W-:Y:S01]  /*9410*/  ULDC.64 UR4, c[0x0][0x9d8] ;  /* 0x0002760000047ab9 */ /* 0x000fe20000000a00 */
[----:B------:R-:W-:Y:S02]  /*9420*/  ULDC.64 UR6, c[0x0][0x9e0] ;  /* 0x0002780000067ab9 */ /* 0x000fe40000000a00 */
[----:B------:R-:W-:Y:S01]  /*9430*/  UISETP.GE.AND UP0, UPT, UR7, 0x1, UPT ;  /* 0x000000010700788c */ /* 0x000fe2000bf06270 */
[----:B------:R-:W-:-:S05]  /*9440*/  @!P1 VIADD R89, R89, 0x16840 ;  /* 0x0001684059599836 */ /* 0x000fca0000000000 */
[----:B------:R-:W-:Y:S01]  /*9450*/  PLOP3.LUT P2, PT, PT, PT, UP0, 0x40, 0x0 ;  /* 0x000000000000781c */ /* 0x000fe20003f4e808 */
[----:B------:R-:W-:Y:S01]  /*9460*/  ULOP3.LUT UR30, URZ, UR5, URZ, 0x33, !UPT ;  /* 0x000000053f1e7292 */ /* 0x000fe2000f8e333f */
[----:B------:R-:W-:Y:S01]  /*9470*/  @!P1 PRMT R89, RZ, 0x654, R89 ;  /* 0x00000654ff599816 */ /* 0x000fe20000000059 */
[----:B----4-:R-:W-:Y:S01]  /*9480*/  IMAD R156, R109, 0xc0, R156 ;  /* 0x000000c06d9c7824 */ /* 0x010fe200078e029c */
[----:B------:R-:W-:Y:S02]  /*9490*/  WARPGROUP.DEPBAR.LE gsb0, 0x0 ;  /* 0x00008000000079c5 */ /* 0x000fe40000010000 */
[----:B------:R-:W-:Y:S01]  /*94a0*/  FMUL.FTZ R96, R37, UR4 ;  /* 0x0000000425607c20 */ /* 0x000fe20008410000 */
[----:B------:R-:W-:Y:S02]  /*94b0*/  IMAD.MOV.U32 R37, RZ, RZ, -0x80 ;  /* 0xffffff80ff257424 */ /* 0x000fe400078e00ff */
[----:B------:R-:W-:Y:S01]  /*94c0*/  FMUL.FTZ R99, R44, UR4 ;  /* 0x000000042c637c20 */ /* 0x000fe20008410000 */
[----:B------:R-:W-:Y:S01]  /*94d0*/  FMUL.FTZ R44, R74, UR4 ;  /* 0x000000044a2c7c20 */ /* 0x000fe20008410000 */
[----:B0-----:R-:W-:Y:S01]  /*94e0*/  FMUL.FTZ R3, R24, UR4 ;  /* 0x0000000418037c20 */ /* 0x001fe20008410000 */
        /* <DEDUP_REMOVED lines=20> */
[----:B-----5:R-:W-:Y:S01]  /*9630*/  FMUL.FTZ R23, R39, UR4 ;  /* 0x0000000427177c20 */ /* 0x020fe20008410000 */
        /* <DEDUP_REMOVED lines=38> */
[----:B--2---:R-:W-:Y:S01]  /*98a0*/  IADD3 R48, R110, R80, RZ ;  /* 0x000000506e307210 */ /* 0x004fe20007ffe0ff */
[----:B------:R-:W-:Y:S01]  /*98b0*/  FMUL.FTZ R37, R87, UR4 ;  /* 0x0000000457257c20 */ /* 0x000fe20008410000 */
[----:B------:R-:W-:Y:S01]  /*98c0*/  FMUL.FTZ R84, R84, UR4 ;  /* 0x0000000454547c20 */ /* 0x000fe20008410000 */
[----:B------:R0:W-:Y:S01]  /*98d0*/  @!P1 SYNCS.ARRIVE.TRANS64.RED.A1T0 RZ, [R89+URZ], RZ ;  /* 0x000000ff59ff99a7 */ /* 0x0001e2000810043f */
[----:B---3--:R-:W-:Y:S01]  /*98e0*/  IADD3 R50, -R111, 0x1, R48 ;  /* 0x000000016f327810 */ /* 0x008fe20007ffe130 */
[----:B------:R-:W1:Y:S04]  /*98f0*/  MUFU.TANH R3, R3 ;  /* 0x0000000300037308 */ /* 0x000e680000002400 */
[----:B------:R-:W-:-:S04]  /*9900*/  IMAD R50, R155, -0x2, R50 ;  /* 0xfffffffe9b327824 */ /* 0x000fc800078e0232 */
[----:B------:R-:W2:Y:S01]  /*9910*/  MUFU.TANH R90, R90 ;  /* 0x0000005a005a7308 */ /* 0x000ea20000002400 */
[----:B------:R-:W-:-:S07]  /*9920*/  IMAD R81, R155, -0x2, R48 ;  /* 0xfffffffe9b517824 */ /* 0x000fce00078e0230 */
[----:B------:R-:W3:Y:S01]  /*9930*/  MUFU.TANH R0, R0 ;  /* 0x0000000000007308 */ /* 0x000ee20000002400 */
[----:B------:R-:W-:-:S07]  /*9940*/  VIADD R82, R50, UR6 ;  /* 0x0000000632527c36 */ /* 0x000fce0008000000 */
        /* <DEDUP_REMOVED lines=57> */
[----:B------:R0:W0:Y:S08]  /*9ce0*/  MUFU.TANH R71, R84 ;  /* 0x0000005400477308 */ /* 0x0000300000002400 */
[----:B------:R-:W0:Y:S08]  /*9cf0*/  MUFU.TANH R85, R85 ;  /* 0x0000005500557308 */ /* 0x000e300000002400 */
[----:B------:R-:W0:Y:S08]  /*9d00*/  MUFU.TANH R34, R34 ;  /* 0x0000002200227308 */ /* 0x000e300000002400 */
[----:B------:R-:W0:Y:S01]  /*9d10*/  MUFU.TANH R37, R37 ;  /* 0x0000002500257308 */ /* 0x000e220000002400 */
[----:B------:R-:W-:Y:S01]  /*9d20*/  VIADD R83, R50, UR30 ;  /* 0x0000001e32537c36 */ /* 0x000fe20008000000 */
[----:B------:R-:W-:-:S02]  /*9d30*/  LEA R79, R88, 0xffffff80, 0x7 ;  /* 0xffffff80584f7811 */ /* 0x000fc400078e38ff */
[----:B------:R-:W-:Y:S01]  /*9d40*/  VIADDMNMX R77, R156, R82, R81, PT ;  /* 0x000000529c4d7246 */ /* 0x000fe20003800151 */
[----:B------:R-:W-:Y:S01]  /*9d50*/  IMAD.IADD R78, R83, 0x1, R156 ;  /* 0x00000001534e7824 */ /* 0x000fe200078e029c */
        /* <DEDUP_REMOVED lines=13> */
.L_x_1224:
[----:B------:R-:W-:-:S06]  /*9e30*/  UISETP.NE.AND UP1, UPT, UR7, 0x1, UPT ;  /* 0x000000010700788c */ /* 0x000fcc000bf25270 */
[----:B------:R-:W-:-:S05]  /*9e40*/  PLOP3.LUT P2, PT, PT, PT, UP1, 0x80, 0x0 ;  /* 0x000000000000781c */ /* 0x000fca0003f4f018 */
[----:B------:R-:W-:-:S08]  /*9e50*/  @UP1 ULDC.64 UR4, c[0x0][0x9e8] ;  /* 0x00027a0000041ab9 */ /* 0x000fd00000000a00 */
[----:B------:R-:W-:-:S05]  /*9e60*/  @P2 IMAD.HI.U32 R49, R48, UR4, RZ ;  /* 0x0000000430312c27 */ /* 0x000fca000f8e00ff */
[----:B------:R-:W-:-:S07]  /*9e70*/  @P2 SHF.R.U32.HI R48, RZ, UR5, R49 ;  /* 0x00000005ff302c19 */ /* 0x000fce0008011631 */
.L_x_1225:
[----:B------:R-:W-:Y:S05]  /*9e80*/  BSYNC B0 ;  /* 0x0000000000007941 */ /* 0x000fea0003800000 */
.L_x_1223:
[----:B------:R-:W-:-:S04]  /*9e90*/  IMAD R48, R48, UR7, -R79 ;  /* 0x0000000730307c24 */ /* 0x000fc8000f8e0a4f */
[----:B------:R-:W-:-:S05]  /*9ea0*/  IMAD R48, R155, -0x2, R48 ;  /* 0xfffffffe9b307824 */ /* 0x000fca00078e0230 */
[----:B------:R-:W-:Y:S02]  /*9eb0*/  VIMNMX R78, R78, R48, !PT ;  /* 0x000000304e4e7248 */ /* 0x000fe40007fe0100 */
[----:B------:R-:W-:-:S07]  /*9ec0*/  VIADDMNMX R77, R48, UR7, R77, PT ;  /* 0x00000007304d7c46 */ /* 0x000fce000b80014d */
.L_x_1222:
[----:B------:R-:W-:Y:S01]  /*9ed0*/  ISETP.GE.AND P3, PT, R80, 0x9, PT ;  /* 0x000000095000780c */ /* 0x000fe20003f66270 */
[----:B------:R-:W-:Y:S01]  /*9ee0*/  VIADD R157, R156, 0x8 ;  /* 0x000000089c9d7836 */ /* 0x000fe20000000000 */
[----:B------:R-:W-:Y:S02]  /*9ef0*/  ISETP.GE.AND P2, PT, R80, 0x2, PT ;  /* 0x000000025000780c */ /* 0x000fe40003f46270 */
[----:B------:R-:W-:Y:S02]  /*9f00*/  LOP3.LUT R22, R22, 0xfffffffd, RZ, 0xc0, !PT ;  /* 0xfffffffd16167812 */ /* 0x000fe400078ec0ff */
[----:B------:R-:W-:Y:S02]  /*9f10*/  ISETP.GT.AND P4, PT, R78, 0x1, !P2 ;  /* 0x000000014e00780c */ /* 0x000fe40005784270 */
[----:B------:R-:W-:Y:S02]  /*9f20*/  ISETP.GE.AND P5, PT, R80, 0xa, PT ;  /* 0x0000000a5000780c */ /* 0x000fe40003fa6270 */
[----:B------:R-:W-:-:S03]  /*9f30*/  ISETP.LT.OR P4, PT, R77, 0x2, P4 ;  /* 0x000000024d00780c */ /* 0x000fc60002781670 */
[----:B------:R-:W-:Y:S02]  /*9f40*/  @P3 LOP3.LUT R22, R22, 0x2, RZ, 0xfc, !PT ;  /* 0x0000000216163812 */ /* 0x000fe400078efcff */
[----:B------:R-:W-:Y:S02]  /*9f50*/  ISETP.GT.AND P3, PT, R78, 0x8, !P3 ;  /* 0x000000084e00780c */ /* 0x000fe40005f64270 */
[----:B------:R-:W-:Y:S02]  /*9f60*/  FSEL R90, R90, -INF , !P4 ;  /* 0xff8000005a5a7808 */ /* 0x000fe40006000000 */
[----:B------:R-:W-:Y:S02]  /*9f70*/  ISETP.LT.OR P3, PT, R77, 0x9, P3 ;  /* 0x000000094d00780c */ /* 0x000fe40001f61670 */
[----:B------:R-:W-:Y:S02]  /*9f80*/  ISETP.GE.AND P4, PT, R80, 0x11, PT ;  /* 0x000000115000780c */ /* 0x000fe40003f86270 */
[----:B------:R-:W-:-:S02]  /*9f90*/  LOP3.LUT R22, R22, 0xfffffffb, RZ, 0xc0, !PT ;  /* 0xfffffffb16167812 */ /* 0x000fc400078ec0ff */
[----:B0-----:R-:W-:Y:S02]  /*9fa0*/  FSEL R49, R92, -INF , !P3 ;  /* 0xff8000005c317808 */ /* 0x001fe40005800000 */
[----:B------:R-:W-:Y:S02]  /*9fb0*/  ISETP.GT.AND P3, PT, R78, 0x9, !P5 ;  /* 0x000000094e00780c */ /* 0x000fe40006f64270 */
[----:B------:R-:W-:Y:S02]  /*9fc0*/  @P5 LOP3.LUT R22, R22, 0x4, RZ, 0xfc, !PT ;  /* 0x0000000416165812 */ /* 0x000fe400078efcff */
[----:B------:R-:W-:Y:S02]  /*9fd0*/  ISETP.LT.OR P3, PT, R77, 0xa, P3 ;  /* 0x0000000a4d00780c */ /* 0x000fe40001f61670 */
[----:B------:R-:W-:Y:S02]  /*9fe0*/  LOP3.LUT R22, R22, 0xfffffff7, RZ, 0xc0, !PT ;  /* 0xfffffff716167812 */ /* 0x000fe400078ec0ff */
[----:B------:R-:W-:-:S02]  /*9ff0*/  FSEL R63, R91, -INF , !P3 ;  /* 0xff8000005b3f7808 */ /* 0x000fc40005800000 */
[----:B------:R-:W-:Y:S02]  /*a000*/  @P4 LOP3.LUT R22, R22, 0x8, RZ, 0xfc, !PT ;  /* 0x0000000816164812 */ /* 0x000fe400078efcff */
[----:B------:R-:W-:Y:S02]  /*a010*/  ISETP.GT.AND P3, PT, R78, 0x10, !P4 ;  /* 0x000000104e00780c */ /* 0x000fe40006764270 */
[----:B------:R-:W-:Y:S02]  /*a020*/  ISETP.GE.AND P4, PT, R80, 0x12, PT ;  /* 0x000000125000780c */ /* 0x000fe40003f86270 */
[----:B------:R-:W-:Y:S02]  /*a030*/  ISETP.LT.OR P3, PT, R77, 0x11, P3 ;  /* 0x000000114d00780c */ /* 0x000fe40001f61670 */
[----:B------:R-:W-:Y:S02]  /*a040*/  LOP3.LUT R22, R22, 0xfbffffff, RZ, 0xc0, !PT ;  /* 0xfbffffff16167812 */ /* 0x000fe400078ec0ff */
[----:B------:R-:W-:-:S02]  /*a050*/  FSEL R62, R94, -INF , !P3 ;  /* 0xff8000005e3e7808 */ /* 0x000fc40005800000 */
        /* <DEDUP_REMOVED lines=155> */
[----:B------:R-:W-:Y:S02]  /*aa10*/  ISETP.GE.AND P6, PT, R80, 0x7a, PT ;  /* 0x0000007a5000780c */ /* 0x000fe40003fc6270 */
[----:B------:R-:W-:Y:S01]  /*aa20*/  VIADDMNMX R80, R157, R82, R81, PT ;  /* 0x000000529d507246 */ /* 0x000fe20003800151 */
[----:B------:R-:W-:-:S10]  /*aa30*/  IMAD.IADD R82, R83, 0x1, R157 ;  /* 0x0000000153527824 */ /* 0x000fd400078e029d */
[----:B------:R-:W-:Y:S02]  /*aa40*/  @P6 LOP3.LUT R22, R22, 0x8000000, RZ, 0xfc, !PT ;  /* 0x0800000016166812 */ /* 0x000fe400078efcff */
[----:B------:R-:W-:-:S04]  /*aa50*/  ISETP.GT.AND P6, PT, R78, 0x79, !P6 ;  /* 0x000000794e00780c */ /* 0x000fc800077c4270 */
[----:B------:R-:W-:-:S04]  /*aa60*/  ISETP.LT.OR P6, PT, R77, 0x7a, P6 ;  /* 0x0000007a4d00780c */ /* 0x000fc800037c1670 */
        /* <DEDUP_REMOVED lines=17> */
.L_x_1228:
[----:B------:R-:W-:-:S06]  /*ab80*/  UISETP.NE.AND UP1, UPT, UR7, 0x1, UPT ;  /* 0x000000010700788c */ /* 0x000fcc000bf25270 */
[----:B------:R-:W-:-:S05]  /*ab90*/  PLOP3.LUT P6, PT, PT, PT, UP1, 0x80, 0x0 ;  /* 0x000000000000781c */ /* 0x000fca0003fcf018 */
[----:B------:R-:W-:-:S08]  /*aba0*/  @UP1 ULDC.64 UR4, c[0x0][0x9e8] ;  /* 0x00027a0000041ab9 */ /* 0x000fd00000000a00 */
[----:B------:R-:W-:Y:S01]  /*abb0*/  @P6 IMAD.HI.U32 R78, R77, UR4, RZ ;  /* 0x000000044d4e6c27 */ /* 0x000fe2000f8e00ff */
[----:B------:R-:W-:-:S13]  /*abc0*/  PLOP3.LUT P6, PT, PT, PT, UP1, 0x80, 0x0 ;  /* 0x000000000000781c */ /* 0x000fda0003fcf018 */
[----:B------:R-:W-:-:S07]  /*abd0*/  @P6 SHF.R.U32.HI R77, RZ, UR5, R78 ;  /* 0x00000005ff4d6c19 */ /* 0x000fce000801164e */
.L_x_1229:
[----:B------:R-:W-:Y:S05]  /*abe0*/  BSYNC B0 ;  /* 0x0000000000007941 */ /* 0x000fea0003800000 */
.L_x_1227:
[----:B------:R-:W-:-:S04]  /*abf0*/  IMAD R78, R77, UR7, -R79 ;  /* 0x000000074d4e7c24 */ /* 0x000fc8000f8e0a4f */
[----:B------:R-:W-:-:S05]  /*ac00*/  IMAD R77, R155, -0x2, R78 ;  /* 0xfffffffe9b4d7824 */ /* 0x000fca00078e024e */
[----:B------:R-:W-:Y:S02]  /*ac10*/  VIMNMX R82, R82, R77, !PT ;  /* 0x0000004d52527248 */ /* 0x000fe40007fe0100 */
[----:B------:R-:W-:-:S07]  /*ac20*/  VIADDMNMX R80, R77, UR7, R80, PT ;  /* 0x000000074d507c46 */ /* 0x000fce000b800150 */
.L_x_1226:
        /* <DEDUP_REMOVED lines=20> */
[----:B------:R-:W-:Y:S02]  /*ad70*/  LOP3.LUT P2, RZ, R22, 0x8, RZ, 0xc0, !PT ;  /* 0x0000000816ff7812 */ /* 0x000fe4000784c0ff */
[----:B------:R-:W-:Y:S02]  /*ad80*/  FMNMX.FTZ R14, R84, R90, !PT ;  /* 0x0000005a540e7209 */ /* 0x000fe40007810000 */
[----:B------:R-:W-:Y:S02]  /*ad90*/  ISETP.GT.AND P2, PT, R82, 0x10, !P2 ;  /* 0x000000105200780c */ /* 0x000fe40005744270 */
[----:B------:R-:W-:Y:S02]  /*ada0*/  FMNMX.FTZ R14, R49, R14, !PT ;  /* 0x0000000e310e7209 */ /* 0x000fe40007810000 */
[----:B------:R-:W-:-:S02]  /*adb0*/  ISETP.LT.OR P2, PT, R80, 0x11, P2 ;  /* 0x000000115000780c */ /* 0x000fc40001741670 */
[----:B------:R-:W-:Y:S02]  /*adc0*/  FSEL R34, R34, -INF , !P5 ;  /* 0xff80000022227808 */ /* 0x000fe40006800000 */
[----:B------:R-:W-:Y:S02]  /*add0*/  FSEL R78, R15, -INF , !P2 ;  /* 0xff8000000f4e7808 */ /* 0x000fe40005000000 */
        /* <DEDUP_REMOVED lines=15> */
[----:B------:R-:W-:-:S02]  /*aed0*/  LOP3.LUT P6, RZ, R22, 0x8000, RZ, 0xc0, !PT ;  /* 0x0000800016ff7812 */ /* 0x000fc400078cc0ff */
        /* <DEDUP_REMOVED lines=54> */
[----:B------:R-:W-:-:S03]  /*b240*/  ISETP.GT.AND P2, PT, R82, 0x39, !P2 ;  /* 0x000000395200780c */ /* 0x000fc60005744270 */
[----:B------:R-:W0:Y:S01]  /*b250*/  SHFL.BFLY PT, R14, R15, 0x2, 0x1f ;  /* 0x0c401f000f0e7f89 */ /* 0x000e2200000e0000 */
[----:B------:R-:W-:-:S04]  /*b260*/  ISETP.LT.OR P2, PT, R80, 0x3a, P2 ;  /* 0x0000003a5000780c */ /* 0x000fc80001741670 */
[----:B------:R-:W-:Y:S02]  /*b270*/  FSEL R33, R33, -INF , !P2 ;  /* 0xff80000021217808 */ /* 0x000fe40005000000 */
[----:B------:R-:W-:Y:S02]  /*b280*/  ISETP.GT.AND P2, PT, R82, 0x40, !P6 ;  /* 0x000000405200780c */ /* 0x000fe40007744270 */
[----:B------:R-:W-:Y:S02]  /*b290*/  LOP3.LUT P6, RZ, R22, 0x10, RZ, 0xc0, !PT ;  /* 0x0000001016ff7812 */ /* 0x000fe400078cc0ff */
[----:B------:R-:W-:-:S04]  /*b2a0*/  ISETP.LT.OR P2, PT, R80, 0x41, P2 ;  /* 0x000000415000780c */ /* 0x000fc80001741670 */
[----:B------:R-:W-:Y:S02]  /*b2b0*/  FSEL R35, R35, -INF , !P2 ;  /* 0xff80000023237808 */ /* 0x000fe40005000000 */
[----:B------:R-:W-:-:S04]  /*b2c0*/  LOP3.LUT P2, RZ, R22, 0x4000, RZ, 0xc0, !PT ;  /* 0x0000400016ff7812 */ /* 0x000fc8000784c0ff */
[----:B------:R-:W-:Y:S02]  /*b2d0*/  ISETP.GT.AND P2, PT, R82, 0x41, !P2 ;  /* 0x000000415200780c */ /* 0x000fe40005744270 */
[----:B0-----:R-:W-:Y:S02]  /*b2e0*/  FMNMX.FTZ R79, R15, R14, !PT ;  /* 0x0000000e0f4f7209 */ /* 0x001fe40007810000 */
[----:B------:R-:W-:-:S03]  /*b2f0*/  ISETP.LT.OR P2, PT, R80, 0x42, P2 ;  /* 0x000000425000780c */ /* 0x000fc60001741670 */
[----:B------:R-:W0:Y:S01]  /*b300*/  SHFL.BFLY PT, R14, R79, 0x1, 0x1f ;  /* 0x0c201f004f0e7f89 */ /* 0x000e2200000e0000 */
[----:B------:R-:W-:Y:S02]  /*b310*/  FSEL R36, R36, -INF , !P2 ;  /* 0xff80000024247808 */ /* 0x000fe40005000000 */
[----:B------:R-:W-:-:S04]  /*b320*/  LOP3.LUT P2, RZ, R22, 0x2000, RZ, 0xc0, !PT ;  /* 0x0000200016ff7812 */ /* 0x000fc8000784c0ff */
[----:B------:R-:W-:-:S04]  /*b330*/  ISETP.GT.AND P2, PT, R82, 0x48, !P2 ;  /* 0x000000485200780c */ /* 0x000fc80005744270 */
[----:B------:R-:W-:-:S04]  /*b340*/  ISETP.LT.OR P2, PT, R80, 0x49, P2 ;  /* 0x000000495000780c */ /* 0x000fc80001741670 */
[----:B------:R-:W-:Y:S02]  /*b350*/  FSEL R38, R38, -INF , !P2 ;  /* 0xff80000026267808 */ /* 0x000fe40005000000 */
[----:B------:R-:W-:-:S04]  /*b360*/  LOP3.LUT P2, RZ, R22, 0x1000, RZ, 0xc0, !PT ;  /* 0x0000100016ff7812 */ /* 0x000fc8000784c0ff */
[----:B------:R-:W-:Y:S02]  /*b370*/  ISETP.GT.AND P2, PT, R82, 0x49, !P2 ;  /* 0x000000495200780c */ /* 0x000fe40005744270 */
[----:B0-----:R-:W-:Y:S02]  /*b380*/  FMNMX.FTZ R14, R79, R14, !PT ;  /* 0x0000000e4f0e7209 */ /* 0x001fe40007810000 */
[----:B------:R-:W-:-:S03]  /*b390*/  ISETP.LT.OR P2, PT, R80, 0x4a, P2 ;  /* 0x0000004a5000780c */ /* 0x000fc60001741670 */
[----:B------:R-:W-:Y:S01]  /*b3a0*/  FMUL.FTZ R85, R14, UR41 ;  /* 0x000000290e557c20 */ /* 0x000fe20008410000 */
        /* <DEDUP_REMOVED lines=40> */
[--C-:B------:R-:W-:Y:S01]  /*b630*/  FFMA.FTZ R63, R48, UR41, -R85.reuse ;  /* 0x00000029303f7c23 */ /* 0x100fe20008010855 */
[--C-:B------:R-:W-:Y:S01]  /*b640*/  FFMA.FTZ R142, R59, UR41, -R85.reuse ;  /* 0x000000293b8e7c23 */ /* 0x100fe20008010855 */
[----:B------:R-:W-:Y:S01]  /*b650*/  FSEL R83, R0, -INF , !P2 ;  /* 0xff80000000537808 */ /* 0x000fe20005000000 */
[--C-:B------:R-:W-:Y:S01]  /*b660*/  FFMA.FTZ R59, R50, UR41, -R85.reuse ;  /* 0x00000029323b7c23 */ /* 0x100fe20008010855 */
[----:B------:R-:W-:Y:S01]  /*b670*/  ISETP.GT.AND P2, PT, R82, 0x79, !P6 ;  /* 0x000000795200780c */ /* 0x000fe20007744270 */
[--C-:B------:R-:W-:Y:S01]  /*b680*/  FFMA.FTZ R148, R84, UR41, -R85.reuse ;  /* 0x0000002954947c23 */ /* 0x100fe20008010855 */
[----:B------:R-:W-:Y:S01]  /*b690*/  FMNMX.FTZ R0, R83, R4, !PT ;  /* 0x0000000453007209 */ /* 0x000fe20007810000 */
[--C-:B------:R-:W-:Y:S01]  /*b6a0*/  FFMA.FTZ R79, R90, UR41, -R85.reuse ;  /* 0x000000295a4f7c23 */ /* 0x100fe20008010855 */
[----:B------:R-:W-:Y:S01]  /*b6b0*/  ISETP.LT.OR P2, PT, R80, 0x7a, P2 ;  /* 0x0000007a5000780c */ /* 0x000fe20001741670 */
[----:B------:R-:W-:Y:S01]  /*b6c0*/  MUFU.EX2 R150, R150 ;  /* 0x0000009600967308 */ /* 0x000fe20000000800 */
[----:B------:R-:W-:Y:S01]  /*b6d0*/  FMNMX.FTZ R0, R5, R0, !PT ;  /* 0x0000000005007209 */ /* 0x000fe20007810000 */
[--C-:B------:R-:W-:Y:S01]  /*b6e0*/  FFMA.FTZ R122, R71, UR41, -R85.reuse ;  /* 0x00000029477a7c23 */ /* 0x100fe20008010855 */
[----:B------:R-:W-:Y:S01]  /*b6f0*/  FSEL R48, R37, -INF , !P2 ;  /* 0xff80000025307808 */ /* 0x000fe20005000000 */
[--C-:B------:R-:W-:Y:S01]  /*b700*/  FFMA.FTZ R144, R62, UR41, -R85.reuse ;  /* 0x000000293e907c23 */ /* 0x100fe20008010855 */
[----:B------:R-:W-:Y:S01]  /*b710*/  FMNMX.FTZ R15, R77, R0, !PT ;  /* 0x000000004d0f7209 */ /* 0x000fe20007810000 */
[--C-:B------:R-:W-:Y:S01]  /*b720*/  FFMA.FTZ R146, R61, UR41, -R85.reuse ;  /* 0x000000293d927c23 */ /* 0x100fe20008010855 */
[--C-:B------:R-:W-:Y:S01]  /*b730*/  FFMA.FTZ R51, R51, UR41, -R85.reuse ;  /* 0x0000002933337c23 */ /* 0x100fe20008010855 */
[----:B------:R-:W-:Y:S01]  /*b740*/  MUFU.EX2 R148, R148 ;  /* 0x0000009400947308 */ /* 0x000fe20000000800 */
[----:B------:R-:W-:Y:S01]  /*b750*/  FMNMX.FTZ R15, R78, R15, !PT ;  /* 0x0000000f4e0f7209 */ /* 0x000fe20007810000 */
[--C-:B------:R-:W-:Y:S01]  /*b760*/  FFMA.FTZ R140, R60, UR41, -R85.reuse ;  /* 0x000000293c8c7c23 */ /* 0x100fe20008010855 */
[--C-:B------:R-:W-:Y:S01]  /*b770*/  FFMA.FTZ R61, R54, UR41, -R85.reuse ;  /* 0x00000029363d7c23 */ /* 0x100fe20008010855 */
[--C-:B------:R-:W-:Y:S01]  /*b780*/  FFMA.FTZ R81, R52, UR41, -R85.reuse ;  /* 0x0000002934517c23 */ /* 0x100fe20008010855 */
[----:B------:R-:W-:Y:S01]  /*b790*/  FMNMX.FTZ R0, R20, R15, !PT ;  /* 0x0000000f14007209 */ /* 0x000fe20007810000 */
[--C-:B------:R-:W-:Y:S01]  /*b7a0*/  FFMA.FTZ R136, R58, UR41, -R85.reuse ;  /* 0x000000293a887c23 */ /* 0x100fe20008010855 */
[--C-:B------:R-:W-:Y:S01]  /*b7b0*/  FFMA.FTZ R132, R56, UR41, -R85.reuse ;  /* 0x0000002938847c23 */ /* 0x100fe20008010855 */
[----:B------:R-:W0:Y:S01]  /*b7c0*/  MUFU.EX2 R79, R79 ;  /* 0x0000004f004f7308 */ /* 0x000e220000000800 */
[----:B------:R-:W-:Y:S01]  /*b7d0*/  FMNMX.FTZ R0, R21, R0, !PT ;  /* 0x0000000015007209 */ /* 0x000fe20007810000 */
[--C-:B------:R-:W-:Y:S01]  /*b7e0*/  FFMA.FTZ R138, R57, UR41, -R85.reuse ;  /* 0x00000029398a7c23 */ /* 0x100fe20008010855 */
[--C-:B------:R-:W-:Y:S01]  /*b7f0*/  FFMA.FTZ R55, R55, UR41, -R85.reuse ;  /* 0x0000002937377c23 */ /* 0x100fe20008010855 */
[--C-:B------:R-:W-:Y:S01]  /*b800*/  FFMA.FTZ R134, R64, UR41, -R85.reuse ;  /* 0x0000002940867c23 */ /* 0x100fe20008010855 */
[----:B------:R-:W-:Y:S01]  /*b810*/  FMNMX.FTZ R15, R23, R0, !PT ;  /* 0x00000000170f7209 */ /* 0x000fe20007810000 */
[--C-:B------:R-:W-:Y:S01]  /*b820*/  FFMA.FTZ R37, R65, UR41, -R85.reuse ;  /* 0x0000002941257c23 */ /* 0x100fe20008010855 */
[--C-:B------:R-:W-:Y:S01]  /*b830*/  FFMA.FTZ R128, R66, UR41, -R85.reuse ;  /* 0x0000002942807c23 */ /* 0x100fe20008010855 */
[----:B------:R-:W1:Y:S01]  /*b840*/  MUFU.EX2 R49, R49 ;  /* 0x0000003100317308 */ /* 0x000e620000000800 */
[----:B------:R-:W-:Y:S01]  /*b850*/  FMNMX.FTZ R0, R24, R15, !PT ;  /* 0x0000000f18007209 */ /* 0x000fe20007810000 */
[--C-:B------:R-:W-:Y:S01]  /*b860*/  FFMA.FTZ R130, R68, UR41, -R85.reuse ;  /* 0x0000002944827c23 */ /* 0x100fe20008010855 */
[--C-:B------:R-:W-:Y:S01]  /*b870*/  FFMA.FTZ R57, R69, UR41, -R85.reuse ;  /* 0x0000002945397c23 */ /* 0x100fe20008010855 */
[--C-:B------:R-:W-:Y:S01]  /*b880*/  FFMA.FTZ R124, R70, UR41, -R85.reuse ;  /* 0x00000029467c7c23 */ /* 0x100fe20008010855 */
[----:B------:R-:W-:Y:S01]  /*b890*/  FMNMX.FTZ R15, R25, R0, !PT ;  /* 0x00000000190f7209 */ /* 0x000fe20007810000 */
[--C-:B------:R-:W-:Y:S01]  /*b8a0*/  FFMA.FTZ R65, R72, UR41, -R85.reuse ;  /* 0x0000002948417c23 */ /* 0x100fe20008010855 */
[--C-:B------:R-:W-:Y:S01]  /*b8b0*/  FFMA.FTZ R126, R73, UR41, -R85.reuse ;  /* 0x00000029497e7c23 */ /* 0x100fe20008010855 */
[----:B------:R-:W2:Y:S01]  /*b8c0*/  MUFU.EX2 R144, R144 ;  /* 0x0000009000907308 */ /* 0x000ea20000000800 */
[----:B------:R-:W-:Y:S01]  /*b8d0*/  FMNMX.FTZ R0, R26, R15, !PT ;  /* 0x0000000f1a007209 */ /* 0x000fe20007810000 */
[--C-:B------:R-:W-:Y:S01]  /*b8e0*/  FFMA.FTZ R120, R74, UR41, -R85.reuse ;  /* 0x000000294a787c23 */ /* 0x100fe20008010855 */
[--C-:B------:R-:W-:Y:S01]  /*b8f0*/  FFMA.FTZ R69, R75, UR41, -R85.reuse ;  /* 0x000000294b457c23 */ /* 0x100fe20008010855 */
[----:B------:R-:W-:Y:S01]  /*b900*/  FFMA.FTZ R3, R3, UR41, -R85 ;  /* 0x0000002903037c23 */ /* 0x000fe20008010855 */
[----:B------:R-:W-:-:S03]  /*b910*/  FMNMX.FTZ R15, R27, R0, !PT ;  /* 0x000000001b0f7209 */ /* 0x000fc60007810000 */
[----:B------:R-:W3:Y:S01]  /*b920*/  MUFU.EX2 R63, R63 ;  /* 0x0000003f003f7308 */ /* 0x000ee20000000800 */
[----:B------:R-:W-:-:S04]  /*b930*/  FMNMX.FTZ R0, R30, R15, !PT ;  /* 0x0000000f1e007209 */ /* 0x000fc80007810000 */
[----:B------:R-:W-:-:S03]  /*b940*/  FMNMX.FTZ R15, R31, R0, !PT ;  /* 0x000000001f0f7209 */ /* 0x000fc60007810000 */
[----:B------:R-:W4:Y:S01]  /*b950*/  MUFU.EX2 R146, R146 ;  /* 0x0000009200927308 */ /* 0x000f220000000800 */
[----:B------:R-:W-:-:S04]  /*b960*/  FMNMX.FTZ R0, R32, R15, !PT ;  /* 0x0000000f20007209 */ /* 0x000fc80007810000 */
[----:B------:R-:W-:-:S03]  /*b970*/  FMNMX.FTZ R0, R33, R0, !PT ;  /* 0x0000000021007209 */ /* 0x000fc60007810000 */
[----:B------:R-:W5:Y:S01]  /*b980*/  MUFU.EX2 R51, R51 ;  /* 0x0000003300337308 */ /* 0x000f620000000800 */
        /* <DEDUP_REMOVED lines=11> */
[----:B------:R-:W-:Y:S01]  /*ba40*/  MUFU.EX2 R59, R59 ;  /* 0x0000003b003b7308 */ /* 0x000fe20000000800 */
[----:B------:R-:W-:-:S04]  /*ba50*/  FMNMX.FTZ R0, R44, R15, !PT ;  /* 0x0000000f2c007209 */ /* 0x000fc80007810000 */
[----:B------:R-:W-:-:S03]  /*ba60*/  FMNMX.FTZ R15, R45, R0, !PT ;  /* 0x000000002d0f7209 */ /* 0x000fc60007810000 */
[----:B------:R-:W-:Y:S01]  /*ba70*/  MUFU.EX2 R136, R136 ;  /* 0x0000008800887308 */ /* 0x000fe20000000800 */
[----:B------:R-:W-:-:S04]  /*ba80*/  FMNMX.FTZ R0, R46, R15, !PT ;  /* 0x0000000f2e007209 */ /* 0x000fc80007810000 */
[----:B------:R-:W-:Y:S02]  /*ba90*/  FMNMX.FTZ R15, R47, R0, !PT ;  /* 0x000000002f0f7209 */ /* 0x000fe40007810000 */
[----:B------:R-:W-:Y:S01]  /*baa0*/  FSEL R0, R29, -INF , !P4 ;  /* 0xff8000001d007808 */ /* 0x000fe20006000000 */
[----:B------:R-:W-:Y:S01]  /*bab0*/  MUFU.EX2 R81, R81 ;  /* 0x0000005100517308 */ /* 0x000fe20000000800 */
[----:B------:R-:W-:Y:S01]  /*bac0*/  FMNMX.FTZ R15, R28, R15, !PT ;  /* 0x0000000f1c0f7209 */ /* 0x000fe20007810000 */
[--C-:B------:R-:W-:Y:S01]  /*bad0*/  FFMA.FTZ R29, R53, UR41, -R85.reuse ;  /* 0x00000029351d7c23 */ /* 0x100fe20008010855 */
[--C-:B------:R-:W-:Y:S01]  /*bae0*/  FFMA.FTZ R53, R67, UR41, -R85.reuse ;  /* 0x0000002943357c23 */ /* 0x100fe20008010855 */
[----:B------:R-:W-:Y:S01]  /*baf0*/  FFMA.FTZ R67, R76, UR41, -R85 ;  /* 0x000000294c437c23 */ /* 0x000fe20008010855 */
[----:B------:R-:W-:-:S03]  /*bb00*/  FMNMX.FTZ R15, R0, R15, !PT ;  /* 0x0000000f000f7209 */ /* 0x000fc60007810000 */
[----:B------:R-:W-:Y:S01]  /*bb10*/  MUFU.EX2 R138, R138 ;  /* 0x0000008a008a7308 */ /* 0x000fe20000000800 */
[----:B------:R-:W-:-:S04]  /*bb20*/  FMNMX.FTZ R15, R34, R15, !PT ;  /* 0x0000000f220f7209 */ /* 0x000fc80007810000 */
[----:B------:R-:W-:-:S03]  /*bb30*/  FMNMX.FTZ R15, R48, R15, !PT ;  /* 0x0000000f300f7209 */ /* 0x000fc60007810000 */
[----:B------:R-:W-:Y:S02]  /*bb40*/  MUFU.EX2 R55, R55 ;  /* 0x0000003700377308 */ /* 0x000fe40000000800 */
[----:B------:R-:W0:Y:S06]  /*bb50*/  SHFL.BFLY PT, R50, R15, 0x2, 0x1f ;  /* 0x0c401f000f327f89 */ /* 0x000e2c00000e0000 */
[----:B------:R-:W-:Y:S08]  /*bb60*/  MUFU.EX2 R132, R132 ;  /* 0x0000008400847308 */ /* 0x000ff00000000800 */
[----:B------:R-:W-:Y:S08]  /*bb70*/  MUFU.EX2 R29, R29 ;  /* 0x0000001d001d7308 */ /* 0x000ff00000000800 */
[----:B------:R-:W-:Y:S01]  /*bb80*/  MUFU.EX2 R134, R134 ;  /* 0x0000008600867308 */ /* 0x000fe20000000800 */
[----:B0-----:R-:W-:-:S05]  /*bb90*/  FMNMX.FTZ R50, R15, R50, !PT ;  /* 0x000000320f327209 */ /* 0x001fca0007810000 */
[----:B------:R-:W0:Y:S02]  /*bba0*/  SHFL.BFLY PT, R15, R50, 0x1, 0x1f ;  /* 0x0c201f00320f7f89 */ /* 0x000e2400000e0000 */
[----:B------:R-:W-:Y:S08]  /*bbb0*/  MUFU.EX2 R37, R37 ;  /* 0x0000002500257308 */ /* 0x000ff00000000800 */
[----:B------:R-:W-:Y:S08]  /*bbc0*/  MUFU.EX2 R128, R128 ;  /* 0x0000008000807308 */ /* 0x000ff00000000800 */
[----:B------:R-:W-:Y:S01]  /*bbd0*/  MUFU.EX2 R53, R53 ;  /* 0x0000003500357308 */ /* 0x000fe20000000800 */
[----:B0-----:R-:W-:-:S07]  /*bbe0*/  FMNMX.FTZ R15, R50, R15, !PT ;  /* 0x0000000f320f7209 */ /* 0x001fce0007810000 */
[----:B------:R-:W-:Y:S01]  /*bbf0*/  MUFU.EX2 R130, R130 ;  /* 0x0000008200827308 */ /* 0x000fe20000000800 */
[C---:B------:R-:W-:Y:S01]  /*bc00*/  FSETP.NEU.FTZ.AND P2, PT, R15.reuse, -INF , PT ;  /* 0xff8000000f00780b */ /* 0x040fe20003f5d000 */
[----:B------:R-:W-:-:S06]  /*bc10*/  FMUL.FTZ R71, R15, UR41 ;  /* 0x000000290f477c20 */ /* 0x000fcc0008410000 */
[----:B------:R-:W-:Y:S01]  /*bc20*/  MUFU.EX2 R57, R57 ;  /* 0x0000003900397308 */ /* 0x000fe20000000800 */
[----:B------:R-:W-:Y:S02]  /*bc30*/  FSEL R71, R71, RZ, P2 ;  /* 0x000000ff47477208 */ /* 0x000fe40001000000 */
[----:B------:R-:W-:-:S03]  /*bc40*/  PLOP3.LUT P2, PT, PT, PT, UP0, 0x40, 0x0 ;  /* 0x000000000000781c */ /* 0x000fc60003f4e808 */
[----:B------:R-:W-:Y:S01]  /*bc50*/  FFMA.FTZ R151, R5, UR41, -R71 ;  /* 0x0000002905977c23 */ /* 0x000fe20008010847 */
[----:B------:R-:W-:Y:S01]  /*bc60*/  FADD.FTZ R5, R148, R79 ;  /* 0x0000004f94057221 */ /* 0x000fe20000010000 */
[--C-:B------:R-:W-:Y:S01]  /*bc70*/  FFMA.FTZ R149, R83, UR41, -R71.reuse ;  /* 0x0000002953957c23 */ /* 0x100fe20008010847 */
[--C-:B------:R-:W-:Y:S01]  /*bc80*/  FFMA.FTZ R50, R4, UR41, -R71.reuse ;  /* 0x0000002904327c23 */ /* 0x100fe20008010847 */
[----:B------:R-:W-:Y:S01]  /*bc90*/  FFMA.FTZ R52, R77, UR41, -R71 ;  /* 0x000000294d347c23 */ /* 0x000fe20008010847 */
[----:B------:R-:W-:Y:S01]  /*bca0*/  FADD.FTZ R4, R150, R5 ;  /* 0x0000000596047221 */ /* 0x000fe20000010000 */
[----:B------:R-:W-:Y:S01]  /*bcb0*/  MUFU.EX2 R151, R151 ;  /* 0x0000009700977308 */ /* 0x000fe20000000800 */
[--C-:B------:R-:W-:Y:S01]  /*bcc0*/  FFMA.FTZ R145, R78, UR41, -R71.reuse ;  /* 0x000000294e917c23 */ /* 0x100fe20008010847 */
[--C-:B------:R-:W-:Y:S01]  /*bcd0*/  FFMA.FTZ R20, R20, UR41, -R71.reuse ;  /* 0x0000002914147c23 */ /* 0x100fe20008010847 */
[----:B-1----:R-:W-:Y:S01]  /*bce0*/  FADD.FTZ R5, R49, R4 ;  /* 0x0000000431057221 */ /* 0x002fe20000010000 */
[--C-:B------:R-:W-:Y:S01]  /*bcf0*/  FFMA.FTZ R147, R21, UR41, -R71.reuse ;  /* 0x0000002915937c23 */ /* 0x100fe20008010847 */
[--C-:B------:R-:W-:Y:S01]  /*bd00*/  FFMA.FTZ R54, R23, UR41, -R71.reuse ;  /* 0x0000002917367c23 */ /* 0x100fe20008010847 */
[----:B------:R-:W-:Y:S01]  /*bd10*/  FFMA.FTZ R141, R24, UR41, -R71 ;  /* 0x00000029188d7c23 */ /* 0x000fe20008010847 */
[----:B--2---:R-:W-:Y:S01]  /*bd20*/  FADD.FTZ R4, R144, R5 ;  /* 0x0000000590047221 */ /* 0x004fe20000010000 */
[----:B------:R-:W-:Y:S01]  /*bd30*/  MUFU.EX2 R149, R149 ;  /* 0x0000009500957308 */ /* 0x000fe20000000800 */
[--C-:B------:R-:W-:Y:S01]  /*bd40*/  FFMA.FTZ R24, R25, UR41, -R71.reuse ;  /* 0x0000002919187c23 */ /* 0x100fe20008010847 */
[--C-:B------:R-:W-:Y:S01]  /*bd50*/  FFMA.FTZ R143, R26, UR41, -R71.reuse ;  /* 0x000000291a8f7c23 */ /* 0x100fe20008010847 */
[----:B---3--:R-:W-:Y:S01]  /*bd60*/  FADD.FTZ R5, R63, R4 ;  /* 0x000000043f057221 */ /* 0x008fe20000010000 */
[--C-:B------:R-:W-:Y:S01]  /*bd70*/  FFMA.FTZ R26, R27, UR41, -R71.reuse ;  /* 0x000000291b1a7c23 */ /* 0x100fe20008010847 */
[--C-:B------:R-:W-:Y:S01]  /*bd80*/  FFMA.FTZ R137, R30, UR41, -R71.reuse ;  /* 0x000000291e897c23 */ /* 0x100fe20008010847 */
[----:B------:R-:W-:Y:S01]  /*bd90*/  FFMA.FTZ R30, R31, UR41, -R71 ;  /* 0x000000291f1e7c23 */ /* 0x000fe20008010847 */
[----:B----4-:R-:W-:Y:S01]  /*bda0*/  FADD.FTZ R4, R146, R5 ;  /* 0x0000000592047221 */ /* 0x010fe20000010000 */
[----:B------:R-:W0:Y:S01]  /*bdb0*/  MUFU.EX2 R50, R50 ;  /* 0x0000003200327308 */ /* 0x000e220000000800 */
[--C-:B------:R-:W-:Y:S01]  /*bdc0*/  FFMA.FTZ R139, R32, UR41, -R71.reuse ;  /* 0x00000029208b7c23 */ /* 0x100fe20008010847 */
[--C-:B------:R-:W-:Y:S01]  /*bdd0*/  FFMA.FTZ R32, R33, UR41, -R71.reuse ;  /* 0x0000002921207c23 */ /* 0x100fe20008010847 */
[----:B-----5:R-:W-:Y:S01]  /*bde0*/  FADD.FTZ R5, R51, R4 ;  /* 0x0000000433057221 */ /* 0x020fe20000010000 */
[--C-:B------:R-:W-:Y:S01]  /*bdf0*/  FFMA.FTZ R133, R35, UR41, -R71.reuse ;  /* 0x0000002923857c23 */ /* 0x100fe20008010847 */
[--C-:B------:R-:W-:Y:S01]  /*be00*/  FFMA.FTZ R36, R36, UR41, -R71.reuse ;  /* 0x0000002924247c23 */ /* 0x100fe20008010847 */
[----:B------:R-:W-:Y:S01]  /*be10*/  FFMA.FTZ R125, R44, UR41, -R71 ;  /* 0x000000292c7d7c23 */ /* 0x000fe20008010847 */
[----:B------:R-:W-:Y:S01]  /*be20*/  FADD.FTZ R56, R140, R5 ;  /* 0x000000058c387221 */ /* 0x000fe20000010000 */
[----:B------:R-:W1:Y:S01]  /*be30*/  MUFU.EX2 R52, R52 ;  /* 0x0000003400347308 */ /* 0x000e620000000800 */
[--C-:B------:R-:W-:Y:S01]  /*be40*/  FFMA.FTZ R135, R38, UR41, -R71.reuse ;  /* 0x0000002926877c23 */ /* 0x100fe20008010847 */
[--C-:B------:R-:W-:Y:S01]  /*be50*/  FFMA.FTZ R38, R39, UR41, -R71.reuse ;  /* 0x0000002927267c23 */ /* 0x100fe20008010847 */
[----:B------:R-:W-:Y:S01]  /*be60*/  FADD.FTZ R21, R61, R56 ;  /* 0x000000383d157221 */ /* 0x000fe20000010000 */
[--C-:B------:R-:W-:Y:S01]  /*be70*/  FFMA.FTZ R129, R40, UR41, -R71.reuse ;  /* 0x0000002928817c23 */ /* 0x100fe20008010847 */
[--C-:B------:R-:W-:Y:S01]  /*be80*/  FFMA.FTZ R40, R41, UR41, -R71.reuse ;  /* 0x0000002929287c23 */ /* 0x100fe20008010847 */
[----:B------:R-:W-:Y:S01]  /*be90*/  FFMA.FTZ R131, R42, UR41, -R71 ;  /* 0x000000292a837c23 */ /* 0x000fe20008010847 */
[----:B------:R-:W-:Y:S01]  /*bea0*/  FADD.FTZ R56, R142, R21 ;  /* 0x000000158e387221 */ /* 0x000fe20000010000 */
[----:B------:R-:W2:Y:S01]  /*beb0*/  MUFU.EX2 R145, R145 ;  /* 0x0000009100917308 */ /* 0x000ea20000000800 */
[----:B0-----:R-:W-:Y:S01]  /*bec0*/  FADD.FTZ R4, R149, R50 ;  /* 0x0000003295047221 */ /* 0x001fe20000010000 */
[--C-:B------:R-:W-:Y:S01]  /*bed0*/  FFMA.FTZ R42, R43, UR41, -R71.reuse ;  /* 0x000000292b2a7c23 */ /* 0x100fe20008010847 */
[----:B------:R-:W-:Y:S01]  /*bee0*/  FADD.FTZ R21, R59, R56 ;  /* 0x000000383b157221 */ /* 0x000fe20000010000 */
[--C-:B------:R-:W-:Y:S01]  /*bef0*/  FFMA.FTZ R45, R45, UR41, -R71.reuse ;  /* 0x000000292d2d7c23 */ /* 0x100fe20008010847 */
[----:B------:R-:W-:Y:S01]  /*bf00*/  FADD.FTZ R5, R151, R4 ;  /* 0x0000000497057221 */ /* 0x000fe20000010000 */
[----:B------:R-:W-:Y:S01]  /*bf10*/  FFMA.FTZ R46, R46, UR41, -R71 ;  /* 0x000000292e2e7c23 */ /* 0x000fe20008010847 */
[----:B------:R-:W-:Y:S01]  /*bf20*/  FADD.FTZ R56, R136, R21 ;  /* 0x0000001588387221 */ /* 0x000fe20000010000 */
[----:B------:R-:W0:Y:S01]  /*bf30*/  MUFU.EX2 R20, R20 ;  /* 0x0000001400147308 */ /* 0x000e220000000800 */
[----:B-1----:R-:W-:Y:S01]  /*bf40*/  FADD.FTZ R4, R52, R5 ;  /* 0x0000000534047221 */ /* 0x002fe20000010000 */
[--C-:B------:R-:W-:Y:S01]  /*bf50*/  FFMA.FTZ R47, R47, UR41, -R71.reuse ;  /* 0x000000292f2f7c23 */ /* 0x100fe20008010847 */
[----:B------:R-:W-:Y:S01]  /*bf60*/  FADD.FTZ R21, R81, R56 ;  /* 0x0000003851157221 */ /* 0x000fe20000010000 */
[--C-:B------:R-:W-:Y:S01]  /*bf70*/  FFMA.FTZ R28, R28, UR41, -R71.reuse ;  /* 0x000000291c1c7c23 */ /* 0x100fe20008010847 */
[--C-:B------:R-:W-:Y:S01]  /*bf80*/  FFMA.FTZ R34, R34, UR41, -R71.reuse ;  /* 0x0000002922227c23 */ /* 0x100fe20008010847 */
[----:B------:R-:W-:Y:S01]  /*bf90*/  FFMA.FTZ R48, R48, UR41, -R71 ;  /* 0x0000002930307c23 */ /* 0x000fe20008010847 */
[----:B------:R-:W-:Y:S01]  /*bfa0*/  FADD.FTZ R56, R138, R21 ;  /* 0x000000158a387221 */ /* 0x000fe20000010000 */
[----:B------:R-:W1:Y:S01]  /*bfb0*/  MUFU.EX2 R147, R147 ;  /* 0x0000009300937308 */ /* 0x000e620000000800 */
[----:B--2---:R-:W-:Y:S01]  /*bfc0*/  FADD.FTZ R5, R145, R4 ;  /* 0x0000000491057221 */ /* 0x004fe20000010000 */
[----:B------:R-:W-:Y:S01]  /*bfd0*/  F2FP.F16.F32.PACK_AB R148, R79, R148 ;  /* 0x000000944f94723e */ /* 0x000fe200000000ff */
[----:B------:R-:W-:Y:S01]  /*bfe0*/  FADD.FTZ R21, R55, R56 ;  /* 0x0000003837157221 */ /* 0x000fe20000010000 */
[----:B------:R-:W-:-:S02]  /*bff0*/  F2FP.F16.F32.PACK_AB R150, R49, R150 ;  /* 0x000000963196723e */ /* 0x000fc400000000ff */
[----:B------:R-:W-:Y:S01]  /*c000*/  F2FP.F16.F32.PACK_AB R144, R63, R144 ;  /* 0x000000903f90723e */ /* 0x000fe200000000ff */
[----:B------:R-:W-:Y:S01]  /*c010*/  FADD.FTZ R56, R132, R21 ;  /* 0x0000001584387221 */ /* 0x000fe20000010000 */
[----:B------:R-:W2:Y:S01]  /*c020*/  MUFU.EX2 R54, R54 ;  /* 0x0000003600367308 */ /* 0x000ea20000000800 */
[C---:B0-----:R-:W-:Y:S01]  /*c030*/  FADD.FTZ R4, R20.reuse, R5 ;  /* 0x0000000514047221 */ /* 0x041fe20000010000 */
[----:B------:R-:W-:Y:S01]  /*c040*/  F2FP.F16.F32.PACK_AB R145, R20, R145 ;  /* 0x000000911491723e */ /* 0x000fe200000000ff */
[----:B------:R-:W-:Y:S01]  /*c050*/  FADD.FTZ R21, R29, R56 ;  /* 0x000000381d157221 */ /* 0x000fe20000010000 */
[----:B------:R-:W-:Y:S02]  /*c060*/  F2FP.F16.F32.PACK_AB R146, R51, R146 ;  /* 0x000000923392723e */ /* 0x000fe400000000ff */
[----:B------:R-:W-:Y:S01]  /*c070*/  F2FP.F16.F32.PACK_AB R140, R61, R140 ;  /* 0x0000008c3d8c723e */ /* 0x000fe200000000ff */
[----:B------:R-:W-:Y:S01]  /*c080*/  FADD.FTZ R44, R134, R21 ;  /* 0x00000015862c7221 */ /* 0x000fe20000010000 */
[----:B------:R-:W0:Y:S01]  /*c090*/  MUFU.EX2 R141, R141 ;  /* 0x0000008d008d7308 */ /* 0x000e220000000800 */
[----:B-1----:R-:W-:Y:S01]  /*c0a0*/  FADD.FTZ R5, R147, R4 ;  /* 0x0000000493057221 */ /* 0x002fe20000010000 */
[----:B------:R-:W-:Y:S01]  /*c0b0*/  F2FP.F16.F32.PACK_AB R142, R59, R142 ;  /* 0x0000008e3b8e723e */ /* 0x000fe200000000ff */
[----:B------:R-:W-:Y:S01]  /*c0c0*/  FADD.FTZ R23, R37, R44 ;  /* 0x0000002c25177221 */ /* 0x000fe20000010000 */
[----:B------:R-:W-:-:S02]  /*c0d0*/  F2FP.F16.F32.PACK_AB R136, R81, R136 ;  /* 0x000000885188723e */ /* 0x000fc400000000ff */
[----:B------:R-:W-:Y:S02]  /*c0e0*/  F2FP.F16.F32.PACK_AB R138, R55, R138 ;  /* 0x0000008a378a723e */ /* 0x000fe400000000ff */
[----:B------:R-:W1:Y:S01]  /*c0f0*/  MUFU.EX2 R24, R24 ;  /* 0x0000001800187308 */ /* 0x000e620000000800 */
[----:B--2---:R-:W-:Y:S01]  /*c100*/  FADD.FTZ R4, R54, R5 ;  /* 0x0000000536047221 */ /* 0x004fe20000010000 */
[----:B------:R-:W-:Y:S02]  /*c110*/  F2FP.F16.F32.PACK_AB R132, R29, R132 ;  /* 0x000000841d84723e */ /* 0x000fe400000000ff */
[----:B------:R-:W-:Y:S02]  /*c120*/  F2FP.F16.F32.PACK_AB R134, R37, R134 ;  /* 0x000000862586723e */ /* 0x000fe400000000ff */
[----:B------:R-:W-:Y:S02]  /*c130*/  F2FP.F16.F32.PACK_AB R149, R50, R149 ;  /* 0x000000953295723e */ /* 0x000fe400000000ff */
[----:B------:R-:W2:Y:S01]  /*c140*/  MUFU.EX2 R143, R143 ;  /* 0x0000008f008f7308 */ /* 0x000ea20000000800 */
[----:B0-----:R-:W-:Y:S01]  /*c150*/  FADD.FTZ R5, R141, R4 ;  /* 0x000000048d057221 */ /* 0x001fe20000010000 */
[----:B------:R-:W-:-:S02]  /*c160*/  F2FP.F16.F32.PACK_AB R151, R52, R151 ;  /* 0x000000973497723e */ /* 0x000fc400000000ff */
[----:B------:R-:W-:-:S04]  /*c170*/  F2FP.F16.F32.PACK_AB R147, R54, R147 ;  /* 0x000000933693723e */ /* 0x000fc800000000ff */
[----:B------:R-:W0:Y:S01]  /*c180*/  MUFU.EX2 R26, R26 ;  /* 0x0000001a001a7308 */ /* 0x000e220000000800 */
[C---:B-1----:R-:W-:Y:S01]  /*c190*/  FADD.FTZ R4, R24.reuse, R5 ;  /* 0x0000000518047221 */ /* 0x042fe20000010000 */
[----:B------:R-:W-:-:S06]  /*c1a0*/  F2FP.F16.F32.PACK_AB R141, R24, R141 ;  /* 0x0000008d188d723e */ /* 0x000fcc00000000ff */
[----:B------:R-:W1:Y:S01]  /*c1b0*/  MUFU.EX2 R137, R137 ;  /* 0x0000008900897308 */ /* 0x000e620000000800 */
[----:B--2---:R-:W-:-:S07]  /*c1c0*/  FADD.FTZ R5, R143, R4 ;  /* 0x000000048f057221 */ /* 0x004fce0000010000 */
[----:B------:R-:W2:Y:S01]  /*c1d0*/  MUFU.EX2 R30, R30 ;  /* 0x0000001e001e7308 */ /* 0x000ea20000000800 */
[----:B0-----:R-:W-:Y:S01]  /*c1e0*/  FADD.FTZ R4, R26, R5 ;  /* 0x000000051a047221 */ /* 0x001fe20000010000 */
[----:B------:R-:W-:Y:S01]  /*c1f0*/  FFMA.FTZ R5, R0, UR41, -R71 ;  /* 0x0000002900057c23 */ /* 0x000fe20008010847 */
[----:B------:R-:W-:-:S05]  /*c200*/  F2FP.F16.F32.PACK_AB R143, R26, R143 ;  /* 0x0000008f1a8f723e */ /* 0x000fca00000000ff */
[----:B------:R-:W0:Y:S01]  /*c210*/  MUFU.EX2 R139, R139 ;  /* 0x0000008b008b7308 */ /* 0x000e220000000800 */
[----:B-1----:R-:W-:Y:S01]  /*c220*/  FADD.FTZ R21, R137, R4 ;  /* 0x0000000489157221 */ /* 0x002fe20000010000 */
[----:B------:R-:W-:Y:S01]  /*c230*/  FADD.FTZ R4, R128, R23 ;  /* 0x0000001780047221 */ /* 0x000fe20000010000 */
[----:B------:R-:W-:-:S03]  /*c240*/  F2FP.F16.F32.PACK_AB R128, R53, R128 ;  /* 0x000000803580723e */ /* 0x000fc600000000ff */
[----:B------:R-:W-:Y:S02]  /*c250*/  FADD.FTZ R23, R53, R4 ;  /* 0x0000000435177221 */ /* 0x000fe40000010000 */
[----:B------:R-:W1:Y:S01]  /*c260*/  MUFU.EX2 R32, R32 ;  /* 0x0000002000207308 */ /* 0x000e620000000800 */
[----:B--2---:R-:W-:Y:S01]  /*c270*/  FADD.FTZ R0, R30, R21 ;  /* 0x000000151e007221 */ /* 0x004fe20000010000 */
[----:B------:R-:W-:Y:S01]  /*c280*/  FADD.FTZ R44, R130, R23 ;  /* 0x00000017822c7221 */ /* 0x000fe20000010000 */
[C---:B------:R-:W-:Y:S02]  /*c290*/  F2FP.F16.F32.PACK_AB R130, R57.reuse, R130 ;  /* 0x000000823982723e */ /* 0x040fe400000000ff */
[----:B------:R-:W-:Y:S01]  /*c2a0*/  F2FP.F16.F32.PACK_AB R137, R30, R137 ;  /* 0x000000891e89723e */ /* 0x000fe200000000ff */
[----:B------:R-:W-:Y:S02]  /*c2b0*/  FADD.FTZ R23, R57, R44 ;  /* 0x0000002c39177221 */ /* 0x000fe40000010000 */
        /* <DEDUP_REMOVED lines=48> */
[----:B-1----:R-:W-:Y:S01]  /*c5c0*/  FADD.FTZ R20, R46, R21 ;  /* 0x000000152e147221 */ /* 0x002fe20000010000 */
[----:B------:R-:W-:-:S04]  /*c5d0*/  IMAD.IADD R21, R110, 0x1, -R111 ;  /* 0x000000016e157824 */ /* 0x000fc800078e0a6f */
[----:B------:R-:W-:Y:S02]  /*c5e0*/  IMAD R23, R109, 0xc0, R21 ;  /* 0x000000c06d177824 */ /* 0x000fe400078e0215 */
        /* <DEDUP_REMOVED lines=9> */
[C---:B--2---:R-:W-:Y:S01]  /*c680*/  FADD.FTZ R3, R5.reuse, R20 ;  /* 0x0000001405037221 */ /* 0x044fe20000010000 */
[----:B------:R-:W-:Y:S01]  /*c690*/  F2FP.F16.F32.PACK_AB R121, R5, R28 ;  /* 0x0000001c0579723e */ /* 0x000fe200000000ff */
[----:B------:R-:W-:Y:S02]  /*c6a0*/  VIADD R5, R23, UR6 ;  /* 0x0000000617057c36 */ /* 0x000fe40008000000 */
[----:B0-----:R-:W-:-:S04]  /*c6b0*/  FADD.FTZ R0, R34, R3 ;  /* 0x0000000322007221 */ /* 0x001fc80000010000 */
[C---:B-1----:R-:W-:Y:S01]  /*c6c0*/  FADD.FTZ R3, R123.reuse, R0 ;  /* 0x000000007b037221 */ /* 0x042fe20000010000 */
[----:B------:R-:W-:Y:S01]  /*c6d0*/  F2FP.F16.F32.PACK_AB R123, R123, R34 ;  /* 0x000000227b7b723e */ /* 0x000fe200000000ff */
[----:B------:R-:W-:Y:S01]  /*c6e0*/  VIADD R0, R88, 0xfffffffe ;  /* 0xfffffffe58007836 */ /* 0x000fe20000000000 */
[----:B------:R-:W-:Y:S06]  /*c6f0*/  @P2 BRA `(.L_x_1230) ;  /* 0x0000000000542947 */ /* 0x000fec0003800000 */
[C---:B------:R-:W-:Y:S01]  /*c700*/  ISETP.GT.AND P2, PT, R23.reuse, RZ, PT ;  /* 0x000000ff1700720c */ /* 0x040fe20003f44270 */
[----:B------:R-:W-:Y:S01]  /*c710*/  BSSY B0, `(.L_x_1231) ;  /* 0x0000010000007945 */ /* 0x000fe20003800000 */
[----:B------:R-:W-:-:S11]  /*c720*/  VIADD R20, R23, 0xffffffff ;  /* 0xffffffff17147836 */ /* 0x000fd60000000000 */
[----:B------:R-:W-:Y:S05]  /*c730*/  @P2 BRA `(.L_x_1232) ;  /* 0x0000000000202947 */ /* 0x000fea0003800000 */
[----:B------:R-:W-:Y:S01]  /*c740*/  UISETP.NE.AND UP1, UPT, UR7, 0x1, UPT ;  /* 0x000000010700788c */ /* 0x000fe2000bf25270 */
[----:B------:R-:W-:-:S05]  /*c750*/  IMAD.MOV R20, RZ, RZ, -R23 ;  /* 0x000000ffff147224 */ /* 0x000fca00078e0a17 */
[----:B------:R-:W-:-:S05]  /*c760*/  PLOP3.LUT P2, PT, PT, PT, UP1, 0x80, 0x0 ;  /* 0x000000000000781c */ /* 0x000fca0003f4f018 */
[----:B------:R-:W-:-:S08]  /*c770*/  @UP1 ULDC.64 UR4, c[0x0][0x9e8] ;  /* 0x00027a0000041ab9 */ /* 0x000fd00000000a00 */
[----:B------:R-:W-:-:S05]  /*c780*/  @P2 IMAD.HI.U32 R23, R20, UR4, RZ ;  /* 0x0000000414172c27 */ /* 0x000fca000f8e00ff */
[----:B------:R-:W-:-:S04]  /*c790*/  @P2 SHF.R.U32.HI R20, RZ, UR5, R23 ;  /* 0x00000005ff142c19 */ /* 0x000fc80008011617 */
[----:B------:R-:W-:Y:S01]  /*c7a0*/  LOP3.LUT R20, RZ, R20, RZ, 0x33, !PT ;  /* 0x00000014ff147212 */ /* 0x000fe200078e33ff */
[----:B------:R-:W-:Y:S06]  /*c7b0*/  BRA `(.L_x_1233) ;  /* 0x0000000000147947 */ /* 0x000fec0003800000 */
.L_x_1232:
[----:B------:R-:W-:-:S06]  /*c7c0*/  UISETP.NE.AND UP1, UPT, UR7, 0x1, UPT ;  /* 0x000000010700788c */ /* 0x000fcc000bf25270 */
[----:B------:R-:W-:-:S05]  /*c7d0*/  PLOP3.LUT P2, PT, PT, PT, UP1, 0x80, 0x0 ;  /* 0x000000000000781c */ /* 0x000fca0003f4f018 */
[----:B------:R-:W-:-:S08]  /*c7e0*/  @UP1 ULDC.64 UR4, c[0x0][0x9e8] ;  /* 0x00027a0000041ab9 */ /* 0x000fd00000000a00 */
[----:B------:R-:W-:-:S05]  /*c7f0*/  @P2 IMAD.HI.U32 R23, R20, UR4, RZ ;  /* 0x0000000414172c27 */ /* 0x000fca000f8e00ff */
[----:B------:R-:W-:-:S07]  /*c800*/  @P2 SHF.R.U32.HI R20, RZ, UR5, R23 ;  /* 0x00000005ff142c19 */ /* 0x000fce0008011617 */
.L_x_1233:
[----:B------:R-:W-:Y:S05]  /*c810*/  BSYNC B0 ;  /* 0x0000000000007941 */ /* 0x000fea0003800000 */
.L_x_1231:
[----:B------:R-:W-:-:S04]  /*c820*/  IMAD.U32 R23, RZ, RZ, UR7 ;  /* 0x00000007ff177e24 */ /* 0x000fc8000f8e00ff */
[----:B------:R-:W-:-:S05]  /*c830*/  IMAD R20, R20, UR7, R23 ;  /* 0x0000000714147c24 */ /* 0x000fca000f8e0217 */
[----:B------:R-:W-:-:S07]  /*c840*/  VIMNMX R5, R5, R20, PT ;  /* 0x0000001405057248 */ /* 0x000fce0003fe0100 */
.L_x_1230:
[----:B------:R-:W2:Y:S01]  /*c850*/  LDL R23, [R1+0x18] ;  /* 0x0000180001177983 */ /* 0x000ea20000100800 */
[----:B------:R-:W-:Y:S01]  /*c860*/  SHF.R.S32.HI R20, RZ, 0x1f, R5 ;  /* 0x0000001fff147819 */ /* 0x000fe20000011405 */
[----:B------:R-:W-:Y:S01]  /*c870*/  ULDC UR24, c[0x0][0x9e4] ;  /* 0x0002790000187ab9 */ /* 0x000fe20000000800 */
[----:B------:R-:W-:Y:S01]  /*c880*/  ULDC UR4, c[0x0][0x9e4] ;  /* 0x0002790000047ab9 */ /* 0x000fe20000000800 */
[----:B------:R-:W-:Y:S01]  /*c890*/  ULDC UR5, c[0x0][0x988] ;  /* 0x0002620000057ab9 */ /* 0x000fe20000000800 */
[----:B------:R-:W-:Y:S01]  /*c8a0*/  LEA.HI R20, R20, R5, RZ, 0x7 ;  /* 0x0000000514147211 */ /* 0x000fe200078f38ff */
[----:B------:R-:W-:Y:S01]  /*c8b0*/  ULDC UR7, c[0x0][0x988] ;  /* 0x0002620000077ab9 */ /* 0x000fe20000000800 */
[----:B------:R-:W-:Y:S01]  /*c8c0*/  ULDC UR6, c[0x0][0x988] ;  /* 0x0002620000067ab9 */ /* 0x000fe20000000800 */
[----:B------:R-:W-:Y:S01]  /*c8d0*/  ULDC UR29, c[0x0][0x9d8] ;  /* 0x00027600001d7ab9 */ /* 0x000fe20000000800 */
[----:B------:R-:W-:Y:S01]  /*c8e0*/  SHF.R.S32.HI R20, RZ, 0x7, R20 ;  /* 0x00000007ff147819 */ /* 0x000fe20000011414 */
[----:B------:R-:W-:Y:S01]  /*c8f0*/  ULDC UR27, c[0x0][0x9d8] ;  /* 0x00027600001b7ab9 */ /* 0x000fe20000000800 */
[----:B------:R-:W-:Y:S01]  /*c900*/  ULDC UR26, c[0x0][0x9d8] ;  /* 0x00027600001a7ab9 */ /* 0x000fe20000000800 */
[----:B------:R-:W-:Y:S01]  /*c910*/  ULDC UR28, c[0x0][0x9e0] ;  /* 0x00027800001c7ab9 */ /* 0x000fe20000000800 */
[----:B------:R-:W-:Y:S01]  /*c920*/  ULDC UR25, c[0x0][0x9e0] ;  /* 0x0002780000197ab9 */ /* 0x000fe20000000800 */
        /* <DEDUP_REMOVED lines=16> */
[----:B--2---:R-:W-:-:S04]  /*ca30*/  VIMNMX R23, R23, R20, !PT ;  /* 0x0000001417177248 */ /* 0x004fc80007fe0100 */
[----:B------:R-:W-:Y:S01]  /*ca40*/  ISETP.GE.AND P2, PT, R0, R23, PT ;  /* 0x000000170000720c */ /* 0x000fe20003f46270 */
[----:B------:R0:W-:-:S12]  /*ca50*/  STL [R1+0x8], R23 ;  /* 0x0000081701007387 */ /* 0x0001d80000100800 */
[----:B0-----:R-:W-:Y:S05]  /*ca60*/  @!P2 BRA `(.L_x_1234) ;  /* 0x0000003400e8a947 */ /* 0x001fea0003800000 */
[----:B------:R-:W-:Y:S02]  /*ca70*/  IMAD.IADD R5, R156, 0x1, R21 ;  /* 0x000000019c057824 */ /* 0x000fe400078e0215 */
[----:B------:R-:W-:Y:S02]  /*ca80*/  IMAD.MOV.U32 R119, RZ, RZ, RZ ;  /* 0x000000ffff777224 */ /* 0x000fe400078e00ff */
[----:B------:R-:W-:Y:S01]  /*ca90*/  VIADD R23, R5, 0x8 ;  /* 0x0000000805177836 */ /* 0x000fe20000000000 */
[----:B------:R-:W-:-:S04]  /*caa0*/  LOP3.LUT R20, RZ, R5, RZ, 0x33, !PT ;  /* 0x00000005ff147212 */ /* 0x000fc800078e33ff */
[----:B------:R-:W-:Y:S01]  /*cab0*/  LOP3.LUT R154, RZ, R23, RZ, 0x33, !PT ;  /* 0x00000017ff9a7212 */ /* 0x000fe200078e33ff */
[----:B------:R0:W-:Y:S06]  /*cac0*/  STL [R1+0x4], R20 ;  /* 0x0000041401007387 */ /* 0x0001ec0000100800 */
.L_x_1252:
[----:B------:R-:W2:Y:S01]  /*cad0*/  LDL R21, [R1+0x10] ;  /* 0x0000100001157983 */ /* 0x000ea20000100800 */
[----:B------:R-:W-:Y:S01]  /*cae0*/  VIADD R152, R16, 0x1 ;  /* 0x0000000110987836 */ /* 0x000fe20000000000 */
[----:B------:R-:W-:Y:S05]  /*caf0*/  YIELD ;  /* 0x0000000000007946 */ /* 0x000fea0003800000 */
[----:B------:R-:W-:-:S04]  /*cb00*/  ISETP.NE.AND P3, PT, R152, 0x2, PT ;  /* 0x000000029800780c */ /* 0x000fc80003f65270 */
[----:B0-----:R-:W-:Y:S02]  /*cb10*/  SEL R20, RZ, 0x1, P3 ;  /* 0x00000001ff147807 */ /* 0x001fe40001800000 */
[----:B------:R-:W-:Y:S02]  /*cb20*/  SEL R152, R152, RZ, P3 ;  /* 0x000000ff98987207 */ /* 0x000fe40001800000 */
[----:B------:R-:W-:Y:S02]  /*cb30*/  LOP3.LUT R153, R19, R20, RZ, 0x3c, !PT ;  /* 0x0000001413997212 */ /* 0x000fe400078e3cff */
[----:B--2---:R-:W-:-:S13]  /*cb40*/  ISETP.NE.AND P2, PT, R21, RZ, PT ;  /* 0x000000ff1500720c */ /* 0x004fda0003f45270 */
[----:B------:R-:W-:Y:S05]  /*cb50*/  @P2 BRA `(.L_x_1235) ;  /* 0x0000000000302947 */ /* 0x000fea0003800000 */
[----:B------:R-:W-:Y:S05]  /*cb60*/  @!P0 BRA `(.L_x_1236) ;  /* 0x0000000000048947 */ /* 0x000fea0003800000 */
[----:B------:R-:W-:Y:S01]  /*cb70*/  BPT.TRAP 0x1 ;  /* 0x000000040000795c */ /* 0x000fe20000300000 */
.L_x_1236:
[----:B------:R-:W-:Y:S01]  /*cb80*/  IMAD R21, R152, 0x8, R2 ;  /* 0x0000000898157824 */ /* 0x000fe200078e0202 */
[----:B------:R-:W-:-:S04]  /*cb90*/  SHF.L.U32 R20, R153, 0x1f, RZ ;  /* 0x0000001f99147819 */ /* 0x000fc800000006ff */
[----:B------:R0:W1:Y:S01]  /*cba0*/  SYNCS.PHASECHK.TRANS64.TRYWAIT P3, [R21+URZ+0x16830], R20 ;  /* 0x01683014150075a7 */ /* 0x000062000806017f */
[----:B------:R-:W-:Y:S05]  /*cbb0*/  @!P0 BRA `(.L_x_1237) ;  /* 0x0000000000048947 */ /* 0x000fea0003800000 */
[----:B------:R-:W-:Y:S01]  /*cbc0*/  BPT.TRAP 0x1 ;  /* 0x000000040000795c */ /* 0x000fe20000300000 */
.L_x_1237:
[----:B------:R-:W-:Y:S04]  /*cbd0*/  BSSY B0, `(.L_x_1235) ;  /* 0x0000004000007945 */ /* 0x000fe80003800000 */
[----:B-1----:R-:W-:Y:S05]  /*cbe0*/  @P3 BRA `(.L_x_1238) ;  /* 0x0000000000083947 */ /* 0x002fea0003800000 */
[----:B------:R-:W1:Y:S02]  /*cbf0*/  SYNCS.PHASECHK.TRANS64.TRYWAIT P3, [R21+URZ+0x16830], R20 ;  /* 0x01683014150075a7 */ /* 0x000e64000806017f */
[----:B-1----:R-:W-:Y:S05]  /*cc00*/  @!P3 BRA `(.L_x_1239) ;  /* 0x0000011c0028b947 */ /* 0x002fea0003800000 */
.L_x_1238:
[----:B------:R-:W-:Y:S05]  /*cc10*/  BSYNC B0 ;  /* 0x0000000000007941 */ /* 0x000fea0003800000 */
.L_x_1235:
[----:B01----:R-:W2:Y:S01]  /*cc20*/  LDL R21, [R1+0xc] ;  /* 0x00000c0001157983 */ /* 0x003ea20000100800 */
[----:B------:R-:W0:Y:S01]  /*cc30*/  S2R R20, SR_TID.X ;  /* 0x0000000000147919 */ /* 0x000e220000002100 */
[----:B------:R-:W-:Y:S05]  /*cc40*/  WARPSYNC.ALL ;  /* 0x0000000000007948 */ /* 0x000fea0003800000 */
[----:B------:R-:W-:Y:S01]  /*cc50*/  IMAD.MOV.U32 R27, RZ, RZ, 0x40000040 ;  /* 0x40000040ff1b7424 */ /* 0x000fe200078e00ff */
[----:B0-----:R-:W-:Y:S01]  /*cc60*/  SHF.R.U32.HI R20, RZ, 0x7, R20 ;  /* 0x00000007ff147819 */ /* 0x001fe20000011614 */
[----:B------:R-:W-:Y:S01]  /*cc70*/  IMAD.MOV.U32 R25, RZ, RZ, 0x40000040 ;  /* 0x40000040ff197424 */ /* 0x000fe200078e00ff */
[----:B------:R-:W-:-:S02]  /*cc80*/  R2UR UR8, R6 ;  /* 0x00000000060872ca */ /* 0x000fc400000e0000 */
[----:B------:R-:W-:Y:S02]  /*cc90*/  R2UR UR9, R7 ;  /* 0x00000000070972ca */ /* 0x000fe400000e0000 */
[----:B------:R-:W-:Y:S02]  /*cca0*/  R2UR UR11, R27 ;  /* 0x000000001b0b72ca */ /* 0x000fe400000e0000 */
[----:B------:R-:W-:Y:S02]  /*ccb0*/  R2UR UR15, R25 ;  /* 0x00000000190f72ca */ /* 0x000fe400000e0000 */
[----:B------:R-:W-:Y:S02]  /*ccc0*/  R2UR UR23, R27 ;  /* 0x000000001b1772ca */ /* 0x000fe400000e0000 */
[----:B------:R-:W-:Y:S02]  /*ccd0*/  R2UR UR12, R12 ;  /* 0x000000000c0c72ca */ /* 0x000fe400000e0000 */
[----:B------:R-:W-:-:S02]  /*cce0*/  R2UR UR13, R13 ;  /* 0x000000000d0d72ca */ /* 0x000fc400000e0000 */
[----:B--2---:R-:W-:Y:S01]  /*ccf0*/  LEA R26, R152, R21, 0xa ;  /* 0x00000015981a7211 */ /* 0x004fe200078e50ff */
[----:B------:R-:W-:-:S05]  /*cd00*/  VIADD R21, R20, 0x8 ;  /* 0x0000000814157836 */ /* 0x000fca0000000000 */
[----:B------:R0:W-:Y:S01]  /*cd10*/  BAR.SYNC.DEFER_BLOCKING R21, 0x100 ;  /* 0x000400150000751d */ /* 0x0001e20000010000 */
[C---:B------:R-:W-:Y:S01]  /*cd20*/  R2UR UR10, R26.reuse ;  /* 0x000000001a0a72ca */ /* 0x040fe200000e0000 */
[C---:B------:R-:W-:Y:S02]  /*cd30*/  VIADD R24, R26.reuse, 0x2 ;  /* 0x000000021a187836 */ /* 0x040fe40000000000 */
[C---:B------:R-:W-:Y:S02]  /*cd40*/  VIADD R20, R26.reuse, 0x4 ;  /* 0x000000041a147836 */ /* 0x040fe40000000000 */
[----:B------:R-:W-:Y:S01]  /*cd50*/  VIADD R26, R26, 0x6 ;  /* 0x000000061a1a7836 */ /* 0x000fe20000000000 */
[----:B------:R-:W-:-:S04]  /*cd60*/  R2UR UR14, R24 ;  /* 0x00000000180e72ca */ /* 0x000fc800000e0000 */
[----:B------:R-:W-:Y:S02]  /*cd70*/  R2UR UR22, R26 ;  /* 0x000000001a1672ca */ /* 0x000fe400000e0000 */
[----:B------:R-:W-:-:S06]  /*cd80*/  WARPGROUP.ARRIVE ;  /* 0x00000000000079c5 */ /* 0x000fcc0000000000 */
[----:B------:R-:W-:Y:S01]  /*cd90*/  HGMMA.64x128x16.F32 R24, gdesc[UR8], RZ, !UPT, gsb0 ;  /* 0x01e00000081879f0 */ /* 0x000fe2000c0008ff */
[----:B0-----:R-:W-:Y:S01]  /*cda0*/  IMAD.MOV.U32 R21, RZ, RZ, 0x40000040 ;  /* 0x40000040ff157424 */ /* 0x001fe200078e00ff */
[----:B------:R-:W-:Y:S02]  /*cdb0*/  R2UR UR18, R20 ;  /* 0x00000000141272ca */ /* 0x000fe400000e0000 */
[----:B------:R-:W-:Y:S02]  /*cdc0*/  R2UR UR16, R10 ;  /* 0x000000000a1072ca */ /* 0x000fe400000e0000 */
[----:B------:R-:W-:Y:S02]  /*cdd0*/  R2UR UR19, R21 ;  /* 0x00000000151372ca */ /* 0x000fe400000e0000 */
[----:B------:R-:W-:Y:S01]  /*cde0*/  R2UR UR17, R11 ;  /* 0x000000000b1172ca */ /* 0x000fe200000e0000 */
[----:B------:R-:W-:Y:S02]  /*cdf0*/  WARPGROUP.DEPBAR.LE gsb0, 0x0 ;  /* 0x00008000000079c5 */ /* 0x000fe40000010000 */
[----:B------:R-:W-:-:S06]  /*ce00*/  WARPGROUP.ARRIVE ;  /* 0x00000000000079c5 */ /* 0x000fcc0000000000 */
[----:B------:R-:W-:Y:S01]  /*ce10*/  HGMMA.64x128x16.F32 R24, gdesc[UR12], R24, gsb0 ;  /* 0x01e000000c1879f0 */ /* 0x000fe20008000818 */
[----:B------:R-:W-:Y:S02]  /*ce20*/  R2UR UR20, R8 ;  /* 0x00000000081472ca */ /* 0x000fe400000e0000 */
[----:B------:R-:W-:Y:S01]  /*ce30*/  R2UR UR21, R9 ;  /* 0x00000000091572ca */ /* 0x000fe200000e0000 */
[----:B------:R-:W-:Y:S02]  /*ce40*/  WARPGROUP.DEPBAR.LE gsb0, 0x0 ;  /* 0x00008000000079c5 */ /* 0x000fe40000010000 */
[----:B------:R-:W-:-:S06]  /*ce50*/  WARPGROUP.ARRIVE ;  /* 0x00000000000079c5 */ /* 0x000fcc0000000000 */
[----:B------:R-:W-:Y:S03]  /*ce60*/  HGMMA.64x128x16.F32 R24, gdesc[UR16], R24, gsb0 ;  /* 0x01e00000101879f0 */ /* 0x000fe60008000818 */
[----:B------:R-:W-:Y:S02]  /*ce70*/  WARPGROUP.DEPBAR.LE gsb0, 0x0 ;  /* 0x00008000000079c5 */ /* 0x000fe40000010000 */
[----:B------:R-:W-:-:S07]  /*ce80*/  WARPGROUP.ARRIVE ;  /* 0x00000000000079c5 */ /* 0x000fce0000000000 */
[----:B------:R-:W-:Y:S03]  /*ce90*/  HGMMA.64x128x16.F32 R24, gdesc[UR20], R24, gsb0 ;  /* 0x01e00000141879f0 */ /* 0x000fe60008000818 */
[----:B------:R-:W-:Y:S02]  /*cea0*/  WARPGROUP.DEPBAR.LE gsb0, 0x0 ;  /* 0x00008000000079c5 */ /* 0x000fe40000010000 */
[----:B------:R-:W-:Y:S05]  /*ceb0*/  @P2 BRA `(.L_x_1240) ;  /* 0x0000000000282947 */ /* 0x000fea0003800000 */
[----:B------:R-:W-:Y:S05]  /*cec0*/  @!P0 BRA `(.L_x_1241) ;  /* 0x0000000000048947 */ /* 0x000fea0003800000 */
[----:B------:R-:W-:Y:S01]  /*ced0*/  BPT.TRAP 0x1 ;  /* 0x000000040000795c */ /* 0x000fe20000300000 */
.L_x_1241:
[----:B------:R-:W-:Y:S01]  /*cee0*/  SHF.L.U32 R19, R19, 0x1f, RZ ;  /* 0x0000001f13137819 */ /* 0x000fe200000006ff */
[----:B------:R-:W-:-:S04]  /*cef0*/  IMAD R20, R16, 0x8, R2 ;  /* 0x0000000810147824 */ /* 0x000fc800078e0202 */
[----:B------:R0:W1:Y:S01]  /*cf00*/  SYNCS.PHASECHK.TRANS64.TRYWAIT P2, [R20+URZ+0x16850], R19 ;  /* 0x01685013140075a7 */ /* 0x000062000804017f */
[----:B------:R-:W-:Y:S05]  /*cf10*/  @!P0 BRA `(.L_x_1242) ;  /* 0x0000000000048947 */ /* 0x000fea0003800000 */
[----:B------:R-:W-:Y:S01]  /*cf20*/  BPT.TRAP 0x1 ;  /* 0x000000040000795c */ /* 0x000fe20000300000 */
.L_x_1242:
[----:B-1----:R-:W-:Y:S05]  /*cf30*/  @P2 BRA `(.L_x_1240) ;  /* 0x0000000000082947 */ /* 0x002fea0003800000 */
[----:B------:R-:W1:Y:S02]  /*cf40*/  SYNCS.PHASECHK.TRANS64.TRYWAIT P2, [R20+URZ+0x16850], R19 ;  /* 0x01685013140075a7 */ /* 0x000e64000804017f */
[----:B-1----:R-:W-:Y:S05]  /*cf50*/  @!P2 BRA `(.L_x_1243) ;  /* 0x000001180068a947 */ /* 0x002fea0003800000 */
.L_x_1240:
[----:B01----:R-:W-:Y:S01]  /*cf60*/  VIADD R19, R2, 0x400 ;  /* 0x0000040002137836 */ /* 0x003fe20000000000 */
[----:B------:R-:W-:Y:S05]  /*cf70*/  WARPSYNC.ALL ;  /* 0x0000000000007948 */ /* 0x000fea0003800000 */
[----:B------:R-:W-:Y:S01]  /*cf80*/  SHF.R.U32.HI R19, RZ, 0x4, R19 ;  /* 0x00000004ff137819 */ /* 0x000fe20000011613 */
[----:B------:R-:W-:Y:S01]  /*cf90*/  IMAD.MOV.U32 R21, RZ, RZ, 0x40000040 ;  /* 0x40000040ff157424 */ /* 0x000fe200078e00ff */
[----:B------:R-:W-:Y:S02]  /*cfa0*/  WARPGROUP.ARRIVE ;  /* 0x00000000000079c5 */ /* 0x000fe40000000000 */
[----:B------:R-:W-:-:S02]  /*cfb0*/  LOP3.LUT R19, R19, 0x3fff, RZ, 0xc0, !PT ;  /* 0x00003fff13137812 */ /* 0x000fc400078ec0ff */
[----:B------:R-:W-:-:S03]  /*cfc0*/  R2UR UR11, R21 ;  /* 0x00000000150b72ca */ /* 0x000fc600000e0000 */
[----:B------:R-:W-:-:S05]  /*cfd0*/  IMAD R20, R16, 0x400, R19 ;  /* 0x0000040010147824 */ /* 0x000fca00078e0213 */
[----:B------:R-:W-:-:S13]  /*cfe0*/  R2UR UR10, R20 ;  /* 0x00000000140a72ca */ /* 0x000fda00000e0000 */
[----:B------:R-:W-:Y:S03]  /*cff0*/  HGMMA.64x64x16.F32 R88, R148, gdesc[UR8].tnspB, R88, gsb0 ;  /* 0x40e0000894587df0 */ /* 0x000fe60008000858 */
[----:B------:R-:W-:Y:S02]  /*d000*/  WARPGROUP.DEPBAR.LE gsb0, 0x0 ;  /* 0x00008000000079c5 */ /* 0x000fe40000010000 */
[----:B------:R-:W-:Y:S02]  /*d010*/  VIADD R148, R20, 0x80 ;  /* 0x0000008014947836 */ /* 0x000fe40000000000 */
[----:B------:R-:W-:Y:S01]  /*d020*/  FMUL.FTZ R21, R25, UR29 ;  /* 0x0000001d19157c20 */ /* 0x000fe20008410000 */
[----:B------:R-:W-:Y:S02]  /*d030*/  IMAD.MOV.U32 R149, RZ, RZ, 0x40000040 ;  /* 0x40000040ff957424 */ /* 0x000fe400078e00ff */
[----:B------:R-:W-:Y:S01]  /*d040*/  FMUL.FTZ R19, R24, UR29 ;  /* 0x0000001d18137c20 */ /* 0x000fe20008410000 */
[----:B------:R-:W2:Y:S01]  /*d050*/  LDL R150, [R1+0x20] ;  /* 0x0000200001967983 */ /* 0x000ea20000100800 */
[----:B------:R-:W-:-:S02]  /*d060*/  R2UR UR10, R148 ;  /* 0x00000000940a72ca */ /* 0x000fc400000e0000 */
[----:B------:R-:W-:Y:S01]  /*d070*/  R2UR UR11, R149 ;  /* 0x00000000950b72ca */ /* 0x000fe200000e0000 */
[----:B------:R-:W-:Y:S01]  /*d080*/  WARPGROUP.ARRIVE ;  /* 0x00000000000079c5 */ /* 0x000fe20000000000 */
[----:B------:R-:W3:Y:S01]  /*d090*/  LDL R151, [R1+0x24] ;  /* 0x0000240001977983 */ /* 0x000ee20000100800 */
[----:B------:R-:W-:Y:S01]  /*d0a0*/  IMAD.MOV.U32 R25, RZ, RZ, 0x40000040 ;  /* 0x40000040ff197424 */ /* 0x000fe200078e00ff */
[----:B------:R-:W-:Y:S01]  /*d0b0*/  IADD3 R24, R20, 0x200, RZ ;  /* 0x0000020014187810 */ /* 0x000fe20007ffe0ff */
[----:B------:R-:W-:Y:S02]  /*d0c0*/  FMUL.FTZ R26, R26, UR29 ;  /* 0x0000001d1a1a7c20 */ /* 0x000fe40008410000 */
[----:B------:R-:W0:Y:S01]  /*d0d0*/  S2R R148, SR_TID.X ;  /* 0x0000000000947919 */ /* 0x000e220000002100 */
[----:B------:R-:W-:Y:S01]  /*d0e0*/  FMUL.FTZ R27, R27, UR29 ;  /* 0x0000001d1b1b7c20 */ /* 0x000fe20008410000 */
[----:B------:R-:W-:Y:S01]  /*d0f0*/  FMUL.FTZ R28, R28, UR29 ;  /* 0x0000001d1c1c7c20 */ /* 0x000fe20008410000 */
[----:B------:R-:W-:Y:S01]  /*d100*/  FMUL.FTZ R29, R29, UR29 ;  /* 0x0000001d1d1d7c20 */ /* 0x000fe20008410000 */
[----:B------:R-:W-:Y:S01]  /*d110*/  FMUL.FTZ R30, R30, UR29 ;  /* 0x0000001d1e1e7c20 */ /* 0x000fe20008410000 */
[----:B------:R-:W-:Y:S01]  /*d120*/  FMUL.FTZ R31, R31, UR29 ;  /* 0x0000001d1f1f7c20 */ /* 0x000fe20008410000 */
[----:B------:R-:W-:Y:S01]  /*d130*/  FMUL.FTZ R32, R32, UR29 ;  /* 0x0000001d20207c20 */ /* 0x000fe20008410000 */
[----:B------:R-:W-:Y:S01]  /*d140*/  HGMMA.64x64x16.F32 R88, R144, gdesc[UR8].tnspB, R88, gsb0 ;  /* 0x40e0000890587df0 */ /* 0x000fe20008000858 */
        /* <DEDUP_REMOVED lines=24> */
[----:B0-----:R-:W-:Y:S01]  /*d2d0*/  SHF.R.U32.HI R149, RZ, 0x7, R148 ;  /* 0x00000007ff957819 */ /* 0x001fe20000011694 */
        /* <DEDUP_REMOVED lines=22> */
[----:B------:R-:W0:Y:S08]  /*d440*/  MUFU.TANH R19, R19 ;  /* 0x0000001300137308 */ /* 0x000e300000002400 */
[----:B------:R-:W1:Y:S08]  /*d450*/  MUFU.TANH R21, R21 ;  /* 0x0000001500157308 */ /* 0x000e700000002400 */
[----:B------:R-:W4:Y:S08]  /*d460*/  MUFU.TANH R26, R26 ;  /* 0x0000001a001a7308 */ /* 0x000f300000002400 */
[----:B------:R-:W0:Y:S01]  /*d470*/  MUFU.TANH R27, R27 ;  /* 0x0000001b001b7308 */ /* 0x000e220000002400 */
[----:B------:R-:W-:-:S02]  /*d480*/  WARPGROUP.DEPBAR.LE gsb0, 0x0 ;  /* 0x00008000000079c5 */ /* 0x000fc40000010000 */
[----:B------:R-:W-:Y:S01]  /*d490*/  VIADD R144, R20, 0x100 ;  /* 0x0000010014907836 */ /* 0x000fe20000000000 */
[----:B------:R-:W-:Y:S01]  /*d4a0*/  WARPGROUP.ARRIVE ;  /* 0x00000000000079c5 */ /* 0x000fe20000000000 */
[----:B------:R-:W-:-:S03]  /*d4b0*/  IMAD.MOV.U32 R145, RZ, RZ, 0x40000040 ;  /* 0x40000040ff917424 */ /* 0x000fc600078e00ff */
[----:B------:R-:W0:Y:S01]  /*d4c0*/  MUFU.TANH R28, R28 ;  /* 0x0000001c001c7308 */ /* 0x000e220000002400 */
[----:B------:R-:W-:Y:S02]  /*d4d0*/  R2UR UR10, R144 ;  /* 0x00000000900a72ca */ /* 0x000fe400000e0000 */
[----:B------:R-:W-:-:S05]  /*d4e0*/  R2UR UR11, R145 ;  /* 0x00000000910b72ca */ /* 0x000fca00000e0000 */
[----:B------:R-:W0:Y:S08]  /*d4f0*/  MUFU.TANH R29, R29 ;  /* 0x0000001d001d7308 */ /* 0x000e300000002400 */
[----:B------:R-:W0:Y:S01]  /*d500*/  MUFU.TANH R30, R30 ;  /* 0x0000001e001e7308 */ /* 0x000e220000002400 */
[----:B------:R-:W-:Y:S07]  /*d510*/  HGMMA.64x64x16.F32 R88, R140, gdesc[UR8].tnspB, R88, gsb0 ;  /* 0x40e000088c587df0 */ /* 0x000fee0008000858 */
        /* <DEDUP_REMOVED lines=18> */
[----:B------:R-:W-:Y:S01]  /*d640*/  HGMMA.64x64x16.F32 R88, R136, gdesc[UR8].tnspB, R88, gsb0 ;  /* 0x40e0000888587df0 */ /* 0x000fe20008000858 */
[----:B------:R-:W-:Y:S01]  /*d650*/  R2UR UR10, R24 ;  /* 0x00000000180a72ca */ /* 0x000fe200000e0000 */
[----:B------:R-:W-:Y:S01]  /*d660*/  VIADD R24, R20, 0x280 ;  /* 0x0000028014187836 */ /* 0x000fe20000000000 */
[----:B------:R-:W-:Y:S01]  /*d670*/  R2UR UR11, R25 ;  /* 0x00000000190b72ca */ /* 0x000fe200000e0000 */
[----:B------:R-:W-:-:S03]  /*d680*/  IMAD.MOV.U32 R25, RZ, RZ, 0x40000040 ;  /* 0x40000040ff197424 */ /* 0x000fc600078e00ff */
        /* <DEDUP_REMOVED lines=51> */
[----:B------:R-:W-:-:S03]  /*d9c0*/  @!P1 IMAD R25, R152, 0x8, R2 ;  /* 0x0000000898199824 */ /* 0x000fc600078e0202 */
[----:B------:R-:W0:Y:S01]  /*d9d0*/  MUFU.TANH R74, R74 ;  /* 0x0000004a004a7308 */ /* 0x000e220000002400 */
[----:B------:R-:W-:Y:S01]  /*d9e0*/  SEL R24, R24, 0x9, !P2 ;  /* 0x0000000918187807 */ /* 0x000fe20005000000 */
[----:B------:R-:W-:Y:S01]  /*d9f0*/  @!P1 VIADD R25, R25, 0x16840 ;  /* 0x0001684019199836 */ /* 0x000fe20000000000 */
[----:B------:R-:W-:-:S05]  /*da00*/  PLOP3.LUT P2, PT, PT, PT, UP0, 0x40, 0x0 ;  /* 0x000000000000781c */ /* 0x000fca0003f4e808 */
[----:B------:R-:W0:Y:S01]  /*da10*/  MUFU.TANH R75, R75 ;  /* 0x0000004b004b7308 */ /* 0x000e220000002400 */
[----:B------:R-:W-:-:S07]  /*da20*/  @!P1 PRMT R25, RZ, 0x654, R25 ;  /* 0x00000654ff199816 */ /* 0x000fce0000000019 */
[----:B------:R-:W0:Y:S08]  /*da30*/  MUFU.TANH R76, R76 ;  /* 0x0000004c004c7308 */ /* 0x000e300000002400 */
[----:B------:R-:W0:Y:S01]  /*da40*/  MUFU.TANH R77, R77 ;  /* 0x0000004d004d7308 */ /* 0x000e220000002400 */
[----:B------:R-:W-:Y:S02]  /*da50*/  WARPGROUP.DEPBAR.LE gsb0, 0x0 ;  /* 0x00008000000079c5 */ /* 0x000fe40000010000 */
[----:B------:R-:W-:Y:S01]  /*da60*/  WARPGROUP.ARRIVE ;  /* 0x00000000000079c5 */ /* 0x000fe20000000000 */
        /* <DEDUP_REMOVED lines=8> */
[----:B------:R0:W0:Y:S08]  /*daf0*/  MUFU.TANH R20, R124 ;  /* 0x0000007c00147308 */ /* 0x0000300000002400 */
[----:B------:R-:W0:Y:S08]  /*db00*/  MUFU.TANH R78, R78 ;  /* 0x0000004e004e7308 */ /* 0x000e300000002400 */
[----:B------:R-:W0:Y:S08]  /*db10*/  MUFU.TANH R79, R79 ;  /* 0x0000004f004f7308 */ /* 0x000e300000002400 */
[----:B------:R-:W0:Y:S08]  /*db20*/  MUFU.TANH R80, R80 ;  /* 0x0000005000507308 */ /* 0x000e300000002400 */
[----:B------:R-:W0:Y:S08]  /*db30*/  MUFU.TANH R81, R81 ;  /* 0x0000005100517308 */ /* 0x000e300000002400 */
[----:B------:R-:W0:Y:S08]  /*db40*/  MUFU.TANH R82, R82 ;  /* 0x0000005200527308 */ /* 0x000e300000002400 */
[----:B------:R-:W0:Y:S01]  /*db50*/  MUFU.TANH R83, R83 ;  /* 0x0000005300537308 */ /* 0x000e220000002400 */
[----:B------:R-:W-:-:S02]  /*db60*/  WARPGROUP.DEPBAR.LE gsb0, 0x0 ;  /* 0x00008000000079c5 */ /* 0x000fc40000010000 */
[----:B------:R-:W-:Y:S01]  /*db70*/  FMUL.FTZ R120, R84, UR29 ;  /* 0x0000001d54787c20 */ /* 0x000fe20008410000 */
[----:B------:R-:W-:Y:S02]  /*db80*/  IMAD.SHL.U32 R84, R0, 0x80, RZ ;  /* 0x0000008000547824 */ /* 0x000fe400078e00ff */
[----:B------:R-:W-:Y:S01]  /*db90*/  FMUL.FTZ R121, R85, UR29 ;  /* 0x0000001d55797c20 */ /* 0x000fe20008410000 */
[----:B------:R-:W-:Y:S01]  /*dba0*/  FMUL.FTZ R85, R87, UR29 ;  /* 0x0000001d57557c20 */ /* 0x000fe20008410000 */
[----:B------:R0:W-:Y:S06]  /*dbb0*/  BAR.ARV R24, 0x100 ;  /* 0x000400180000751d */ /* 0x0001ec0000002000 */
[----:B--2---:R-:W-:Y:S01]  /*dbc0*/  IADD3 R86, R150, 0x1, -R84 ;  /* 0x0000000196567810 */ /* 0x004fe20007ffe854 */
[----:B------:R-:W2:Y:S01]  /*dbd0*/  MUFU.TANH R120, R120 ;  /* 0x0000007800787308 */ /* 0x000ea20000002400 */
[----:B------:R0:W-:Y:S03]  /*dbe0*/  @!P1 SYNCS.ARRIVE.TRANS64.RED.A1T0 RZ, [R25+URZ], RZ ;  /* 0x000000ff19ff99a7 */ /* 0x0001e6000810043f */
[----:B---3--:R-:W-:-:S04]  /*dbf0*/  IMAD.IADD R86, R86, 0x1, -R151 ;  /* 0x0000000156567824 */ /* 0x008fc800078e0a97 */
[----:B------:R-:W3:Y:S01]  /*dc00*/  MUFU.TANH R121, R121 ;  /* 0x0000007900797308 */ /* 0x000ee20000002400 */
[----:B------:R-:W-:-:S04]  /*dc10*/  IMAD R86, R155, -0x2, R86 ;  /* 0xfffffffe9b567824 */ /* 0x000fc800078e0256 */
[C---:B------:R-:W-:Y:S02]  /*dc20*/  VIADD R123, R86.reuse, UR28 ;  /* 0x0000001c567b7c36 */ /* 0x040fe40008000000 */
[----:B------:R-:W-:Y:S01]  /*dc30*/  VIADD R122, R86, UR30 ;  /* 0x0000001e567a7c36 */ /* 0x000fe20008000000 */
[----:B------:R-:W0:Y:S01]  /*dc40*/  MUFU.TANH R85, R85 ;  /* 0x0000005500557308 */ /* 0x000e220000002400 */
[C---:B------:R-:W-:Y:S02]  /*dc50*/  IMAD.IADD R87, R156.reuse, 0x1, R123 ;  /* 0x000000019c577824 */ /* 0x040fe400078e027b */
[----:B------:R-:W-:Y:S01]  /*dc60*/  IMAD.IADD R86, R156, 0x1, R122 ;  /* 0x000000019c567824 */ /* 0x000fe200078e027a */
[----:B-12-4-:R-:W-:Y:S06]  /*dc70*/  @P2 BRA `(.L_x_1244) ;  /* 0x00000000005c2947 */ /* 0x016fec0003800000 */
[----:B------:R-:W-:Y:S01]  /*dc80*/  ISETP.GT.AND P2, PT, R5, -0x1, PT ;  /* 0xffffffff0500780c */ /* 0x000fe20003f44270 */
[----:B------:R-:W-:-:S12]  /*dc90*/  BSSY B0, `(.L_x_1245) ;  /* 0x0000011000007945 */ /* 0x000fd80003800000 */
[----:B------:R-:W-:Y:S05]  /*dca0*/  @P2 BRA `(.L_x_1246) ;  /* 0x0000000000242947 */ /* 0x000fea0003800000 */
[----:B------:R-:W2:Y:S01]  /*dcb0*/  LDL R151, [R1+0x4] ;  /* 0x0000040001977983 */ /* 0x000ea20000100800 */
[----:B0-----:R-:W-:-:S05]  /*dcc0*/  IMAD.U32 R124, RZ, RZ, UR24 ;  /* 0x00000018ff7c7e24 */ /* 0x001fca000f8e00ff */
[----:B------:R-:W-:-:S13]  /*dcd0*/  ISETP.NE.AND P2, PT, R124, 0x1, PT ;  /* 0x000000017c00780c */ /* 0x000fda0003f45270 */
[----:B------:R-:W2:Y:S02]  /*dce0*/  @P2 LDC.64 R24, c[0x0][0x9e8] ;  /* 0x00027a00ff182b82 */ /* 0x000ea40000000a00 */
[----:B--2---:R-:W-:Y:S01]  /*dcf0*/  @P2 IMAD.HI.U32 R126, R151, R24, RZ ;  /* 0x00000018977e2227 */ /* 0x004fe200078e00ff */
[----:B------:R-:W-:-:S04]  /*dd00*/  MOV R24, R151 ;  /* 0x0000009700187202 */ /* 0x000fc80000000f00 */
[----:B------:R-:W-:-:S04]  /*dd10*/  @P2 SHF.R.U32.HI R24, RZ, R25, R126 ;  /* 0x00000019ff182219 */ /* 0x000fc8000001167e */
[----:B------:R-:W-:Y:S01]  /*dd20*/  LOP3.LUT R125, RZ, R24, RZ, 0x33, !PT ;  /* 0x00000018ff7d7212 */ /* 0x000fe200078e33ff */
[----:B------:R-:W-:Y:S06]  /*dd30*/  BRA `(.L_x_1247) ;  /* 0x0000000000187947 */ /* 0x000fec0003800000 */
.L_x_1246:
[----:B0-----:R-:W-:Y:S02]  /*dd40*/  IMAD.U32 R124, RZ, RZ, UR24 ;  /* 0x00000018ff7c7e24 */ /* 0x001fe4000f8e00ff */
[----:B------:R-:W-:-:S03]  /*dd50*/  IMAD.MOV.U32 R125, RZ, RZ, R5 ;  /* 0x000000ffff7d7224 */ /* 0x000fc600078e0005 */
[----:B------:R-:W-:-:S13]  /*dd60*/  ISETP.NE.AND P2, PT, R124, 0x1, PT ;  /* 0x000000017c00780c */ /* 0x000fda0003f45270 */
[----:B------:R-:W0:Y:S02]  /*dd70*/  @P2 LDC.64 R24, c[0x0][0x9e8] ;  /* 0x00027a00ff182b82 */ /* 0x000e240000000a00 */
[----:B0-----:R-:W-:-:S05]  /*dd80*/  @P2 IMAD.HI.U32 R24, R5, R24, RZ ;  /* 0x0000001805182227 */ /* 0x001fca00078e00ff */
[----:B------:R-:W-:-:S07]  /*dd90*/  @P2 SHF.R.U32.HI R125, RZ, R25, R24 ;  /* 0x00000019ff7d2219 */ /* 0x000fce0000011618 */
.L_x_1247:
[----:B------:R-:W-:Y:S05]  /*dda0*/  BSYNC B0 ;  /* 0x0000000000007941 */ /* 0x000fea0003800000 */
.L_x_1245:
[----:B------:R-:W-:-:S04]  /*ddb0*/  IMAD R24, R125, R124, -R84 ;  /* 0x0000007c7d187224 */ /* 0x000fc800078e0a54 */
[----:B------:R-:W-:-:S05]  /*ddc0*/  IMAD R25, R155, -0x2, R24 ;  /* 0xfffffffe9b197824 */ /* 0x000fca00078e0218 */
[----:B------:R-:W-:Y:S02]  /*ddd0*/  VIADDMNMX R87, R25, R124, R87, PT ;  /* 0x0000007c19577246 */ /* 0x000fe40003800157 */
[----:B------:R-:W-:-:S07]  /*dde0*/  VIMNMX R86, R86, R25, !PT ;  /* 0x0000001956567248 */ /* 0x000fce0007fe0100 */
.L_x_1244:
[----:B------:R-:W-:Y:S01]  /*ddf0*/  ISETP.GT.AND P2, PT, R0, -0x1, PT ;  /* 0xffffffff0000780c */ /* 0x000fe20003f44270 */
[C---:B------:R-:W-:Y:S02]  /*de00*/  IMAD.IADD R123, R157.reuse, 0x1, R123 ;  /* 0x000000019d7b7824 */ /* 0x040fe400078e027b */
[----:B------:R-:W-:Y:S01]  /*de10*/  IMAD.IADD R122, R157, 0x1, R122 ;  /* 0x000000019d7a7824 */ /* 0x000fe200078e027a */
[C---:B------:R-:W-:Y:S02]  /*de20*/  ISETP.GT.AND P5, PT, R86.reuse, 0x8, P2 ;  /* 0x000000085600780c */ /* 0x040fe400017a4270 */
[C---:B------:R-:W-:Y:S02]  /*de30*/  ISETP.GT.AND P4, PT, R86.reuse, RZ, P2 ;  /* 0x000000ff5600720c */ /* 0x040fe40001784270 */
[----:B------:R-:W-:Y:S02]  /*de40*/  ISETP.LT.OR P5, PT, R87, 0x9, P5 ;  /* 0x000000095700780c */ /* 0x000fe40002fa1670 */
[----:B------:R-:W-:-:S02]  /*de50*/  ISETP.GT.AND P3, PT, R86, 0x1, P2 ;  /* 0x000000015600780c */ /* 0x000fc40001764270 */
[----:B0-----:R-:W-:Y:S02]  /*de60*/  FSEL R28, R28, -INF , !P5 ;  /* 0xff8000001c1c7808 */ /* 0x001fe40006800000 */
[----:B------:R-:W-:Y:S02]  /*de70*/  ISETP.GT.AND P5, PT, R86, 0x11, P2 ;  /* 0x000000115600780c */ /* 0x000fe400017a4270 */
[C---:B------:R-:W-:Y:S02]  /*de80*/  ISETP.LT.OR P4, PT, R87.reuse, 0x1, P4 ;  /* 0x000000015700780c */ /* 0x040fe40002781670 */
[C---:B------:R-:W-:Y:S02]  /*de90*/  ISETP.LT.OR P3, PT, R87.reuse, 0x2, P3 ;  /* 0x000000025700780c */ /* 0x040fe40001f61670 */
[----:B------:R-:W-:Y:S02]  /*dea0*/  ISETP.LT.OR P5, PT, R87, 0x12, P5 ;  /* 0x000000125700780c */ /* 0x000fe40002fa1670 */
[----:B------:R-:W-:-:S02]  /*deb0*/  FSEL R19, R19, -INF , !P4 ;  /* 0xff80000013137808 */ /* 0x000fc40006000000 */
[----:B------:R-:W-:Y:S02]  /*dec0*/  FSEL R21, R21, -INF , !P3 ;  /* 0xff80000015157808 */ /* 0x000fe40005800000 */
[C---:B------:R-:W-:Y:S02]  /*ded0*/  ISETP.GT.AND P4, PT, R86.reuse, 0x9, P2 ;  /* 0x000000095600780c */ /* 0x040fe40001784270 */
[C---:B------:R-:W-:Y:S02]  /*dee0*/  ISETP.GT.AND P3, PT, R86.reuse, 0x10, P2 ;  /* 0x000000105600780c */ /* 0x040fe40001764270 */
[----:B------:R-:W-:Y:S02]  /*def0*/  FSEL R33, R33, -INF , !P5 ;  /* 0xff80000021217808 */ /* 0x000fe40006800000 */
[----:B------:R-:W-:Y:S02]  /*df00*/  ISETP.GT.AND P5, PT, R86, 0x20, P2 ;  /* 0x000000205600780c */ /* 0x000fe400017a4270 */
[----:B------:R-:W-:-:S02]  /*df10*/  ISETP.LT.OR P4, PT, R87, 0xa, P4 ;  /* 0x0000000a5700780c */ /* 0x000fc40002781670 */
[C---:B------:R-:W-:Y:S02]  /*df20*/  ISETP.LT.OR P3, PT, R87.reuse, 0x11, P3 ;  /* 0x000000115700780c */ /* 0x040fe40001f61670 */
[----:B------:R-:W-:Y:S02]  /*df30*/  ISETP.LT.OR P5, PT, R87, 0x21, P5 ;  /* 0x000000215700780c */ /* 0x000fe40002fa1670 */
[----:B------:R-:W-:Y:S02]  /*df40*/  FSEL R29, R29, -INF , !P4 ;  /* 0xff8000001d1d7808 */ /* 0x000fe40006000000 */
[----:B------:R-:W-:Y:S02]  /*df50*/  FSEL R32, R32, -INF , !P3 ;  /* 0xff80000020207808 */ /* 0x000fe40005800000 */
[C---:B------:R-:W-:Y:S02]  /*df60*/  ISETP.GT.AND P4, PT, R86.reuse, 0x18, P2 ;  /* 0x000000185600780c */ /* 0x040fe40001784270 */
[----:B------:R-:W-:-:S02]  /*df70*/  ISETP.GT.AND P3, PT, R86, 0x19, P2 ;  /* 0x000000195600780c */ /* 0x000fc40001764270 */
[----:B------:R-:W-:Y:S02]  /*df80*/  FSEL R40, R40, -INF , !P5 ;  /* 0xff80000028287808 */ /* 0x000fe40006800000 */
        /* <DEDUP_REMOVED lines=61> */
[----:B------:R-:W-:Y:S02]  /*e360*/  ISETP.GT.AND P3, PT, R86, 0x70, P2 ;  /* 0x000000705600780c */ /* 0x000fe40001764270 */
[----:B------:R-:W-:Y:S02]  /*e370*/  FSEL R80, R80, -INF , !P5 ;  /* 0xff80000050507808 */ /* 0x000fe40006800000 */
[----:B------:R-:W-:Y:S02]  /*e380*/  PLOP3.LUT P5, PT, PT, PT, UP0, 0x40, 0x0 ;  /* 0x000000000000781c */ /* 0x000fe40003fae808 */
[----:B------:R-:W-:-:S02]  /*e390*/  ISETP.LT.OR P4, PT, R87, 0x6a, P4 ;  /* 0x0000006a5700780c */ /* 0x000fc40002781670 */
[----:B------:R-:W-:Y:S02]  /*e3a0*/  ISETP.LT.OR P3, PT, R87, 0x71, P3 ;  /* 0x000000715700780c */ /* 0x000fe40001f61670 */
[----:B------:R-:W-:Y:S02]  /*e3b0*/  FSEL R77, R77, -INF , !P4 ;  /* 0xff8000004d4d7808 */ /* 0x000fe40006000000 */
[----:B------:R-:W-:Y:S02]  /*e3c0*/  FSEL R79, R79, -INF , !P3 ;  /* 0xff8000004f4f7808 */ /* 0x000fe40005800000 */
[C---:B------:R-:W-:Y:S02]  /*e3d0*/  ISETP.GT.AND P4, PT, R86.reuse, 0x78, P2 ;  /* 0x000000785600780c */ /* 0x040fe40001784270 */
[----:B------:R-:W-:Y:S02]  /*e3e0*/  ISETP.GT.AND P3, PT, R86, 0x79, P2 ;  /* 0x000000795600780c */ /* 0x000fe40001764270 */
[----:B------:R-:W-:-:S02]  /*e3f0*/  ISETP.LT.OR P4, PT, R87, 0x79, P4 ;  /* 0x000000795700780c */ /* 0x000fc40002781670 */
[----:B------:R-:W-:Y:S02]  /*e400*/  ISETP.LT.OR P3, PT, R87, 0x7a, P3 ;  /* 0x0000007a5700780c */ /* 0x000fe40001f61670 */
[----:B------:R-:W-:Y:S02]  /*e410*/  FSEL R120, R120, -INF , !P4 ;  /* 0xff80000078787808 */ /* 0x000fe40006000000 */
[----:B---3--:R-:W-:Y:S01]  /*e420*/  FSEL R121, R121, -INF , !P3 ;  /* 0xff80000079797808 */ /* 0x008fe20005800000 */
[----:B------:R-:W-:Y:S08]  /*e430*/  @P5 BRA `(.L_x_1248) ;  /* 0x0000000000585947 */ /* 0x000ff00003800000 */
        /* <DEDUP_REMOVED lines=11> */
.L_x_1250:
[----:B------:R-:W-:Y:S02]  /*e4f0*/  IMAD.U32 R124, RZ, RZ, UR24 ;  /* 0x00000018ff7c7e24 */ /* 0x000fe4000f8e00ff */
[----:B------:R-:W-:-:S03]  /*e500*/  IMAD.MOV.U32 R87, RZ, RZ, R23 ;  /* 0x000000ffff577224 */ /* 0x000fc600078e0017 */
[----:B------:R-:W-:-:S13]  /*e510*/  ISETP.NE.AND P3, PT, R124, 0x1, PT ;  /* 0x000000017c00780c */ /* 0x000fda0003f65270 */
[----:B------:R-:W0:Y:S02]  /*e520*/  @P3 LDC.64 R24, c[0x0][0x9e8] ;  /* 0x00027a00ff183b82 */ /* 0x000e240000000a00 */
[----:B0-----:R-:W-:-:S05]  /*e530*/  @P3 IMAD.HI.U32 R24, R23, R24, RZ ;  /* 0x0000001817183227 */ /* 0x001fca00078e00ff */
[----:B------:R-:W-:-:S07]  /*e540*/  @P3 SHF.R.U32.HI R87, RZ, R25, R24 ;  /* 0x00000019ff573219 */ /* 0x000fce0000011618 */
.L_x_1251:
[----:B------:R-:W-:Y:S05]  /*e550*/  BSYNC B0 ;  /* 0x0000000000007941 */ /* 0x000fea0003800000 */
.L_x_1249:
[----:B------:R-:W-:-:S04]  /*e560*/  IMAD R84, R87, R124, -R84 ;  /* 0x0000007c57547224 */ /* 0x000fc800078e0a54 */
[----:B------:R-:W-:-:S05]  /*e570*/  IMAD R84, R155, -0x2, R84 ;  /* 0xfffffffe9b547824 */ /* 0x000fca00078e0254 */
[----:B------:R-:W-:Y:S02]  /*e580*/  VIADDMNMX R123, R84, R124, R123, PT ;  /* 0x0000007c547b7246 */ /* 0x000fe4000380017b */
[----:B------:R-:W-:-:S07]  /*e590*/  VIMNMX R122, R122, R84, !PT ;  /* 0x000000547a7a7248 */ /* 0x000fce0007fe0100 */
.L_x_1248:
[----:B------:R-:W-:Y:S01]  /*e5a0*/  FMNMX.FTZ R24, R19, R14, !PT ;  /* 0x0000000e13187209 */ /* 0x000fe20007810000 */
[----:B------:R-:W2:Y:S01]  /*e5b0*/  LDL R86, [R1+0x8] ;  /* 0x0000080001567983 */ /* 0x000ea20000100800 */
[----:B------:R-:W-:Y:S01]  /*e5c0*/  ISETP.GT.AND P5, PT, R122, 0x9, P2 ;  /* 0x000000097a00780c */ /* 0x000fe200017a4270 */
[----:B------:R-:W-:Y:S01]  /*e5d0*/  UMOV UR41, UR7 ;  /* 0x0000000700297c82 */ /* 0x000fe20008000000 */
[----:B------:R-:W-:Y:S01]  /*e5e0*/  FMNMX.FTZ R25, R21, R24, !PT ;  /* 0x0000001815197209 */ /* 0x000fe20007810000 */
[----:B------:R-:W-:Y:S01]  /*e5f0*/  @!P1 IMAD R16, R16, 0x8, R2 ;  /* 0x0000000810109824 */ /* 0x000fe200078e0202 */
[----:B------:R-:W-:Y:S02]  /*e600*/  ISETP.LT.OR P5, PT, R123, 0xa, P5 ;  /* 0x0000000a7b00780c */ /* 0x000fe40002fa1670 */
[----:B------:R-:W-:Y:S01]  /*e610*/  FMNMX.FTZ R24, R28, R25, !PT ;  /* 0x000000191c187209 */ /* 0x000fe20007810000 */
[----:B------:R-:W-:Y:S01]  /*e620*/  @!P1 VIADD R16, R16, 0x16860 ;  /* 0x0001686010109836 */ /* 0x000fe20000000000 */
        /* <DEDUP_REMOVED lines=59> */
[----:B------:R-:W-:Y:S01]  /*e9e0*/  ISETP.GT.AND P5, PT, R122, 0x59, P2 ;  /* 0x000000597a00780c */ /* 0x000fe200017a4270 */
[----:B------:R-:W0:Y:S01]  /*e9f0*/  SHFL.BFLY PT, R24, R25, 0x2, 0x1f ;  /* 0x0c401f0019187f89 */ /* 0x000e2200000e0000 */
[----:B------:R-:W-:-:S02]  /*ea00*/  FSEL R46, R46, -INF , !P3 ;  /* 0xff8000002e2e7808 */ /* 0x000fc40005800000 */
[C---:B------:R-:W-:Y:S02]  /*ea10*/  ISETP.GT.AND P3, PT, R122.reuse, 0x31, P2 ;  /* 0x000000317a00780c */ /* 0x040fe40001764270 */
[C---:B------:R-:W-:Y:S02]  /*ea20*/  ISETP.LT.OR P5, PT, R123.reuse, 0x5a, P5 ;  /* 0x0000005a7b00780c */ /* 0x040fe40002fa1670 */
[----:B------:R-:W-:Y:S02]  /*ea30*/  ISETP.LT.OR P3, PT, R123, 0x32, P3 ;  /* 0x000000327b00780c */ /* 0x000fe40001f61670 */
[----:B------:R-:W-:Y:S02]  /*ea40*/  FSEL R71, R71, -INF , !P5 ;  /* 0xff80000047477808 */ /* 0x000fe40006800000 */
[----:B------:R-:W-:Y:S02]  /*ea50*/  ISETP.GT.AND P5, PT, R122, 0x61, P2 ;  /* 0x000000617a00780c */ /* 0x000fe400017a4270 */
[----:B------:R-:W-:-:S02]  /*ea60*/  FSEL R51, R51, -INF , !P3 ;  /* 0xff80000033337808 */ /* 0x000fc40005800000 */
[C---:B------:R-:W-:Y:S02]  /*ea70*/  ISETP.GT.AND P3, PT, R122.reuse, 0x40, P2 ;  /* 0x000000407a00780c */ /* 0x040fe40001764270 */
[C---:B------:R-:W-:Y:S02]  /*ea80*/  ISETP.LT.OR P5, PT, R123.reuse, 0x62, P5 ;  /* 0x000000627b00780c */ /* 0x040fe40002fa1670 */
[----:B------:R-:W-:Y:S02]  /*ea90*/  ISETP.LT.OR P3, PT, R123, 0x41, P3 ;  /* 0x000000417b00780c */ /* 0x000fe40001f61670 */
[----:B------:R-:W-:Y:S02]  /*eaa0*/  FSEL R75, R75, -INF , !P5 ;  /* 0xff8000004b4b7808 */ /* 0x000fe40006800000 */
[----:B------:R-:W-:Y:S02]  /*eab0*/  ISETP.GT.AND P5, PT, R122, 0x69, P2 ;  /* 0x000000697a00780c */ /* 0x000fe400017a4270 */
[----:B0-----:R-:W-:-:S02]  /*eac0*/  FMNMX.FTZ R84, R25, R24, !PT ;  /* 0x0000001819547209 */ /* 0x001fc40007810000 */
[----:B------:R-:W-:Y:S02]  /*ead0*/  FSEL R58, R58, -INF , !P3 ;  /* 0xff8000003a3a7808 */ /* 0x000fe40005800000 */
[----:B------:R-:W-:Y:S01]  /*eae0*/  ISETP.GT.AND P3, PT, R122, 0x49, P2 ;  /* 0x000000497a00780c */ /* 0x000fe20001764270 */
[----:B------:R-:W0:Y:S01]  /*eaf0*/  SHFL.BFLY PT, R87, R84, 0x1, 0x1f ;  /* 0x0c201f0054577f89 */ /* 0x000e2200000e0000 */
[C---:B------:R-:W-:Y:S02]  /*eb00*/  ISETP.LT.OR P5, PT, R123.reuse, 0x6a, P5 ;  /* 0x0000006a7b00780c */ /* 0x040fe40002fa1670 */
[----:B------:R-:W-:Y:S02]  /*eb10*/  ISETP.LT.OR P3, PT, R123, 0x4a, P3 ;  /* 0x0000004a7b00780c */ /* 0x000fe40001f61670 */
[----:B------:R-:W-:Y:S02]  /*eb20*/  FSEL R78, R78, -INF , !P5 ;  /* 0xff8000004e4e7808 */ /* 0x000fe40006800000 */
[----:B------:R-:W-:-:S02]  /*eb30*/  ISETP.GT.AND P5, PT, R122, RZ, P2 ;  /* 0x000000ff7a00720c */ /* 0x000fc400017a4270 */
[----:B------:R-:W-:Y:S02]  /*eb40*/  FSEL R63, R63, -INF , !P3 ;  /* 0xff8000003f3f7808 */ /* 0x000fe40005800000 */
[C---:B------:R-:W-:Y:S02]  /*eb50*/  ISETP.LT.OR P5, PT, R123.reuse, 0x1, P5 ;  /* 0x000000017b00780c */ /* 0x040fe40002fa1670 */
[----:B------:R-:W-:Y:S02]  /*eb60*/  ISETP.GT.AND P4, PT, R122, 0x8, P2 ;  /* 0x000000087a00780c */ /* 0x000fe40001784270 */
[----:B------:R-:W-:Y:S02]  /*eb70*/  FSEL R26, R26, -INF , !P5 ;  /* 0xff8000001a1a7808 */ /* 0x000fe40006800000 */
[----:B------:R-:W-:Y:S02]  /*eb80*/  ISETP.LT.OR P4, PT, R123, 0x9, P4 ;  /* 0x000000097b00780c */ /* 0x000fe40002781670 */
[----:B------:R-:W-:-:S02]  /*eb90*/  ISETP.GT.AND P5, PT, R122, 0x78, P2 ;  /* 0x000000787a00780c */ /* 0x000fc400017a4270 */
[----:B------:R-:W-:Y:S02]  /*eba0*/  FSEL R30, R30, -INF , !P4 ;  /* 0xff8000001e1e7808 */ /* 0x000fe40006000000 */
[----:B------:R-:W-:Y:S02]  /*ebb0*/  ISETP.GT.AND P4, PT, R122, 0x11, P2 ;  /* 0x000000117a00780c */ /* 0x000fe40001784270 */
[----:B0-----:R-:W-:Y:S02]  /*ebc0*/  FMNMX.FTZ R24, R84, R87, !PT ;  /* 0x0000005754187209 */ /* 0x001fe40007810000 */
[----:B------:R-:W-:Y:S02]  /*ebd0*/  ISETP.LT.OR P4, PT, R123, 0x12, P4 ;  /* 0x000000127b00780c */ /* 0x000fe40002781670 */
[C---:B------:R-:W-:Y:S01]  /*ebe0*/  FSETP.NEU.FTZ.AND P3, PT, R24.reuse, -INF , PT ;  /* 0xff8000001800780b */ /* 0x040fe20003f7d000 */
[----:B------:R-:W-:Y:S01]  /*ebf0*/  FMUL.FTZ R84, R24, UR41 ;  /* 0x0000002918547c20 */ /* 0x000fe20008410000 */
[----:B------:R-:W-:-:S02]  /*ec00*/  FSEL R35, R35, -INF , !P4 ;  /* 0xff80000023237808 */ /* 0x000fc40006000000 */
[----:B------:R-:W-:Y:S02]  /*ec10*/  ISETP.GT.AND P4, PT, R122, 0x20, P2 ;  /* 0x000000207a00780c */ /* 0x000fe40001784270 */
[----:B------:R-:W-:Y:S02]  /*ec20*/  FSEL R84, R84, RZ, P3 ;  /* 0x000000ff54547208 */ /* 0x000fe40001800000 */
[C---:B------:R-:W-:Y:S02]  /*ec30*/  ISETP.LT.OR P4, PT, R123.reuse, 0x21, P4 ;  /* 0x000000217b00780c */ /* 0x040fe40002781670 */
        /* <DEDUP_REMOVED lines=17> */
[----:B------:R-:W-:Y:S01]  /*ed50*/  MUFU.EX2 R148, R148 ;  /* 0x0000009400947308 */ /* 0x000fe20000000800 */
[----:B------:R-:W-:Y:S01]  /*ed60*/  FMNMX.FTZ R32, R34, R25, !PT ;  /* 0x0000001922207209 */ /* 0x000fe20007810000 */
[--C-:B------:R-:W-:Y:S01]  /*ed70*/  FFMA.FTZ R21, R29, UR41, -R84.reuse ;  /* 0x000000291d157c23 */ /* 0x100fe20008010854 */
[----:B------:R-:W-:Y:S01]  /*ed80*/  ISETP.GT.AND P4, PT, R122, 0x38, P2 ;  /* 0x000000387a00780c */ /* 0x000fe20001784270 */
        /* <DEDUP_REMOVED lines=48> */
[----:B------:R-:W-:Y:S01]  /*f090*/  FFMA.FTZ R53, R80, UR41, -R84 ;  /* 0x0000002950357c23 */ /* 0x000fe20008010854 */
[----:B------:R-:W-:-:S02]  /*f0a0*/  FMNMX.FTZ R25, R59, R40, !PT ;  /* 0x000000283b197209 */ /* 0x000fc40007810000 */
[----:B------:R-:W-:Y:S01]  /*f0b0*/  ISETP.LT.OR P4, PT, R123, 0x61, P4 ;  /* 0x000000617b00780c */ /* 0x000fe20002781670 */
[----:B------:R-:W-:Y:S01]  /*f0c0*/  MUFU.EX2 R29, R29 ;  /* 0x0000001d001d7308 */ /* 0x000fe20000000800 */
[----:B------:R-:W-:Y:S02]  /*f0d0*/  FMNMX.FTZ R40, R62, R25, !PT ;  /* 0x000000193e287209 */ /* 0x000fe40007810000 */
[----:B------:R-:W-:Y:S02]  /*f0e0*/  FSEL R74, R74, -INF , !P4 ;  /* 0xff8000004a4a7808 */ /* 0x000fe40006000000 */
[----:B------:R-:W-:Y:S02]  /*f0f0*/  FMNMX.FTZ R25, R63, R40, !PT ;  /* 0x000000283f197209 */ /* 0x000fe40007810000 */
[----:B------:R-:W-:Y:S01]  /*f100*/  ISETP.GT.AND P4, PT, R122, 0x68, P2 ;  /* 0x000000687a00780c */ /* 0x000fe20001784270 */
[----:B------:R-:W-:Y:S01]  /*f110*/  MUFU.EX2 R140, R140 ;  /* 0x0000008c008c7308 */ /* 0x000fe20000000800 */
[----:B------:R-:W-:-:S02]  /*f120*/  FMNMX.FTZ R40, R66, R25, !PT ;  /* 0x0000001942287209 */ /* 0x000fc40007810000 */
[----:B------:R-:W-:Y:S02]  /*f130*/  ISETP.LT.OR P4, PT, R123, 0x69, P4 ;  /* 0x000000697b00780c */ /* 0x000fe40002781670 */
[----:B------:R-:W-:Y:S02]  /*f140*/  FMNMX.FTZ R25, R67, R40, !PT ;  /* 0x0000002843197209 */ /* 0x000fe40007810000 */
[----:B------:R-:W-:Y:S01]  /*f150*/  FSEL R20, R20, -INF , !P4 ;  /* 0xff80000014147808 */ /* 0x000fe20006000000 */
[----:B------:R-:W-:Y:S01]  /*f160*/  MUFU.EX2 R32, R32 ;  /* 0x0000002000207308 */ /* 0x000fe20000000800 */
[----:B------:R-:W-:Y:S02]  /*f170*/  FMNMX.FTZ R40, R70, R25, !PT ;  /* 0x0000001946287209 */ /* 0x000fe40007810000 */
[----:B------:R-:W-:Y:S02]  /*f180*/  ISETP.GT.AND P4, PT, R122, 0x70, P2 ;  /* 0x000000707a00780c */ /* 0x000fe40001784270 */
[----:B------:R-:W-:Y:S01]  /*f190*/  FMNMX.FTZ R25, R71, R40, !PT ;  /* 0x0000002847197209 */ /* 0x000fe20007810000 */
[----:B------:R-:W-:Y:S01]  /*f1a0*/  FFMA.FTZ R40, R57, UR41, -R84 ;  /* 0x0000002939287c23 */ /* 0x000fe20008010854 */
[----:B------:R-:W-:Y:S01]  /*f1b0*/  ISETP.LT.OR P4, PT, R123, 0x71, P4 ;  /* 0x000000717b00780c */ /* 0x000fe20002781670 */
[----:B------:R-:W-:Y:S01]  /*f1c0*/  MUFU.EX2 R142, R142 ;  /* 0x0000008e008e7308 */ /* 0x000fe20000000800 */
[----:B------:R-:W-:-:S02]  /*f1d0*/  FMNMX.FTZ R44, R74, R25, !PT ;  /* 0x000000194a2c7209 */ /* 0x000fc40007810000 */
[----:B------:R-:W-:Y:S02]  /*f1e0*/  FSEL R81, R81, -INF , !P4 ;  /* 0xff80000051517808 */ /* 0x000fe40006000000 */
[----:B------:R-:W-:Y:S02]  /*f1f0*/  FMNMX.FTZ R25, R75, R44, !PT ;  /* 0x0000002c4b197209 */ /* 0x000fe40007810000 */
[----:B------:R-:W-:Y:S01]  /*f200*/  ISETP.GT.AND P4, PT, R122, 0x71, P2 ;  /* 0x000000717a00780c */ /* 0x000fe20001784270 */
[----:B------:R-:W-:Y:S01]  /*f210*/  MUFU.EX2 R33, R33 ;  /* 0x0000002100217308 */ /* 0x000fe20000000800 */
[----:B------:R-:W-:Y:S02]  /*f220*/  FMNMX.FTZ R25, R20, R25, !PT ;  /* 0x0000001914197209 */ /* 0x000fe40007810000 */
[----:B------:R-:W-:Y:S02]  /*f230*/  ISETP.LT.OR P4, PT, R123, 0x72, P4 ;  /* 0x000000727b00780c */ /* 0x000fe40002781670 */
[----:B------:R-:W-:-:S02]  /*f240*/  FMNMX.FTZ R44, R78, R25, !PT ;  /* 0x000000194e2c7209 */ /* 0x000fc40007810000 */
[----:B------:R-:W-:Y:S01]  /*f250*/  ISETP.GT.AND P2, PT, R122, 0x79, P2 ;  /* 0x000000797a00780c */ /* 0x000fe20001744270 */
[----:B------:R-:W-:Y:S01]  /*f260*/  MUFU.EX2 R136, R136 ;  /* 0x0000008800887308 */ /* 0x000fe20000000800 */
[----:B------:R-:W-:Y:S01]  /*f270*/  FSEL R82, R82, -INF , !P4 ;  /* 0xff80000052527808 */ /* 0x000fe20006000000 */
[----:B------:R-:W-:Y:S01]  /*f280*/  FFMA.FTZ R122, R120, UR41, -R84 ;  /* 0x00000029787a7c23 */ /* 0x000fe20008010854 */
[----:B------:R-:W-:Y:S02]  /*f290*/  FMNMX.FTZ R25, R81, R44, !PT ;  /* 0x0000002c51197209 */ /* 0x000fe40007810000 */
[----:B------:R-:W-:Y:S02]  /*f2a0*/  ISETP.LT.OR P2, PT, R123, 0x7a, P2 ;  /* 0x0000007a7b00780c */ /* 0x000fe40001741670 */
[----:B------:R-:W-:Y:S01]  /*f2b0*/  FSEL R83, R83, -INF , !P5 ;  /* 0xff80000053537808 */ /* 0x000fe20006800000 */
[----:B------:R-:W-:Y:S01]  /*f2c0*/  MUFU.EX2 R36, R36 ;  /* 0x0000002400247308 */ /* 0x000fe20000000800 */
[----:B------:R-:W-:-:S02]  /*f2d0*/  FMNMX.FTZ R44, R82, R25, !PT ;  /* 0x00000019522c7209 */ /* 0x000fc40007810000 */
[----:B------:R-:W-:Y:S02]  /*f2e0*/  FSEL R85, R85, -INF , !P2 ;  /* 0xff80000055557808 */ /* 0x000fe40005000000 */
[----:B------:R-:W-:Y:S02]  /*f2f0*/  FMNMX.FTZ R44, R83, R44, !PT ;  /* 0x0000002c532c7209 */ /* 0x000fe40007810000 */
[----:B------:R-:W-:Y:S01]  /*f300*/  FSEL R57, R24, RZ, P3 ;  /* 0x000000ff18397208 */ /* 0x000fe20001800000 */
[----:B------:R-:W-:Y:S01]  /*f310*/  MUFU.EX2 R138, R138 ;  /* 0x0000008a008a7308 */ /* 0x000fe20000000800 */
[----:B------:R-:W-:Y:S01]  /*f320*/  FMNMX.FTZ R25, R85, R44, !PT ;  /* 0x0000002c55197209 */ /* 0x000fe20007810000 */
[--C-:B------:R-:W-:Y:S01]  /*f330*/  FFMA.FTZ R44, R65, UR41, -R84.reuse ;  /* 0x00000029412c7c23 */ /* 0x100fe20008010854 */
[----:B------:R-:W-:Y:S01]  /*f340*/  FFMA.FTZ R84, R121, UR41, -R84 ;  /* 0x0000002979547c23 */ /* 0x000fe20008010854 */
[----:B------:R-:W-:Y:S02]  /*f350*/  FADD.FTZ R57, -R57, R14 ;  /* 0x0000000e39397221 */ /* 0x000fe40000010100 */
[----:B------:R-:W0:Y:S02]  /*f360*/  SHFL.BFLY PT, R56, R25, 0x2, 0x1f ;  /* 0x0c401f0019387f89 */ /* 0x000e2400000e0000 */
[----:B------:R-:W-:Y:S01]  /*f370*/  FMUL.FTZ R14, R57, UR41 ;  /* 0x00000029390e7c20 */ /* 0x000fe20008410000 */
[----:B------:R-:W-:Y:S08]  /*f380*/  MUFU.EX2 R37, R37 ;  /* 0x0000002500257308 */ /* 0x000ff00000000800 */
[----:B------:R-:W1:Y:S08]  /*f390*/  MUFU.EX2 R14, R14 ;  /* 0x0000000e000e7308 */ /* 0x000e700000000800 */
[----:B------:R-:W-:Y:S01]  /*f3a0*/  MUFU.EX2 R132, R132 ;  /* 0x0000008400847308 */ /* 0x000fe20000000800 */
[----:B0-----:R-:W-:-:S07]  /*f3b0*/  FMNMX.FTZ R56, R25, R56, !PT ;  /* 0x0000003819387209 */ /* 0x001fce0007810000 */
[----:B------:R-:W-:Y:S01]  /*f3c0*/  MUFU.EX2 R40, R40 ;  /* 0x0000002800287308 */ /* 0x000fe20000000800 */
[----:B-1----:R-:W-:Y:S01]  /*f3d0*/  FFMA.FTZ R4, R14, R4, R148 ;  /* 0x000000040e047223 */ /* 0x002fe20000010094 */
[----:B------:R-:W0:Y:S01]  /*f3e0*/  SHFL.BFLY PT, R25, R56, 0x1, 0x1f ;  /* 0x0c201f0038197f89 */ /* 0x000e2200000e0000 */
[----:B------:R-:W-:Y:S01]  /*f3f0*/  F2FP.F16.F32.PACK_AB R148, R19, R148 ;  /* 0x000000941394723e */ /* 0x000fe200000000ff */
        /* <DEDUP_REMOVED lines=17> */
[----:B------:R-:W-:Y:S01]  /*f510*/  FMUL.FTZ R117, R117, R14 ;  /* 0x0000000e75757220 */ /* 0x000fe20000410000 */
[----:B------:R-:W-:-:S02]  /*f520*/  IMAD.MOV.U32 R14, RZ, RZ, R24 ;  /* 0x000000ffff0e7224 */ /* 0x000fc400078e0018 */
[----:B------:R-:W-:Y:S01]  /*f530*/  MUFU.EX2 R128, R128 ;  /* 0x0000008000807308 */ /* 0x000fe20000000800 */
[----:B0-----:R-:W-:-:S04]  /*f540*/  FMNMX.FTZ R25, R56, R25, !PT ;  /* 0x0000001938197209 */ /* 0x001fc80007810000 */
[C---:B------:R-:W-:Y:S01]  /*f550*/  FSETP.NEU.FTZ.AND P2, PT, R25.reuse, -INF , PT ;  /* 0xff8000001900780b */ /* 0x040fe20003f5d000 */
[----:B------:R-:W-:Y:S02]  /*f560*/  FMUL.FTZ R60, R25, UR41 ;  /* 0x00000029193c7c20 */ /* 0x000fe40008410000 */
[----:B------:R-:W-:Y:S03]  /*f570*/  MUFU.EX2 R44, R44 ;  /* 0x0000002c002c7308 */ /* 0x000fe60000000800 */
[----:B------:R-:W-:-:S05]  /*f580*/  FSEL R57, R60, RZ, P2 ;  /* 0x000000ff3c397208 */ /* 0x000fca0001000000 */
[----:B------:R-:W-:Y:S01]  /*f590*/  MUFU.EX2 R130, R130 ;  /* 0x0000008200827308 */ /* 0x000fe20000000800 */
[--C-:B------:R-:W-:Y:S01]  /*f5a0*/  FFMA.FTZ R149, R26, UR41, -R57.reuse ;  /* 0x000000291a957c23 */ /* 0x100fe20008010839 */
        /* <DEDUP_REMOVED lines=11> */
[----:B------:R-:W-:Y:S01]  /*f660*/  FADD.FTZ R43, R21, R4 ;  /* 0x00000004152b7221 */ /* 0x000fe20000010000 */
[----:B------:R-:W-:Y:S01]  /*f670*/  FSEL R4, R25, RZ, P2 ;  /* 0x000000ff19047208 */ /* 0x000fe20001000000 */
[--C-:B------:R-:W-:Y:S01]  /*f680*/  FFMA.FTZ R35, R47, UR41, -R57.reuse ;  /* 0x000000292f237c23 */ /* 0x100fe20008010839 */
[----:B------:R-:W-:Y:S01]  /*f690*/  FFMA.FTZ R147, R38, UR41, -R57 ;  /* 0x0000002926937c23 */ /* 0x000fe20008010839 */
[----:B------:R-:W-:Y:S01]  /*f6a0*/  FADD.FTZ R43, R144, R43 ;  /* 0x0000002b902b7221 */ /* 0x000fe20000010000 */
[----:B------:R-:W-:Y:S01]  /*f6b0*/  MUFU.EX2 R26, R26 ;  /* 0x0000001a001a7308 */ /* 0x000fe20000000800 */
[----:B------:R-:W-:Y:S01]  /*f6c0*/  FADD.FTZ R4, -R4, R15 ;  /* 0x0000000f04047221 */ /* 0x000fe20000010100 */
[----:B------:R-:W-:Y:S01]  /*f6d0*/  FFMA.FTZ R143, R46, UR41, -R57 ;  /* 0x000000292e8f7c23 */ /* 0x000fe20008010839 */
[----:B------:R-:W-:Y:S01]  /*f6e0*/  FADD.FTZ R43, R28, R43 ;  /* 0x0000002b1c2b7221 */ /* 0x000fe20000010000 */
[----:B------:R-:W-:Y:S01]  /*f6f0*/  @!P1 PRMT R46, RZ, 0x654, R16 ;  /* 0x00000654ff2e9816 */ /* 0x000fe20000000010 */
[----:B------:R-:W-:Y:S01]  /*f700*/  FMUL.FTZ R4, R4, UR41 ;  /* 0x0000002904047c20 */ /* 0x000fe20008410000 */
[----:B------:R-:W-:Y:S01]  /*f710*/  FFMA.FTZ R137, R50, UR41, -R57 ;  /* 0x0000002932897c23 */ /* 0x000fe20008010839 */
[----:B------:R-:W-:Y:S01]  /*f720*/  FADD.FTZ R42, R146, R43 ;  /* 0x0000002b922a7221 */ /* 0x000fe20000010000 */
[----:B------:R-:W-:Y:S01]  /*f730*/  MUFU.EX2 R151, R151 ;  /* 0x0000009700977308 */ /* 0x000fe20000000800 */
[----:B------:R0:W-:Y:S01]  /*f740*/  @!P1 SYNCS.ARRIVE.TRANS64.RED.A1T0 RZ, [R46+URZ], RZ ;  /* 0x000000ff2eff99a7 */ /* 0x0001e2000810043f */
[--C-:B------:R-:W-:Y:S01]  /*f750*/  FFMA.FTZ R38, R51, UR41, -R57.reuse ;  /* 0x0000002933267c23 */ /* 0x100fe20008010839 */
[----:B------:R-:W-:Y:S01]  /*f760*/  FADD.FTZ R43, R29, R42 ;  /* 0x0000002a1d2b7221 */ /* 0x000fe20000010000 */
[--C-:B------:R-:W-:Y:S01]  /*f770*/  FFMA.FTZ R139, R54, UR41, -R57.reuse ;  /* 0x00000029368b7c23 */ /* 0x100fe20008010839 */
[--C-:B------:R-:W-:Y:S01]  /*f780*/  FFMA.FTZ R39, R55, UR41, -R57.reuse ;  /* 0x0000002937277c23 */ /* 0x100fe20008010839 */
[----:B------:R-:W-:Y:S01]  /*f790*/  FFMA.FTZ R133, R58, UR41, -R57 ;  /* 0x000000293a857c23 */ /* 0x000fe20008010839 */
[----:B------:R-:W-:Y:S01]  /*f7a0*/  FADD.FTZ R43, R140, R43 ;  /* 0x0000002b8c2b7221 */ /* 0x000fe20000010000 */
[----:B------:R-:W1:Y:S01]  /*f7b0*/  MUFU.EX2 R15, R4 ;  /* 0x00000004000f7308 */ /* 0x000e620000000800 */
[----:B------:R-:W-:Y:S01]  /*f7c0*/  FFMA.FTZ R16, R59, UR41, -R57 ;  /* 0x000000293b107c23 */ /* 0x000fe20008010839 */
[----:B------:R-:W-:Y:S01]  /*f7d0*/  F2FP.F16.F32.PACK_AB R150, R21, R150 ;  /* 0x000000961596723e */ /* 0x000fe200000000ff */
[----:B------:R-:W-:Y:S01]  /*f7e0*/  FADD.FTZ R43, R32, R43 ;  /* 0x0000002b202b7221 */ /* 0x000fe20000010000 */
[--C-:B------:R-:W-:Y:S01]  /*f7f0*/  FFMA.FTZ R135, R62, UR41, -R57.reuse ;  /* 0x000000293e877c23 */ /* 0x100fe20008010839 */
[----:B------:R-:W-:Y:S01]  /*f800*/  F2FP.F16.F32.PACK_AB R144, R28, R144 ;  /* 0x000000901c90723e */ /* 0x000fe200000000ff */
[----:B------:R-:W-:Y:S01]  /*f810*/  FFMA.FTZ R129, R66, UR41, -R57 ;  /* 0x0000002942817c23 */ /* 0x000fe20008010839 */
[----:B------:R-:W-:Y:S01]  /*f820*/  FADD.FTZ R42, R142, R43 ;  /* 0x0000002b8e2a7221 */ /* 0x000fe20000010000 */
[----:B------:R-:W3:Y:S01]  /*f830*/  MUFU.EX2 R27, R27 ;  /* 0x0000001b001b7308 */ /* 0x000ee20000000800 */
[----:B------:R-:W-:Y:S01]  /*f840*/  F2FP.F16.F32.PACK_AB R140, R32, R140 ;  /* 0x0000008c208c723e */ /* 0x000fe200000000ff */
[--C-:B------:R-:W-:Y:S01]  /*f850*/  FFMA.FTZ R67, R67, UR41, -R57.reuse ;  /* 0x0000002943437c23 */ /* 0x100fe20008010839 */
[----:B------:R-:W-:Y:S01]  /*f860*/  FADD.FTZ R47, R33, R42 ;  /* 0x0000002a212f7221 */ /* 0x000fe20000010000 */
[----:B------:R-:W-:Y:S01]  /*f870*/  F2FP.F16.F32.PACK_AB R146, R29, R146 ;  /* 0x000000921d92723e */ /* 0x000fe200000000ff */
[--C-:B------:R-:W-:Y:S01]  /*f880*/  FFMA.FTZ R131, R70, UR41, -R57.reuse ;  /* 0x0000002946837c23 */ /* 0x100fe20008010839 */
[----:B------:R-:W-:Y:S01]  /*f890*/  FFMA.FTZ R71, R71, UR41, -R57 ;  /* 0x0000002947477c23 */ /* 0x000fe20008010839 */
[----:B------:R-:W-:Y:S01]  /*f8a0*/  FADD.FTZ R47, R136, R47 ;  /* 0x0000002f882f7221 */ /* 0x000fe20000010000 */
[----:B------:R-:W4:Y:S01]  /*f8b0*/  MUFU.EX2 R145, R145 ;  /* 0x0000009100917308 */ /* 0x000f220000000800 */
[----:B-1----:R-:W-:Y:S01]  /*f8c0*/  FFMA.FTZ R43, R15, R3, R149 ;  /* 0x000000030f2b7223 */ /* 0x002fe20000010095 */
[----:B------:R-:W-:Y:S01]  /*f8d0*/  FFMA.FTZ R3, R63, UR41, -R57 ;  /* 0x000000293f037c23 */ /* 0x000fe20008010839 */
[C---:B------:R-:W-:Y:S01]  /*f8e0*/  FADD.FTZ R47, R36.reuse, R47 ;  /* 0x0000002f242f7221 */ /* 0x040fe20000010000 */
[----:B------:R-:W-:Y:S01]  /*f8f0*/  F2FP.F16.F32.PACK_AB R136, R36, R136 ;  /* 0x000000882488723e */ /* 0x000fe200000000ff */
[----:B------:R-:W-:Y:S01]  /*f900*/  FADD.FTZ R4, R26, R43 ;  /* 0x0000002b1a047221 */ /* 0x000fe20000010000 */
[----:B------:R-:W-:Y:S01]  /*f910*/  FFMA.FTZ R125, R74, UR41, -R57 ;  /* 0x000000294a7d7c23 */ /* 0x000fe20008010839 */
[----:B------:R-:W-:Y:S01]  /*f920*/  FADD.FTZ R42, R138, R47 ;  /* 0x0000002f8a2a7221 */ /* 0x000fe20000010000 */
[----:B------:R-:W1:Y:S01]  /*f930*/  MUFU.EX2 R30, R30 ;  /* 0x0000001e001e7308 */ /* 0x000e620000000800 */
[----:B------:R-:W-:Y:S01]  /*f940*/  FADD.FTZ R4, R151, R4 ;  /* 0x0000000497047221 */ /* 0x000fe20000010000 */
[--C-:B------:R-:W-:Y:S01]  /*f950*/  FFMA.FTZ R75, R75, UR41, -R57.reuse ;  /* 0x000000294b4b7c23 */ /* 0x100fe20008010839 */
[----:B------:R-:W-:Y:S01]  /*f960*/  FADD.FTZ R47, R37, R42 ;  /* 0x0000002a252f7221 */ /* 0x000fe20000010000 */
[--C-:B------:R-:W-:Y:S01]  /*f970*/  FFMA.FTZ R78, R78, UR41, -R57.reuse ;  /* 0x000000294e4e7c23 */ /* 0x100fe20008010839 */
[----:B---3--:R-:W-:Y:S01]  /*f980*/  FADD.FTZ R4, R27, R4 ;  /* 0x000000041b047221 */ /* 0x008fe20000010000 */
[----:B------:R-:W-:Y:S01]  /*f990*/  FFMA.FTZ R81, R81, UR41, -R57 ;  /* 0x0000002951517c23 */ /* 0x000fe20008010839 */
[----:B------:R-:W-:Y:S01]  /*f9a0*/  FADD.FTZ R47, R132, R47 ;  /* 0x0000002f842f7221 */ /* 0x000fe20000010000 */
[----:B------:R-:W3:Y:S01]  /*f9b0*/  MUFU.EX2 R147, R147 ;  /* 0x0000009300937308 */ /* 0x000ee20000000800 */
[----:B----4-:R-:W-:Y:S01]  /*f9c0*/  FADD.FTZ R43, R145, R4 ;  /* 0x00000004912b7221 */ /* 0x010fe20000010000 */
[----:B------:R-:W-:Y:S01]  /*f9d0*/  FFMA.FTZ R4, R20, UR41, -R57 ;  /* 0x0000002914047c23 */ /* 0x000fe20008010839 */
[----:B------:R-:W-:Y:S01]  /*f9e0*/  FADD.FTZ R47, R40, R47 ;  /* 0x0000002f282f7221 */ /* 0x000fe20000010000 */
[--C-:B------:R-:W-:Y:S01]  /*f9f0*/  FFMA.FTZ R82, R82, UR41, -R57.reuse ;  /* 0x0000002952527c23 */ /* 0x100fe20008010839 */
[--C-:B------:R-:W-:Y:S01]  /*fa00*/  FFMA.FTZ R83, R83, UR41, -R57.reuse ;  /* 0x0000002953537c23 */ /* 0x100fe20008010839 */
[----:B------:R-:W-:Y:S01]  /*fa10*/  FFMA.FTZ R57, R85, UR41, -R57 ;  /* 0x0000002955397c23 */ /* 0x000fe20008010839 */
[----:B0-----:R-:W-:Y:S01]  /*fa20*/  FADD.FTZ R46, R134, R47 ;  /* 0x0000002f862e7221 */ /* 0x001fe20000010000 */
[----:B------:R-:W0:Y:S01]  /*fa30*/  MUFU.EX2 R31, R31 ;  /* 0x0000001f001f7308 */ /* 0x000e220000000800 */
[----:B-1----:R-:W-:Y:S01]  /*fa40*/  FADD.FTZ R42, R30, R43 ;  /* 0x0000002b1e2a7221 */ /* 0x002fe20000010000 */
[----:B------:R-:W-:Y:S01]  /*fa50*/  F2FP.F16.F32.PACK_AB R132, R40, R132 ;  /* 0x000000842884723e */ /* 0x000fe200000000ff */
[----:B------:R-:W-:Y:S01]  /*fa60*/  FADD.FTZ R47, R41, R46 ;  /* 0x0000002e292f7221 */ /* 0x000fe20000010000 */
[----:B--2---:R-:W-:Y:S01]  /*fa70*/  ISETP.GT.AND P2, PT, R0, R86, PT ;  /* 0x000000560000720c */ /* 0x004fe20003f44270 */
[-C--:B------:R-:W-:Y:S01]  /*fa80*/  FMUL.FTZ R90, R90, R15.reuse ;  /* 0x0000000f5a5a7220 */ /* 0x080fe20000410000 */
[-C--:B------:R-:W-:Y:S01]  /*fa90*/  FMUL.FTZ R91, R91, R15.reuse ;  /* 0x0000000f5b5b7220 */ /* 0x080fe20000410000 */
[----:B------:R-:W-:Y:S01]  /*faa0*/  FADD.FTZ R47, R128, R47 ;  /* 0x0000002f802f7221 */ /* 0x000fe20000010000 */
[----:B------:R-:W1:Y:S01]  /*fab0*/  MUFU.EX2 R141, R141 ;  /* 0x0000008d008d7308 */ /* 0x000e620000000800 */
[----:B---3--:R-:W-:Y:S01]  /*fac0*/  FADD.FTZ R42, R147, R42 ;  /* 0x0000002a932a7221 */ /* 0x008fe20000010000 */
[-C--:B------:R-:W-:Y:S01]  /*fad0*/  FMUL.FTZ R94, R94, R15.reuse ;  /* 0x0000000f5e5e7220 */ /* 0x080fe20000410000 */
[----:B------:R-:W-:Y:S01]  /*fae0*/  FADD.FTZ R47, R44, R47 ;  /* 0x0000002f2c2f7221 */ /* 0x000fe20000010000 */
[-C--:B------:R-:W-:Y:S01]  /*faf0*/  FMUL.FTZ R95, R95, R15.reuse ;  /* 0x0000000f5f5f7220 */ /* 0x080fe20000410000 */
[-C--:B------:R-:W-:Y:S01]  /*fb00*/  FMUL.FTZ R98, R98, R15.reuse ;  /* 0x0000000f62627220 */ /* 0x080fe20000410000 */
[-C--:B------:R-:W-:Y:S01]  /*fb10*/  FMUL.FTZ R99, R99, R15.reuse ;  /* 0x0000000f63637220 */ /* 0x080fe20000410000 */
[----:B------:R-:W-:Y:S01]  /*fb20*/  FADD.FTZ R46, R130, R47 ;  /* 0x0000002f822e7221 */ /* 0x000fe20000010000 */
[----:B------:R-:W2:Y:S01]  /*fb30*/  MUFU.EX2 R34, R34 ;  /* 0x0000002200227308 */ /* 0x000ea20000000800 */
[----:B0-----:R-:W-:Y:S01]  /*fb40*/  FADD.FTZ R42, R31, R42 ;  /* 0x0000002a1f2a7221 */ /* 0x001fe20000010000 */
[-C--:B------:R-:W-:Y:S01]  /*fb50*/  FMUL.FTZ R102, R102, R15.reuse ;  /* 0x0000000f66667220 */ /* 0x080fe20000410000 */
[-C--:B------:R-:W-:Y:S01]  /*fb60*/  FMUL.FTZ R103, R103, R15.reuse ;  /* 0x0000000f67677220 */ /* 0x080fe20000410000 */
        /* <DEDUP_REMOVED lines=9> */
[----:B------:R-:W-:Y:S01]  /*fc00*/  FMUL.FTZ R119, R119, R15 ;  /* 0x0000000f77777220 */ /* 0x000fe20000410000 */
[----:B------:R-:W-:Y:S01]  /*fc10*/  F2FP.F16.F32.PACK_AB R142, R33, R142 ;  /* 0x0000008e218e723e */ /* 0x000fe200000000ff */
[----:B------:R-:W-:Y:S01]  /*fc20*/  VIADD R0, R0, 0xffffffff ;  /* 0xffffffff00007836 */ /* 0x000fe20000000000 */
[----:B------:R-:W1:Y:S01]  /*fc30*/  MUFU.EX2 R35, R35 ;  /* 0x0000002300237308 */ /* 0x000e620000000800 */
[----:B--2---:R-:W-:Y:S01]  /*fc40*/  FADD.FTZ R42, R34, R43 ;  /* 0x0000002b222a7221 */ /* 0x004fe20000010000 */
[----:B------:R-:W-:Y:S01]  /*fc50*/  F2FP.F16.F32.PACK_AB R138, R37, R138 ;  /* 0x0000008a258a723e */ /* 0x000fe200000000ff */
[----:B------:R-:W-:Y:S01]  /*fc60*/  IMAD.MOV.U32 R15, RZ, RZ, R25 ;  /* 0x000000ffff0f7224 */ /* 0x000fe200078e0019 */
[----:B------:R-:W-:-:S02]  /*fc70*/  F2FP.F16.F32.PACK_AB R134, R41, R134 ;  /* 0x000000862986723e */ /* 0x000fc400000000ff */
[----:B------:R-:W-:Y:S02]  /*fc80*/  F2FP.F16.F32.PACK_AB R128, R44, R128 ;  /* 0x000000802c80723e */ /* 0x000fe400000000ff */
[----:B------:R-:W2:Y:S01]  /*fc90*/  MUFU.EX2 R45, R45 ;  /* 0x0000002d002d7308 */ /* 0x000ea20000000800 */
[----:B0-----:R-:W-:Y:S01]  /*fca0*/  FADD.FTZ R42, R143, R42 ;  /* 0x0000002a8f2a7221 */ /* 0x001fe20000010000 */
[----:B------:R-:W-:Y:S02]  /*fcb0*/  F2FP.F16.F32.PACK_AB R149, R26, R149 ;  /* 0x000000951a95723e */ /* 0x000fe400000000ff */
[----:B------:R-:W-:Y:S02]  /*fcc0*/  F2FP.F16.F32.PACK_AB R151, R27, R151 ;  /* 0x000000971b97723e */ /* 0x000fe400000000ff */
[----:B------:R-:W-:Y:S02]  /*fcd0*/  F2FP.F16.F32.PACK_AB R145, R30, R145 ;  /* 0x000000911e91723e */ /* 0x000fe400000000ff */
[----:B------:R-:W0:Y:S01]  /*fce0*/  MUFU.EX2 R137, R137 ;  /* 0x0000008900897308 */ /* 0x000e220000000800 */
[----:B-1----:R-:W-:Y:S01]  /*fcf0*/  FADD.FTZ R42, R35, R42 ;  /* 0x0000002a232a7221 */ /* 0x002fe20000010000 */
[----:B------:R-:W-:-:S02]  /*fd00*/  F2FP.F16.F32.PACK_AB R147, R31, R147 ;  /* 0x000000931f93723e */ /* 0x000fc400000000ff */
[----:B------:R-:W-:Y:S02]  /*fd10*/  F2FP.F16.F32.PACK_AB R141, R34, R141 ;  /* 0x0000008d228d723e */ /* 0x000fe400000000ff */
[----:B------:R-:W-:Y:S02]  /*fd20*/  F2FP.F16.F32.PACK_AB R143, R35, R143 ;  /* 0x0000008f238f723e */ /* 0x000fe400000000ff */
        /* <DEDUP_REMOVED lines=29> */
[----:B------:R-:W-:Y:S01]  /*ff00*/  F2FP.F16.F32.PACK_AB R133, R16, R133 ;  /* 0x000000851085723e */ /* 0x000fe200000000ff */
[----:B------:R-:W-:-:S05]  /*ff10*/  IMAD.MOV.U32 R16, RZ, RZ, R152 ;  /* 0x000000ffff107224 */ /* 0x000fca00078e0098 */
        /* <DEDUP_REMOVED lines=11> */
[----:B0-----:R-:W-:-:S07]  /*ffd0*/  F2FP.F16.F32.PACK_AB R122, R56, R122 ;  /* 0x0000007a387a723e */ /* 0x001fce00000000ff */
[----:B------:R-:W0:Y:S08]  /*ffe0*/  MUFU.EX2 R131, R131 ;  /* 0x0000008300837308 */ /* 0x000e300000000800 */
[----:B------:R-:W3:Y:S08]  /*fff0*/  MUFU.EX2 R19, R71 ;  /* 0x0000004700137308 */ /* 0x000ef00000000800 */
[----:B------:R4:W-:Y:S08]  /*10000*/  MUFU.EX2 R127, R4 ;  /* 0x00000004007f7308 */ /* 0x0009f00000000800 */
[----:B------:R-:W5:Y:S01]  /*10010*/  MUFU.EX2 R125, R125 ;  /* 0x0000007d007d7308 */ /* 0x000f620000000800 */
[----:B----4-:R-:W-:Y:S01]  /*10020*/  FADD.FTZ R4, R56, R21 ;  /* 0x0000001538047221 */ /* 0x010fe20000010000 */
[----:B-1----:R-:W-:Y:S01]  /*10030*/  FADD.FTZ R21, R129, R32 ;  /* 0x0000002081157221 */ /* 0x002fe20000010000 */
[----:B--2---:R-:W-:-:S03]  /*10040*/  F2FP.F16.F32.PACK_AB R129, R20, R129 ;  /* 0x000000811481723e */ /* 0x004fc600000000ff */
[----:B------:R-:W-:Y:S02]  /*10050*/  FADD.FTZ R32, R20, R21 ;  /* 0x0000001514207221 */ /* 0x000fe40000010000 */
[----:B------:R-:W1:Y:S02]  /*10060*/  MUFU.EX2 R28, R75 ;  /* 0x0000004b001c7308 */ /* 0x000e640000000800 */
[----:B0-----:R-:W-:Y:S01]  /*10070*/  FADD.FTZ R32, R131, R32 ;  /* 0x0000002083207221 */ /* 0x001fe20000010000 */
[----:B---3--:R-:W-:-:S03]  /*10080*/  F2FP.F16.F32.PACK_AB R131, R19, R131 ;  /* 0x000000831383723e */ /* 0x008fc600000000ff */
[----:B------:R-:W-:Y:S01]  /*10090*/  FADD.FTZ R32, R19, R32 ;  /* 0x0000002013207221 */ /* 0x000fe20000010000 */
[----:B------:R-:W-:Y:S01]  /*100a0*/  IMAD.MOV.U32 R19, RZ, RZ, R153 ;  /* 0x000000ffff137224 */ /* 0x000fe200078e0099 */
[----:B------:R-:W0:Y:S02]  /*100b0*/  MUFU.EX2 R78, R78 ;  /* 0x0000004e004e7308 */ /* 0x000e240000000800 */
[----:B-----5:R-:W-:-:S06]  /*100c0*/  FADD.FTZ R21, R125, R32 ;  /* 0x000000207d157221 */ /* 0x020fcc0000010000 */
[----:B------:R-:W2:Y:S01]  /*100d0*/  MUFU.EX2 R36, R81 ;  /* 0x0000005100247308 */ /* 0x000ea20000000800 */
[C---:B-1----:R-:W-:Y:S01]  /*100e0*/  FADD.FTZ R32, R28.reuse, R21 ;  /* 0x000000151c207221 */ /* 0x042fe20000010000 */
[----:B------:R-:W-:-:S03]  /*100f0*/  F2FP.F16.F32.PACK_AB R125, R28, R125 ;  /* 0x0000007d1c7d723e */ /* 0x000fc600000000ff */
[----:B------:R-:W-:-:S03]  /*10100*/  FADD.FTZ R21, R127, R32 ;  /* 0x000000207f157221 */ /* 0x000fc60000010000 */
[----:B------:R-:W1:Y:S01]  /*10110*/  MUFU.EX2 R82, R82 ;  /* 0x0000005200527308 */ /* 0x000e620000000800 */
[C---:B0-----:R-:W-:Y:S01]  /*10120*/  FADD.FTZ R21, R78.reuse, R21 ;  /* 0x000000154e157221 */ /* 0x041fe20000010000 */
[----:B------:R-:W-:-:S06]  /*10130*/  F2FP.F16.F32.PACK_AB R127, R78, R127 ;  /* 0x0000007f4e7f723e */ /* 0x000fcc00000000ff */
[----:B------:R-:W0:Y:S01]  /*10140*/  MUFU.EX2 R40, R83 ;  /* 0x0000005300287308 */ /* 0x000e220000000800 */
[----:B--2---:R-:W-:-:S07]  /*10150*/  FADD.FTZ R21, R36, R21 ;  /* 0x0000001524157221 */ /* 0x004fce0000010000 */
[----:B------:R-:W2:Y:S01]  /*10160*/  MUFU.EX2 R57, R57 ;  /* 0x0000003900397308 */ /* 0x000ea20000000800 */
[C---:B-1----:R-:W-:Y:S01]  /*10170*/  FADD.FTZ R21, R82.reuse, R21 ;  /* 0x0000001552157221 */ /* 0x042fe20000010000 */
[----:B------:R-:W-:-:S03]  /*10180*/  F2FP.F16.F32.PACK_AB R121, R82, R36 ;  /* 0x000000245279723e */ /* 0x000fc600000000ff */
[----:B0-----:R-:W-:-:S04]  /*10190*/  FADD.FTZ R21, R40, R21 ;  /* 0x0000001528157221 */ /* 0x001fc80000010000 */
[C---:B--2---:R-:W-:Y:S01]  /*101a0*/  FADD.FTZ R3, R57.reuse, R21 ;  /* 0x0000001539037221 */ /* 0x044fe20000010000 */
[----:B------:R-:W-:Y:S01]  /*101b0*/  F2FP.F16.F32.PACK_AB R123, R57, R40 ;  /* 0x00000028397b723e */ /* 0x000fe200000000ff */
[----:B------:R-:W-:Y:S06]  /*101c0*/  @P2 BRA `(.L_x_1252) ;  /* 0xffffffc800402947 */ /* 0x000fec000383ffff */
[----:B------:R-:W-:Y:S01]  /*101d0*/  IMAD.MOV.U32 R15, RZ, RZ, R25 ;  /* 0x000000ffff0f7224 */ /* 0x000fe200078e0019 */
[----:B------:R-:W-:Y:S01]  /*101e0*/  MOV R16, R152 ;  /* 0x0000009800107202 */ /* 0x000fe20000000f00 */
[----:B------:R-:W-:Y:S02]  /*101f0*/  IMAD.MOV.U32 R14, RZ, RZ, R24 ;  /* 0x000000ffff0e7224 */ /* 0x000fe400078e0018 */
[----:B------:R-:W-:-:S07]  /*10200*/  IMAD.MOV.U32 R19, RZ, RZ, R153 ;  /* 0x000000ffff137224 */ /* 0x000fce00078e0099 */
.L_x_1234:
[----:B------:R-:W2:Y:S01]  /*10210*/  LDL R21, [R1+0x24] ;  /* 0x0000240001157983 */ /* 0x000ea20000100800 */
[----:B------:R-:W0:Y:S01]  /*10220*/  LDC R26, c[0x0][0x9e4] ;  /* 0x00027900ff1a7b82 */ /* 0x000e220000000800 */
[----:B------:R-:W-:Y:S02]  /*10230*/  ULDC UR8, c[0x0][0x9dc] ;  /* 0x0002770000087ab9 */ /* 0x000fe40000000800 */
[----:B------:R-:W2:Y:S04]  /*10240*/  LDL R5, [R1+0x20] ;  /* 0x0000200001057983 */ /* 0x000ea80000100800 */
[----:B------:R-:W3:Y:S01]  /*10250*/  LDL.LU R20, [R1+0x14] ;  /* 0x0000140001147983 */ /* 0x000ee20000300800 */
[----:B0-----:R-:W-:Y:S02]  /*10260*/  ISETP.GE.AND P5, PT, R26, 0x1, PT ;  /* 0x000000011a00780c */ /* 0x001fe40003fa6270 */
[----:B--2---:R-:W-:-:S05]  /*10270*/  IADD3 R5, R5, 0xc0, -R21 ;  /* 0x000000c005057810 */ /* 0x004fca0007ffe815 */
[----:B---3--:R-:W-:-:S04]  /*10280*/  IMAD R5, R20, 0xc0, R5 ;  /* 0x000000c014057824 */ /* 0x008fc800078e0205 */
[----:B------:R-:W-:Y:S02]  /*10290*/  VIADD R20, R5, -UR8 ;  /* 0x8000000805147c36 */ /* 0x000fe40008000000 */
[----:B------:R-:W-:Y:S05]  /*102a0*/  @!P5 BRA `(.L_x_1253) ;  /* 0x000000000044d947 */ /* 0x000fea0003800000 */
        /* <DEDUP_REMOVED lines=10> */
.L_x_1255:
[----:B------:R-:W-:-:S13]  /*10350*/  ISETP.NE.AND P2, PT, R26, 0x1, PT ;  /* 0x000000011a00780c */ /* 0x000fda0003f45270 */
[----:B------:R-:W0:Y:S02]  /*10360*/  @P2 LDC.64 R24, c[0x0][0x9e8] ;  /* 0x00027a00ff182b82 */ /* 0x000e240000000a00 */
[----:B0-----:R-:W-:-:S05]  /*10370*/  @P2 IMAD.HI.U32 R24, R5, R24, RZ ;  /* 0x0000001805182227 */ /* 0x001fca00078e00ff */
[----:B------:R-:W-:-:S07]  /*10380*/  @P2 SHF.R.U32.HI R5, RZ, R25, R24 ;  /* 0x00000019ff052219 */ /* 0x000fce0000011618 */
.L_x_1256:
[----:B------:R-:W-:Y:S05]  /*10390*/  BSYNC B0 ;  /* 0x0000000000007941 */ /* 0x000fea0003800000 */
.L_x_1254:
[----:B------:R-:W-:-:S05]  /*103a0*/  IMAD R5, R5, R26, RZ ;  /* 0x0000001a05057224 */ /* 0x000fca00078e02ff */
[----:B------:R-:W-:-:S07]  /*103b0*/  VIMNMX R20, R20, R5, !PT ;  /* 0x0000000514147248 */ /* 0x000fce0007fe0100 */
.L_x_1253:
[----:B------:R-:W2:Y:S01]  /*103c0*/  LDL R21, [R1+0x18] ;  /* 0x0000180001157983 */ /* 0x000ea20000100800 */
[----:B------:R-:W-:-:S05]  /*103d0*/  VIADD R20, R20, 0x7f ;  /* 0x0000007f14147836 */ /* 0x000fca0000000000 */
[----:B------:R-:W-:-:S04]  /*103e0*/  SHF.R.S32.HI R5, RZ, 0x1f, R20 ;  /* 0x0000001fff057819 */ /* 0x000fc80000011414 */
[----:B------:R-:W-:-:S04]  /*103f0*/  LEA.HI R5, R5, R20, RZ, 0x7 ;  /* 0x0000001405057211 */ /* 0x000fc800078f38ff */
[----:B------:R-:W-:-:S04]  /*10400*/  SHF.R.S32.HI R5, RZ, 0x7, R5 ;  /* 0x00000007ff057819 */ /* 0x000fc80000011405 */
[----:B--2---:R-:W-:-:S04]  /*10410*/  VIMNMX R21, R21, R5, !PT ;  /* 0x0000000515157248 */ /* 0x004fc80007fe0100 */
[----:B------:R-:W-:Y:S01]  /*10420*/  ISETP.GE.AND P2, PT, R0, R21, PT ;  /* 0x000000150000720c */ /* 0x000fe20003f46270 */
[----:B------:R0:W-:-:S12]  /*10430*/  STL [R1+0x4], R21 ;  /* 0x0000041501007387 */ /* 0x0001d80000100800 */
[----:B0-----:R-:W-:Y:S05]  /*10440*/  @!P2 BRA `(.L_x_1257) ;  /* 0x0000002400c0a947 */ /* 0x001fea0003800000 */
[----:B------:R-:W-:Y:S02]  /*10450*/  IMAD.MOV.U32 R23, RZ, RZ, R15 ;  /* 0x000000ffff177224 */ /* 0x000fe400078e000f */
[----:B------:R-:W-:Y:S02]  /*10460*/  IMAD.MOV.U32 R5, RZ, RZ, R14 ;  /* 0x000000ffff057224 */ /* 0x000fe400078e000e */
[----:B------:R-:W-:Y:S02]  /*10470*/  IMAD.MOV.U32 R20, RZ, RZ, R19 ;  /* 0x000000ffff147224 */ /* 0x000fe400078e0013 */
[----:B------:R-:W-:-:S07]  /*10480*/  IMAD.MOV.U32 R152, RZ, RZ, R16 ;  /* 0x000000ffff987224 */ /* 0x000fce00078e0010 */
.L_x_1267:
[----:B------:R-:W2:Y:S01]  /*10490*/  LDL R14, [R1+0x10] ;  /* 0x00001000010e7983 */ /* 0x000ea20000100800 */
[----:B------:R-:W-:Y:S01]  /*104a0*/  VIADD R16, R152, 0x1 ;  /* 0x0000000198107836 */ /* 0x000fe20000000000 */
[----:B------:R-:W-:Y:S05]  /*104b0*/  YIELD ;  /* 0x0000000000007946 */ /* 0x000fea0003800000 */
[----:B------:R-:W-:-:S04]  /*104c0*/  ISETP.NE.AND P3, PT, R16, 0x2, PT ;  /* 0x000000021000780c */ /* 0x000fc80003f65270 */
[----:B------:R-:W-:Y:S02]  /*104d0*/  SEL R19, RZ, 0x1, P3 ;  /* 0x00000001ff137807 */ /* 0x000fe40001800000 */
[----:B------:R-:W-:Y:S02]  /*104e0*/  SEL R16, R16, RZ, P3 ;  /* 0x000000ff10107207 */ /* 0x000fe40001800000 */
[----:B------:R-:W-:Y:S02]  /*104f0*/  LOP3.LUT R19, R20, R19, RZ, 0x3c, !PT ;  /* 0x0000001314137212 */ /* 0x000fe400078e3cff */
[----:B--2---:R-:W-:-:S13]  /*10500*/  ISETP.NE.AND P2, PT, R14, RZ, PT ;  /* 0x000000ff0e00720c */ /* 0x004fda0003f45270 */
[----:B------:R-:W-:Y:S05]  /*10510*/  @P2 BRA `(.L_x_1258) ;  /* 0x0000000000302947 */ /* 0x000fea0003800000 */
[----:B------:R-:W-:Y:S05]  /*10520*/  @!P0 BRA `(.L_x_1259) ;  /* 0x0000000000048947 */ /* 0x000fea0003800000 */
[----:B------:R-:W-:Y:S01]  /*10530*/  BPT.TRAP 0x1 ;  /* 0x000000040000795c */ /* 0x000fe20000300000 */
.L_x_1259:
[----:B------:R-:W-:Y:S01]  /*10540*/  IMAD R14, R16, 0x8, R2 ;  /* 0x00000008100e7824 */ /* 0x000fe200078e0202 */
[----:B------:R-:W-:-:S04]  /*10550*/  SHF.L.U32 R15, R19, 0x1f, RZ ;  /* 0x0000001f130f7819 */ /* 0x000fc800000006ff */
[----:B------:R0:W1:Y:S01]  /*10560*/  SYNCS.PHASECHK.TRANS64.TRYWAIT P3, [R14+URZ+0x16830], R15 ;  /* 0x0168300f0e0075a7 */ /* 0x000062000806017f */
[----:B------:R-:W-:Y:S05]  /*10570*/  @!P0 BRA `(.L_x_1260) ;  /* 0x0000000000048947 */ /* 0x000fea0003800000 */
[----:B------:R-:W-:Y:S01]  /*10580*/  BPT.TRAP 0x1 ;  /* 0x000000040000795c */ /* 0x000fe20000300000 */
.L_x_1260:
[----:B------:R-:W-:Y:S04]  /*10590*/  BSSY B0, `(.L_x_1258) ;  /* 0x0000004000007945 */ /* 0x000fe80003800000 */
[----:B-1----:R-:W-:Y:S05]  /*105a0*/  @P3 BRA `(.L_x_1261) ;  /* 0x0000000000083947 */ /* 0x002fea0003800000 */
[----:B------:R-:W1:Y:S02]  /*105b0*/  SYNCS.PHASECHK.TRANS64.TRYWAIT P3, [R14+URZ+0x16830], R15 ;  /* 0x0168300f0e0075a7 */ /* 0x000e64000806017f */
[----:B-1----:R-:W-:Y:S05]  /*105c0*/  @!P3 BRA `(.L_x_1262) ;  /* 0x000000e000e0b947 */ /* 0x002fea0003800000 */
.L_x_1261:
[----:B------:R-:W-:Y:S05]  /*105d0*/  BSYNC B0 ;  /* 0x0000000000007941 */ /* 0x000fea0003800000 */
.L_x_1258:
[----:B01----:R-:W2:Y:S01]  /*105e0*/  LDL R14, [R1+0xc] ;  /* 0x00000c00010e7983 */ /* 0x003ea20000100800 */
[----:B------:R-:W0:Y:S01]  /*105f0*/  S2R R21, SR_TID.X ;  /* 0x0000000000157919 */ /* 0x000e220000002100 */
[----:B------:R-:W-:Y:S05]  /*10600*/  WARPSYNC.ALL ;  /* 0x0000000000007948 */ /* 0x000fea0003800000 */
[----:B------:R-:W-:Y:S01]  /*10610*/  IMAD.MOV.U32 R15, RZ, RZ, 0x40000040 ;  /* 0x40000040ff0f7424 */ /* 0x000fe200078e00ff */
[----:B0-----:R-:W-:-:S05]  /*10620*/  SHF.R.U32.HI R21, RZ, 0x7, R21 ;  /* 0x00000007ff157819 */ /* 0x001fca0000011615 */
[----:B------:R-:W-:Y:S01]  /*10630*/  VIADD R21, R21, 0x8 ;  /* 0x0000000815157836 */ /* 0x000fe20000000000 */
[----:B------:R-:W-:Y:S01]  /*10640*/  R2UR UR8, R6 ;  /* 0x00000000060872ca */ /* 0x000fe200000e0000 */
[----:B------:R-:W-:Y:S01]  /*10650*/  IMAD.MOV.U32 R25, RZ, RZ, 0x40000040 ;  /* 0x40000040ff197424 */ /* 0x000fe200078e00ff */
[----:B------:R-:W-:Y:S01]  /*10660*/  R2UR UR9, R7 ;  /* 0x00000000070972ca */ /* 0x000fe200000e0000 */
[----:B------:R-:W-:Y:S01]  /*10670*/  IMAD.MOV.U32 R27, RZ, RZ, 0x40000040 ;  /* 0x40000040ff1b7424 */ /* 0x000fe200078e00ff */
[----:B------:R-:W-:Y:S02]  /*10680*/  R2UR UR11, R15 ;  /* 0x000000000f0b72ca */ /* 0x000fe400000e0000 */
[----:B------:R-:W-:Y:S02]  /*10690*/  R2UR UR15, R25 ;  /* 0x00000000190f72ca */ /* 0x000fe400000e0000 */
[----:B------:R-:W-:Y:S02]  /*106a0*/  R2UR UR19, R27 ;  /* 0x000000001b1372ca */ /* 0x000fe400000e0000 */
[----:B------:R-:W-:-:S02]  /*106b0*/  R2UR UR12, R12 ;  /* 0x000000000c0c72ca */ /* 0x000fc400000e0000 */
[----:B------:R-:W-:Y:S01]  /*106c0*/  R2UR UR13, R13 ;  /* 0x000000000d0d72ca */ /* 0x000fe200000e0000 */
[----:B------:R0:W-:Y:S01]  /*106d0*/  BAR.SYNC.DEFER_BLOCKING R21, 0x100 ;  /* 0x000400150000751d */ /* 0x0001e20000010000 */
[----:B------:R-:W-:Y:S02]  /*106e0*/  R2UR UR16, R10 ;  /* 0x000000000a1072ca */ /* 0x000fe400000e0000 */
[----:B------:R-:W-:Y:S01]  /*106f0*/  R2UR UR17, R11 ;  /* 0x000000000b1172ca */ /* 0x000fe200000e0000 */
[----:B--2---:R-:W-:-:S04]  /*10700*/  IMAD R14, R16, 0x400, R14 ;  /* 0x00000400100e7824 */ /* 0x004fc800078e020e */
[C---:B------:R-:W-:Y:S01]  /*10710*/  VIADD R24, R14.reuse, 0x2 ;  /* 0x000000020e187836 */ /* 0x040fe20000000000 */
[C---:B------:R-:W-:Y:S01]  /*10720*/  R2UR UR10, R14.reuse ;  /* 0x000000000e0a72ca */ /* 0x040fe200000e0000 */
[----:B------:R-:W-:-:S03]  /*10730*/  VIADD R26, R14, 0x4 ;  /* 0x000000040e1a7836 */ /* 0x000fc60000000000 */
[----:B------:R-:W-:Y:S02]  /*10740*/  R2UR UR14, R24 ;  /* 0x00000000180e72ca */ /* 0x000fe400000e0000 */
[----:B------:R-:W-:Y:S02]  /*10750*/  R2UR UR18, R26 ;  /* 0x000000001a1272ca */ /* 0x000fe400000e0000 */
[----:B------:R-:W-:-:S06]  /*10760*/  WARPGROUP.ARRIVE ;  /* 0x00000000000079c5 */ /* 0x000fcc0000000000 */
[----:B------:R-:W-:Y:S03]  /*10770*/  HGMMA.64x128x16.F32 R24, gdesc[UR8], RZ, !UPT, gsb0 ;  /* 0x01e00000081879f0 */ /* 0x000fe6000c0008ff */
[----:B------:R-:W-:Y:S02]  /*10780*/  WARPGROUP.DEPBAR.LE gsb0, 0x0 ;  /* 0x00008000000079c5 */ /* 0x000fe40000010000 */
[----:B------:R-:W-:-:S07]  /*10790*/  WARPGROUP.ARRIVE ;  /* 0x00000000000079c5 */ /* 0x000fce0000000000 */
[----:B------:R-:W-:Y:S01]  /*107a0*/  HGMMA.64x128x16.F32 R24, gdesc[UR12], R24, gsb0 ;  /* 0x01e000000c1879f0 */ /* 0x000fe20008000818 */
[----:B------:R-:W-:Y:S01]  /*107b0*/  VIADD R14, R14, 0x6 ;  /* 0x000000060e0e7836 */ /* 0x000fe20000000000 */
[----:B------:R-:W-:Y:S02]  /*107c0*/  R2UR UR23, R15 ;  /* 0x000000000f1772ca */ /* 0x000fe400000e0000 */
[----:B------:R-:W-:Y:S02]  /*107d0*/  R2UR UR20, R8 ;  /* 0x00000000081472ca */ /* 0x000fe400000e0000 */
        /* <DEDUP_REMOVED lines=12> */
.L_x_1264:
[----:B------:R-:W-:Y:S02]  /*108a0*/  SHF.L.U32 R14, R20, 0x1f, RZ ;  /* 0x0000001f140e7819 */ /* 0x000fe400000006ff */
[----:B------:R-:W-:-:S04]  /*108b0*/  LEA R15, R152, R2, 0x3 ;  /* 0x00000002980f7211 */ /* 0x000fc800078e18ff */
[----:B------:R0:W1:Y:S01]  /*108c0*/  SYNCS.PHASECHK.TRANS64.TRYWAIT P2, [R15+URZ+0x16850], R14 ;  /* 0x0168500e0f0075a7 */ /* 0x000062000804017f */
[----:B------:R-:W-:Y:S05]  /*108d0*/  @!P0 BRA `(.L_x_1265) ;  /* 0x0000000000048947 */ /* 0x000fea0003800000 */
[----:B------:R-:W-:Y:S01]  /*108e0*/  BPT.TRAP 0x1 ;  /* 0x000000040000795c */ /* 0x000fe20000300000 */
.L_x_1265:
[----:B-1----:R-:W-:Y:S05]  /*108f0*/  @P2 BRA `(.L_x_1263) ;  /* 0x0000000000082947 */ /* 0x002fea0003800000 */
[----:B------:R-:W1:Y:S02]  /*10900*/  SYNCS.PHASECHK.TRANS64.TRYWAIT P2, [R15+URZ+0x16850], R14 ;  /* 0x0168500e0f0075a7 */ /* 0x000e64000804017f */
[----:B-1----:R-:W-:Y:S05]  /*10910*/  @!P2 BRA `(.L_x_1266) ;  /* 0x000000e00020a947 */ /* 0x002fea0003800000 */
.L_x_1263:
[----:B01----:R-:W-:Y:S01]  /*10920*/  VIADD R14, R2, 0x400 ;  /* 0x00000400020e7836 */ /* 0x003fe20000000000 */
[----:B------:R-:W-:Y:S05]  /*10930*/  WARPSYNC.ALL ;  /* 0x0000000000007948 */ /* 0x000fea0003800000 */
[----:B------:R-:W-:-:S04]  /*10940*/  SHF.R.U32.HI R14, RZ, 0x4, R14 ;  /* 0x00000004ff0e7819 */ /* 0x000fc8000001160e */
[----:B------:R-:W-:-:S05]  /*10950*/  LOP3.LUT R20, R14, 0x3fff, RZ, 0xc0, !PT ;  /* 0x00003fff0e147812 */ /* 0x000fca00078ec0ff */
[----:B------:R-:W-:Y:S01]  /*10960*/  IMAD R20, R152, 0x400, R20 ;  /* 0x0000040098147824 */ /* 0x000fe200078e0214 */
[----:B------:R-:W-:Y:S01]  /*10970*/  WARPGROUP.ARRIVE ;  /* 0x00000000000079c5 */ /* 0x000fe20000000000 */
[----:B------:R-:W-:Y:S02]  /*10980*/  IMAD.MOV.U32 R21, RZ, RZ, 0x40000040 ;  /* 0x40000040ff157424 */ /* 0x000fe400078e00ff */
[----:B------:R-:W-:Y:S01]  /*10990*/  FMUL.FTZ R154, R26, UR27 ;  /* 0x0000001b1a9a7c20 */ /* 0x000fe20008410000 */
[C---:B------:R-:W-:Y:S01]  /*109a0*/  VIADD R14, R20.reuse, 0x80 ;  /* 0x00000080140e7836 */ /* 0x040fe20000000000 */
[----:B------:R-:W-:Y:S01]  /*109b0*/  R2UR UR10, R20 ;  /* 0x00000000140a72ca */ /* 0x000fe200000e0000 */
[----:B------:R-:W-:Y:S01]  /*109c0*/  IMAD.MOV.U32 R15, RZ, RZ, 0x40000040 ;  /* 0x40000040ff0f7424 */ /* 0x000fe200078e00ff */
[----:B------:R-:W-:Y:S01]  /*109d0*/  R2UR UR11, R21 ;  /* 0x00000000150b72ca */ /* 0x000fe200000e0000 */
[----:B------:R-:W-:Y:S01]  /*109e0*/  FMUL.FTZ R21, R25, UR27 ;  /* 0x0000001b19157c20 */ /* 0x000fe20008410000 */
[----:B------:R-:W-:Y:S01]  /*109f0*/  FMUL.FTZ R25, R29, UR27 ;  /* 0x0000001b1d197c20 */ /* 0x000fe20008410000 */
[----:B------:R-:W-:Y:S01]  /*10a00*/  FMUL.FTZ R26, R32, UR27 ;  /* 0x0000001b201a7c20 */ /* 0x000fe20008410000 */
[----:B------:R-:W-:Y:S01]  /*10a10*/  FMUL.FTZ R153, R27, UR27 ;  /* 0x0000001b1b997c20 */ /* 0x000fe20008410000 */
[----:B------:R-:W-:Y:S01]  /*10a20*/  FMUL.FTZ R27, R33, UR27 ;  /* 0x0000001b211b7c20 */ /* 0x000fe20008410000 */
[----:B------:R-:W-:Y:S01]  /*10a30*/  FMUL.FTZ R29, R37, UR27 ;  /* 0x0000001b251d7c20 */ /* 0x000fe20008410000 */
[----:B------:R-:W-:Y:S01]  /*10a40*/  MUFU.TANH R21, R21 ;  /* 0x0000001500157308 */ /* 0x000fe20000002400 */
[----:B------:R-:W-:Y:S01]  /*10a50*/  FMUL.FTZ R32, R42, UR27 ;  /* 0x0000001b2a207c20 */ /* 0x000fe20008410000 */
[----:B------:R-:W-:Y:S01]  /*10a60*/  FMUL.FTZ R42, R52, UR27 ;  /* 0x0000001b342a7c20 */ /* 0x000fe20008410000 */
[----:B------:R-:W-:Y:S01]  /*10a70*/  FMUL.FTZ R33, R43, UR27 ;  /* 0x0000001b2b217c20 */ /* 0x000fe20008410000 */
[----:B------:R-:W-:Y:S01]  /*10a80*/  FMUL.FTZ R43, R53, UR27 ;  /* 0x0000001b352b7c20 */ /* 0x000fe20008410000 */
[----:B------:R-:W-:Y:S01]  /*10a90*/  FMUL.FTZ R53, R64, UR27 ;  /* 0x0000001b40357c20 */ /* 0x000fe20008410000 */
[----:B------:R-:W-:Y:S01]  /*10aa0*/  HGMMA.64x64x16.F32 R88, R148, gdesc[UR8].tnspB, R88, gsb0 ;  /* 0x40e0000894587df0 */ /* 0x000fe20008000858 */
[----:B------:R-:W-:Y:S01]  /*10ab0*/  R2UR UR10, R14 ;  /* 0x000000000e0a72ca */ /* 0x000fe200000e0000 */
[----:B------:R-:W-:Y:S01]  /*10ac0*/  VIADD R14, R20, 0x100 ;  /* 0x00000100140e7836 */ /* 0x000fe20000000000 */
[----:B------:R-:W-:Y:S01]  /*10ad0*/  R2UR UR11, R15 ;  /* 0x000000000f0b72ca */ /* 0x000fe200000e0000 */
[----:B------:R-:W-:Y:S01]  /*10ae0*/  IMAD.MOV.U32 R15, RZ, RZ, 0x40000040 ;  /* 0x40000040ff0f7424 */ /* 0x000fe200078e00ff */
[----:B------:R-:W-:Y:S01]  /*10af0*/  MUFU.TANH R25, R25 ;  /* 0x0000001900197308 */ /* 0x000fe20000002400 */
[----:B------:R-:W-:Y:S01]  /*10b00*/  FMUL.FTZ R37, R47, UR27 ;  /* 0x0000001b2f257c20 */ /* 0x000fe20008410000 */
[----:B------:R-:W-:Y:S01]  /*10b10*/  FMUL.FTZ R47, R58, UR27 ;  /* 0x0000001b3a2f7c20 */ /* 0x000fe20008410000 */
[----:B------:R-:W-:Y:S01]  /*10b20*/  FMUL.FTZ R58, R73, UR27 ;  /* 0x0000001b493a7c20 */ /* 0x000fe20008410000 */
[----:B------:R-:W-:Y:S01]  /*10b30*/  FMUL.FTZ R52, R62, UR27 ;  /* 0x0000001b3e347c20 */ /* 0x000fe20008410000 */
[----:B------:R-:W-:Y:S01]  /*10b40*/  FMUL.FTZ R62, R81, UR27 ;  /* 0x0000001b513e7c20 */ /* 0x000fe20008410000 */
[----:B------:R-:W-:Y:S01]  /*10b50*/  FMUL.FTZ R64, R85, UR27 ;  /* 0x0000001b55407c20 */ /* 0x000fe20008410000 */
[----:B------:R-:W-:Y:S01]  /*10b60*/  UMOV UR41, UR6 ;  /* 0x0000000600297c82 */ /* 0x000fe20008000000 */
[----:B------:R-:W-:Y:S01]  /*10b70*/  MUFU.TANH R26, R26 ;  /* 0x0000001a001a7308 */ /* 0x000fe20000002400 */
[----:B------:R-:W-:Y:S01]  /*10b80*/  FMUL.FTZ R73, R79, UR27 ;  /* 0x0000001b4f497c20 */ /* 0x000fe20008410000 */
[----:B------:R-:W-:Y:S01]  /*10b90*/  FMUL.FTZ R63, R63, UR27 ;  /* 0x0000001b3f3f7c20 */ /* 0x000fe20008410000 */
[----:B------:R-:W-:Y:S01]  /*10ba0*/  FMUL.FTZ R66, R66, UR27 ;  /* 0x0000001b42427c20 */ /* 0x000fe20008410000 */
[----:B------:R-:W-:Y:S01]  /*10bb0*/  FMUL.FTZ R67, R67, UR27 ;  /* 0x0000001b43437c20 */ /* 0x000fe20008410000 */
[----:B------:R-:W0:Y:S03]  /*10bc0*/  S2R R81, SR_TID.X ;  /* 0x0000000000517919 */ /* 0x000e260000002100 */
[----:B------:R-:W-:Y:S08]  /*10bd0*/  MUFU.TANH R27, R27 ;  /* 0x0000001b001b7308 */ /* 0x000ff00000002400 */
[----:B------:R-:W-:Y:S08]  /*10be0*/  MUFU.TANH R29, R29 ;  /* 0x0000001d001d7308 */ /* 0x000ff00000002400 */
[----:B------:R-:W-:Y:S08]  /*10bf0*/  MUFU.TANH R42, R42 ;  /* 0x0000002a002a7308 */ /* 0x000ff00000002400 */
[----:B------:R-:W-:Y:S01]  /*10c00*/  MUFU.TANH R43, R43 ;  /* 0x0000002b002b7308 */ /* 0x000fe20000002400 */
[----:B0-----:R-:W-:-:S07]  /*10c10*/  ISETP.GE.U32.AND P2, PT, R81, 0x180, PT ;  /* 0x000001805100780c */ /* 0x001fce0003f46070 */
[----:B------:R-:W-:Y:S08]  /*10c20*/  MUFU.TANH R53, R53 ;  /* 0x0000003500357308 */ /* 0x000ff00000002400 */
[----:B------:R-:W-:Y:S08]  /*10c30*/  MUFU.TANH R58, R58 ;  /* 0x0000003a003a7308 */ /* 0x000ff00000002400 */
[----:B------:R-:W-:Y:S08]  /*10c40*/  MUFU.TANH R62, R62 ;  /* 0x0000003e003e7308 */ /* 0x000ff00000002400 */
[----:B------:R-:W-:Y:S01]  /*10c50*/  MUFU.TANH R64, R64 ;  /* 0x0000004000407308 */ /* 0x000fe20000002400 */
        /* <DEDUP_REMOVED lines=19> */
[----:B------:R-:W-:Y:S01]  /*10d90*/  SHF.R.U32.HI R80, RZ, 0x7, R81 ;  /* 0x00000007ff507819 */ /* 0x000fe20000011651 */
[----:B------:R-:W-:Y:S08]  /*10da0*/  MUFU.TANH R31, R31 ;  /* 0x0000001f001f7308 */ /* 0x000ff00000002400 */
[----:B------:R-:W-:Y:S08]  /*10db0*/  MUFU.TANH R40, R40 ;  /* 0x0000002800287308 */ /* 0x000ff00000002400 */
[----:B------:R-:W-:Y:S08]  /*10dc0*/  MUFU.TANH R51, R51 ;  /* 0x0000003300337308 */ /* 0x000ff00000002400 */
[----:B------:R-:W-:Y:S08]  /*10dd0*/  MUFU.TANH R59, R59 ;  /* 0x0000003b003b7308 */ /* 0x000ff00000002400 */
[----:B------:R-:W-:Y:S08]  /*10de0*/  MUFU.TANH R61, R61 ;  /* 0x0000003d003d7308 */ /* 0x000ff00000002400 */
        /* <DEDUP_REMOVED lines=13> */
[----:B------:R-:W-:Y:S01]  /*10ec0*/  FMUL.FTZ R15, R24, UR27 ;  /* 0x0000001b180f7c20 */ /* 0x000fe20008410000 */
[----:B------:R-:W-:Y:S01]  /*10ed0*/  FMUL.FTZ R24, R28, UR27 ;  /* 0x0000001b1c187c20 */ /* 0x000fe20008410000 */
[----:B------:R-:W-:Y:S01]  /*10ee0*/  R2UR UR10, R14 ;  /* 0x000000000e0a72ca */ /* 0x000fe200000e0000 */
        /* <DEDUP_REMOVED lines=15> */
[----:B------:R-:W-:-:S03]  /*10fe0*/  FMUL.FTZ R75, R83, UR27 ;  /* 0x0000001b534b7c20 */ /* 0x000fc60008410000 */
[----:B------:R-:W1:Y:S08]  /*10ff0*/  MUFU.TANH R24, R24 ;  /* 0x0000001800187308 */ /* 0x000e700000002400 */
[----:B------:R-:W2:Y:S01]  /*11000*/  MUFU.TANH R28, R28 ;  /* 0x0000001c001c7308 */ /* 0x000ea20000002400 */
[----:B0-----:R-:W-:-:S04]  /*11010*/  FMNMX.FTZ R14, R15, R5, !PT ;  /* 0x000000050f0e7209 */ /* 0x001fc80007810000 */
[----:B------:R-:W-:-:S03]  /*11020*/  FMNMX.FTZ R14, R21, R14, !PT ;  /* 0x0000000e150e7209 */ /* 0x000fc60007810000 */
[----:B------:R-:W0:Y:S01]  /*11030*/  MUFU.TANH R36, R36 ;  /* 0x0000002400247308 */ /* 0x000e220000002400 */
[----:B-1----:R-:W-:-:S04]  /*11040*/  FMNMX.FTZ R14, R24, R14, !PT ;  /* 0x0000000e180e7209 */ /* 0x002fc80007810000 */
[----:B------:R-:W-:-:S03]  /*11050*/  FMNMX.FTZ R14, R25, R14, !PT ;  /* 0x0000000e190e7209 */ /* 0x000fc60007810000 */
[----:B------:R-:W-:Y:S01]  /*11060*/  MUFU.TANH R46, R46 ;  /* 0x0000002e002e7308 */ /* 0x000fe20000002400 */
[----:B------:R-:W-:-:S04]  /*11070*/  FMNMX.FTZ R14, R26, R14, !PT ;  /* 0x0000000e1a0e7209 */ /* 0x000fc80007810000 */
[----:B------:R-:W-:-:S03]  /*11080*/  FMNMX.FTZ R14, R27, R14, !PT ;  /* 0x0000000e1b0e7209 */ /* 0x000fc60007810000 */
[----:B------:R-:W-:Y:S01]  /*11090*/  MUFU.TANH R54, R54 ;  /* 0x0000003600367308 */ /* 0x000fe20000002400 */
[----:B--2---:R-:W-:-:S04]  /*110a0*/  FMNMX.FTZ R14, R28, R14, !PT ;  /* 0x0000000e1c0e7209 */ /* 0x004fc80007810000 */
[----:B------:R-:W-:-:S03]  /*110b0*/  FMNMX.FTZ R14, R29, R14, !PT ;  /* 0x0000000e1d0e7209 */ /* 0x000fc60007810000 */
[----:B------:R-:W-:Y:S01]  /*110c0*/  MUFU.TANH R55, R55 ;  /* 0x0000003700377308 */ /* 0x000fe20000002400 */
[----:B------:R-:W-:-:S04]  /*110d0*/  FMNMX.FTZ R14, R30, R14, !PT ;  /* 0x0000000e1e0e7209 */ /* 0x000fc80007810000 */
[----:B------:R-:W-:-:S03]  /*110e0*/  FMNMX.FTZ R14, R31, R14, !PT ;  /* 0x0000000e1f0e7209 */ /* 0x000fc60007810000 */
[----:B------:R-:W-:Y:S01]  /*110f0*/  MUFU.TANH R56, R56 ;  /* 0x0000003800387308 */ /* 0x000fe20000002400 */
[----:B------:R-:W-:-:S04]  /*11100*/  FMNMX.FTZ R14, R34, R14, !PT ;  /* 0x0000000e220e7209 */ /* 0x000fc80007810000 */
[----:B0-----:R-:W-:Y:S01]  /*11110*/  FMNMX.FTZ R14, R36, R14, !PT ;  /* 0x0000000e240e7209 */ /* 0x001fe20007810000 */
[----:B------:R-:W-:Y:S02]  /*11120*/  WARPGROUP.DEPBAR.LE gsb0, 0x0 ;  /* 0x00008000000079c5 */ /* 0x000fe40000010000 */
        /* <DEDUP_REMOVED lines=9> */
[----:B------:R-:W-:-:S06]  /*111c0*/  WARPGROUP.ARRIVE ;  /* 0x00000000000079c5 */ /* 0x000fcc0000000000 */
[----:B------:R-:W1:Y:S01]  /*111d0*/  MUFU.TANH R48, R48 ;  /* 0x0000003000307308 */ /* 0x000e620000002400 */
[----:B------:R-:W-:Y:S07]  /*111e0*/  HGMMA.64x64x16.F32 R88, R136, gdesc[UR8].tnspB, R88, gsb0 ;  /* 0x40e0000888587df0 */ /* 0x000fee0008000858 */
[----:B------:R-:W2:Y:S01]  /*111f0*/  MUFU.TANH R50, R50 ;  /* 0x0000003200327308 */ /* 0x000ea20000002400 */
[----:B0-----:R-:W-:-:S04]  /*11200*/  FMNMX.FTZ R14, R38, R14, !PT ;  /* 0x0000000e260e7209 */ /* 0x001fc80007810000 */
[----:B------:R-:W-:-:S03]  /*11210*/  FMNMX.FTZ R14, R40, R14, !PT ;  /* 0x0000000e280e7209 */ /* 0x000fc60007810000 */
[----:B------:R-:W0:Y:S01]  /*11220*/  MUFU.TANH R57, R57 ;  /* 0x0000003900397308 */ /* 0x000e220000002400 */
[----:B------:R-:W-:-:S04]  /*11230*/  FMNMX.FTZ R14, R42, R14, !PT ;  /* 0x0000000e2a0e7209 */ /* 0x000fc80007810000 */
[----:B------:R-:W-:-:S03]  /*11240*/  FMNMX.FTZ R14, R43, R14, !PT ;  /* 0x0000000e2b0e7209 */ /* 0x000fc60007810000 */
[----:B------:R-:W3:Y:S01]  /*11250*/  MUFU.TANH R60, R60 ;  /* 0x0000003c003c7308 */ /* 0x000ee20000002400 */
[----:B------:R-:W-:-:S04]  /*11260*/  FMNMX.FTZ R14, R46, R14, !PT ;  /* 0x0000000e2e0e7209 */ /* 0x000fc80007810000 */
[----:B-1----:R-:W-:-:S03]  /*11270*/  FMNMX.FTZ R14, R48, R14, !PT ;  /* 0x0000000e300e7209 */ /* 0x002fc60007810000 */
[----:B------:R-:W1:Y:S01]  /*11280*/  MUFU.TANH R65, R65 ;  /* 0x0000004100417308 */ /* 0x000e620000002400 */
[----:B--2---:R-:W-:-:S04]  /*11290*/  FMNMX.FTZ R14, R50, R14, !PT ;  /* 0x0000000e320e7209 */ /* 0x004fc80007810000 */
[----:B------:R-:W-:-:S03]  /*112a0*/  FMNMX.FTZ R14, R51, R14, !PT ;  /* 0x0000000e330e7209 */ /* 0x000fc60007810000 */
[----:B------:R-:W2:Y:S01]  /*112b0*/  MUFU.TANH R147, R147 ;  /* 0x0000009300937308 */ /* 0x000ea20000002400 */
[----:B------:R-:W-:-:S04]  /*112c0*/  FMNMX.FTZ R14, R53, R14, !PT ;  /* 0x0000000e350e7209 */ /* 0x000fc80007810000 */
[----:B------:R-:W-:-:S03]  /*112d0*/  FMNMX.FTZ R14, R54, R14, !PT ;  /* 0x0000000e360e7209 */ /* 0x000fc60007810000 */
[----:B------:R-:W4:Y:S01]  /*112e0*/  MUFU.TANH R145, R145 ;  /* 0x0000009100917308 */ /* 0x000f220000002400 */
[----:B------:R-:W-:-:S04]  /*112f0*/  FMNMX.FTZ R14, R55, R14, !PT ;  /* 0x0000000e370e7209 */ /* 0x000fc80007810000 */
[----:B------:R-:W-:-:S03]  /*11300*/  FMNMX.FTZ R14, R56, R14, !PT ;  /* 0x0000000e380e7209 */ /* 0x000fc60007810000 */
[----:B------:R-:W5:Y:S01]  /*11310*/  MUFU.TANH R143, R143 ;  /* 0x0000008f008f7308 */ /* 0x000f620000002400 */
[----:B0-----:R-:W-:-:S04]  /*11320*/  FMNMX.FTZ R14, R57, R14, !PT ;  /* 0x0000000e390e7209 */ /* 0x001fc80007810000 */
[----:B------:R-:W-:-:S03]  /*11330*/  FMNMX.FTZ R14, R58, R14, !PT ;  /* 0x0000000e3a0e7209 */ /* 0x000fc60007810000 */
[----:B------:R-:W0:Y:S01]  /*11340*/  MUFU.TANH R141, R141 ;  /* 0x0000008d008d7308 */ /* 0x000e220000002400 */
[----:B------:R-:W-:-:S04]  /*11350*/  FMNMX.FTZ R14, R59, R14, !PT ;  /* 0x0000000e3b0e7209 */ /* 0x000fc80007810000 */
[----:B---3--:R-:W-:-:S03]  /*11360*/  FMNMX.FTZ R14, R60, R14, !PT ;  /* 0x0000000e3c0e7209 */ /* 0x008fc60007810000 */
[----:B------:R-:W3:Y:S01]  /*11370*/  MUFU.TANH R32, R32 ;  /* 0x0000002000207308 */ /* 0x000ee20000002400 */
[----:B------:R-:W-:-:S04]  /*11380*/  FMNMX.FTZ R14, R61, R14, !PT ;  /* 0x0000000e3d0e7209 */ /* 0x000fc80007810000 */
[----:B------:R-:W-:Y:S01]  /*11390*/  FMNMX.FTZ R14, R62, R14, !PT ;  /* 0x0000000e3e0e7209 */ /* 0x000fe20007810000 */
[----:B------:R-:W-:-:S03]  /*113a0*/  WARPGROUP.DEPBAR.LE gsb0, 0x0 ;  /* 0x00008000000079c5 */ /* 0x000fc60000010000 */
[----:B-1----:R-:W-:Y:S01]  /*113b0*/  FMNMX.FTZ R14, R65, R14, !PT ;  /* 0x0000000e410e7209 */ /* 0x002fe20007810000 */
[----:B------:R-:W1:Y:S01]  /*113c0*/  MUFU.TANH R33, R33 ;  /* 0x0000002100217308 */ /* 0x000e620000002400 */
[----:B------:R-:W-:Y:S02]  /*113d0*/  WARPGROUP.ARRIVE ;  /* 0x00000000000079c5 */ /* 0x000fe40000000000 */
[----:B------:R-:W-:-:S05]  /*113e0*/  FMNMX.FTZ R14, R64, R14, !PT ;  /* 0x0000000e400e7209 */ /* 0x000fca0007810000 */
[----:B------:R-:W2:Y:S01]  /*113f0*/  SHFL.BFLY PT, R72, R14, 0x2, 0x1f ;  /* 0x0c401f000e487f89 */ /* 0x000ea200000e0000 */
[----:B------:R-:W1:Y:S08]  /*11400*/  MUFU.TANH R35, R35 ;  /* 0x0000002300237308 */ /* 0x000e700000002400 */
[----:B------:R-:W1:Y:S08]  /*11410*/  MUFU.TANH R37, R37 ;  /* 0x0000002500257308 */ /* 0x000e700000002400 */
[----:B------:R-:W1:Y:S01]  /*11420*/  MUFU.TANH R39, R39 ;  /* 0x0000002700277308 */ /* 0x000e620000002400 */
[----:B--2---:R-:W-:-:S07]  /*11430*/  FMNMX.FTZ R14, R14, R72, !PT ;  /* 0x000000480e0e7209 */ /* 0x004fce0007810000 */
[----:B------:R-:W2:Y:S01]  /*11440*/  MUFU.TANH R41, R41 ;  /* 0x0000002900297308 */ /* 0x000ea20000002400 */
[----:B------:R-:W-:Y:S01]  /*11450*/  FMUL.FTZ R72, R78, UR27 ;  /* 0x0000001b4e487c20 */ /* 0x000fe20008410000 */
[----:B------:R-:W4:Y:S06]  /*11460*/  SHFL.BFLY PT, R77, R14, 0x1, 0x1f ;  /* 0x0c201f000e4d7f89 */ /* 0x000f2c00000e0000 */
[----:B------:R-:W2:Y:S08]  /*11470*/  MUFU.TANH R44, R44 ;  /* 0x0000002c002c7308 */ /* 0x000eb00000002400 */
[----:B------:R-:W2:Y:S08]  /*11480*/  MUFU.TANH R45, R45 ;  /* 0x0000002d002d7308 */ /* 0x000eb00000002400 */
[----:B------:R-:W2:Y:S01]  /*11490*/  MUFU.TANH R47, R47 ;  /* 0x0000002f002f7308 */ /* 0x000ea20000002400 */
[----:B----4-:R-:W-:Y:S01]  /*114a0*/  FMNMX.FTZ R14, R14, R77, !PT ;  /* 0x0000004d0e0e7209 */ /* 0x010fe20007810000 */
[----:B------:R-:W-:-:S06]  /*114b0*/  FMUL.FTZ R77, R87, UR27 ;  /* 0x0000001b574d7c20 */ /* 0x000fcc0008410000 */
[----:B------:R-:W4:Y:S01]  /*114c0*/  MUFU.TANH R49, R49 ;  /* 0x0000003100317308 */ /* 0x000f220000002400 */
[C---:B------:R-:W-:Y:S01]  /*114d0*/  FMUL.FTZ R79, R14.reuse, UR41 ;  /* 0x000000290e4f7c20 */ /* 0x040fe20008410000 */
[----:B------:R-:W-:-:S03]  /*114e0*/  FADD.FTZ R5, -R14, R5 ;  /* 0x000000050e057221 */ /* 0x000fc60000010100 */
[--C-:B------:R-:W-:Y:S01]  /*114f0*/  FFMA.FTZ R148, R15, UR41, -R79.reuse ;  /* 0x000000290f947c23 */ /* 0x100fe2000801084f */
[----:B------:R-:W-:Y:S01]  /*11500*/  FMNMX.FTZ R15, R154, R23, !PT ;  /* 0x000000179a0f7209 */ /* 0x000fe20007810000 */
[--C-:B------:R-:W-:Y:S01]  /*11510*/  FFMA.FTZ R150, R24, UR41, -R79.reuse ;  /* 0x0000002918967c23 */ /* 0x100fe2000801084f */
[----:B------:R-:W4:Y:S01]  /*11520*/  MUFU.TANH R52, R52 ;  /* 0x0000003400347308 */ /* 0x000f220000002400 */
[--C-:B------:R-:W-:Y:S01]  /*11530*/  FFMA.FTZ R78, R25, UR41, -R79.reuse ;  /* 0x00000029194e7c23 */ /* 0x100fe2000801084f */
[----:B------:R-:W-:Y:S01]  /*11540*/  FMNMX.FTZ R15, R153, R15, !PT ;  /* 0x0000000f990f7209 */ /* 0x000fe20007810000 */
[----:B------:R-:W-:Y:S02]  /*11550*/  VIADD R24, R20, 0x200 ;  /* 0x0000020014187836 */ /* 0x000fe40000000000 */
[--C-:B------:R-:W-:Y:S01]  /*11560*/  FFMA.FTZ R144, R26, UR41, -R79.reuse ;  /* 0x000000291a907c23 */ /* 0x100fe2000801084f */
[----:B------:R-:W-:Y:S01]  /*11570*/  IMAD.MOV.U32 R25, RZ, RZ, 0x40000040 ;  /* 0x40000040ff197424 */ /* 0x000fe200078e00ff */
[----:B------:R-:W-:Y:S01]  /*11580*/  FMNMX.FTZ R15, R151, R15, !PT ;  /* 0x0000000f970f7209 */ /* 0x000fe20007810000 */
[--C-:B------:R-:W-:Y:S01]  /*11590*/  FFMA.FTZ R26, R27, UR41, -R79.reuse ;  /* 0x000000291b1a7c23 */ /* 0x100fe2000801084f */
[----:B------:R-:W4:Y:S01]  /*115a0*/  MUFU.TANH R63, R63 ;  /* 0x0000003f003f7308 */ /* 0x000f220000002400 */
[----:B------:R-:W-:Y:S01]  /*115b0*/  R2UR UR10, R24 ;  /* 0x00000000180a72ca */ /* 0x000fe200000e0000 */
[--C-:B------:R-:W-:Y:S01]  /*115c0*/  FFMA.FTZ R27, R36, UR41, -R79.reuse ;  /* 0x00000029241b7c23 */ /* 0x100fe2000801084f */
[----:B------:R-:W-:Y:S01]  /*115d0*/  FMNMX.FTZ R15, R149, R15, !PT ;  /* 0x0000000f950f7209 */ /* 0x000fe20007810000 */
[--C-:B------:R-:W-:Y:S01]  /*115e0*/  FFMA.FTZ R36, R48, UR41, -R79.reuse ;  /* 0x0000002930247c23 */ /* 0x100fe2000801084f */
[----:B------:R-:W-:Y:S01]  /*115f0*/  R2UR UR11, R25 ;  /* 0x00000000190b72ca */ /* 0x000fe200000e0000 */
[----:B------:R-:W-:Y:S01]  /*11600*/  IMAD.MOV.U32 R25, RZ, RZ, 0x40000040 ;  /* 0x40000040ff197424 */ /* 0x000fe200078e00ff */
[----:B------:R-:W-:Y:S01]  /*11610*/  FMNMX.FTZ R15, R147, R15, !PT ;  /* 0x0000000f930f7209 */ /* 0x000fe20007810000 */
[----:B------:R-:W4:Y:S01]  /*11620*/  MUFU.TANH R66, R66 ;  /* 0x0000004200427308 */ /* 0x000f220000002400 */
[--C-:B------:R-:W-:Y:S01]  /*11630*/  FFMA.FTZ R146, R28, UR41, -R79.reuse ;  /* 0x000000291c927c23 */ /* 0x100fe2000801084f */
[--C-:B------:R-:W-:Y:S01]  /*11640*/  FFMA.FTZ R28, R29, UR41, -R79.reuse ;  /* 0x000000291d1c7c23 */ /* 0x100fe2000801084f */
[----:B------:R-:W-:Y:S01]  /*11650*/  FMNMX.FTZ R15, R145, R15, !PT ;  /* 0x0000000f910f7209 */ /* 0x000fe20007810000 */
[--C-:B------:R-:W-:Y:S01]  /*11660*/  FFMA.FTZ R29, R31, UR41, -R79.reuse ;  /* 0x000000291f1d7c23 */ /* 0x100fe2000801084f */
[--C-:B------:R-:W-:Y:S01]  /*11670*/  FFMA.FTZ R31, R43, UR41, -R79.reuse ;  /* 0x000000292b1f7c23 */ /* 0x100fe2000801084f */
[--C-:B------:R-:W-:Y:S01]  /*11680*/  FFMA.FTZ R43, R56, UR41, -R79.reuse ;  /* 0x00000029382b7c23 */ /* 0x100fe2000801084f */
[----:B-----5:R-:W-:Y:S01]  /*11690*/  FMNMX.FTZ R15, R143, R15, !PT ;  /* 0x0000000f8f0f7209 */ /* 0x020fe20007810000 */
[----:B------:R-:W5:Y:S01]  /*116a0*/  MUFU.TANH R67, R67 ;  /* 0x0000004300437308 */ /* 0x000f620000002400 */
[----:B------:R-:W-:Y:S01]  /*116b0*/  FMUL.FTZ R5, R5, UR41 ;  /* 0x0000002905057c20 */ /* 0x000fe20008410000 */
[----:B------:R-:W-:Y:S01]  /*116c0*/  HGMMA.64x64x16.F32 R88, R132, gdesc[UR8].tnspB, R88, gsb0 ;  /* 0x40e0000884587df0 */ /* 0x000fe20008000858 */
[----:B0-----:R-:W-:Y:S01]  /*116d0*/  FMNMX.FTZ R15, R141, R15, !PT ;  /* 0x0000000f8d0f7209 */ /* 0x001fe20007810000 */
[--C-:B------:R-:W-:Y:S01]  /*116e0*/  FFMA.FTZ R21, R21, UR41, -R79.reuse ;  /* 0x0000002915157c23 */ /* 0x100fe2000801084f */
[----:B------:R-:W-:Y:S01]  /*116f0*/  R2UR UR11, R25 ;  /* 0x00000000190b72ca */ /* 0x000fe200000e0000 */
[----:B------:R-:W-:Y:S01]  /*11700*/  IMAD.MOV.U32 R25, RZ, RZ, 0x40000040 ;  /* 0x40000040ff197424 */ /* 0x000fe200078e00ff */
[----:B---3--:R-:W-:Y:S01]  /*11710*/  FMNMX.FTZ R15, R32, R15, !PT ;  /* 0x0000000f200f7209 */ /* 0x008fe20007810000 */
[----:B------:R-:W0:Y:S01]  /*11720*/  MUFU.TANH R68, R68 ;  /* 0x0000004400447308 */ /* 0x000e220000002400 */
[--C-:B------:R-:W-:Y:S01]  /*11730*/  FFMA.FTZ R142, R34, UR41, -R79.reuse ;  /* 0x00000029228e7c23 */ /* 0x100fe2000801084f */
[--C-:B------:R-:W-:Y:S01]  /*11740*/  FFMA.FTZ R140, R30, UR41, -R79.reuse ;  /* 0x000000291e8c7c23 */ /* 0x100fe2000801084f */
[----:B-1----:R-:W-:Y:S01]  /*11750*/  FMNMX.FTZ R15, R33, R15, !PT ;  /* 0x0000000f210f7209 */ /* 0x002fe20007810000 */
[--C-:B------:R-:W-:Y:S01]  /*11760*/  FFMA.FTZ R34, R53, UR41, -R79.reuse ;  /* 0x0000002935227c23 */ /* 0x100fe2000801084f */
[--C-:B------:R-:W-:Y:S01]  /*11770*/  FFMA.FTZ R30, R40, UR41, -R79.reuse ;  /* 0x00000029281e7c23 */ /* 0x100fe2000801084f */
[--C-:B------:R-:W-:Y:S01]  /*11780*/  FFMA.FTZ R53, R61, UR41, -R79.reuse ;  /* 0x000000293d357c23 */ /* 0x100fe2000801084f */
[----:B------:R-:W-:Y:S01]  /*11790*/  FMNMX.FTZ R15, R35, R15, !PT ;  /* 0x0000000f230f7209 */ /* 0x000fe20007810000 */
[----:B------:R-:W1:Y:S01]  /*117a0*/  MUFU.TANH R69, R69 ;  /* 0x0000004500457308 */ /* 0x000e620000002400 */
[--C-:B------:R-:W-:Y:S01]  /*117b0*/  FFMA.FTZ R40, R54, UR41, -R79.reuse ;  /* 0x0000002936287c23 */ /* 0x100fe2000801084f */
[--C-:B------:R-:W-:Y:S01]  /*117c0*/  FFMA.FTZ R136, R38, UR41, -R79.reuse ;  /* 0x0000002926887c23 */ /* 0x100fe2000801084f */
[----:B------:R-:W-:Y:S01]  /*117d0*/  FMNMX.FTZ R15, R37, R15, !PT ;  /* 0x0000000f250f7209 */ /* 0x000fe20007810000 */
[--C-:B------:R-:W-:Y:S01]  /*117e0*/  FFMA.FTZ R54, R62, UR41, -R79.reuse ;  /* 0x000000293e367c23 */ /* 0x100fe2000801084f */
[--C-:B------:R-:W-:Y:S01]  /*117f0*/  FFMA.FTZ R38, R51, UR41, -R79.reuse ;  /* 0x0000002933267c23 */ /* 0x100fe2000801084f */
[--C-:B------:R-:W-:Y:S01]  /*11800*/  FFMA.FTZ R51, R60, UR41, -R79.reuse ;  /* 0x000000293c337c23 */ /* 0x100fe2000801084f */
[----:B------:R-:W-:Y:S01]  /*11810*/  FMNMX.FTZ R15, R39, R15, !PT ;  /* 0x0000000f270f7209 */ /* 0x000fe20007810000 */
[----:B------:R-:W3:Y:S01]  /*11820*/  MUFU.TANH R70, R70 ;  /* 0x0000004600467308 */ /* 0x000ee20000002400 */
[--C-:B------:R-:W-:Y:S01]  /*11830*/  FFMA.FTZ R64, R64, UR41, -R79.reuse ;  /* 0x0000002940407c23 */ /* 0x100fe2000801084f */
[--C-:B------:R-:W-:Y:S01]  /*11840*/  FFMA.FTZ R138, R42, UR41, -R79.reuse ;  /* 0x000000292a8a7c23 */ /* 0x100fe2000801084f */
[----:B--2---:R-:W-:Y:S01]  /*11850*/  FMNMX.FTZ R15, R41, R15, !PT ;  /* 0x0000000f290f7209 */ /* 0x004fe20007810000 */
[--C-:B------:R-:W-:Y:S01]  /*11860*/  FFMA.FTZ R42, R55, UR41, -R79.reuse ;  /* 0x00000029372a7c23 */ /* 0x100fe2000801084f */
[----:B------:R-:W-:-:S02]  /*11870*/  FFMA.FTZ R55, R65, UR41, -R79 ;  /* 0x0000002941377c23 */ /* 0x000fc4000801084f */
[----:B------:R-:W-:Y:S01]  /*11880*/  FMNMX.FTZ R15, R44, R15, !PT ;  /* 0x0000000f2c0f7209 */ /* 0x000fe20007810000 */
[----:B------:R-:W2:Y:S03]  /*11890*/  MUFU.TANH R71, R71 ;  /* 0x0000004700477308 */ /* 0x000ea60000002400 */
[----:B------:R-:W-:-:S04]  /*118a0*/  FMNMX.FTZ R15, R45, R15, !PT ;  /* 0x0000000f2d0f7209 */ /* 0x000fc80007810000 */
[----:B------:R-:W-:Y:S01]  /*118b0*/  FMNMX.FTZ R15, R47, R15, !PT ;  /* 0x0000000f2f0f7209 */ /* 0x000fe20007810000 */
[----:B------:R-:W2:Y:S03]  /*118c0*/  MUFU.TANH R72, R72 ;  /* 0x0000004800487308 */ /* 0x000ea60000002400 */
[----:B----4-:R-:W-:-:S04]  /*118d0*/  FMNMX.FTZ R15, R49, R15, !PT ;  /* 0x0000000f310f7209 */ /* 0x010fc80007810000 */
[----:B------:R-:W-:Y:S01]  /*118e0*/  FMNMX.FTZ R15, R52, R15, !PT ;  /* 0x0000000f340f7209 */ /* 0x000fe20007810000 */
[----:B------:R-:W4:Y:S03]  /*118f0*/  MUFU.TANH R73, R73 ;  /* 0x0000004900497308 */ /* 0x000f260000002400 */
[----:B------:R-:W-:-:S04]  /*11900*/  FMNMX.FTZ R15, R63, R15, !PT ;  /* 0x0000000f3f0f7209 */ /* 0x000fc80007810000 */
[----:B------:R-:W-:Y:S01]  /*11910*/  FMNMX.FTZ R15, R66, R15, !PT ;  /* 0x0000000f420f7209 */ /* 0x000fe20007810000 */
[----:B------:R-:W4:Y:S03]  /*11920*/  MUFU.TANH R74, R74 ;  /* 0x0000004a004a7308 */ /* 0x000f260000002400 */
[----:B-----5:R-:W-:-:S04]  /*11930*/  FMNMX.FTZ R15, R67, R15, !PT ;  /* 0x0000000f430f7209 */ /* 0x020fc80007810000 */
[----:B0-----:R-:W-:Y:S01]  /*11940*/  FMNMX.FTZ R15, R68, R15, !PT ;  /* 0x0000000f440f7209 */ /* 0x001fe20007810000 */
[----:B------:R-:W0:Y:S03]  /*11950*/  MUFU.TANH R75, R75 ;  /* 0x0000004b004b7308 */ /* 0x000e260000002400 */
[----:B-1----:R-:W-:-:S04]  /*11960*/  FMNMX.FTZ R15, R69, R15, !PT ;  /* 0x0000000f450f7209 */ /* 0x002fc80007810000 */
[----:B---3--:R-:W-:Y:S01]  /*11970*/  FMNMX.FTZ R24, R70, R15, !PT ;  /* 0x0000000f46187209 */ /* 0x008fe20007810000 */
[----:B------:R-:W1:Y:S03]  /*11980*/  MUFU.TANH R76, R76 ;  /* 0x0000004c004c7308 */ /* 0x000e660000002400 */
[----:B--2---:R-:W-:-:S04]  /*11990*/  FMNMX.FTZ R15, R71, R24, !PT ;  /* 0x00000018470f7209 */ /* 0x004fc80007810000 */
[----:B------:R-:W-:Y:S01]  /*119a0*/  FMNMX.FTZ R24, R72, R15, !PT ;  /* 0x0000000f48187209 */ /* 0x000fe20007810000 */
[----:B------:R-:W2:Y:S01]  /*119b0*/  MUFU.TANH R77, R77 ;  /* 0x0000004d004d7308 */ /* 0x000ea20000002400 */
[----:B------:R-:W-:Y:S02]  /*119c0*/  WARPGROUP.DEPBAR.LE gsb0, 0x0 ;  /* 0x00008000000079c5 */ /* 0x000fe40000010000 */
[----:B----4-:R-:W-:Y:S01]  /*119d0*/  FMNMX.FTZ R15, R73, R24, !PT ;  /* 0x00000018490f7209 */ /* 0x010fe20007810000 */
[----:B------:R-:W-:Y:S01]  /*119e0*/  WARPGROUP.ARRIVE ;  /* 0x00000000000079c5 */ /* 0x000fe20000000000 */
[--C-:B------:R-:W-:Y:S01]  /*119f0*/  FFMA.FTZ R132, R46, UR41, -R79.reuse ;  /* 0x000000292e847c23 */ /* 0x100fe2000801084f */
[--C-:B------:R-:W-:Y:S01]  /*11a00*/  FFMA.FTZ R46, R57, UR41, -R79.reuse ;  /* 0x00000029392e7c23 */ /* 0x100fe2000801084f */
[----:B------:R-:W-:Y:S01]  /*11a10*/  FMNMX.FTZ R24, R74, R15, !PT ;  /* 0x0000000f4a187209 */ /* 0x000fe20007810000 */
[--C-:B------:R-:W-:Y:S01]  /*11a20*/  FFMA.FTZ R134, R50, UR41, -R79.reuse ;  /* 0x0000002932867c23 */ /* 0x100fe2000801084f */
[----:B------:R-:W-:Y:S01]  /*11a30*/  FFMA.FTZ R50, R59, UR41, -R79 ;  /* 0x000000293b327c23 */ /* 0x000fe2000801084f */
[----:B------:R-:W-:Y:S01]  /*11a40*/  MUFU.EX2 R5, R5 ;  /* 0x0000000500057308 */ /* 0x000fe20000000800 */
[----:B0-----:R-:W-:-:S04]  /*11a50*/  FMNMX.FTZ R15, R75, R24, !PT ;  /* 0x000000184b0f7209 */ /* 0x001fc80007810000 */
[----:B-1----:R-:W-:-:S03]  /*11a60*/  FMNMX.FTZ R24, R76, R15, !PT ;  /* 0x0000000f4c187209 */ /* 0x002fc60007810000 */
[----:B------:R-:W0:Y:S01]  /*11a70*/  MUFU.EX2 R148, R148 ;  /* 0x0000009400947308 */ /* 0x000e220000000800 */
[----:B--2---:R-:W-:Y:S01]  /*11a80*/  FMNMX.FTZ R15, R77, R24, !PT ;  /* 0x000000184d0f7209 */ /* 0x004fe20007810000 */
[----:B------:R-:W-:-:S04]  /*11a90*/  VIADD R24, R20, 0x280 ;  /* 0x0000028014187836 */ /* 0x000fc80000000000 */
[----:B------:R-:W1:Y:S01]  /*11aa0*/  SHFL.BFLY PT, R48, R15, 0x2, 0x1f ;  /* 0x0c401f000f307f89 */ /* 0x000e6200000e0000 */
[----:B------:R-:W-:Y:S01]  /*11ab0*/  R2UR UR10, R24 ;  /* 0x00000000180a72ca */ /* 0x000fe200000e0000 */
[----:B------:R-:W-:Y:S08]  /*11ac0*/  MUFU.EX2 R21, R21 ;  /* 0x0000001500157308 */ /* 0x000ff00000000800 */
[----:B------:R-:W-:Y:S04]  /*11ad0*/  MUFU.EX2 R150, R150 ;  /* 0x0000009600967308 */ /* 0x000fe80000000800 */
[----:B------:R-:W-:Y:S01]  /*11ae0*/  HGMMA.64x64x16.F32 R88, R128, gdesc[UR8].tnspB, R88, gsb0 ;  /* 0x40e0000880587df0 */ /* 0x000fe20008000858 */
[----:B------:R-:W-:Y:S01]  /*11af0*/  R2UR UR11, R25 ;  /* 0x00000000190b72ca */ /* 0x000fe200000e0000 */
[----:B------:R-:W-:-:S02]  /*11b00*/  IMAD.MOV.U32 R25, RZ, RZ, 0x40000040 ;  /* 0x40000040ff197424 */ /* 0x000fc400078e00ff */
[----:B------:R-:W-:Y:S01]  /*11b10*/  MUFU.EX2 R78, R78 ;  /* 0x0000004e004e7308 */ /* 0x000fe20000000800 */
[----:B-1----:R-:W-:Y:S01]  /*11b20*/  FMNMX.FTZ R15, R15, R48, !PT ;  /* 0x000000300f0f7209 */ /* 0x002fe20007810000 */
[----:B------:R-:W-:-:S06]  /*11b30*/  FFMA.FTZ R48, R58, UR41, -R79 ;  /* 0x000000293a307c23 */ /* 0x000fcc000801084f */
[----:B------:R-:W-:Y:S01]  /*11b40*/  MUFU.EX2 R144, R144 ;  /* 0x0000009000907308 */ /* 0x000fe20000000800 */
[----:B------:R-:W1:Y:S01]  /*11b50*/  SHFL.BFLY PT, R24, R15, 0x1, 0x1f ;  /* 0x0c201f000f187f89 */ /* 0x000e6200000e0000 */
[----:B0-----:R-:W-:-:S06]  /*11b60*/  FFMA.FTZ R4, R5, R4, R148 ;  /* 0x0000000405047223 */ /* 0x001fcc0000010094 */
[----:B------:R-:W-:Y:S08]  /*11b70*/  MUFU.EX2 R26, R26 ;  /* 0x0000001a001a7308 */ /* 0x000ff00000000800 */
[----:B------:R-:W-:Y:S08]  /*11b80*/  MUFU.EX2 R146, R146 ;  /* 0x0000009200927308 */ /* 0x000ff00000000800 */
[----:B------:R-:W-:Y:S01]  /*11b90*/  MUFU.EX2 R28, R28 ;  /* 0x0000001c001c7308 */ /* 0x000fe20000000800 */
[----:B-1----:R-:W-:-:S05]  /*11ba0*/  FMNMX.FTZ R15, R15, R24, !PT ;  /* 0x000000180f0f7209 */ /* 0x002fca0007810000 */
[C---:B------:R-:W-:Y:S01]  /*11bb0*/  FMUL.FTZ R58, R15.reuse, UR41 ;  /* 0x000000290f3a7c20 */ /* 0x040fe20008410000 */
[----:B------:R-:W-:Y:S01]  /*11bc0*/  FADD.FTZ R24, -R15, R23 ;  /* 0x000000170f187221 */ /* 0x000fe20000010100 */
[----:B------:R-:W-:Y:S02]  /*11bd0*/  MUFU.EX2 R140, R140 ;  /* 0x0000008c008c7308 */ /* 0x000fe40000000800 */
[--C-:B------:R-:W-:Y:S01]  /*11be0*/  FFMA.FTZ R137, R39, UR41, -R58.reuse ;  /* 0x0000002927897c23 */ /* 0x100fe2000801083a */
[----:B------:R-:W-:Y:S01]  /*11bf0*/  FMUL.FTZ R56, R24, UR41 ;  /* 0x0000002918387c20 */ /* 0x000fe20008410000 */
[----:B------:R-:W2:Y:S01]  /*11c00*/  LDL R39, [R1+0x4] ;  /* 0x0000040001277983 */ /* 0x000ea20000100800 */
[----:B------:R-:W-:Y:S02]  /*11c10*/  VIADD R24, R20, 0x300 ;  /* 0x0000030014187836 */ /* 0x000fe40000000000 */
[--C-:B------:R-:W-:Y:S01]  /*11c20*/  FFMA.FTZ R57, R154, UR41, -R58.reuse ;  /* 0x000000299a397c23 */ /* 0x100fe2000801083a */
[--C-:B------:R-:W-:Y:S01]  /*11c30*/  FFMA.FTZ R59, R153, UR41, -R58.reuse ;  /* 0x00000029993b7c23 */ /* 0x100fe2000801083a */
[----:B------:R-:W-:Y:S01]  /*11c40*/  FFMA.FTZ R151, R151, UR41, -R58 ;  /* 0x0000002997977c23 */ /* 0x000fe2000801083a */
[----:B------:R-:W-:Y:S01]  /*11c50*/  MUFU.EX2 R56, R56 ;  /* 0x0000003800387308 */ /* 0x000fe20000000800 */
[----:B------:R-:W-:Y:S01]  /*11c60*/  R2UR UR10, R24 ;  /* 0x00000000180a72ca */ /* 0x000fe200000e0000 */
[----:B------:R-:W-:-:S02]  /*11c70*/  VIADD R24, R20, 0x380 ;  /* 0x0000038014187836 */ /* 0x000fc40000000000 */
[--C-:B------:R-:W-:Y:S01]  /*11c80*/  FFMA.FTZ R61, R149, UR41, -R58.reuse ;  /* 0x00000029953d7c23 */ /* 0x100fe2000801083a */
[--C-:B------:R-:W-:Y:S01]  /*11c90*/  FFMA.FTZ R62, R141, UR41, -R58.reuse ;  /* 0x000000298d3e7c23 */ /* 0x100fe2000801083a */
[--C-:B------:R-:W-:Y:S01]  /*11ca0*/  FFMA.FTZ R141, R32, UR41, -R58.reuse ;  /* 0x00000029208d7c23 */ /* 0x100fe2000801083a */
[--C-:B------:R-:W-:Y:S01]  /*11cb0*/  FFMA.FTZ R60, R147, UR41, -R58.reuse ;  /* 0x00000029933c7c23 */ /* 0x100fe2000801083a */
[--C-:B------:R-:W-:Y:S01]  /*11cc0*/  FFMA.FTZ R32, R33, UR41, -R58.reuse ;  /* 0x0000002921207c23 */ /* 0x100fe2000801083a */
[----:B------:R-:W0:Y:S01]  /*11cd0*/  MUFU.EX2 R57, R57 ;  /* 0x0000003900397308 */ /* 0x000e220000000800 */
[--C-:B------:R-:W-:Y:S01]  /*11ce0*/  FFMA.FTZ R33, R37, UR41, -R58.reuse ;  /* 0x0000002925217c23 */ /* 0x100fe2000801083a */
[--C-:B------:R-:W-:Y:S01]  /*11cf0*/  FFMA.FTZ R145, R145, UR41, -R58.reuse ;  /* 0x0000002991917c23 */ /* 0x100fe2000801083a */
[--C-:B------:R-:W-:Y:S01]  /*11d00*/  FFMA.FTZ R139, R44, UR41, -R58.reuse ;  /* 0x000000292c8b7c23 */ /* 0x100fe2000801083a */
[--C-:B------:R-:W-:Y:S01]  /*11d10*/  FFMA.FTZ R147, R143, UR41, -R58.reuse ;  /* 0x000000298f937c23 */ /* 0x100fe2000801083a */
[----:B------:R-:W-:-:S03]  /*11d20*/  FFMA.FTZ R143, R35, UR41, -R58 ;  /* 0x00000029238f7c23 */ /* 0x000fc6000801083a */
[----:B------:R-:W-:Y:S01]  /*11d30*/  MUFU.EX2 R29, R29 ;  /* 0x0000001d001d7308 */ /* 0x000fe20000000800 */
[----:B------:R-:W-:Y:S02]  /*11d40*/  WARPGROUP.DEPBAR.LE gsb0, 0x0 ;  /* 0x00008000000079c5 */ /* 0x000fe40000010000 */
[----:B------:R-:W-:-:S05]  /*11d50*/  WARPGROUP.ARRIVE ;  /* 0x00000000000079c5 */ /* 0x000fca0000000000 */
[----:B------:R-:W1:Y:S01]  /*11d60*/  MUFU.EX2 R59, R59 ;  /* 0x0000003b003b7308 */ /* 0x000e620000000800 */
[--C-:B------:R-:W-:Y:S01]  /*11d70*/  FFMA.FTZ R135, R52, UR41, -R58.reuse ;  /* 0x0000002934877c23 */ /* 0x100fe2000801083a */
[----:B------:R-:W-:-:S06]  /*11d80*/  FFMA.FTZ R133, R47, UR41, -R58 ;  /* 0x000000292f857c23 */ /* 0x000fcc000801083a */
[----:B------:R-:W3:Y:S01]  /*11d90*/  MUFU.EX2 R151, R151 ;  /* 0x0000009700977308 */ /* 0x000ee20000000800 */
[----:B------:R-:W-:Y:S01]  /*11da0*/  HGMMA.64x64x16.F32 R88, R124, gdesc[UR8].tnspB, R88, gsb0 ;  /* 0x40e000087c587df0 */ /* 0x000fe20008000858 */
[----:B------:R-:W-:Y:S01]  /*11db0*/  R2UR UR10, R24 ;  /* 0x00000000180a72ca */ /* 0x000fe200000e0000 */
[----:B0-----:R-:W-:Y:S01]  /*11dc0*/  FFMA.FTZ R44, R56, R3, R57 ;  /* 0x00000003382c7223 */ /* 0x001fe20000010039 */
[----:B------:R-:W-:Y:S01]  /*11dd0*/  R2UR UR11, R25 ;  /* 0x00000000190b72ca */ /* 0x000fe200000e0000 */
[----:B------:R-:W-:Y:S01]  /*11de0*/  VIADD R25, R80, 0x9 ;  /* 0x0000000950197836 */ /* 0x000fe20000000000 */
[----:B------:R-:W-:Y:S01]  /*11df0*/  @!P1 LEA R24, R16, R2, 0x3 ;  /* 0x0000000210189211 */ /* 0x000fe200078e18ff */
[--C-:B------:R-:W-:Y:S01]  /*11e00*/  FFMA.FTZ R35, R41, UR41, -R58.reuse ;  /* 0x0000002929237c23 */ /* 0x100fe2000801083a */
[----:B------:R-:W0:Y:S01]  /*11e10*/  MUFU.EX2 R61, R61 ;  /* 0x0000003d003d7308 */ /* 0x000e220000000800 */
[----:B------:R-:W-:Y:S02]  /*11e20*/  FFMA.FTZ R20, R45, UR41, -R58 ;  /* 0x000000292d147c23 */ /* 0x000fe4000801083a */
[----:B------:R-:W-:-:S05]  /*11e30*/  @!P1 VIADD R24, R24, 0x16840 ;  /* 0x0001684018189836 */ /* 0x000fca0000000000 */
[----:B------:R-:W4:Y:S08]  /*11e40*/  MUFU.EX2 R60, R60 ;  /* 0x0000003c003c7308 */ /* 0x000f300000000800 */
[----:B------:R-:W5:Y:S08]  /*11e50*/  MUFU.EX2 R145, R145 ;  /* 0x0000009100917308 */ /* 0x000f700000000800 */
[----:B------:R-:W5:Y:S08]  /*11e60*/  MUFU.EX2 R147, R147 ;  /* 0x0000009300937308 */ /* 0x000f700000000800 */
[----:B------:R-:W5:Y:S08]  /*11e70*/  MUFU.EX2 R62, R62 ;  /* 0x0000003e003e7308 */ /* 0x000f700000000800 */
[----:B------:R-:W5:Y:S08]  /*11e80*/  MUFU.EX2 R141, R141 ;  /* 0x0000008d008d7308 */ /* 0x000f700000000800 */
[----:B------:R-:W5:Y:S08]  /*11e90*/  MUFU.EX2 R32, R32 ;  /* 0x0000002000207308 */ /* 0x000f700000000800 */
[----:B------:R-:W5:Y:S08]  /*11ea0*/  MUFU.EX2 R142, R142 ;  /* 0x0000008e008e7308 */ /* 0x000f700000000800 */
[----:B------:R-:W5:Y:S01]  /*11eb0*/  MUFU.EX2 R143, R143 ;  /* 0x0000008f008f7308 */ /* 0x000f620000000800 */
[----:B------:R-:W-:-:S02]  /*11ec0*/  WARPGROUP.DEPBAR.LE gsb0, 0x0 ;  /* 0x00008000000079c5 */ /* 0x000fc40000010000 */
[----:B------:R-:W-:Y:S01]  /*11ed0*/  WARPGROUP.ARRIVE ;  /* 0x00000000000079c5 */ /* 0x000fe20000000000 */
[----:B------:R-:W-:Y:S01]  /*11ee0*/  SEL R37, R25, 0x9, !P2 ;  /* 0x0000000919257807 */ /* 0x000fe20005000000 */
[----:B------:R-:W-:Y:S01]  /*11ef0*/  FADD.FTZ R3, R21, R4 ;  /* 0x0000000415037221 */ /* 0x000fe20000010000 */
[----:B-1----:R-:W-:Y:S02]  /*11f00*/  FADD.FTZ R44, R59, R44 ;  /* 0x0000002c3b2c7221 */ /* 0x002fe40000010000 */
[----:B------:R-:W1:Y:S01]  /*11f10*/  MUFU.EX2 R27, R27 ;  /* 0x0000001b001b7308 */ /* 0x000e620000000800 */
[----:B------:R-:W-:Y:S01]  /*11f20*/  HGMMA.64x64x16.F32 R88, R120, gdesc[UR8].tnspB, R88, gsb0 ;  /* 0x40e0000878587df0 */ /* 0x000fe20008000858 */
[----:B------:R-:W-:Y:S01]  /*11f30*/  @!P1 PRMT R25, RZ, 0x654, R24 ;  /* 0x00000654ff199816 */ /* 0x000fe20000000018 */
[----:B---3--:R-:W-:-:S05]  /*11f40*/  FADD.FTZ R44, R151, R44 ;  /* 0x0000002c972c7221 */ /* 0x008fca0000010000 */
[----:B------:R-:W3:Y:S08]  /*11f50*/  MUFU.EX2 R33, R33 ;  /* 0x0000002100217308 */ /* 0x000ef00000000800 */
[----:B------:R-:W3:Y:S08]  /*11f60*/  MUFU.EX2 R136, R136 ;  /* 0x0000008800887308 */ /* 0x000ef00000000800 */
[----:B------:R1:W-:Y:S08]  /*11f70*/  MUFU.EX2 R23, R64 ;  /* 0x0000004000177308 */ /* 0x0003f00000000800 */
[----:B------:R-:W3:Y:S08]  /*11f80*/  MUFU.EX2 R137, R137 ;  /* 0x0000008900897308 */ /* 0x000ef00000000800 */
[----:B------:R-:W3:Y:S08]  /*11f90*/  MUFU.EX2 R30, R30 ;  /* 0x0000001e001e7308 */ /* 0x000ef00000000800 */
[----:B------:R-:W3:Y:S08]  /*11fa0*/  MUFU.EX2 R35, R35 ;  /* 0x0000002300237308 */ /* 0x000ef00000000800 */
[----:B------:R-:W3:Y:S08]  /*11fb0*/  MUFU.EX2 R138, R138 ;  /* 0x0000008a008a7308 */ /* 0x000ef00000000800 */
[----:B------:R-:W3:Y:S01]  /*11fc0*/  MUFU.EX2 R139, R139 ;  /* 0x0000008b008b7308 */ /* 0x000ee20000000800 */
[----:B------:R-:W-:-:S07]  /*11fd0*/  FFMA.FTZ R49, R49, UR41, -R58 ;  /* 0x0000002931317c23 */ /* 0x000fce000801083a */
[----:B------:R-:W3:Y:S01]  /*11fe0*/  MUFU.EX2 R31, R31 ;  /* 0x0000001f001f7308 */ /* 0x000ee20000000800 */
[----:B------:R-:W-:Y:S02]  /*11ff0*/  WARPGROUP.DEPBAR.LE gsb0, 0x0 ;  /* 0x00008000000079c5 */ /* 0x000fe40000010000 */
[----:B------:R0:W-:Y:S06]  /*12000*/  BAR.ARV R37, 0x100 ;  /* 0x000400250000751d */ /* 0x0001ec0000002000 */
[----:B------:R4:W-:Y:S01]  /*12010*/  @!P1 SYNCS.ARRIVE.TRANS64.RED.A1T0 RZ, [R25+URZ], RZ ;  /* 0x000000ff19ff99a7 */ /* 0x0009e2000810043f */
[----:B------:R-:W3:Y:S01]  /*12020*/  MUFU.EX2 R20, R20 ;  /* 0x0000001400147308 */ /* 0x000ee20000000800 */
[----:B----4-:R-:W-:-:S07]  /*12030*/  @!P1 IMAD R25, R152, 0x8, R2 ;  /* 0x0000000898199824 */ /* 0x010fce00078e0202 */
[----:B------:R-:W4:Y:S01]  /*12040*/  MUFU.EX2 R132, R132 ;  /* 0x0000008400847308 */ /* 0x000f220000000800 */
[----:B------:R-:W-:Y:S02]  /*12050*/  @!P1 VIADD R4, R25, 0x16860 ;  /* 0x0001686019049836 */ /* 0x000fe40000000000 */
[----:B------:R-:W-:Y:S01]  /*12060*/  FADD.FTZ R25, R150, R3 ;  /* 0x0000000396197221 */ /* 0x000fe20000010000 */
[----:B0-----:R-:W-:-:S03]  /*12070*/  FADD.FTZ R37, R61, R44 ;  /* 0x0000002c3d257221 */ /* 0x001fc60000010000 */
[----:B------:R-:W-:Y:S01]  /*12080*/  FADD.FTZ R25, R78, R25 ;  /* 0x000000194e197221 */ /* 0x000fe20000010000 */
[----:B------:R-:W-:Y:S01]  /*12090*/  FADD.FTZ R44, R60, R37 ;  /* 0x000000253c2c7221 */ /* 0x000fe20000010000 */
[----:B------:R-:W0:Y:S02]  /*120a0*/  MUFU.EX2 R133, R133 ;  /* 0x0000008500857308 */ /* 0x000e240000000800 */
[----:B------:R-:W-:Y:S01]  /*120b0*/  FADD.FTZ R25, R144, R25 ;  /* 0x0000001990197221 */ /* 0x000fe20000010000 */
[----:B-----5:R-:W-:-:S03]  /*120c0*/  FADD.FTZ R52, R145, R44 ;  /* 0x0000002c91347221 */ /* 0x020fc60000010000 */
[----:B------:R-:W-:Y:S01]  /*120d0*/  FADD.FTZ R25, R26, R25 ;  /* 0x000000191a197221 */ /* 0x000fe20000010000 */
[----:B------:R-:W-:Y:S01]  /*120e0*/  FADD.FTZ R37, R147, R52 ;  /* 0x0000003493257221 */ /* 0x000fe20000010000 */
[----:B------:R-:W5:Y:S02]  /*120f0*/  MUFU.EX2 R36, R36 ;  /* 0x0000002400247308 */ /* 0x000f640000000800 */
[----:B------:R-:W-:Y:S01]  /*12100*/  FADD.FTZ R25, R146, R25 ;  /* 0x0000001992197221 */ /* 0x000fe20000010000 */
[----:B------:R-:W-:-:S03]  /*12110*/  FADD.FTZ R52, R62, R37 ;  /* 0x000000253e347221 */ /* 0x000fc60000010000 */
[----:B------:R-:W-:Y:S02]  /*12120*/  FADD.FTZ R25, R28, R25 ;  /* 0x000000191c197221 */ /* 0x000fe40000010000 */
[----:B------:R-:W-:Y:S02]  /*12130*/  MUFU.EX2 R134, R134 ;  /* 0x0000008600867308 */ /* 0x000fe40000000800 */
[----:B-1----:R-:W-:Y:S01]  /*12140*/  FADD.FTZ R64, R140, R25 ;  /* 0x000000198c407221 */ /* 0x002fe20000010000 */
[----:B------:R-:W-:-:S03]  /*12150*/  FADD.FTZ R25, R141, R52 ;  /* 0x000000348d197221 */ /* 0x000fc60000010000 */
[----:B------:R-:W-:Y:S01]  /*12160*/  FADD.FTZ R37, R29, R64 ;  /* 0x000000401d257221 */ /* 0x000fe20000010000 */
[----:B------:R-:W-:Y:S01]  /*12170*/  FADD.FTZ R52, R32, R25 ;  /* 0x0000001920347221 */ /* 0x000fe20000010000 */
[----:B------:R-:W-:Y:S02]  /*12180*/  MUFU.EX2 R38, R38 ;  /* 0x0000002600267308 */ /* 0x000fe40000000800 */
[----:B------:R-:W-:Y:S01]  /*12190*/  FADD.FTZ R64, R142, R37 ;  /* 0x000000258e407221 */ /* 0x000fe20000010000 */
[----:B------:R-:W-:-:S03]  /*121a0*/  FADD.FTZ R52, R143, R52 ;  /* 0x000000348f347221 */ /* 0x000fc60000010000 */
[----:B------:R-:W-:Y:S01]  /*121b0*/  FADD.FTZ R25, R27, R64 ;  /* 0x000000401b197221 */ /* 0x000fe20000010000 */
[----:B---3--:R-:W-:Y:S01]  /*121c0*/  FADD.FTZ R52, R33, R52 ;  /* 0x0000003421347221 */ /* 0x008fe20000010000 */
[----:B------:R-:W-:Y:S02]  /*121d0*/  MUFU.EX2 R34, R34 ;  /* 0x0000002200227308 */ /* 0x000fe40000000800 */
[----:B------:R-:W-:Y:S01]  /*121e0*/  FADD.FTZ R25, R136, R25 ;  /* 0x0000001988197221 */ /* 0x000fe20000010000 */
[----:B------:R-:W-:Y:S01]  /*121f0*/  FADD.FTZ R52, R137, R52 ;  /* 0x0000003489347221 */ /* 0x000fe20000010000 */
[----:B------:R-:W-:Y:S02]  /*12200*/  FFMA.FTZ R3, R63, UR41, -R58 ;  /* 0x000000293f037c23 */ /* 0x000fe4000801083a */
[----:B------:R-:W-:Y:S01]  /*12210*/  FADD.FTZ R25, R30, R25 ;  /* 0x000000191e197221 */ /* 0x000fe20000010000 */
[----:B------:R-:W-:Y:S01]  /*12220*/  FADD.FTZ R52, R35, R52 ;  /* 0x0000003423347221 */ /* 0x000fe20000010000 */
[----:B------:R-:W1:Y:S01]  /*12230*/  MUFU.EX2 R24, R49 ;  /* 0x0000003100187308 */ /* 0x000e620000000800 */
[----:B------:R-:W-:Y:S01]  /*12240*/  F2FP.F16.F32.PACK_AB R148, R21, R148 ;  /* 0x000000941594723e */ /* 0x000fe200000000ff */
[----:B------:R-:W-:Y:S01]  /*12250*/  FADD.FTZ R64, R138, R25 ;  /* 0x000000198a407221 */ /* 0x000fe20000010000 */
[----:B------:R-:W-:Y:S01]  /*12260*/  @!P1 PRMT R4, RZ, 0x654, R4 ;  /* 0x00000654ff049816 */ /* 0x000fe20000000004 */
[----:B------:R-:W-:Y:S01]  /*12270*/  FADD.FTZ R21, R139, R52 ;  /* 0x000000348b157221 */ /* 0x000fe20000010000 */
[----:B------:R-:W-:-:S03]  /*12280*/  FFMA.FTZ R129, R66, UR41, -R58 ;  /* 0x0000002942817c23 */ /* 0x000fc6000801083a */
[----:B------:R-:W3:Y:S01]  /*12290*/  MUFU.EX2 R135, R135 ;  /* 0x0000008700877308 */ /* 0x000ee20000000800 */
[----:B------:R-:W-:Y:S01]  /*122a0*/  FADD.FTZ R25, R31, R64 ;  /* 0x000000401f197221 */ /* 0x000fe20000010000 */
[----:B------:R4:W-:Y:S01]  /*122b0*/  @!P1 SYNCS.ARRIVE.TRANS64.RED.A1T0 RZ, [R4+URZ], RZ ;  /* 0x000000ff04ff99a7 */ /* 0x0009e2000810043f */
[----:B------:R-:W-:-:S05]  /*122c0*/  FADD.FTZ R52, R20, R21 ;  /* 0x0000001514347221 */ /* 0x000fca0000010000 */
[----:B------:R-:W2:Y:S01]  /*122d0*/  MUFU.EX2 R3, R3 ;  /* 0x0000000300037308 */ /* 0x000ea20000000800 */
[----:B----4-:R-:W-:Y:S01]  /*122e0*/  FFMA.FTZ R4, R67, UR41, -R58 ;  /* 0x0000002943047c23 */ /* 0x010fe2000801083a */
[----:B------:R-:W-:Y:S01]  /*122f0*/  FADD.FTZ R25, R132, R25 ;  /* 0x0000001984197221 */ /* 0x000fe20000010000 */
[----:B0-----:R-:W-:Y:S01]  /*12300*/  FADD.FTZ R21, R133, R52 ;  /* 0x0000003485157221 */ /* 0x001fe20000010000 */
[----:B------:R-:W-:-:S04]  /*12310*/  FFMA.FTZ R131, R68, UR41, -R58 ;  /* 0x0000002944837c23 */ /* 0x000fc8000801083a */
[----:B------:R-:W0:Y:S01]  /*12320*/  MUFU.EX2 R129, R129 ;  /* 0x0000008100817308 */ /* 0x000e220000000800 */
[----:B------:R-:W-:Y:S01]  /*12330*/  F2FP.F16.F32.PACK_AB R146, R28, R146 ;  /* 0x000000921c92723e */ /* 0x000fe200000000ff */
[----:B-----5:R-:W-:Y:S01]  /*12340*/  FADD.FTZ R25, R36, R25 ;  /* 0x0000001924197221 */ /* 0x020fe20000010000 */
[----:B-1----:R-:W-:Y:S01]  /*12350*/  FADD.FTZ R28, R24, R21 ;  /* 0x00000015181c7221 */ /* 0x002fe20000010000 */
[----:B------:R-:W-:-:S04]  /*12360*/  FFMA.FTZ R44, R69, UR41, -R58 ;  /* 0x00000029452c7c23 */ /* 0x000fc8000801083a */
[----:B------:R-:W1:Y:S01]  /*12370*/  MUFU.EX2 R40, R40 ;  /* 0x0000002800287308 */ /* 0x000e620000000800 */
[----:B------:R-:W-:Y:S01]  /*12380*/  FADD.FTZ R25, R134, R25 ;  /* 0x0000001986197221 */ /* 0x000fe20000010000 */
[----:B---3--:R-:W-:-:S06]  /*12390*/  FADD.FTZ R28, R135, R28 ;  /* 0x0000001c871c7221 */ /* 0x008fcc0000010000 */
[----:B------:R-:W3:Y:S01]  /*123a0*/  MUFU.EX2 R4, R4 ;  /* 0x0000000400047308 */ /* 0x000ee20000000800 */
[----:B------:R-:W-:Y:S01]  /*123b0*/  FFMA.FTZ R125, R70, UR41, -R58 ;  /* 0x00000029467d7c23 */ /* 0x000fe2000801083a */
[----:B------:R-:W-:-:S06]  /*123c0*/  FADD.FTZ R25, R38, R25 ;  /* 0x0000001926197221 */ /* 0x000fcc0000010000 */
[----:B------:R-:W4:Y:S01]  /*123d0*/  MUFU.EX2 R42, R42 ;  /* 0x0000002a002a7308 */ /* 0x000f220000000800 */
[----:B--2---:R-:W-:-:S07]  /*123e0*/  FADD.FTZ R28, R3, R28 ;  /* 0x0000001c031c7221 */ /* 0x004fce0000010000 */
[----:B------:R-:W2:Y:S01]  /*123f0*/  MUFU.EX2 R131, R131 ;  /* 0x0000008300837308 */ /* 0x000ea20000000800 */
[----:B------:R-:W-:Y:S01]  /*12400*/  FFMA.FTZ R71, R71, UR41, -R58 ;  /* 0x0000002947477c23 */ /* 0x000fe2000801083a */
[----:B------:R-:W-:-:S06]  /*12410*/  FADD.FTZ R25, R34, R25 ;  /* 0x0000001922197221 */ /* 0x000fcc0000010000 */
[----:B------:R-:W5:Y:S01]  /*12420*/  MUFU.EX2 R43, R43 ;  /* 0x0000002b002b7308 */ /* 0x000f620000000800 */
[----:B0-----:R-:W-:Y:S01]  /*12430*/  FADD.FTZ R21, R129, R28 ;  /* 0x0000001c81157221 */ /* 0x001fe20000010000 */
[----:B------:R-:W-:-:S06]  /*12440*/  FFMA.FTZ R72, R72, UR41, -R58 ;  /* 0x0000002948487c23 */ /* 0x000fcc000801083a */
[----:B------:R-:W0:Y:S01]  /*12450*/  MUFU.EX2 R44, R44 ;  /* 0x0000002c002c7308 */ /* 0x000e220000000800 */
[----:B------:R-:W-:Y:S01]  /*12460*/  F2FP.F16.F32.PACK_AB R144, R26, R144 ;  /* 0x000000901a90723e */ /* 0x000fe200000000ff */
[----:B-1----:R-:W-:-:S06]  /*12470*/  FADD.FTZ R25, R40, R25 ;  /* 0x0000001928197221 */ /* 0x002fcc0000010000 */
[----:B------:R-:W1:Y:S01]  /*12480*/  MUFU.EX2 R46, R46 ;  /* 0x0000002e002e7308 */ /* 0x000e620000000800 */
[----:B---3--:R-:W-:Y:S01]  /*12490*/  FADD.FTZ R28, R4, R21 ;  /* 0x00000015041c7221 */ /* 0x008fe20000010000 */
[----:B------:R-:W-:-:S06]  /*124a0*/  FFMA.FTZ R73, R73, UR41, -R58 ;  /* 0x0000002949497c23 */ /* 0x000fcc000801083a */
[----:B------:R-:W3:Y:S01]  /*124b0*/  MUFU.EX2 R125, R125 ;  /* 0x0000007d007d7308 */ /* 0x000ee20000000800 */
[----:B------:R-:W-:Y:S01]  /*124c0*/  F2FP.F16.F32.PACK_AB R136, R30, R136 ;  /* 0x000000881e88723e */ /* 0x000fe200000000ff */
[----:B----4-:R-:W-:-:S06]  /*124d0*/  FADD.FTZ R30, R42, R25 ;  /* 0x000000192a1e7221 */ /* 0x010fcc0000010000 */
[----:B------:R-:W4:Y:S01]  /*124e0*/  MUFU.EX2 R48, R48 ;  /* 0x0000003000307308 */ /* 0x000f220000000800 */
[----:B--2---:R-:W-:Y:S01]  /*124f0*/  FADD.FTZ R21, R131, R28 ;  /* 0x0000001c83157221 */ /* 0x004fe20000010000 */
[----:B------:R-:W-:-:S06]  /*12500*/  FFMA.FTZ R74, R74, UR41, -R58 ;  /* 0x000000294a4a7c23 */ /* 0x000fcc000801083a */
[----:B------:R-:W2:Y:S01]  /*12510*/  MUFU.EX2 R26, R71 ;  /* 0x00000047001a7308 */ /* 0x000ea20000000800 */
[----:B------:R-:W-:Y:S01]  /*12520*/  F2FP.F16.F32.PACK_AB R139, R20, R139 ;  /* 0x0000008b148b723e */ /* 0x000fe200000000ff */
[----:B-----5:R-:W-:-:S06]  /*12530*/  FADD.FTZ R25, R43, R30 ;  /* 0x0000001e2b197221 */ /* 0x020fcc0000010000 */
[----:B------:R-:W5:Y:S01]  /*12540*/  MUFU.EX2 R50, R50 ;  /* 0x0000003200327308 */ /* 0x000f620000000800 */
[----:B0-----:R-:W-:Y:S01]  /*12550*/  FADD.FTZ R20, R44, R21 ;  /* 0x000000152c147221 */ /* 0x001fe20000010000 */
[----:B------:R-:W-:-:S06]  /*12560*/  FFMA.FTZ R75, R75, UR41, -R58 ;  /* 0x000000294b4b7c23 */ /* 0x000fcc000801083a */
[----:B------:R-:W0:Y:S01]  /*12570*/  MUFU.EX2 R72, R72 ;  /* 0x0000004800487308 */ /* 0x000e220000000800 */
[----:B-1----:R-:W-:Y:S01]  /*12580*/  FADD.FTZ R25, R46, R25 ;  /* 0x000000192e197221 */ /* 0x002fe20000010000 */
[----:B---3--:R-:W-:-:S06]  /*12590*/  FADD.FTZ R21, R125, R20 ;  /* 0x000000147d157221 */ /* 0x008fcc0000010000 */
[----:B------:R-:W1:Y:S01]  /*125a0*/  MUFU.EX2 R51, R51 ;  /* 0x0000003300337308 */ /* 0x000e620000000800 */
[----:B------:R-:W-:-:S07]  /*125b0*/  FFMA.FTZ R76, R76, UR41, -R58 ;  /* 0x000000294c4c7c23 */ /* 0x000fce000801083a */
[----:B------:R-:W3:Y:S01]  /*125c0*/  MUFU.EX2 R73, R73 ;  /* 0x0000004900497308 */ /* 0x000ee20000000800 */
[----:B----4-:R-:W-:Y:S01]  /*125d0*/  FADD.FTZ R25, R48, R25 ;  /* 0x0000001930197221 */ /* 0x010fe20000010000 */
[----:B--2---:R-:W-:-:S06]  /*125e0*/  FADD.FTZ R21, R26, R21 ;  /* 0x000000151a157221 */ /* 0x004fcc0000010000 */
[----:B------:R-:W2:Y:S01]  /*125f0*/  MUFU.EX2 R53, R53 ;  /* 0x0000003500357308 */ /* 0x000ea20000000800 */
[----:B------:R-:W-:-:S07]  /*12600*/  FFMA.FTZ R58, R77, UR41, -R58 ;  /* 0x000000294d3a7c23 */ /* 0x000fce000801083a */
[----:B------:R-:W4:Y:S01]  /*12610*/  MUFU.EX2 R74, R74 ;  /* 0x0000004a004a7308 */ /* 0x000f220000000800 */
[----:B-----5:R-:W-:Y:S01]  /*12620*/  FADD.FTZ R20, R50, R25 ;  /* 0x0000001932147221 */ /* 0x020fe20000010000 */
[----:B------:R-:W-:-:S06]  /*12630*/  F2FP.F16.F32.PACK_AB R129, R4, R129 ;  /* 0x000000810481723e */ /* 0x000fcc00000000ff */
[----:B------:R-:W5:Y:S01]  /*12640*/  MUFU.EX2 R54, R54 ;  /* 0x0000003600367308 */ /* 0x000f620000000800 */
[----:B0-----:R-:W-:-:S07]  /*12650*/  FADD.FTZ R4, R72, R21 ;  /* 0x0000001548047221 */ /* 0x001fce0000010000 */
[----:B------:R-:W0:Y:S01]  /*12660*/  MUFU.EX2 R75, R75 ;  /* 0x0000004b004b7308 */ /* 0x000e220000000800 */
[----:B------:R-:W-:Y:S01]  /*12670*/  F2FP.F16.F32.PACK_AB R135, R3, R135 ;  /* 0x000000870387723e */ /* 0x000fe200000000ff */
[----:B-1----:R-:W-:-:S06]  /*12680*/  FADD.FTZ R20, R51, R20 ;  /* 0x0000001433147221 */ /* 0x002fcc0000010000 */
[----:B------:R-:W1:Y:S01]  /*12690*/  MUFU.EX2 R55, R55 ;  /* 0x0000003700377308 */ /* 0x000e620000000800 */
[----:B---3--:R-:W-:Y:S01]  /*126a0*/  FADD.FTZ R3, R73, R4 ;  /* 0x0000000449037221 */ /* 0x008fe20000010000 */
[----:B------:R-:W-:-:S06]  /*126b0*/  ISETP.GT.AND P2, PT, R0, R39, PT ;  /* 0x000000270000720c */ /* 0x000fcc0003f44270 */
[----:B------:R-:W3:Y:S01]  /*126c0*/  MUFU.EX2 R76, R76 ;  /* 0x0000004c004c7308 */ /* 0x000ee20000000800 */
[----:B--2---:R-:W-:Y:S01]  /*126d0*/  FADD.FTZ R21, R53, R20 ;  /* 0x0000001435157221 */ /* 0x004fe20000010000 */
[----:B----4-:R-:W-:-:S06]  /*126e0*/  FADD.FTZ R3, R74, R3 ;  /* 0x000000034a037221 */ /* 0x010fcc0000010000 */
[----:B------:R-:W2:Y:S01]  /*126f0*/  MUFU.EX2 R58, R58 ;  /* 0x0000003a003a7308 */ /* 0x000ea20000000800 */
[----:B-----5:R-:W-:Y:S01]  /*12700*/  FADD.FTZ R4, R54, R21 ;  /* 0x0000001536047221 */ /* 0x020fe20000010000 */
[----:B0-----:R-:W-:-:S03]  /*12710*/  FADD.FTZ R3, R75, R3 ;  /* 0x000000034b037221 */ /* 0x001fc60000010000 */
[----:B-1----:R-:W-:Y:S01]  /*12720*/  FADD.FTZ R4, R55, R4 ;  /* 0x0000000437047221 */ /* 0x002fe20000010000 */
[C---:B------:R-:W-:Y:S01]  /*12730*/  F2FP.F16.F32.PACK_AB R122, R23.reuse, R55 ;  /* 0x00000037177a723e */ /* 0x040fe200000000ff */
[----:B---3--:R-:W-:Y:S02]  /*12740*/  FADD.FTZ R3, R76, R3 ;  /* 0x000000034c037221 */ /* 0x008fe40000010000 */
        /* <DEDUP_REMOVED lines=17> */
[----:B------:R-:W-:Y:S01]  /*12860*/  F2FP.F16.F32.PACK_AB R150, R78, R150 ;  /* 0x000000964e96723e */ /* 0x000fe200000000ff */
[----:B--2---:R-:W-:Y:S01]  /*12870*/  FADD.FTZ R3, R58, R3 ;  /* 0x000000033a037221 */ /* 0x004fe20000010000 */
[----:B------:R-:W-:Y:S01]  /*12880*/  F2FP.F16.F32.PACK_AB R149, R59, R57 ;  /* 0x000000393b95723e */ /* 0x000fe200000000ff */
[----:B------:R-:W-:Y:S01]  /*12890*/  VIADD R0, R0, 0xffffffff ;  /* 0xffffffff00007836 */ /* 0x000fe20000000000 */
[----:B------:R-:W-:Y:S01]  /*128a0*/  F2FP.F16.F32.PACK_AB R151, R61, R151 ;  /* 0x000000973d97723e */ /* 0x000fe200000000ff */
[----:B------:R-:W-:Y:S01]  /*128b0*/  FMUL.FTZ R90, R90, R56 ;  /* 0x000000385a5a7220 */ /* 0x000fe20000410000 */
[----:B------:R-:W-:Y:S01]  /*128c0*/  F2FP.F16.F32.PACK_AB R145, R145, R60 ;  /* 0x0000003c9191723e */ /* 0x000fe200000000ff */
[-C--:B------:R-:W-:Y:S01]  /*128d0*/  FMUL.FTZ R91, R91, R56.reuse ;  /* 0x000000385b5b7220 */ /* 0x080fe20000410000 */
        /* <DEDUP_REMOVED lines=9> */
[-C--:B------:R-:W-:Y:S01]  /*12970*/  FMUL.FTZ R102, R102, R56.reuse ;  /* 0x0000003866667220 */ /* 0x080fe20000410000 */
[----:B------:R-:W-:Y:S01]  /*12980*/  F2FP.F16.F32.PACK_AB R137, R35, R137 ;  /* 0x000000892389723e */ /* 0x000fe200000000ff */
[----:B------:R-:W-:Y:S01]  /*12990*/  FMUL.FTZ R103, R103, R56 ;  /* 0x0000003867677220 */ /* 0x000fe20000410000 */
[----:B------:R-:W-:Y:S01]  /*129a0*/  F2FP.F16.F32.PACK_AB R138, R31, R138 ;  /* 0x0000008a1f8a723e */ /* 0x000fe200000000ff */
[----:B------:R-:W-:Y:S01]  /*129b0*/  FMUL.FTZ R106, R106, R56 ;  /* 0x000000386a6a7220 */ /* 0x000fe20000410000 */
[----:B------:R-:W-:Y:S01]  /*129c0*/  F2FP.F16.F32.PACK_AB R132, R36, R132 ;  /* 0x000000842484723e */ /* 0x000fe200000000ff */
        /* <DEDUP_REMOVED lines=14> */
[----:B------:R-:W-:Y:S01]  /*12ab0*/  IMAD.MOV.U32 R20, RZ, RZ, R19 ;  /* 0x000000ffff147224 */ /* 0x000fe200078e0013 */
[----:B------:R-:W-:Y:S01]  /*12ac0*/  F2FP.F16.F32.PACK_AB R126, R51, R50 ;  /* 0x00000032337e723e */ /* 0x000fe200000000ff */
[----:B------:R-:W-:Y:S01]  /*12ad0*/  IMAD.MOV.U32 R152, RZ, RZ, R16 ;  /* 0x000000ffff987224 */ /* 0x000fe200078e0010 */
[----:B------:R-:W-:Y:S01]  /*12ae0*/  F2FP.F16.F32.PACK_AB R127, R73, R72 ;  /* 0x00000048497f723e */ /* 0x000fe200000000ff */
[----:B------:R-:W-:Y:S01]  /*12af0*/  IMAD.MOV.U32 R23, RZ, RZ, R15 ;  /* 0x000000ffff177224 */ /* 0x000fe200078e000f */
[----:B------:R-:W-:Y:S01]  /*12b00*/  F2FP.F16.F32.PACK_AB R120, R54, R53 ;  /* 0x000000353678723e */ /* 0x000fe200000000ff */
[----:B------:R-:W-:Y:S01]  /*12b10*/  IMAD.MOV.U32 R5, RZ, RZ, R14 ;  /* 0x000000ffff057224 */ /* 0x000fe200078e000e */
[----:B------:R-:W-:-:S02]  /*12b20*/  F2FP.F16.F32.PACK_AB R121, R75, R74 ;  /* 0x0000004a4b79723e */ /* 0x000fc400000000ff */
[----:B------:R-:W-:Y:S01]  /*12b30*/  F2FP.F16.F32.PACK_AB R123, R58, R76 ;  /* 0x0000004c3a7b723e */ /* 0x000fe200000000ff */
[----:B------:R-:W-:Y:S06]  /*12b40*/  @P2 BRA `(.L_x_1267) ;  /* 0xffffffd800502947 */ /* 0x000fec000383ffff */
.L_x_1257:
[----:B------:R-:W2:Y:S02]  /*12b50*/  LDL R5, [R1+0x18] ;  /* 0x0000180001057983 */ /* 0x000ea40000100800 */
[----:B--2---:R-:W-:-:S13]  /*12b60*/  ISETP.GE.AND P2, PT, R0, R5, PT ;  /* 0x000000050000720c */ /* 0x004fda0003f46270 */
[----:B------:R-:W-:Y:S05]  /*12b70*/  @!P2 BRA `(.L_x_1268) ;  /* 0x0000003400f0a947 */ /* 0x000fea0003800000 */
[----:B------:R-:W2:Y:S04]  /*12b80*/  LDL R20, [R1+0x24] ;  /* 0x0000240001147983 */ /* 0x000ea80000100800 */
[----:B------:R-:W2:Y:S01]  /*12b90*/  LDL R5, [R1+0x20] ;  /* 0x0000200001057983 */ /* 0x000ea20000100800 */
[----:B------:R-:W-:Y:S02]  /*12ba0*/  IMAD.MOV.U32 R23, RZ, RZ, R14 ;  /* 0x000000ffff177224 */ /* 0x000fe400078e000e */
[----:B------:R-:W-:Y:S02]  /*12bb0*/  IMAD.MOV.U32 R154, RZ, RZ, R16 ;  /* 0x000000ffff9a7224 */ /* 0x000fe400078e0010 */
[----:B--2---:R-:W-:Y:S02]  /*12bc0*/  IMAD.IADD R153, R5, 0x1, -R20 ;  /* 0x0000000105997824 */ /* 0x004fe400078e0a14 */
[----:B------:R-:W-:-:S02]  /*12bd0*/  IMAD.MOV.U32 R5, RZ, RZ, R15 ;  /* 0x000000ffff057224 */ /* 0x000fc400078e000f */
[--C-:B------:R-:W-:Y:S02]  /*12be0*/  IMAD.IADD R152, R156, 0x1, R153.reuse ;  /* 0x000000019c987824 */ /* 0x100fe400078e0299 */
[----:B------:R-:W-:Y:S02]  /*12bf0*/  IMAD.IADD R153, R157, 0x1, R153 ;  /* 0x000000019d997824 */ /* 0x000fe400078e0299 */
[----:B------:R-:W-:Y:S01]  /*12c00*/  IMAD.MOV.U32 R20, RZ, RZ, R19 ;  /* 0x000000ffff147224 */ /* 0x000fe200078e0013 */
[----:B------:R-:W-:Y:S02]  /*12c10*/  LOP3.LUT R15, RZ, R152, RZ, 0x33, !PT ;  /* 0x00000098ff0f7212 */ /* 0x000fe400078e33ff */
[----:B------:R-:W-:-:S05]  /*12c20*/  LOP3.LUT R14, RZ, R153, RZ, 0x33, !PT ;  /* 0x00000099ff0e7212 */ /* 0x000fca00078e33ff */
[----:B------:R0:W-:Y:S04]  /*12c30*/  STL [R1+0x4], R14 ;  /* 0x0000040e01007387 */ /* 0x0001e80000100800 */
[----:B------:R0:W-:Y:S02]  /*12c40*/  STL [R1+0x8], R15 ;  /* 0x0000080f01007387 */ /* 0x0001e40000100800 */
.L_x_1286:
[----:B0-----:R-:W2:Y:S01]  /*12c50*/  LDL R14, [R1+0x10] ;  /* 0x00001000010e7983 */ /* 0x001ea20000100800 */
        /* <DEDUP_REMOVED lines=10> */
.L_x_1270:
[----:B------:R-:W-:Y:S02]  /*12d00*/  LEA R14, R16, R2, 0x3 ;  /* 0x00000002100e7211 */ /* 0x000fe400078e18ff */
[----:B------:R-:W-:-:S04]  /*12d10*/  SHF.L.U32 R15, R19, 0x1f, RZ ;  /* 0x0000001f130f7819 */ /* 0x000fc800000006ff */
[----:B------:R0:W1:Y:S01]  /*12d20*/  SYNCS.PHASECHK.TRANS64.TRYWAIT P3, [R14+URZ+0x16830], R15 ;  /* 0x0168300f0e0075a7 */ /* 0x000062000806017f */
[----:B------:R-:W-:Y:S05]  /*12d30*/  @!P0 BRA `(.L_x_1271) ;  /* 0x0000000000048947 */ /* 0x000fea0003800000 */
[----:B------:R-:W-:Y:S01]  /*12d40*/  BPT.TRAP 0x1 ;  /* 0x000000040000795c */ /* 0x000fe20000300000 */
.L_x_1271:
[----:B------:R-:W-:Y:S04]  /*12d50*/  BSSY B0, `(.L_x_1269) ;  /* 0x0000004000007945 */ /* 0x000fe80003800000 */
[----:B-1----:R-:W-:Y:S05]  /*12d60*/  @P3 BRA `(.L_x_1272) ;  /* 0x0000000000083947 */ /* 0x002fea0003800000 */
[----:B------:R-:W1:Y:S02]  /*12d70*/  SYNCS.PHASECHK.TRANS64.TRYWAIT P3, [R14+URZ+0x16830], R15 ;  /* 0x0168300f0e0075a7 */ /* 0x000e64000806017f */
[----:B-1----:R-:W-:Y:S05]  /*12d80*/  @!P3 BRA `(.L_x_1273) ;  /* 0x000000bc0018b947 */ /* 0x002fea0003800000 */
.L_x_1272:
[----:B------:R-:W-:Y:S05]  /*12d90*/  BSYNC B0 ;  /* 0x0000000000007941 */ /* 0x000fea0003800000 */
.L_x_1269:
[----:B------:R-:W2:Y:S01]  /*12da0*/  LDL R21, [R1+0xc] ;  /* 0x00000c0001157983 */ /* 0x000ea20000100800 */
[----:B01----:R-:W0:Y:S01]  /*12db0*/  S2R R14, SR_TID.X ;  /* 0x00000000000e7919 */ /* 0x003e220000002100 */
        /* <DEDUP_REMOVED lines=8> */
[----:B------:R-:W-:Y:S01]  /*12e40*/  R2UR UR23, R27 ;  /* 0x000000001b1772ca */ /* 0x000fe200000e0000 */
[----:B------:R-:W-:Y:S01]  /*12e50*/  IMAD.MOV.U32 R15, RZ, RZ, 0x40000040 ;  /* 0x40000040ff0f7424 */ /* 0x000fe200078e00ff */
[----:B------:R-:W-:Y:S02]  /*12e60*/  R2UR UR12, R12 ;  /* 0x000000000c0c72ca */ /* 0x000fe400000e0000 */
[----:B------:R-:W-:-:S02]  /*12e70*/  R2UR UR13, R13 ;  /* 0x000000000d0d72ca */ /* 0x000fc400000e0000 */
[----:B------:R-:W-:Y:S01]  /*12e80*/  R2UR UR15, R15 ;  /* 0x000000000f0f72ca */ /* 0x000fe200000e0000 */
[----:B--2---:R-:W-:Y:S02]  /*12e90*/  IMAD R26, R16, 0x400, R21 ;  /* 0x00000400101a7824 */ /* 0x004fe400078e0215 */
[----:B------:R-:W-:Y:S02]  /*12ea0*/  VIADD R21, R14, 0x8 ;  /* 0x000000080e157836 */ /* 0x000fe40000000000 */
[C---:B------:R-:W-:Y:S01]  /*12eb0*/  VIADD R14, R26.reuse, 0x2 ;  /* 0x000000021a0e7836 */ /* 0x040fe20000000000 */
[C---:B------:R-:W-:Y:S01]  /*12ec0*/  R2UR UR10, R26.reuse ;  /* 0x000000001a0a72ca */ /* 0x040fe200000e0000 */
[C---:B------:R-:W-:Y:S02]  /*12ed0*/  VIADD R24, R26.reuse, 0x4 ;  /* 0x000000041a187836 */ /* 0x040fe40000000000 */
[----:B------:R-:W-:-:S03]  /*12ee0*/  VIADD R26, R26, 0x6 ;  /* 0x000000061a1a7836 */ /* 0x000fc60000000000 */
[----:B------:R-:W-:Y:S02]  /*12ef0*/  R2UR UR18, R24 ;  /* 0x00000000181272ca */ /* 0x000fe400000e0000 */
[----:B------:R-:W-:Y:S01]  /*12f00*/  R2UR UR22, R26 ;  /* 0x000000001a1672ca */ /* 0x000fe200000e0000 */
[----:B------:R0:W-:Y:S06]  /*12f10*/  BAR.SYNC.DEFER_BLOCKING R21, 0x100 ;  /* 0x000400150000751d */ /* 0x0001ec0000010000 */
[----:B------:R-:W-:-:S06]  /*12f20*/  WARPGROUP.ARRIVE ;  /* 0x00000000000079c5 */ /* 0x000fcc0000000000 */
[----:B------:R-:W-:Y:S01]  /*12f30*/  HGMMA.64x128x16.F32 R24, gdesc[UR8], RZ, !UPT, gsb0 ;  /* 0x01e00000081879f0 */ /* 0x000fe2000c0008ff */
        /* <DEDUP_REMOVED lines=18> */
.L_x_1275:
[----:B------:R-:W-:Y:S01]  /*13060*/  SHF.L.U32 R14, R20, 0x1f, RZ ;  /* 0x0000001f140e7819 */ /* 0x000fe200000006ff */
[----:B------:R-:W-:-:S04]  /*13070*/  IMAD R15, R154, 0x8, R2 ;  /* 0x000000089a0f7824 */ /* 0x000fc800078e0202 */
[----:B------:R0:W1:Y:S01]  /*13080*/  SYNCS.PHASECHK.TRANS64.TRYWAIT P2, [R15+URZ+0x16850], R14 ;  /* 0x0168500e0f0075a7 */ /* 0x000062000804017f */
[----:B------:R-:W-:Y:S05]  /*13090*/  @!P0 BRA `(.L_x_1276) ;  /* 0x0000000000048947 */ /* 0x000fea0003800000 */
[----:B------:R-:W-:Y:S01]  /*130a0*/  BPT.TRAP 0x1 ;  /* 0x000000040000795c */ /* 0x000fe20000300000 */
.L_x_1276:
[----:B-1----:R-:W-:Y:S05]  /*130b0*/  @P2 BRA `(.L_x_1274) ;  /* 0x0000000000082947 */ /* 0x002fea0003800000 */
[----:B------:R-:W1:Y:S02]  /*130c0*/  SYNCS.PHASECHK.TRANS64.TRYWAIT P2, [R15+URZ+0x16850], R14 ;  /* 0x0168500e0f0075a7 */ /* 0x000e64000804017f */
[----:B-1----:R-:W-:Y:S05]  /*130d0*/  @!P2 BRA `(.L_x_1277) ;  /* 0x000000b80058a947 */ /* 0x002fea0003800000 */
.L_x_1274:
        /* <DEDUP_REMOVED lines=9> */
[----:B------:R-:W-:Y:S01]  /*13170*/  HGMMA.64x64x16.F32 R88, R148, gdesc[UR8].tnspB, R88, gsb0 ;  /* 0x40e0000894587df0 */ /* 0x000fe20008000858 */
[----:B------:R-:W-:Y:S02]  /*13180*/  VIADD R20, R14, 0x80 ;  /* 0x000000800e147836 */ /* 0x000fe40000000000 */
[----:B------:R-:W-:-:S03]  /*13190*/  IMAD.MOV.U32 R21, RZ, RZ, 0x40000040 ;  /* 0x40000040ff157424 */ /* 0x000fc600078e00ff */
[----:B------:R-:W-:Y:S02]  /*131a0*/  R2UR UR10, R20 ;  /* 0x00000000140a72ca */ /* 0x000fe400000e0000 */
[----:B------:R-:W-:Y:S01]  /*131b0*/  R2UR UR11, R21 ;  /* 0x00000000150b72ca */ /* 0x000fe200000e0000 */
[----:B------:R-:W-:Y:S02]  /*131c0*/  VIADD R20, R14, 0x100 ;  /* 0x000001000e147836 */ /* 0x000fe40000000000 */
[----:B------:R-:W-:Y:S01]  /*131d0*/  IMAD.MOV.U32 R21, RZ, RZ, 0x40000040 ;  /* 0x40000040ff157424 */ /* 0x000fe200078e00ff */
[----:B------:R-:W-:Y:S02]  /*131e0*/  WARPGROUP.DEPBAR.LE gsb0, 0x0 ;  /* 0x00008000000079c5 */ /* 0x000fe40000010000 */
[----:B------:R-:W-:Y:S01]  /*131f0*/  WARPGROUP.ARRIVE ;  /* 0x00000000000079c5 */ /* 0x000fe20000000000 */
[----:B------:R-:W2:Y:S04]  /*13200*/  LDL R148, [R1+0x20] ;  /* 0x0000200001947983 */ /* 0x000ea80000100800 */
[----:B------:R-:W3:Y:S02]  /*13210*/  LDL R151, [R1+0x24] ;  /* 0x0000240001977983 */ /* 0x000ee40000100800 */
[----:B------:R-:W-:Y:S01]  /*13220*/  HGMMA.64x64x16.F32 R88, R144, gdesc[UR8].tnspB, R88, gsb0 ;  /* 0x40e0000890587df0 */ /* 0x000fe20008000858 */
[----:B------:R-:W-:Y:S01]  /*13230*/  R2UR UR10, R20 ;  /* 0x00000000140a72ca */ /* 0x000fe200000e0000 */
[----:B------:R-:W-:Y:S01]  /*13240*/  VIADD R20, R14, 0x180 ;  /* 0x000001800e147836 */ /* 0x000fe20000000000 */
[----:B------:R-:W-:Y:S01]  /*13250*/  R2UR UR11, R21 ;  /* 0x00000000150b72ca */ /* 0x000fe200000e0000 */
[----:B------:R-:W-:Y:S01]  /*13260*/  FMUL.FTZ R15, R24, UR26 ;  /* 0x0000001a180f7c20 */ /* 0x000fe20008410000 */
[----:B------:R-:W-:Y:S01]  /*13270*/  MOV R21, 0x40000040 ;  /* 0x4000004000157802 */ /* 0x000fe20000000f00 */
        /* <DEDUP_REMOVED lines=24> */
[----:B------:R-:W0:Y:S01]  /*13400*/  S2R R149, SR_TID.X ;  /* 0x0000000000957919 */ /* 0x000e220000002100 */
        /* <DEDUP_REMOVED lines=27> */
[----:B------:R-:W-:-:S02]  /*135c0*/  @!P1 IMAD R83, R16, 0x8, R2 ;  /* 0x0000000810539824 */ /* 0x000fc400078e0202 */
[----:B------:R-:W-:Y:S01]  /*135d0*/  FMUL.FTZ R25, R25, UR26 ;  /* 0x0000001a19197c20 */ /* 0x000fe20008410000 */
[----:B------:R-:W-:Y:S01]  /*135e0*/  FMUL.FTZ R53, R53, UR26 ;  /* 0x0000001a35357c20 */ /* 0x000fe20008410000 */
[----:B------:R-:W-:Y:S01]  /*135f0*/  FMUL.FTZ R61, R61, UR26 ;  /* 0x0000001a3d3d7c20 */ /* 0x000fe20008410000 */
[----:B0-----:R-:W-:Y:S01]  /*13600*/  SHF.R.U32.HI R150, RZ, 0x7, R149 ;  /* 0x00000007ff967819 */ /* 0x001fe20000011695 */
[----:B------:R-:W-:Y:S01]  /*13610*/  FMUL.FTZ R65, R65, UR26 ;  /* 0x0000001a41417c20 */ /* 0x000fe20008410000 */
[----:B------:R-:W-:Y:S01]  /*13620*/  FMUL.FTZ R73, R73, UR26 ;  /* 0x0000001a49497c20 */ /* 0x000fe20008410000 */
[----:B------:R-:W-:Y:S01]  /*13630*/  FMUL.FTZ R77, R77, UR26 ;  /* 0x0000001a4d4d7c20 */ /* 0x000fe20008410000 */
[----:B------:R-:W-:Y:S01]  /*13640*/  FMUL.FTZ R85, R85, UR26 ;  /* 0x0000001a55557c20 */ /* 0x000fe20008410000 */
[----:B------:R-:W-:Y:S01]  /*13650*/  ISETP.GE.U32.AND P2, PT, R149, 0x180, PT ;  /* 0x000001809500780c */ /* 0x000fe20003f46070 */
[----:B------:R-:W0:Y:S08]  /*13660*/  MUFU.TANH R15, R15 ;  /* 0x0000000f000f7308 */ /* 0x000e300000002400 */
[----:B------:R-:W1:Y:S01]  /*13670*/  MUFU.TANH R25, R25 ;  /* 0x0000001900197308 */ /* 0x000e620000002400 */
[----:B------:R-:W-:-:S02]  /*13680*/  WARPGROUP.DEPBAR.LE gsb0, 0x0 ;  /* 0x00008000000079c5 */ /* 0x000fc40000010000 */
[----:B------:R-:W-:-:S05]  /*13690*/  WARPGROUP.ARRIVE ;  /* 0x00000000000079c5 */ /* 0x000fca0000000000 */
[----:B------:R-:W4:Y:S01]  /*136a0*/  MUFU.TANH R24, R24 ;  /* 0x0000001800187308 */ /* 0x000f220000002400 */
        /* <DEDUP_REMOVED lines=56> */
[----:B------:R-:W-:Y:S02]  /*13a30*/  IMAD.MOV.U32 R21, RZ, RZ, 0x40000040 ;  /* 0x40000040ff157424 */ /* 0x000fe400078e00ff */
[----:B------:R-:W-:Y:S01]  /*13a40*/  FMUL.FTZ R14, R80, UR26 ;  /* 0x0000001a500e7c20 */ /* 0x000fe20008410000 */
[----:B------:R-:W-:Y:S01]  /*13a50*/  FMUL.FTZ R80, R82, UR26 ;  /* 0x0000001a52507c20 */ /* 0x000fe20008410000 */
[----:B------:R-:W-:Y:S01]  /*13a60*/  IMAD.SHL.U32 R82, R0, 0x80, RZ ;  /* 0x0000008000527824 */ /* 0x000fe200078e00ff */
        /* <DEDUP_REMOVED lines=13> */
[----:B------:R-:W-:Y:S02]  /*13b40*/  R2UR UR10, R20 ;  /* 0x00000000140a72ca */ /* 0x000fe400000e0000 */
[----:B------:R-:W-:Y:S01]  /*13b50*/  R2UR UR11, R21 ;  /* 0x00000000150b72ca */ /* 0x000fe200000e0000 */
[----:B------:R-:W-:Y:S01]  /*13b60*/  VIADD R21, R150, 0x9 ;  /* 0x0000000996157836 */ /* 0x000fe20000000000 */
[----:B--2---:R-:W-:Y:S02]  /*13b70*/  IADD3 R20, R148, 0x1, -R82 ;  /* 0x0000000194147810 */ /* 0x004fe40007ffe852 */
[----:B------:R-:W2:Y:S02]  /*13b80*/  MUFU.TANH R67, R67 ;  /* 0x0000004300437308 */ /* 0x000ea40000002400 */
[----:B------:R-:W-:Y:S01]  /*13b90*/  SEL R21, R21, 0x9, !P2 ;  /* 0x0000000915157807 */ /* 0x000fe20005000000 */
[----:B---3--:R-:W-:-:S05]  /*13ba0*/  IMAD.IADD R20, R20, 0x1, -R151 ;  /* 0x0000000114147824 */ /* 0x008fca00078e0a97 */
[----:B------:R-:W3:Y:S01]  /*13bb0*/  MUFU.TANH R68, R68 ;  /* 0x0000004400447308 */ /* 0x000ee20000002400 */
[----:B------:R-:W-:-:S07]  /*13bc0*/  IMAD R20, R155, -0x2, R20 ;  /* 0xfffffffe9b147824 */ /* 0x000fce00078e0214 */
        /* <DEDUP_REMOVED lines=20> */
[----:B------:R-:W-:Y:S01]  /*13d10*/  FMUL.FTZ R84, R86, UR26 ;  /* 0x0000001a56547c20 */ /* 0x000fe20008410000 */
[----:B------:R-:W-:Y:S02]  /*13d20*/  @!P1 VIADD R86, R83, 0x16840 ;  /* 0x0001684053569836 */ /* 0x000fe40000000000 */
[----:B------:R-:W-:Y:S01]  /*13d30*/  FMUL.FTZ R83, R87, UR26 ;  /* 0x0000001a57537c20 */ /* 0x000fe20008410000 */
[C---:B------:R-:W-:Y:S01]  /*13d40*/  VIADD R121, R20.reuse, UR30 ;  /* 0x0000001e14797c36 */ /* 0x040fe20008000000 */
[----:B------:R-:W0:Y:S01]  /*13d50*/  MUFU.TANH R120, R120 ;  /* 0x0000007800787308 */ /* 0x000e220000002400 */
[----:B------:R-:W-:Y:S01]  /*13d60*/  @!P1 PRMT R86, RZ, 0x654, R86 ;  /* 0x00000654ff569816 */ /* 0x000fe20000000056 */
[----:B------:R0:W-:Y:S06]  /*13d70*/  BAR.ARV R21, 0x100 ;  /* 0x000400150000751d */ /* 0x0001ec0000002000 */
[----:B------:R-:W0:Y:S01]  /*13d80*/  MUFU.TANH R84, R84 ;  /* 0x0000005400547308 */ /* 0x000e220000002400 */
[----:B------:R-:W-:Y:S01]  /*13d90*/  VIADD R122, R20, UR25 ;  /* 0x00000019147a7c36 */ /* 0x000fe20008000000 */
[----:B------:R5:W-:Y:S03]  /*13da0*/  @!P1 SYNCS.ARRIVE.TRANS64.RED.A1T0 RZ, [R86+URZ], RZ ;  /* 0x000000ff56ff99a7 */ /* 0x000be6000810043f */
[----:B------:R-:W-:-:S03]  /*13db0*/  IMAD.IADD R87, R156, 0x1, R122 ;  /* 0x000000019c577824 */ /* 0x000fc600078e027a */
[----:B------:R-:W0:Y:S01]  /*13dc0*/  MUFU.TANH R83, R83 ;  /* 0x0000005300537308 */ /* 0x000e220000002400 */
[----:B-----5:R-:W-:Y:S01]  /*13dd0*/  IADD3 R86, R156, R121, RZ ;  /* 0x000000799c567210 */ /* 0x020fe20007ffe0ff */
[----:B-1234-:R-:W-:Y:S06]  /*13de0*/  @!P5 BRA `(.L_x_1278) ;  /* 0x00000000005cd947 */ /* 0x01efec0003800000 */
[----:B------:R-:W-:Y:S01]  /*13df0*/  ISETP.GT.AND P2, PT, R152, -0x1, PT ;  /* 0xffffffff9800780c */ /* 0x000fe20003f44270 */
[----:B------:R-:W-:-:S12]  /*13e00*/  BSSY B0, `(.L_x_1279) ;  /* 0x0000011000007945 */ /* 0x000fd80003800000 */
[----:B------:R-:W-:Y:S05]  /*13e10*/  @P2 BRA `(.L_x_1280) ;  /* 0x0000000000242947 */ /* 0x000fea0003800000 */
[----:B------:R-:W2:Y:S01]  /*13e20*/  LDL R123, [R1+0x8] ;  /* 0x00000800017b7983 */ /* 0x000ea20000100800 */
[----:B------:R-:W-:-:S05]  /*13e30*/  IMAD.U32 R125, RZ, RZ, UR4 ;  /* 0x00000004ff7d7e24 */ /* 0x000fca000f8e00ff */
[----:B------:R-:W-:-:S13]  /*13e40*/  ISETP.NE.AND P2, PT, R125, 0x1, PT ;  /* 0x000000017d00780c */ /* 0x000fda0003f45270 */
[----:B0-----:R-:W2:Y:S02]  /*13e50*/  @P2 LDC.64 R20, c[0x0][0x9e8] ;  /* 0x00027a00ff142b82 */ /* 0x001ea40000000a00 */
[----:B--2---:R-:W-:-:S04]  /*13e60*/  @P2 IMAD.HI.U32 R124, R123, R20, RZ ;  /* 0x000000147b7c2227 */ /* 0x004fc800078e00ff */
[----:B------:R-:W-:Y:S01]  /*13e70*/  IMAD.MOV.U32 R20, RZ, RZ, R123 ;  /* 0x000000ffff147224 */ /* 0x000fe200078e007b */
[----:B------:R-:W-:-:S04]  /*13e80*/  @P2 SHF.R.U32.HI R20, RZ, R21, R124 ;  /* 0x00000015ff142219 */ /* 0x000fc8000001167c */
[----:B------:R-:W-:Y:S01]  /*13e90*/  LOP3.LUT R123, RZ, R20, RZ, 0x33, !PT ;  /* 0x00000014ff7b7212 */ /* 0x000fe200078e33ff */
[----:B------:R-:W-:Y:S06]  /*13ea0*/  BRA `(.L_x_1281) ;  /* 0x0000000000187947 */ /* 0x000fec0003800000 */
.L_x_1280:
[----:B------:R-:W-:Y:S02]  /*13eb0*/  IMAD.U32 R125, RZ, RZ, UR4 ;  /* 0x00000004ff7d7e24 */ /* 0x000fe4000f8e00ff */
[----:B------:R-:W-:-:S03]  /*13ec0*/  IMAD.MOV.U32 R123, RZ, RZ, R152 ;  /* 0x000000ffff7b7224 */ /* 0x000fc600078e0098 */
[----:B------:R-:W-:-:S13]  /*13ed0*/  ISETP.NE.AND P2, PT, R125, 0x1, PT ;  /* 0x000000017d00780c */ /* 0x000fda0003f45270 */
[----:B0-----:R-:W0:Y:S02]  /*13ee0*/  @P2 LDC.64 R20, c[0x0][0x9e8] ;  /* 0x00027a00ff142b82 */ /* 0x001e240000000a00 */
[----:B0-----:R-:W-:-:S05]  /*13ef0*/  @P2 IMAD.HI.U32 R20, R152, R20, RZ ;  /* 0x0000001498142227 */ /* 0x001fca00078e00ff */
[----:B------:R-:W-:-:S07]  /*13f00*/  @P2 SHF.R.U32.HI R123, RZ, R21, R20 ;  /* 0x00000015ff7b2219 */ /* 0x000fce0000011614 */
.L_x_1281:
[----:B------:R-:W-:Y:S05]  /*13f10*/  BSYNC B0 ;  /* 0x0000000000007941 */ /* 0x000fea0003800000 */
.L_x_1279:
[----:B------:R-:W-:-:S04]  /*13f20*/  IMAD R20, R123, R125, -R82 ;  /* 0x0000007d7b147224 */ /* 0x000fc800078e0a52 */
[----:B------:R-:W-:-:S05]  /*13f30*/  IMAD R20, R155, -0x2, R20 ;  /* 0xfffffffe9b147824 */ /* 0x000fca00078e0214 */
[----:B------:R-:W-:Y:S02]  /*13f40*/  VIADDMNMX R87, R20, R125, R87, PT ;  /* 0x0000007d14577246 */ /* 0x000fe40003800157 */
[----:B------:R-:W-:-:S07]  /*13f50*/  VIMNMX R86, R86, R20, !PT ;  /* 0x0000001456567248 */ /* 0x000fce0007fe0100 */
.L_x_1278:
        /* <DEDUP_REMOVED lines=10> */
[----:B------:R-:W-:Y:S02]  /*14000*/  ISETP.GT.AND P3, PT, R86, 0x9, P2 ;  /* 0x000000095600780c */ /* 0x000fe40001764270 */
[C---:B------:R-:W-:Y:S02]  /*14010*/  ISETP.LT.OR P4, PT, R87.reuse, 0x9, P4 ;  /* 0x000000095700780c */ /* 0x040fe40002781670 */
[----:B------:R-:W-:-:S02]  /*14020*/  ISETP.LT.OR P3, PT, R87, 0xa, P3 ;  /* 0x0000000a5700780c */ /* 0x000fc40001f61670 */
[----:B------:R-:W-:Y:S02]  /*14030*/  FSEL R27, R27, -INF , !P4 ;  /* 0xff8000001b1b7808 */ /* 0x000fe40006000000 */
        /* <DEDUP_REMOVED lines=84> */
[----:B------:R-:W-:Y:S01]  /*14580*/  FSEL R85, R85, -INF , !P3 ;  /* 0xff80000055557808 */ /* 0x000fe20005800000 */
[----:B------:R-:W-:Y:S08]  /*14590*/  @!P5 BRA `(.L_x_1282) ;  /* 0x00000000005cd947 */ /* 0x000ff00003800000 */
[----:B------:R-:W-:Y:S01]  /*145a0*/  ISETP.GT.AND P3, PT, R153, -0x1, PT ;  /* 0xffffffff9900780c */ /* 0x000fe20003f64270 */
[----:B------:R-:W-:-:S12]  /*145b0*/  BSSY B0, `(.L_x_1283) ;  /* 0x0000011000007945 */ /* 0x000fd80003800000 */
[----:B------:R-:W-:Y:S05]  /*145c0*/  @P3 BRA `(.L_x_1284) ;  /* 0x0000000000243947 */ /* 0x000fea0003800000 */
[----:B------:R-:W2:Y:S01]  /*145d0*/  LDL R124, [R1+0x4] ;  /* 0x00000400017c7983 */ /* 0x000ea20000100800 */
[----:B------:R-:W-:-:S05]  /*145e0*/  IMAD.U32 R123, RZ, RZ, UR4 ;  /* 0x00000004ff7b7e24 */ /* 0x000fca000f8e00ff */
[----:B------:R-:W-:-:S13]  /*145f0*/  ISETP.NE.AND P3, PT, R123, 0x1, PT ;  /* 0x000000017b00780c */ /* 0x000fda0003f65270 */
[----:B------:R-:W2:Y:S02]  /*14600*/  @P3 LDC.64 R14, c[0x0][0x9e8] ;  /* 0x00027a00ff0e3b82 */ /* 0x000ea40000000a00 */
[----:B--2---:R-:W-:-:S04]  /*14610*/  @P3 IMAD.HI.U32 R86, R124, R14, RZ ;  /* 0x0000000e7c563227 */ /* 0x004fc800078e00ff */
[----:B------:R-:W-:Y:S01]  /*14620*/  IMAD.MOV.U32 R14, RZ, RZ, R124 ;  /* 0x000000ffff0e7224 */ /* 0x000fe200078e007c */
[----:B------:R-:W-:-:S04]  /*14630*/  @P3 SHF.R.U32.HI R14, RZ, R15, R86 ;  /* 0x0000000fff0e3219 */ /* 0x000fc80000011656 */
[----:B------:R-:W-:Y:S01]  /*14640*/  LOP3.LUT R87, RZ, R14, RZ, 0x33, !PT ;  /* 0x0000000eff577212 */ /* 0x000fe200078e33ff */
[----:B------:R-:W-:Y:S06]  /*14650*/  BRA `(.L_x_1285) ;  /* 0x0000000000187947 */ /* 0x000fec0003800000 */
.L_x_1284:
[----:B------:R-:W-:Y:S02]  /*14660*/  IMAD.U32 R123, RZ, RZ, UR4 ;  /* 0x00000004ff7b7e24 */ /* 0x000fe4000f8e00ff */
[----:B------:R-:W-:-:S03]  /*14670*/  IMAD.MOV.U32 R87, RZ, RZ, R153 ;  /* 0x000000ffff577224 */ /* 0x000fc600078e0099 */
[----:B------:R-:W-:-:S13]  /*14680*/  ISETP.NE.AND P3, PT, R123, 0x1, PT ;  /* 0x000000017b00780c */ /* 0x000fda0003f65270 */
[----:B------:R-:W0:Y:S02]  /*14690*/  @P3 LDC.64 R14, c[0x0][0x9e8] ;  /* 0x00027a00ff0e3b82 */ /* 0x000e240000000a00 */
[----:B0-----:R-:W-:-:S05]  /*146a0*/  @P3 IMAD.HI.U32 R14, R153, R14, RZ ;  /* 0x0000000e990e3227 */ /* 0x001fca00078e00ff */
[----:B------:R-:W-:-:S07]  /*146b0*/  @P3 SHF.R.U32.HI R87, RZ, R15, R14 ;  /* 0x0000000fff573219 */ /* 0x000fce000001160e */
.L_x_1285:
[----:B------:R-:W-:Y:S05]  /*146c0*/  BSYNC B0 ;  /* 0x0000000000007941 */ /* 0x000fea0003800000 */
.L_x_1283:
[----:B------:R-:W-:-:S04]  /*146d0*/  IMAD R82, R87, R123, -R82 ;  /* 0x0000007b57527224 */ /* 0x000fc800078e0a52 */
[----:B------:R-:W-:-:S05]  /*146e0*/  IMAD R82, R155, -0x2, R82 ;  /* 0xfffffffe9b527824 */ /* 0x000fca00078e0252 */
[----:B------:R-:W-:Y:S02]  /*146f0*/  VIADDMNMX R122, R82, R123, R122, PT ;  /* 0x0000007b527a7246 */ /* 0x000fe4000380017a */
[----:B------:R-:W-:-:S07]  /*14700*/  VIMNMX R121, R121, R82, !PT ;  /* 0x0000005279797248 */ /* 0x000fce0007fe0100 */
.L_x_1282:
[----:B------:R-:W-:Y:S01]  /*14710*/  FMNMX.FTZ R14, R20, R23, !PT ;  /* 0x00000017140e7209 */ /* 0x000fe20007810000 */
[----:B------:R-:W2:Y:S01]  /*14720*/  LDL R86, [R1+0x18] ;  /* 0x0000180001567983 */ /* 0x000ea20000100800 */
        /* <DEDUP_REMOVED lines=13> */
[C---:B------:R-:W-:Y:S02]  /*14800*/  ISETP.GT.AND P4, PT, R121.reuse, 0x18, P2 ;  /* 0x000000187900780c */ /* 0x040fe40001784270 */
        /* <DEDUP_REMOVED lines=50> */
[C---:B------:R-:W-:Y:S01]  /*14b30*/  ISETP.LT.OR P4, PT, R122.reuse, 0x39, P4 ;  /* 0x000000397a00780c */ /* 0x040fe20002781670 */
[----:B------:R-:W0:Y:S01]  /*14b40*/  SHFL.BFLY PT, R15, R14, 0x2, 0x1f ;  /* 0x0c401f000e0f7f89 */ /* 0x000e2200000e0000 */
[----:B------:R-:W-:-:S02]  /*14b50*/  ISETP.LT.OR P3, PT, R122, 0x22, P3 ;  /* 0x000000227a00780c */ /* 0x000fc40001f61670 */
[----:B------:R-:W-:Y:S02]  /*14b60*/  FSEL R52, R52, -INF , !P4 ;  /* 0xff80000034347808 */ /* 0x000fe40006000000 */
[C---:B------:R-:W-:Y:S02]  /*14b70*/  ISETP.GT.AND P4, PT, R121.reuse, 0x40, P2 ;  /* 0x000000407900780c */ /* 0x040fe40001784270 */
[----:B------:R-:W-:Y:S02]  /*14b80*/  FSEL R42, R42, -INF , !P3 ;  /* 0xff8000002a2a7808 */ /* 0x000fe40005800000 */
[----:B------:R-:W-:Y:S02]  /*14b90*/  ISETP.GT.AND P3, PT, R121, 0x29, P2 ;  /* 0x000000297900780c */ /* 0x000fe40001764270 */
[C---:B------:R-:W-:Y:S02]  /*14ba0*/  ISETP.LT.OR P4, PT, R122.reuse, 0x41, P4 ;  /* 0x000000417a00780c */ /* 0x040fe40002781670 */
[----:B------:R-:W-:-:S02]  /*14bb0*/  ISETP.LT.OR P3, PT, R122, 0x2a, P3 ;  /* 0x0000002a7a00780c */ /* 0x000fc40001f61670 */
[----:B------:R-:W-:Y:S02]  /*14bc0*/  FSEL R57, R57, -INF , !P4 ;  /* 0xff80000039397808 */ /* 0x000fe40006000000 */
[C---:B------:R-:W-:Y:S02]  /*14bd0*/  ISETP.GT.AND P4, PT, R121.reuse, 0x41, P2 ;  /* 0x000000417900780c */ /* 0x040fe40001784270 */
[----:B------:R-:W-:Y:S02]  /*14be0*/  FSEL R46, R46, -INF , !P3 ;  /* 0xff8000002e2e7808 */ /* 0x000fe40005800000 */
[----:B------:R-:W-:Y:S02]  /*14bf0*/  ISETP.GT.AND P3, PT, R121, 0x31, P2 ;  /* 0x000000317900780c */ /* 0x000fe40001764270 */
[----:B------:R-:W-:Y:S02]  /*14c00*/  ISETP.LT.OR P4, PT, R122, 0x42, P4 ;  /* 0x000000427a00780c */ /* 0x000fe40002781670 */
[----:B0-----:R-:W-:-:S02]  /*14c10*/  FMNMX.FTZ R14, R14, R15, !PT ;  /* 0x0000000f0e0e7209 */ /* 0x001fc40007810000 */
[----:B------:R-:W-:Y:S02]  /*14c20*/  ISETP.LT.OR P3, PT, R122, 0x32, P3 ;  /* 0x000000327a00780c */ /* 0x000fe40001f61670 */
[----:B------:R-:W-:Y:S01]  /*14c30*/  FSEL R58, R58, -INF , !P4 ;  /* 0xff8000003a3a7808 */ /* 0x000fe20006000000 */
[----:B------:R-:W0:Y:S01]  /*14c40*/  SHFL.BFLY PT, R15, R14, 0x1, 0x1f ;  /* 0x0c201f000e0f7f89 */ /* 0x000e2200000e0000 */
[C---:B------:R-:W-:Y:S02]  /*14c50*/  ISETP.GT.AND P4, PT, R121.reuse, 0x48, P2 ;  /* 0x000000487900780c */ /* 0x040fe40001784270 */
[----:B------:R-:W-:Y:S02]  /*14c60*/  FSEL R50, R50, -INF , !P3 ;  /* 0xff80000032327808 */ /* 0x000fe40005800000 */
[----:B------:R-:W-:Y:S02]  /*14c70*/  ISETP.GT.AND P3, PT, R121, 0x39, P2 ;  /* 0x000000397900780c */ /* 0x000fe40001764270 */
[----:B------:R-:W-:-:S02]  /*14c80*/  ISETP.LT.OR P4, PT, R122, 0x49, P4 ;  /* 0x000000497a00780c */ /* 0x000fc40002781670 */
[----:B------:R-:W-:Y:S02]  /*14c90*/  ISETP.LT.OR P3, PT, R122, 0x3a, P3 ;  /* 0x0000003a7a00780c */ /* 0x000fe40001f61670 */
[----:B------:R-:W-:Y:S02]  /*14ca0*/  FSEL R60, R60, -INF , !P4 ;  /* 0xff8000003c3c7808 */ /* 0x000fe40006000000 */
[----:B------:R-:W-:Y:S02]  /*14cb0*/  ISETP.GT.AND P4, PT, R121, RZ, P2 ;  /* 0x000000ff7900720c */ /* 0x000fe40001784270 */
[----:B------:R-:W-:Y:S02]  /*14cc0*/  FSEL R54, R54, -INF , !P3 ;  /* 0xff80000036367808 */ /* 0x000fe40005800000 */
[----:B------:R-:W-:-:S04]  /*14cd0*/  ISETP.LT.OR P4, PT, R122, 0x1, P4 ;  /* 0x000000017a00780c */ /* 0x000fc80002781670 */
[----:B------:R-:W-:Y:S02]  /*14ce0*/  FSEL R24, R24, -INF , !P4 ;  /* 0xff80000018187808 */ /* 0x000fe40006000000 */
[----:B------:R-:W-:Y:S02]  /*14cf0*/  ISETP.GT.AND P4, PT, R121, 0x49, P2 ;  /* 0x000000497900780c */ /* 0x000fe40001784270 */
[----:B0-----:R-:W-:Y:S02]  /*14d00*/  FMNMX.FTZ R14, R14, R15, !PT ;  /* 0x0000000f0e0e7209 */ /* 0x001fe40007810000 */
[----:B------:R-:W-:Y:S02]  /*14d10*/  FMNMX.FTZ R15, R24, R5, !PT ;  /* 0x00000005180f7209 */ /* 0x000fe40007810000 */
[C---:B------:R-:W-:Y:S01]  /*14d20*/  FSETP.NEU.FTZ.AND P3, PT, R14.reuse, -INF , PT ;  /* 0xff8000000e00780b */ /* 0x040fe20003f7d000 */
[----:B------:R-:W-:Y:S01]  /*14d30*/  FMUL.FTZ R82, R14, UR41 ;  /* 0x000000290e527c20 */ /* 0x000fe20008410000 */
[----:B------:R-:W-:-:S04]  /*14d40*/  ISETP.LT.OR P4, PT, R122, 0x4a, P4 ;  /* 0x0000004a7a00780c */ /* 0x000fc80002781670 */
[----:B------:R-:W-:Y:S02]  /*14d50*/  FSEL R82, R82, RZ, P3 ;  /* 0x000000ff52527208 */ /* 0x000fe40001800000 */
[----:B------:R-:W-:Y:S02]  /*14d60*/  FSEL R62, R62, -INF , !P4 ;  /* 0xff8000003e3e7808 */ /* 0x000fe40006000000 */
[----:B------:R-:W-:Y:S01]  /*14d70*/  ISETP.GT.AND P4, PT, R121, 0x50, P2 ;  /* 0x000000507900780c */ /* 0x000fe20001784270 */
[--C-:B------:R-:W-:Y:S01]  /*14d80*/  FFMA.FTZ R148, R20, UR41, -R82.reuse ;  /* 0x0000002914947c23 */ /* 0x100fe20008010852 */
[--C-:B------:R-:W-:Y:S01]  /*14d90*/  FFMA.FTZ R20, R25, UR41, -R82.reuse ;  /* 0x0000002919147c23 */ /* 0x100fe20008010852 */
[--C-:B------:R-:W-:Y:S01]  /*14da0*/  FFMA.FTZ R25, R28, UR41, -R82.reuse ;  /* 0x000000291c197c23 */ /* 0x100fe20008010852 */
[----:B------:R-:W-:Y:S01]  /*14db0*/  FMNMX.FTZ R28, R26, R15, !PT ;  /* 0x0000000f1a1c7209 */ /* 0x000fe20007810000 */
[--C-:B------:R-:W-:Y:S01]  /*14dc0*/  FFMA.FTZ R150, R27, UR41, -R82.reuse ;  /* 0x000000291b967c23 */ /* 0x100fe20008010852 */
        /* <DEDUP_REMOVED lines=16> */
[----:B------:R-:W-:Y:S01]  /*14ed0*/  MUFU.EX2 R148, R148 ;  /* 0x0000009400947308 */ /* 0x000fe20000000800 */
[----:B------:R-:W-:Y:S01]  /*14ee0*/  FSEL R66, R66, -INF , !P4 ;  /* 0xff80000042427808 */ /* 0x000fe20006000000 */
[--C-:B------:R-:W-:Y:S01]  /*14ef0*/  FFMA.FTZ R132, R55, UR41, -R82.reuse ;  /* 0x0000002937847c23 */ /* 0x100fe20008010852 */
[----:B------:R-:W-:Y:S01]  /*14f00*/  FMNMX.FTZ R15, R37, R32, !PT ;  /* 0x00000020250f7209 */ /* 0x000fe20007810000 */
[--C-:B------:R-:W-:Y:S01]  /*14f10*/  FFMA.FTZ R142, R43, UR41, -R82.reuse ;  /* 0x000000292b8e7c23 */ /* 0x100fe20008010852 */
[----:B------:R-:W-:Y:S01]  /*14f20*/  ISETP.GT.AND P4, PT, R121, 0x58, P2 ;  /* 0x000000587900780c */ /* 0x000fe20001784270 */
        /* <DEDUP_REMOVED lines=10> */
[----:B------:R-:W-:Y:S01]  /*14fd0*/  MUFU.EX2 R150, R150 ;  /* 0x0000009600967308 */ /* 0x000fe20000000800 */
        /* <DEDUP_REMOVED lines=21> */
[----:B------:R-:W-:Y:S01]  /*15130*/  FFMA.FTZ R51, R79, UR41, -R82 ;  /* 0x000000294f337c23 */ /* 0x000fe20008010852 */
[----:B------:R-:W-:Y:S01]  /*15140*/  FMNMX.FTZ R36, R54, R15, !PT ;  /* 0x0000000f36247209 */ /* 0x000fe20007810000 */
[----:B------:R-:W-:Y:S01]  /*15150*/  MUFU.EX2 R27, R27 ;  /* 0x0000001b001b7308 */ /* 0x000fe20000000800 */
[----:B------:R-:W-:-:S02]  /*15160*/  ISETP.GT.AND P4, PT, R121, 0x61, P2 ;  /* 0x000000617900780c */ /* 0x000fc40001784270 */
[----:B------:R-:W-:Y:S01]  /*15170*/  FMNMX.FTZ R15, R57, R36, !PT ;  /* 0x00000024390f7209 */ /* 0x000fe20007810000 */
[----:B------:R-:W-:Y:S01]  /*15180*/  FFMA.FTZ R36, R53, UR41, -R82 ;  /* 0x0000002935247c23 */ /* 0x000fe20008010852 */
[----:B------:R-:W-:Y:S02]  /*15190*/  ISETP.LT.OR P4, PT, R122, 0x62, P4 ;  /* 0x000000627a00780c */ /* 0x000fe40002781670 */
[----:B------:R-:W-:Y:S01]  /*151a0*/  FMNMX.FTZ R15, R58, R15, !PT ;  /* 0x0000000f3a0f7209 */ /* 0x000fe20007810000 */
[----:B------:R-:W-:Y:S01]  /*151b0*/  MUFU.EX2 R146, R146 ;  /* 0x0000009200927308 */ /* 0x000fe20000000800 */
[----:B------:R-:W-:Y:S02]  /*151c0*/  FSEL R74, R74, -INF , !P4 ;  /* 0xff8000004a4a7808 */ /* 0x000fe40006000000 */
[----:B------:R-:W-:Y:S02]  /*151d0*/  ISETP.GT.AND P4, PT, R121, 0x68, P2 ;  /* 0x000000687900780c */ /* 0x000fe40001784270 */
        /* <DEDUP_REMOVED lines=13> */
[----:B------:R-:W-:Y:S02]  /*152b0*/  ISETP.GT.AND P4, PT, R121, 0x70, P2 ;  /* 0x000000707900780c */ /* 0x000fe40001784270 */
[----:B------:R-:W-:Y:S02]  /*152c0*/  FMNMX.FTZ R15, R70, R15, !PT ;  /* 0x0000000f460f7209 */ /* 0x000fe40007810000 */
[----:B------:R-:W-:-:S02]  /*152d0*/  ISETP.LT.OR P4, PT, R122, 0x71, P4 ;  /* 0x000000717a00780c */ /* 0x000fc40002781670 */
[----:B------:R-:W-:Y:S01]  /*152e0*/  FMNMX.FTZ R15, R72, R15, !PT ;  /* 0x0000000f480f7209 */ /* 0x000fe20007810000 */
[----:B------:R-:W-:Y:S01]  /*152f0*/  MUFU.EX2 R142, R142 ;  /* 0x0000008e008e7308 */ /* 0x000fe20000000800 */
[----:B------:R-:W-:Y:S02]  /*15300*/  FSEL R80, R80, -INF , !P4 ;  /* 0xff80000050507808 */ /* 0x000fe40006000000 */
[----:B------:R-:W-:Y:S02]  /*15310*/  ISETP.GT.AND P4, PT, R121, 0x71, P2 ;  /* 0x000000717900780c */ /* 0x000fe40001784270 */
[----:B------:R-:W-:Y:S02]  /*15320*/  FMNMX.FTZ R15, R74, R15, !PT ;  /* 0x0000000f4a0f7209 */ /* 0x000fe40007810000 */
[----:B------:R-:W-:Y:S01]  /*15330*/  ISETP.LT.OR P4, PT, R122, 0x72, P4 ;  /* 0x000000727a00780c */ /* 0x000fe20002781670 */
[----:B------:R-:W-:Y:S01]  /*15340*/  MUFU.EX2 R32, R32 ;  /* 0x0000002000207308 */ /* 0x000fe20000000800 */
[----:B------:R-:W-:-:S02]  /*15350*/  FMNMX.FTZ R15, R76, R15, !PT ;  /* 0x0000000f4c0f7209 */ /* 0x000fc40007810000 */
[----:B------:R-:W-:Y:S02]  /*15360*/  FSEL R81, R81, -INF , !P4 ;  /* 0xff80000051517808 */ /* 0x000fe40006000000 */
[C---:B------:R-:W-:Y:S02]  /*15370*/  ISETP.GT.AND P4, PT, R121.reuse, 0x78, P2 ;  /* 0x000000787900780c */ /* 0x040fe40001784270 */
[----:B------:R-:W-:Y:S01]  /*15380*/  FMNMX.FTZ R15, R78, R15, !PT ;  /* 0x0000000f4e0f7209 */ /* 0x000fe20007810000 */
[----:B------:R-:W-:Y:S01]  /*15390*/  MUFU.EX2 R136, R136 ;  /* 0x0000008800887308 */ /* 0x000fe20000000800 */
[----:B------:R-:W-:Y:S02]  /*153a0*/  ISETP.GT.AND P2, PT, R121, 0x79, P2 ;  /* 0x000000797900780c */ /* 0x000fe40001744270 */
[----:B------:R-:W-:Y:S02]  /*153b0*/  ISETP.LT.OR P4, PT, R122, 0x79, P4 ;  /* 0x000000797a00780c */ /* 0x000fe40002781670 */
[----:B------:R-:W-:-:S02]  /*153c0*/  FMNMX.FTZ R40, R80, R15, !PT ;  /* 0x0000000f50287209 */ /* 0x000fc40007810000 */
[----:B------:R-:W-:Y:S01]  /*153d0*/  ISETP.LT.OR P2, PT, R122, 0x7a, P2 ;  /* 0x0000007a7a00780c */ /* 0x000fe20001741670 */
[----:B------:R-:W-:Y:S01]  /*153e0*/  MUFU.EX2 R35, R35 ;  /* 0x0000002300237308 */ /* 0x000fe20000000800 */
[----:B------:R-:W-:Y:S01]  /*153f0*/  FSEL R84, R84, -INF , !P4 ;  /* 0xff80000054547808 */ /* 0x000fe20006000000 */
[--C-:B------:R-:W-:Y:S01]  /*15400*/  FFMA.FTZ R122, R120, UR41, -R82.reuse ;  /* 0x00000029787a7c23 */ /* 0x100fe20008010852 */
[----:B------:R-:W-:Y:S02]  /*15410*/  FMNMX.FTZ R15, R81, R40, !PT ;  /* 0x00000028510f7209 */ /* 0x000fe40007810000 */
[----:B------:R-:W-:Y:S02]  /*15420*/  FSEL R83, R83, -INF , !P2 ;  /* 0xff80000053537808 */ /* 0x000fe40005000000 */
[----:B------:R-:W-:Y:S01]  /*15430*/  FMNMX.FTZ R44, R84, R15, !PT ;  /* 0x0000000f542c7209 */ /* 0x000fe20007810000 */
[----:B------:R-:W-:Y:S03]  /*15440*/  MUFU.EX2 R138, R138 ;  /* 0x0000008a008a7308 */ /* 0x000fe60000000800 */
[----:B------:R-:W-:Y:S01]  /*15450*/  FMNMX.FTZ R15, R83, R44, !PT ;  /* 0x0000002c530f7209 */ /* 0x000fe20007810000 */
[----:B------:R-:W-:Y:S01]  /*15460*/  FFMA.FTZ R44, R68, UR41, -R82 ;  /* 0x00000029442c7c23 */ /* 0x000fe20008010852 */
[----:B------:R-:W-:-:S03]  /*15470*/  FSEL R68, R14, RZ, P3 ;  /* 0x000000ff0e447208 */ /* 0x000fc60001800000 */
[----:B------:R-:W0:Y:S01]  /*15480*/  SHFL.BFLY PT, R48, R15, 0x2, 0x1f ;  /* 0x0c401f000f307f89 */ /* 0x000e2200000e0000 */
[----:B------:R-:W-:Y:S01]  /*15490*/  MUFU.EX2 R36, R36 ;  /* 0x0000002400247308 */ /* 0x000fe20000000800 */
[----:B------:R-:W-:-:S04]  /*154a0*/  FADD.FTZ R68, -R68, R23 ;  /* 0x0000001744447221 */ /* 0x000fc80000010100 */
[----:B------:R-:W-:-:S03]  /*154b0*/  FMUL.FTZ R23, R68, UR41 ;  /* 0x0000002944177c20 */ /* 0x000fc60008410000 */
[----:B------:R-:W-:Y:S08]  /*154c0*/  MUFU.EX2 R132, R132 ;  /* 0x0000008400847308 */ /* 0x000ff00000000800 */
[----:B------:R-:W1:Y:S01]  /*154d0*/  MUFU.EX2 R23, R23 ;  /* 0x0000001700177308 */ /* 0x000e620000000800 */
[----:B0-----:R-:W-:-:S07]  /*154e0*/  FMNMX.FTZ R53, R15, R48, !PT ;  /* 0x000000300f357209 */ /* 0x001fce0007810000 */
[----:B------:R-:W-:Y:S01]  /*154f0*/  MUFU.EX2 R39, R39 ;  /* 0x0000002700277308 */ /* 0x000fe20000000800 */
[--C-:B------:R-:W-:Y:S01]  /*15500*/  FFMA.FTZ R48, R77, UR41, -R82.reuse ;  /* 0x000000294d307c23 */ /* 0x100fe20008010852 */
[----:B------:R-:W-:Y:S01]  /*15510*/  FFMA.FTZ R82, R85, UR41, -R82 ;  /* 0x0000002955527c23 */ /* 0x000fe20008010852 */
[----:B------:R-:W0:Y:S05]  /*15520*/  SHFL.BFLY PT, R56, R53, 0x1, 0x1f ;  /* 0x0c201f0035387f89 */ /* 0x000e2a00000e0000 */
[----:B------:R-:W-:Y:S01]  /*15530*/  MUFU.EX2 R134, R134 ;  /* 0x0000008600867308 */ /* 0x000fe20000000800 */
[-C--:B-1----:R-:W-:Y:S01]  /*15540*/  FMUL.FTZ R88, R88, R23.reuse ;  /* 0x0000001758587220 */ /* 0x082fe20000410000 */
        /* <DEDUP_REMOVED lines=17> */
[----:B0-----:R-:W-:-:S04]  /*15660*/  FMNMX.FTZ R15, R53, R56, !PT ;  /* 0x00000038350f7209 */ /* 0x001fc80007810000 */
[C---:B------:R-:W-:Y:S01]  /*15670*/  FSETP.NEU.FTZ.AND P2, PT, R15.reuse, -INF , PT ;  /* 0xff8000000f00780b */ /* 0x040fe20003f5d000 */
[----:B------:R-:W-:Y:S01]  /*15680*/  FMUL.FTZ R55, R15, UR41 ;  /* 0x000000290f377c20 */ /* 0x000fe20008410000 */
[----:B------:R-:W-:Y:S04]  /*15690*/  MUFU.EX2 R43, R43 ;  /* 0x0000002b002b7308 */ /* 0x000fe80000000800 */
[----:B------:R-:W-:-:S04]  /*156a0*/  FSEL R55, R55, RZ, P2 ;  /* 0x000000ff37377208 */ /* 0x000fc80001000000 */
[----:B------:R-:W-:Y:S01]  /*156b0*/  MUFU.EX2 R130, R130 ;  /* 0x0000008200827308 */ /* 0x000fe20000000800 */
[--C-:B------:R-:W-:Y:S01]  /*156c0*/  FFMA.FTZ R141, R41, UR41, -R55.reuse ;  /* 0x00000029298d7c23 */ /* 0x100fe20008010837 */
[----:B------:R-:W-:Y:S01]  /*156d0*/  FFMA.FTZ R41, R23, R4, R148 ;  /* 0x0000000417297223 */ /* 0x000fe20000010094 */
[--C-:B------:R-:W-:Y:S01]  /*156e0*/  FFMA.FTZ R145, R33, UR41, -R55.reuse ;  /* 0x0000002921917c23 */ /* 0x100fe20008010837 */
[--C-:B------:R-:W-:Y:S01]  /*156f0*/  FFMA.FTZ R33, R42, UR41, -R55.reuse ;  /* 0x000000292a217c23 */ /* 0x100fe20008010837 */
        /* <DEDUP_REMOVED lines=16> */
[--C-:B------:R-:W-:Y:S01]  /*15800*/  FFMA.FTZ R30, R38, UR41, -R55.reuse ;  /* 0x00000029261e7c23 */ /* 0x100fe20008010837 */
[----:B------:R-:W-:Y:S01]  /*15810*/  FADD.FTZ R5, R27, R42 ;  /* 0x0000002a1b057221 */ /* 0x000fe20000010000 */
[--C-:B------:R-:W-:Y:S01]  /*15820*/  FFMA.FTZ R34, R46, UR41, -R55.reuse ;  /* 0x000000292e227c23 */ /* 0x100fe20008010837 */
[----:B------:R-:W-:Y:S01]  /*15830*/  FMUL.FTZ R4, R4, UR41 ;  /* 0x0000002904047c20 */ /* 0x000fe20008410000 */
[----:B------:R-:W-:Y:S01]  /*15840*/  FFMA.FTZ R37, R50, UR41, -R55 ;  /* 0x0000002932257c23 */ /* 0x000fe20008010837 */
[----:B------:R-:W-:Y:S01]  /*15850*/  FADD.FTZ R41, R146, R5 ;  /* 0x0000000592297221 */ /* 0x000fe20000010000 */
[----:B------:R-:W-:Y:S01]  /*15860*/  MUFU.EX2 R151, R151 ;  /* 0x0000009700977308 */ /* 0x000fe20000000800 */
[--C-:B------:R-:W-:Y:S01]  /*15870*/  FFMA.FTZ R139, R52, UR41, -R55.reuse ;  /* 0x00000029348b7c23 */ /* 0x100fe20008010837 */
[----:B------:R-:W-:Y:S01]  /*15880*/  FFMA.FTZ R38, R54, UR41, -R55 ;  /* 0x0000002936267c23 */ /* 0x000fe20008010837 */
[----:B------:R-:W-:Y:S01]  /*15890*/  FADD.FTZ R41, R28, R41 ;  /* 0x000000291c297221 */ /* 0x000fe20000010000 */
[----:B------:R-:W-:Y:S01]  /*158a0*/  F2FP.F16.F32.PACK_AB R150, R25, R150 ;  /* 0x000000961996723e */ /* 0x000fe200000000ff */
[--C-:B------:R-:W-:Y:S01]  /*158b0*/  FFMA.FTZ R133, R57, UR41, -R55.reuse ;  /* 0x0000002939857c23 */ /* 0x100fe20008010837 */
[----:B------:R-:W-:Y:S01]  /*158c0*/  FFMA.FTZ R135, R60, UR41, -R55 ;  /* 0x000000293c877c23 */ /* 0x000fe20008010837 */
[----:B------:R-:W-:Y:S01]  /*158d0*/  FADD.FTZ R42, R140, R41 ;  /* 0x000000298c2a7221 */ /* 0x000fe20000010000 */
[----:B------:R-:W0:Y:S01]  /*158e0*/  MUFU.EX2 R5, R4 ;  /* 0x0000000400057308 */ /* 0x000e220000000800 */
[----:B------:R-:W-:Y:S01]  /*158f0*/  @!P1 IMAD R41, R154, 0x8, R2 ;  /* 0x000000089a299824 */ /* 0x000fe200078e0202 */
[----:B------:R-:W-:Y:S01]  /*15900*/  F2FP.F16.F32.PACK_AB R146, R28, R146 ;  /* 0x000000921c92723e */ /* 0x000fe200000000ff */
[----:B------:R-:W-:Y:S01]  /*15910*/  FADD.FTZ R45, R31, R42 ;  /* 0x0000002a1f2d7221 */ /* 0x000fe20000010000 */
[----:B------:R-:W-:Y:S01]  /*15920*/  FFMA.FTZ R129, R64, UR41, -R55 ;  /* 0x0000002940817c23 */ /* 0x000fe20008010837 */
[----:B------:R-:W-:-:S02]  /*15930*/  @!P1 VIADD R42, R41, 0x16860 ;  /* 0x00016860292a9836 */ /* 0x000fc40000000000 */
[----:B------:R-:W-:Y:S01]  /*15940*/  FFMA.FTZ R41, R58, UR41, -R55 ;  /* 0x000000293a297c23 */ /* 0x000fe20008010837 */
[----:B------:R-:W-:Y:S01]  /*15950*/  FADD.FTZ R45, R142, R45 ;  /* 0x0000002d8e2d7221 */ /* 0x000fe20000010000 */
[----:B------:R-:W1:Y:S01]  /*15960*/  MUFU.EX2 R26, R26 ;  /* 0x0000001a001a7308 */ /* 0x000e620000000800 */
[----:B------:R-:W-:Y:S01]  /*15970*/  F2FP.F16.F32.PACK_AB R144, R27, R144 ;  /* 0x000000901b90723e */ /* 0x000fe200000000ff */
[----:B------:R-:W-:Y:S01]  /*15980*/  FFMA.FTZ R131, R69, UR41, -R55 ;  /* 0x0000002945837c23 */ /* 0x000fe20008010837 */
[----:B------:R-:W-:Y:S01]  /*15990*/  FADD.FTZ R49, R32, R45 ;  /* 0x0000002d20317221 */ /* 0x000fe20000010000 */
[----:B------:R-:W-:Y:S01]  /*159a0*/  @!P1 PRMT R42, RZ, 0x654, R42 ;  /* 0x00000654ff2a9816 */ /* 0x000fe2000000002a */
[--C-:B------:R-:W-:Y:S01]  /*159b0*/  FFMA.FTZ R70, R70, UR41, -R55.reuse ;  /* 0x0000002946467c23 */ /* 0x100fe20008010837 */
[----:B------:R-:W-:Y:S01]  /*159c0*/  FFMA.FTZ R125, R72, UR41, -R55 ;  /* 0x00000029487d7c23 */ /* 0x000fe20008010837 */
[----:B------:R-:W-:Y:S01]  /*159d0*/  F2FP.F16.F32.PACK_AB R148, R20, R148 ;  /* 0x000000941494723e */ /* 0x000fe200000000ff */
[----:B------:R-:W3:Y:S01]  /*159e0*/  MUFU.EX2 R145, R145 ;  /* 0x0000009100917308 */ /* 0x000ee20000000800 */
[----:B0-----:R-:W-:Y:S01]  /*159f0*/  FFMA.FTZ R45, R5, R3, R149 ;  /* 0x00000003052d7223 */ /* 0x001fe20000010095 */
[----:B------:R0:W-:Y:S01]  /*15a00*/  @!P1 SYNCS.ARRIVE.TRANS64.RED.A1T0 RZ, [R42+URZ], RZ ;  /* 0x000000ff2aff99a7 */ /* 0x0001e2000810043f */
[--C-:B------:R-:W-:Y:S01]  /*15a10*/  FFMA.FTZ R3, R62, UR41, -R55.reuse ;  /* 0x000000293e037c23 */ /* 0x100fe20008010837 */
[----:B------:R-:W-:Y:S01]  /*15a20*/  FFMA.FTZ R74, R74, UR41, -R55 ;  /* 0x000000294a4a7c23 */ /* 0x000fe20008010837 */
[----:B------:R-:W-:Y:S01]  /*15a30*/  FADD.FTZ R4, R24, R45 ;  /* 0x0000002d18047221 */ /* 0x000fe20000010000 */
[--C-:B------:R-:W-:Y:S01]  /*15a40*/  FFMA.FTZ R76, R76, UR41, -R55.reuse ;  /* 0x000000294c4c7c23 */ /* 0x100fe20008010837 */
[----:B------:R-:W-:Y:S01]  /*15a50*/  FFMA.FTZ R78, R78, UR41, -R55 ;  /* 0x000000294e4e7c23 */ /* 0x000fe20008010837 */
[----:B------:R-:W4:Y:S01]  /*15a60*/  MUFU.EX2 R29, R29 ;  /* 0x0000001d001d7308 */ /* 0x000f220000000800 */
[----:B------:R-:W-:Y:S01]  /*15a70*/  FADD.FTZ R45, R151, R4 ;  /* 0x00000004972d7221 */ /* 0x000fe20000010000 */
[----:B0-----:R-:W-:Y:S01]  /*15a80*/  FADD.FTZ R42, R136, R49 ;  /* 0x00000031882a7221 */ /* 0x001fe20000010000 */
[--C-:B------:R-:W-:Y:S01]  /*15a90*/  FFMA.FTZ R80, R80, UR41, -R55.reuse ;  /* 0x0000002950507c23 */ /* 0x100fe20008010837 */
[----:B------:R-:W-:Y:S01]  /*15aa0*/  FFMA.FTZ R81, R81, UR41, -R55 ;  /* 0x0000002951517c23 */ /* 0x000fe20008010837 */
[----:B-1----:R-:W-:Y:S01]  /*15ab0*/  FADD.FTZ R4, R26, R45 ;  /* 0x0000002d1a047221 */ /* 0x002fe20000010000 */
[----:B------:R-:W-:Y:S01]  /*15ac0*/  FADD.FTZ R49, R35, R42 ;  /* 0x0000002a23317221 */ /* 0x000fe20000010000 */
[----:B------:R-:W-:Y:S01]  /*15ad0*/  FFMA.FTZ R42, R66, UR41, -R55 ;  /* 0x00000029422a7c23 */ /* 0x000fe20008010837 */
[----:B------:R-:W0:Y:S01]  /*15ae0*/  MUFU.EX2 R147, R147 ;  /* 0x0000009300937308 */ /* 0x000e220000000800 */
[----:B---3--:R-:W-:Y:S01]  /*15af0*/  FADD.FTZ R4, R145, R4 ;  /* 0x0000000491047221 */ /* 0x008fe20000010000 */
[----:B------:R-:W-:Y:S01]  /*15b00*/  FADD.FTZ R49, R138, R49 ;  /* 0x000000318a317221 */ /* 0x000fe20000010000 */
[--C-:B------:R-:W-:Y:S01]  /*15b10*/  FFMA.FTZ R84, R84, UR41, -R55.reuse ;  /* 0x0000002954547c23 */ /* 0x100fe20008010837 */
[----:B------:R-:W-:Y:S01]  /*15b20*/  FFMA.FTZ R55, R83, UR41, -R55 ;  /* 0x0000002953377c23 */ /* 0x000fe20008010837 */
[----:B------:R-:W-:Y:S01]  /*15b30*/  F2FP.F16.F32.PACK_AB R149, R24, R149 ;  /* 0x000000951895723e */ /* 0x000fe200000000ff */
[----:B------:R-:W-:Y:S01]  /*15b40*/  FADD.FTZ R49, R36, R49 ;  /* 0x0000003124317221 */ /* 0x000fe20000010000 */
[----:B--2---:R-:W-:Y:S01]  /*15b50*/  ISETP.GT.AND P2, PT, R0, R86, PT ;  /* 0x000000560000720c */ /* 0x004fe20003f44270 */
[----:B------:R-:W1:Y:S01]  /*15b60*/  MUFU.EX2 R30, R30 ;  /* 0x0000001e001e7308 */ /* 0x000e620000000800 */
[----:B----4-:R-:W-:Y:S01]  /*15b70*/  FADD.FTZ R4, R29, R4 ;  /* 0x000000041d047221 */ /* 0x010fe20000010000 */
[----:B------:R-:W-:Y:S01]  /*15b80*/  FADD.FTZ R46, R132, R49 ;  /* 0x00000031842e7221 */ /* 0x000fe20000010000 */
[----:B------:R-:W-:Y:S01]  /*15b90*/  F2FP.F16.F32.PACK_AB R142, R32, R142 ;  /* 0x0000008e208e723e */ /* 0x000fe200000000ff */
[-C--:B------:R-:W-:Y:S01]  /*15ba0*/  FMUL.FTZ R90, R90, R5.reuse ;  /* 0x000000055a5a7220 */ /* 0x080fe20000410000 */
[-C--:B------:R-:W-:Y:S01]  /*15bb0*/  FMUL.FTZ R91, R91, R5.reuse ;  /* 0x000000055b5b7220 */ /* 0x080fe20000410000 */
[----:B------:R-:W-:Y:S01]  /*15bc0*/  FADD.FTZ R49, R39, R46 ;  /* 0x0000002e27317221 */ /* 0x000fe20000010000 */
[-C--:B------:R-:W-:Y:S01]  /*15bd0*/  FMUL.FTZ R94, R94, R5.reuse ;  /* 0x000000055e5e7220 */ /* 0x080fe20000410000 */
[----:B------:R-:W2:Y:S01]  /*15be0*/  MUFU.EX2 R141, R141 ;  /* 0x0000008d008d7308 */ /* 0x000ea20000000800 */
[----:B0-----:R-:W-:Y:S01]  /*15bf0*/  FADD.FTZ R45, R147, R4 ;  /* 0x00000004932d7221 */ /* 0x001fe20000010000 */
[----:B------:R-:W-:Y:S01]  /*15c00*/  FADD.FTZ R49, R134, R49 ;  /* 0x0000003186317221 */ /* 0x000fe20000010000 */
[-C--:B------:R-:W-:Y:S01]  /*15c10*/  FMUL.FTZ R95, R95, R5.reuse ;  /* 0x000000055f5f7220 */ /* 0x080fe20000410000 */
[-C--:B------:R-:W-:Y:S01]  /*15c20*/  FMUL.FTZ R98, R98, R5.reuse ;  /* 0x0000000562627220 */ /* 0x080fe20000410000 */
[-C--:B------:R-:W-:Y:S01]  /*15c30*/  FMUL.FTZ R99, R99, R5.reuse ;  /* 0x0000000563637220 */ /* 0x080fe20000410000 */
[----:B------:R-:W-:Y:S01]  /*15c40*/  FADD.FTZ R49, R40, R49 ;  /* 0x0000003128317221 */ /* 0x000fe20000010000 */
[-C--:B------:R-:W-:Y:S01]  /*15c50*/  FMUL.FTZ R102, R102, R5.reuse ;  /* 0x0000000566667220 */ /* 0x080fe20000410000 */
[----:B------:R-:W0:Y:S01]  /*15c60*/  MUFU.EX2 R33, R33 ;  /* 0x0000002100217308 */ /* 0x000e220000000800 */
[----:B-1----:R-:W-:Y:S01]  /*15c70*/  FADD.FTZ R4, R30, R45 ;  /* 0x0000002d1e047221 */ /* 0x002fe20000010000 */
[----:B------:R-:W-:Y:S01]  /*15c80*/  FADD.FTZ R46, R128, R49 ;  /* 0x00000031802e7221 */ /* 0x000fe20000010000 */
[-C--:B------:R-:W-:Y:S01]  /*15c90*/  FMUL.FTZ R103, R103, R5.reuse ;  /* 0x0000000567677220 */ /* 0x080fe20000410000 */
[-C--:B------:R-:W-:Y:S01]  /*15ca0*/  FMUL.FTZ R106, R106, R5.reuse ;  /* 0x000000056a6a7220 */ /* 0x080fe20000410000 */
[-C--:B------:R-:W-:Y:S01]  /*15cb0*/  FMUL.FTZ R107, R107, R5.reuse ;  /* 0x000000056b6b7220 */ /* 0x080fe20000410000 */
[----:B------:R-:W-:Y:S01]  /*15cc0*/  FADD.FTZ R45, R43, R46 ;  /* 0x0000002e2b2d7221 */ /* 0x000fe20000010000 */
[-C--:B------:R-:W-:Y:S01]  /*15cd0*/  FMUL.FTZ R110, R110, R5.reuse ;  /* 0x000000056e6e7220 */ /* 0x080fe20000410000 */
[----:B------:R-:W1:Y:S01]  /*15ce0*/  MUFU.EX2 R143, R143 ;  /* 0x0000008f008f7308 */ /* 0x000e620000000800 */
[----:B--2---:R-:W-:Y:S01]  /*15cf0*/  FADD.FTZ R4, R141, R4 ;  /* 0x000000048d047221 */ /* 0x004fe20000010000 */
[----:B------:R-:W-:Y:S01]  /*15d00*/  FADD.FTZ R45, R130, R45 ;  /* 0x0000002d822d7221 */ /* 0x000fe20000010000 */
[-C--:B------:R-:W-:Y:S01]  /*15d10*/  FMUL.FTZ R111, R111, R5.reuse ;  /* 0x000000056f6f7220 */ /* 0x080fe20000410000 */
[-C--:B------:R-:W-:Y:S01]  /*15d20*/  FMUL.FTZ R114, R114, R5.reuse ;  /* 0x0000000572727220 */ /* 0x080fe20000410000 */
[-C--:B------:R-:W-:Y:S01]  /*15d30*/  FMUL.FTZ R115, R115, R5.reuse ;  /* 0x0000000573737220 */ /* 0x080fe20000410000 */
[-C--:B------:R-:W-:Y:S01]  /*15d40*/  FMUL.FTZ R118, R118, R5.reuse ;  /* 0x0000000576767220 */ /* 0x080fe20000410000 */
[----:B------:R-:W-:Y:S01]  /*15d50*/  FMUL.FTZ R119, R119, R5 ;  /* 0x0000000577777220 */ /* 0x000fe20000410000 */
[----:B------:R-:W2:Y:S01]  /*15d60*/  MUFU.EX2 R34, R34 ;  /* 0x0000002200227308 */ /* 0x000ea20000000800 */
[----:B0-----:R-:W-:Y:S01]  /*15d70*/  FADD.FTZ R4, R33, R4 ;  /* 0x0000000421047221 */ /* 0x001fe20000010000 */
[----:B------:R-:W-:Y:S01]  /*15d80*/  F2FP.F16.F32.PACK_AB R140, R31, R140 ;  /* 0x0000008c1f8c723e */ /* 0x000fe200000000ff */
[----:B------:R-:W-:Y:S01]  /*15d90*/  VIADD R0, R0, 0xffffffff ;  /* 0xffffffff00007836 */ /* 0x000fe20000000000 */
[----:B------:R-:W-:Y:S01]  /*15da0*/  F2FP.F16.F32.PACK_AB R136, R35, R136 ;  /* 0x000000882388723e */ /* 0x000fe200000000ff */
[----:B------:R-:W-:Y:S01]  /*15db0*/  IMAD.MOV.U32 R154, RZ, RZ, R16 ;  /* 0x000000ffff9a7224 */ /* 0x000fe200078e0010 */
[----:B------:R-:W-:Y:S01]  /*15dc0*/  F2FP.F16.F32.PACK_AB R138, R36, R138 ;  /* 0x0000008a248a723e */ /* 0x000fe200000000ff */
[----:B------:R-:W-:Y:S01]  /*15dd0*/  IMAD.MOV.U32 R23, RZ, RZ, R14 ;  /* 0x000000ffff177224 */ /* 0x000fe200078e000e */
[----:B------:R-:W0:Y:S01]  /*15de0*/  MUFU.EX2 R137, R137 ;  /* 0x0000008900897308 */ /* 0x000e220000000800 */
[----:B-1----:R-:W-:Y:S01]  /*15df0*/  FADD.FTZ R25, R143, R4 ;  /* 0x000000048f197221 */ /* 0x002fe20000010000 */
[----:B------:R-:W-:-:S02]  /*15e00*/  F2FP.F16.F32.PACK_AB R132, R39, R132 ;  /* 0x000000842784723e */ /* 0x000fc400000000ff */
[----:B------:R-:W-:Y:S02]  /*15e10*/  F2FP.F16.F32.PACK_AB R134, R40, R134 ;  /* 0x000000862886723e */ /* 0x000fe400000000ff */
[----:B------:R-:W-:Y:S02]  /*15e20*/  F2FP.F16.F32.PACK_AB R128, R43, R128 ;  /* 0x000000802b80723e */ /* 0x000fe400000000ff */
[----:B------:R-:W1:Y:S01]  /*15e30*/  MUFU.EX2 R44, R44 ;  /* 0x0000002c002c7308 */ /* 0x000e620000000800 */
[----:B--2---:R-:W-:Y:S01]  /*15e40*/  FADD.FTZ R4, R34, R25 ;  /* 0x0000001922047221 */ /* 0x004fe20000010000 */
[----:B------:R-:W-:Y:S02]  /*15e50*/  F2FP.F16.F32.PACK_AB R151, R26, R151 ;  /* 0x000000971a97723e */ /* 0x000fe400000000ff */
[----:B------:R-:W-:Y:S02]  /*15e60*/  F2FP.F16.F32.PACK_AB R145, R29, R145 ;  /* 0x000000911d91723e */ /* 0x000fe400000000ff */
[----:B------:R-:W-:-:S02]  /*15e70*/  F2FP.F16.F32.PACK_AB R147, R30, R147 ;  /* 0x000000931e93723e */ /* 0x000fc400000000ff */
[----:B------:R-:W2:Y:S01]  /*15e80*/  MUFU.EX2 R37, R37 ;  /* 0x0000002500257308 */ /* 0x000ea20000000800 */
[----:B0-----:R-:W-:Y:S01]  /*15e90*/  FADD.FTZ R4, R137, R4 ;  /* 0x0000000489047221 */ /* 0x001fe20000010000 */
[----:B------:R-:W-:Y:S02]  /*15ea0*/  F2FP.F16.F32.PACK_AB R141, R33, R141 ;  /* 0x0000008d218d723e */ /* 0x000fe400000000ff */
[----:B------:R-:W-:Y:S02]  /*15eb0*/  F2FP.F16.F32.PACK_AB R143, R34, R143 ;  /* 0x0000008f228f723e */ /* 0x000fe400000000ff */
[----:B------:R-:W-:Y:S02]  /*15ec0*/  MOV R5, R15 ;  /* 0x0000000f00057202 */ /* 0x000fe40000000f00 */
        /* <DEDUP_REMOVED lines=65> */
[----:B--2---:R-:W-:Y:S01]  /*162e0*/  FADD.FTZ R24, R123, R24 ;  /* 0x000000187b187221 */ /* 0x004fe20000010000 */
[C---:B0-----:R-:W-:Y:S01]  /*162f0*/  FADD.FTZ R4, R53.reuse, R32 ;  /* 0x0000002035047221 */ /* 0x041fe20000010000 */
[----:B------:R-:W-:Y:S02]  /*16300*/  F2FP.F16.F32.PACK_AB R122, R53, R122 ;  /* 0x0000007a357a723e */ /* 0x000fe400000000ff */
[C---:B-1----:R-:W-:Y:S01]  /*16310*/  FADD.FTZ R3, R55.reuse, R24 ;  /* 0x0000001837037221 */ /* 0x042fe20000010000 */
[----:B------:R-:W-:Y:S01]  /*16320*/  F2FP.F16.F32.PACK_AB R123, R55, R123 ;  /* 0x0000007b377b723e */ /* 0x000fe200000000ff */
[----:B------:R-:W-:Y:S06]  /*16330*/  @P2 BRA `(.L_x_1286) ;  /* 0xffffffc800442947 */ /* 0x000fec000383ffff */
.L_x_1268:
[----:B------:R-:W-:Y:S05]  /*16340*/  WARPSYNC.ALL ;  /* 0x0000000000007948 */ /* 0x000fea0003800000 */
[----:B------:R-:W-:Y:S06]  /*16350*/  BAR.ARV 0x8, 0x1a0 ;  /* 0x0206800000007b1d */ /* 0x000fec0000002000 */
[----:B------:R-:W-:Y:S05]  /*16360*/  @!P0 BRA `(.L_x_1287) ;  /* 0x0000000000048947 */ /* 0x000fea0003800000 */
[----:B------:R-:W-:Y:S01]  /*16370*/  BPT.TRAP 0x1 ;  /* 0x000000040000795c */ /* 0x000fe20000300000 */
.L_x_1287:
[----:B------:R-:W-:Y:S01]  /*16380*/  IMAD R9, R16, 0x8, R2 ;  /* 0x0000000810097824 */ /* 0x000fe200078e0202 */
[----:B------:R-:W-:-:S04]  /*16390*/  SHF.L.U32 R0, R19, 0x1f, RZ ;  /* 0x0000001f13007819 */ /* 0x000fc800000006ff */
[----:B------:R0:W1:Y:S01]  /*163a0*/  SYNCS.PHASECHK.TRANS64.TRYWAIT P2, [R9+URZ+0x16850], R0 ;  /* 0x01685000090075a7 */ /* 0x000062000804017f */
[----:B------:R-:W-:Y:S05]  /*163b0*/  @!P0 BRA `(.L_x_1288) ;  /* 0x0000000000048947 */ /* 0x000fea0003800000 */
[----:B------:R-:W-:Y:S01]  /*163c0*/  BPT.TRAP 0x1 ;  /* 0x000000040000795c */ /* 0x000fe20000300000 */
.L_x_1288:
[----:B------:R-:W-:-:S05]  /*163d0*/  VIADD R2, R2, 0x400 ;  /* 0x0000040002027836 */ /* 0x000fca0000000000 */
[----:B------:R-:W-:-:S04]  /*163e0*/  SHF.R.U32.HI R2, RZ, 0x4, R2 ;  /* 0x00000004ff027819 */ /* 0x000fc80000011602 */
[----:B------:R-:W-:Y:S01]  /*163f0*/  LOP3.LUT R7, R2, 0x3fff, RZ, 0xc0, !PT ;  /* 0x00003fff02077812 */ /* 0x000fe200078ec0ff */
[----:B-1----:R-:W-:Y:S06]  /*16400*/  @P2 BRA `(.L_x_1289) ;  /* 0x0000000000082947 */ /* 0x002fec0003800000 */
[----:B------:R-:W1:Y:S02]  /*16410*/  SYNCS.PHASECHK.TRANS64.TRYWAIT P0, [R9+URZ+0x16850], R0 ;  /* 0x01685000090075a7 */ /* 0x000e64000800017f */
[----:B-1----:R-:W-:Y:S05]  /*16420*/  @!P0 BRA `(.L_x_1290) ;  /* 0x0000008400988947 */ /* 0x002fea0003800000 */
.L_x_1289:
[----:B------:R-:W-:Y:S01]  /*16430*/  IMAD R6, R16, 0x400, R7 ;  /* 0x0000040010067824 */ /* 0x000fe200078e0207 */
[----:B------:R-:W2:Y:S01]  /*16440*/  LDL.LU R8, [R1+0x34] ;  /* 0x0000340001087983 */ /* 0x000ea20000300800 */
[----:B------:R-:W-:Y:S01]  /*16450*/  IMAD.MOV.U32 R7, RZ, RZ, 0x40000040 ;  /* 0x40000040ff077424 */ /* 0x000fe200078e00ff */
[----:B------:R-:W-:Y:S05]  /*16460*/  WARPSYNC.ALL ;  /* 0x0000000000007948 */ /* 0x000fea0003800000 */
[C---:B------:R-:W-:Y:S01]  /*16470*/  R2UR UR6, R6.reuse ;  /* 0x00000000060672ca */ /* 0x040fe200000e0000 */
[----:B------:R-:W-:Y:S01]  /*16480*/  WARPGROUP.ARRIVE ;  /* 0x00000000000079c5 */ /* 0x000fe20000000000 */
[----:B------:R-:W-:Y:S01]  /*16490*/  R2UR UR7, R7 ;  /* 0x00000000070772ca */ /* 0x000fe200000e0000 */
[----:B------:R-:W-:Y:S01]  /*164a0*/  VIADD R10, R6, 0x80 ;  /* 0x00000080060a7836 */ /* 0x000fe20000000000 */
[----:B------:R-:W3:Y:S01]  /*164b0*/  SHFL.BFLY PT, R5, R4, 0x2, 0x1f ;  /* 0x0c401f0004057f89 */ /* 0x000ee200000e0000 */
[----:B------:R-:W-:Y:S01]  /*164c0*/  IMAD.MOV.U32 R11, RZ, RZ, 0x40000040 ;  /* 0x40000040ff0b7424 */ /* 0x000fe200078e00ff */
[----:B------:R-:W-:Y:S01]  /*164d0*/  CS2R R26, SRZ ;  /* 0x00000000001a7805 */ /* 0x000fe2000001ff00 */
[----:B------:R-:W-:Y:S01]  /*164e0*/  IMAD.MOV.U32 R7, RZ, RZ, 0x40000040 ;  /* 0x40000040ff077424 */ /* 0x000fe200078e00ff */
[----:B01----:R-:W0:Y:S01]  /*164f0*/  SHFL.BFLY PT, R0, R3, 0x2, 0x1f ;  /* 0x0c401f0003007f89 */ /* 0x003e2200000e0000 */
[----:B------:R-:W-:-:S02]  /*16500*/  VIADD R16, R16, 0x1 ;  /* 0x0000000110107836 */ /* 0x000fc40000000000 */
[----:B------:R-:W-:-:S03]  /*16510*/  IMAD.MOV.U32 R21, RZ, RZ, -0x800000 ;  /* 0xff800000ff157424 */ /* 0x000fc600078e00ff */
[----:B------:R-:W-:Y:S01]  /*16520*/  ISETP.NE.AND P2, PT, R16, 0x2, PT ;  /* 0x000000021000780c */ /* 0x000fe20003f45270 */
[----:B------:R-:W-:Y:S01]  /*16530*/  HGMMA.64x64x16.F32 R88, R148, gdesc[UR4].tnspB, R88, gsb0 ;  /* 0x40e0000494587df0 */ /* 0x000fe20008000858 */
[----:B------:R-:W-:Y:S01]  /*16540*/  R2UR UR6, R10 ;  /* 0x000000000a0672ca */ /* 0x000fe200000e0000 */
[----:B------:R-:W-:Y:S01]  /*16550*/  VIADD R10, R6, 0x100 ;  /* 0x00000100060a7836 */ /* 0x000fe20000000000 */
[----:B------:R-:W-:Y:S01]  /*16560*/  R2UR UR7, R11 ;  /* 0x000000000b0772ca */ /* 0x000fe200000e0000 */
[----:B------:R-:W-:Y:S01]  /*16570*/  IMAD.MOV.U32 R11, RZ, RZ, 0x40000040 ;  /* 0x40000040ff0b7424 */ /* 0x000fe200078e00ff */
[----:B------:R-:W-:Y:S01]  /*16580*/  SEL R16, R16, RZ, P2 ;  /* 0x000000ff10107207 */ /* 0x000fe20001000000 */
[----:B---3--:R-:W-:Y:S01]  /*16590*/  FADD.FTZ R5, R5, R4 ;  /* 0x0000000405057221 */ /* 0x008fe20000010000 */
[----:B0-----:R-:W-:Y:S01]  /*165a0*/  FADD.FTZ R2, R0, R3 ;  /* 0x0000000300027221 */ /* 0x001fe20000010000 */
[----:B------:R-:W-:-:S03]  /*165b0*/  IMAD.MOV.U32 R3, RZ, RZ, -0x800000 ;  /* 0xff800000ff037424 */ /* 0x000fc600078e00ff */
[----:B------:R-:W0:Y:S01]  /*165c0*/  SHFL.BFLY PT, R0, R5, 0x1, 0x1f ;  /* 0x0c201f0005007f89 */ /* 0x000e2200000e0000 */
[----:B------:R-:W-:Y:S02]  /*165d0*/  WARPGROUP.DEPBAR.LE gsb0, 0x0 ;  /* 0x00008000000079c5 */ /* 0x000fe40000010000 */
[----:B------:R-:W-:-:S06]  /*165e0*/  WARPGROUP.ARRIVE ;  /* 0x00000000000079c5 */ /* 0x000fcc0000000000 */
[----:B------:R-:W-:Y:S01]  /*165f0*/  HGMMA.64x64x16.F32 R88, R144, gdesc[UR4].tnspB, R88, gsb0 ;  /* 0x40e0000490587df0 */ /* 0x000fe20008000858 */
[----:B------:R-:W-:Y:S01]  /*16600*/  R2UR UR6, R10 ;  /* 0x000000000a0672ca */ /* 0x000fe200000e0000 */
[----:B------:R-:W-:Y:S01]  /*16610*/  VIADD R10, R6, 0x180 ;  /* 0x00000180060a7836 */ /* 0x000fe20000000000 */
[----:B------:R-:W-:Y:S01]  /*16620*/  R2UR UR7, R11 ;  /* 0x000000000b0772ca */ /* 0x000fe200000e0000 */
[----:B------:R-:W-:Y:S01]  /*16630*/  IMAD.MOV.U32 R11, RZ, RZ, 0x40000040 ;  /* 0x40000040ff0b7424 */ /* 0x000fe200078e00ff */
[----:B------:R-:W-:Y:S02]  /*16640*/  WARPGROUP.DEPBAR.LE gsb0, 0x0 ;  /* 0x00008000000079c5 */ /* 0x000fe40000010000 */
[----:B------:R-:W-:-:S09]  /*16650*/  WARPGROUP.ARRIVE ;  /* 0x00000000000079c5 */ /* 0x000fd20000000000 */
        /* <DEDUP_REMOVED lines=11> */
[----:B------:R-:W-:Y:S02]  /*16710*/  IMAD.MOV.U32 R11, RZ, RZ, 0x40000040 ;  /* 0x40000040ff0b7424 */ /* 0x000fe400078e00ff */
[----:B--2---:R-:W-:-:S05]  /*16720*/  VIADD R8, R8, 0x1 ;  /* 0x0000000108087836 */ /* 0x004fca0000000000 */
[----:B------:R-:W-:Y:S01]  /*16730*/  STL [R1+0x34], R8 ;  /* 0x0000340801007387 */ /* 0x000fe20000100800 */
[----:B------:R-:W-:Y:S02]  /*16740*/  WARPGROUP.DEPBAR.LE gsb0, 0x0 ;  /* 0x00008000000079c5 */ /* 0x000fe40000010000 */
[----:B------:R-:W-:-:S06]  /*16750*/  WARPGROUP.ARRIVE ;  /* 0x00000000000079c5 */ /* 0x000fcc0000000000 */
[----:B------:R-:W-:Y:S01]  /*16760*/  HGMMA.64x64x16.F32 R88, R132, gdesc[UR4].tnspB, R88, gsb0 ;  /* 0x40e0000484587df0 */ /* 0x000fe20008000858 */
[----:B------:R-:W-:Y:S01]  /*16770*/  R2UR UR6, R10 ;  /* 0x000000000a0672ca */ /* 0x000fe200000e0000 */
[C---:B------:R-:W-:Y:S01]  /*16780*/  VIADD R10, R6.reuse, 0x300 ;  /* 0x00000300060a7836 */ /* 0x040fe20000000000 */
[----:B------:R-:W-:Y:S01]  /*16790*/  R2UR UR7, R11 ;  /* 0x000000000b0772ca */ /* 0x000fe200000e0000 */
[----:B------:R-:W-:Y:S01]  /*167a0*/  IMAD.MOV.U32 R11, RZ, RZ, 0x40000040 ;  /* 0x40000040ff0b7424 */ /* 0x000fe200078e00ff */
[----:B------:R-:W-:Y:S01]  /*167b0*/  IADD3 R6, R6, 0x380, RZ ;  /* 0x0000038006067810 */ /* 0x000fe20007ffe0ff */
[----:B------:R-:W-:Y:S02]  /*167c0*/  WARPGROUP.DEPBAR.LE gsb0, 0x0 ;  /* 0x00008000000079c5 */ /* 0x000fe40000010000 */
[----:B------:R-:W-:-:S08]  /*167d0*/  WARPGROUP.ARRIVE ;  /* 0x00000000000079c5 */ /* 0x000fd00000000000 */
[----:B------:R-:W-:Y:S01]  /*167e0*/  HGMMA.64x64x16.F32 R88, R128, gdesc[UR4].tnspB, R88, gsb0 ;  /* 0x40e0000480587df0 */ /* 0x000fe20008000858 */
[----:B------:R-:W-:Y:S02]  /*167f0*/  R2UR UR6, R10 ;  /* 0x000000000a0672ca */ /* 0x000fe400000e0000 */
[----:B------:R-:W-:Y:S01]  /*16800*/  R2UR UR7, R11 ;  /* 0x000000000b0772ca */ /* 0x000fe200000e0000 */
[----:B------:R-:W-:Y:S02]  /*16810*/  WARPGROUP.DEPBAR.LE gsb0, 0x0 ;  /* 0x00008000000079c5 */ /* 0x000fe40000010000 */
[----:B------:R-:W-:-:S10]  /*16820*/  WARPGROUP.ARRIVE ;  /* 0x00000000000079c5 */ /* 0x000fd40000000000 */
[----:B------:R-:W-:Y:S01]  /*16830*/  HGMMA.64x64x16.F32 R88, R124, gdesc[UR4].tnspB, R88, gsb0 ;  /* 0x40e000047c587df0 */ /* 0x000fe20008000858 */
[----:B------:R-:W-:Y:S01]  /*16840*/  R2UR UR6, R6 ;  /* 0x00000000060672ca */ /* 0x000fe200000e0000 */
[----:B0-----:R-:W-:Y:S01]  /*16850*/  FADD.FTZ R6, R5, R0 ;  /* 0x0000000005067221 */ /* 0x001fe20000010000 */
[----:B------:R-:W-:Y:S01]  /*16860*/  R2UR UR7, R7 ;  /* 0x00000000070772ca */ /* 0x000fe200000e0000 */
[----:B------:R-:W-:Y:S01]  /*16870*/  IMAD.U32 R5, RZ, RZ, UR41 ;  /* 0x00000029ff057e24 */ /* 0x000fe2000f8e00ff */
[----:B------:R-:W0:Y:S02]  /*16880*/  SHFL.BFLY PT, R7, R2, 0x1, 0x1f ;  /* 0x0c201f0002077f89 */ /* 0x000e2400000e0000 */
[----:B------:R-:W-:-:S13]  /*16890*/  FSETP.NE.FTZ.AND P0, PT, R6, RZ, PT ;  /* 0x000000ff0600720b */ /* 0x000fda0003f15000 */
[----:B------:R-:W1:Y:S01]  /*168a0*/  @P0 MUFU.LG2 R0, R6 ;  /* 0x0000000600000308 */ /* 0x000e620000000c00 */
[----:B------:R-:W-:-:S07]  /*168b0*/  @P0 FMUL.FTZ R5, R5, 0.69314718246459960938 ;  /* 0x3f31721805050820 */ /* 0x000fce0000410000 */
[----:B------:R-:W-:Y:S01]  /*168c0*/  @P0 MUFU.RCP R26, R6 ;  /* 0x00000006001a0308 */ /* 0x000fe20000001000 */
[----:B0-----:R-:W-:Y:S01]  /*168d0*/  FADD.FTZ R7, R2, R7 ;  /* 0x0000000702077221 */ /* 0x001fe20000010000 */
[----:B------:R-:W-:-:S04]  /*168e0*/  SEL R2, RZ, 0x1, P2 ;  /* 0x00000001ff027807 */ /* 0x000fc80001000000 */
[----:B------:R-:W-:Y:S02]  /*168f0*/  FSETP.NE.FTZ.AND P3, PT, R7, RZ, PT ;  /* 0x000000ff0700720b */ /* 0x000fe40003f75000 */
[----:B------:R-:W-:Y:S01]  /*16900*/  LOP3.LUT R19, R19, R2, RZ, 0x3c, !PT ;  /* 0x0000000213137212 */ /* 0x000fe200078e3cff */
[----:B------:R-:W-:Y:S02]  /*16910*/  @!P1 VIADD R2, R9, 0x16860 ;  /* 0x0001686009029836 */ /* 0x000fe40000000000 */
[----:B-1----:R-:W-:Y:S01]  /*16920*/  @P0 FMUL.FTZ R0, R0, 0.69314718246459960938 ;  /* 0x3f31721800000820 */ /* 0x002fe20000410000 */
[----:B------:R-:W-:Y:S02]  /*16930*/  IMAD.U32 R9, RZ, RZ, UR41 ;  /* 0x00000029ff097e24 */ /* 0x000fe4000f8e00ff */
[----:B------:R-:W-:Y:S01]  /*16940*/  @!P1 PRMT R2, RZ, 0x654, R2 ;  /* 0x00000654ff029816 */ /* 0x000fe20000000002 */
[----:B------:R-:W-:Y:S01]  /*16950*/  @P0 FFMA.FTZ R21, R5, R14, R0 ;  /* 0x0000000e05150223 */ /* 0x000fe20000010000 */
[----:B------:R-:W-:-:S03]  /*16960*/  PLOP3.LUT P0, PT, PT, PT, PT, 0x8, 0x0 ;  /* 0x000000000000781c */ /* 0x000fc60003f0e170 */
[----:B------:R-:W0:Y:S01]  /*16970*/  @P3 MUFU.LG2 R4, R7 ;  /* 0x0000000700043308 */ /* 0x000e220000000c00 */
[----:B------:R-:W-:-:S07]  /*16980*/  @P3 FMUL.FTZ R9, R9, 0.69314718246459960938 ;  /* 0x3f31721809093820 */ /* 0x000fce0000410000 */
[----:B------:R-:W1:Y:S01]  /*16990*/  @P3 MUFU.RCP R27, R7 ;  /* 0x00000007001b3308 */ /* 0x000e620000001000 */
[----:B0-----:R-:W-:-:S04]  /*169a0*/  @P3 FMUL.FTZ R4, R4, 0.69314718246459960938 ;  /* 0x3f31721804043820 */ /* 0x001fc80000410000 */
[----:B------:R-:W-:Y:S01]  /*169b0*/  @P3 FFMA.FTZ R3, R9, R15, R4 ;  /* 0x0000000f09033223 */ /* 0x000fe20000010004 */
        /* <DEDUP_REMOVED lines=36> */
[----:B--2---:R-:W-:-:S07]  /*16c00*/  FMUL.FTZ R27, R119, R27 ;  /* 0x0000001b771b7220 */ /* 0x004fce0000410000 */
.L_x_1172:
[----:B------:R-:W-:Y:S05]  /*16c10*/  WARPSYNC.ALL ;  /* 0x0000000000007948 */ /* 0x000fea0003800000 */
[----:B------:R-:W1:Y:S08]  /*16c20*/  S2UR UR5, SR_CgaCtaId ;  /* 0x00000000000579c3 */ /* 0x000e700000008800 */
[----:B------:R-:W-:Y:S06]  /*16c30*/  BAR.SYNC.DEFER_BLOCKING 0x5, 0x1a0 ;  /* 0x0146800000007b1d */ /* 0x000fec0000010000 */
[----:B------:R-:W-:Y:S01]  /*16c40*/  UMOV UR4, 0x400 ;  /* 0x0000040000047882 */ /* 0x000fe20000000000 */
[----:B------:R-:W-:Y:S01]  /*16c50*/  BSSY B0, `(.L_x_1291) ;  /* 0x00001a0000007945 */ /* 0x000fe20003800000 */
[----:B------:R-:W2:Y:S01]  /*16c60*/  S2R R4, SR_TID.X ;  /* 0x0000000000047919 */ /* 0x000ea20000002100 */
[----:B-1----:R-:W-:-:S06]  /*16c70*/  ULEA UR4, UR5, UR4, 0x18 ;  /* 0x0000000405047291 */ /* 0x002fcc000f8ec03f */
[----:B------:R-:W-:-:S05]  /*16c80*/  IMAD.U32 R2, RZ, RZ, UR4 ;  /* 0x00000004ff027e24 */ /* 0x000fca000f8e00ff */
[----:B------:R-:W1:Y:S01]  /*16c90*/  LDS.128 R8, [R2+0x168d0] ;  /* 0x0168d00002087984 */ /* 0x000e620000000c00 */
[----:B--2---:R-:W-:-:S05]  /*16ca0*/  VIADD R39, R4, 0xffffff80 ;  /* 0xffffff8004277836 */ /* 0x004fca0000000000 */
[----:B------:R-:W-:-:S04]  /*16cb0*/  SHF.R.S32.HI R36, RZ, 0x1f, R39 ;  /* 0x0000001fff247819 */ /* 0x000fc80000011427 */
[----:B------:R-:W-:-:S04]  /*16cc0*/  LEA.HI R20, R36, R39, RZ, 0x3 ;  /* 0x0000002724147211 */ /* 0x000fc800078f18ff */
[----:B------:R-:W-:Y:S02]  /*16cd0*/  LOP3.LUT R0, R20, 0x1ffffff8, RZ, 0xc0, !PT ;  /* 0x1ffffff814007812 */ /* 0x000fe400078ec0ff */
[----:B------:R-:W-:-:S03]  /*16ce0*/  SHF.R.S32.HI R20, RZ, 0x3, R20 ;  /* 0x00000003ff147819 */ /* 0x000fc60000011414 */
[----:B------:R-:W-:-:S04]  /*16cf0*/  IMAD.IADD R0, R39, 0x1, -R0 ;  /* 0x0000000127007824 */ /* 0x000fc800078e0a00 */
[----:B------:R-:W-:Y:S01]  /*16d00*/  IMAD.SHL.U32 R0, R0, 0x8, RZ ;  /* 0x0000000800007824 */ /* 0x000fe200078e00ff */
[----:B-1----:R1:W-:Y:S04]  /*16d10*/  STL.64 [R1+0x10], R8 ;  /* 0x0000100801007387 */ /* 0x0023e80000100a00 */
[----:B------:R1:W-:Y:S01]  /*16d20*/  STL.64 [R1+0x18], R10 ;  /* 0x0000180a01007387 */ /* 0x0003e20000100a00 */
[----:B------:R-:W-:Y:S06]  /*16d30*/  BAR.ARV 0x4, 0x1a0 ;  /* 0x0106800000007b1d */ /* 0x000fec0000002000 */
[----:B------:R-:W-:Y:S05]  /*16d40*/  @P0 BRA `(.L_x_1292) ;  /* 0x0000001000000947 */ /* 0x000fea0003800000 */
[----:B------:R-:W2:Y:S01]  /*16d50*/  LDL R37, [R1+0x30] ;  /* 0x0000300001257983 */ /* 0x000ea20000100800 */
[----:B-1----:R-:W-:Y:S01]  /*16d60*/  VIADD R11, R4, 0xffffff80 ;  /* 0xffffff80040b7836 */ /* 0x002fe20000000000 */
[----:B------:R-:W-:Y:S01]  /*16d70*/  LEA.HI R4, R36, R39, RZ, 0x4 ;  /* 0x0000002724047211 */ /* 0x000fe200078f20ff */
[----:B------:R-:W1:Y:S03]  /*16d80*/  S2R R5, SR_SWINHI ;  /* 0x0000000000057919 */ /* 0x000e660000002f00 */
[----:B------:R-:W-:Y:S02]  /*16d90*/  SHF.R.S32.HI R9, RZ, 0x4, R4 ;  /* 0x00000004ff097819 */ /* 0x000fe40000011404 */
[----:B------:R-:W-:Y:S02]  /*16da0*/  SHF.R.S32.HI R10, RZ, 0x1f, R11 ;  /* 0x0000001fff0a7819 */ /* 0x000fe4000001140b */
[----:B------:R-:W-:-:S02]  /*16db0*/  LOP3.LUT R8, R4, 0x3fffff0, RZ, 0xc0, !PT ;  /* 0x03fffff004087812 */ /* 0x000fc400078ec0ff */
[----:B------:R-:W-:Y:S02]  /*16dc0*/  LEA.HI R10, R10, R11, RZ, 0x5 ;  /* 0x0000000b0a0a7211 */ /* 0x000fe400078f28ff */
[----:B------:R-:W-:Y:S01]  /*16dd0*/  LEA.HI R4, R4, R9, RZ, 0x1 ;  /* 0x0000000904047211 */ /* 0x000fe200078f08ff */
[----:B------:R-:W-:Y:S01]  /*16de0*/  IMAD.IADD R8, R39, 0x1, -R8 ;  /* 0x0000000127087824 */ /* 0x000fe200078e0a08 */
[----:B------:R-:W-:Y:S02]  /*16df0*/  SHF.R.S32.HI R10, RZ, 0x5, R10 ;  /* 0x00000005ff0a7819 */ /* 0x000fe4000001140a */
[----:B------:R-:W-:-:S03]  /*16e00*/  LOP3.LUT R4, R4, 0x1ffffffe, RZ, 0xc0, !PT ;  /* 0x1ffffffe04047812 */ /* 0x000fc600078ec0ff */
[----:B------:R-:W-:Y:S02]  /*16e10*/  IMAD R11, R10, 0x10, R8 ;  /* 0x000000100a0b7824 */ /* 0x000fe400078e0208 */
[----:B------:R-:W-:-:S05]  /*16e20*/  IMAD.IADD R4, R9, 0x1, -R4 ;  /* 0x0000000109047824 */ /* 0x000fca00078e0a04 */
[----:B------:R-:W-:Y:S02]  /*16e30*/  LEA R4, R11, R4, 0x3 ;  /* 0x000000040b047211 */ /* 0x000fe400078e18ff */
[----:B------:R-:W-:Y:S02]  /*16e40*/  MOV R12, R2 ;  /* 0x00000002000c7202 */ /* 0x000fe40000000f00 */
[----:B-1----:R-:W-:Y:S01]  /*16e50*/  MOV R13, R5 ;  /* 0x00000005000d7202 */ /* 0x002fe20000000f00 */
[----:B------:R-:W-:-:S04]  /*16e60*/  IMAD.SHL.U32 R5, R4, 0x8, RZ ;  /* 0x0000000804057824 */ /* 0x000fc800078e00ff */
[----:B------:R-:W-:-:S03]  /*16e70*/  IMAD.WIDE R4, R5, 0x2, R12 ;  /* 0x0000000205047825 */ /* 0x000fc600078e020c */
[C---:B------:R-:W-:Y:S02]  /*16e80*/  LOP3.LUT R9, R4.reuse, 0x380, RZ, 0xc0, !PT ;  /* 0x0000038004097812 */ /* 0x040fe400078ec0ff */
[C---:B------:R-:W-:Y:S02]  /*16e90*/  IADD3 R11, P1, R4.reuse, 0x40, RZ ;  /* 0x00000040040b7810 */ /* 0x040fe40007f3e0ff */
[C---:B-----5:R-:W-:Y:S02]  /*16ea0*/  IADD3 R23, P0, R4.reuse, 0x60, RZ ;  /* 0x0000006004177810 */ /* 0x060fe40007f1e0ff */
[----:B------:R-:W-:Y:S01]  /*16eb0*/  SHF.R.U64 R9, R9, 0x3, RZ ;  /* 0x0000000309097819 */ /* 0x000fe200000012ff */
[----:B------:R-:W-:Y:S05]  /*16ec0*/  WARPSYNC.ALL ;  /* 0x0000000000007948 */ /* 0x000fea0003800000 */
[----:B------:R-:W-:Y:S01]  /*16ed0*/  IADD3 R15, P2, R4, 0x20, RZ ;  /* 0x00000020040f7810 */ /* 0x000fe20007f5e0ff */
[----:B------:R-:W-:Y:S01]  /*16ee0*/  ULDC.64 UR4, c[0x0][0xbd8] ;  /* 0x0002f60000047ab9 */ /* 0x000fe20000000a00 */
[----:B------:R-:W-:-:S02]  /*16ef0*/  LOP3.LUT R10, R11, 0x380, RZ, 0xc0, !PT ;  /* 0x000003800b0a7812 */ /* 0x000fc400078ec0ff */
[----:B------:R-:W-:Y:S01]  /*16f00*/  LOP3.LUT R4, R9, R4, RZ, 0x3c, !PT ;  /* 0x0000000409047212 */ /* 0x000fe200078e3cff */
[--C-:B------:R-:W-:Y:S01]  /*16f10*/  IMAD.X R9, RZ, RZ, R5.reuse, P0 ;  /* 0x000000ffff097224 */ /* 0x100fe200000e0605 */
[----:B------:R-:W-:Y:S02]  /*16f20*/  ISETP.NE.U32.AND P0, PT, RZ, UR4, PT ;  /* 0x00000004ff007c0c */ /* 0x000fe4000bf05070 */
[----:B------:R-:W-:Y:S02]  /*16f30*/  SHF.R.U64 R10, R10, 0x3, RZ ;  /* 0x000000030a0a7819 */ /* 0x000fe400000012ff */
[----:B------:R-:W-:Y:S01]  /*16f40*/  ISETP.NE.AND.EX P0, PT, RZ, UR5, PT, P0 ;  /* 0x00000005ff007c0c */ /* 0x000fe2000bf05300 */
[----:B------:R-:W-:Y:S01]  /*16f50*/  ULDC.64 UR4, c[0x0][0xbe0] ;  /* 0x0002f80000047ab9 */ /* 0x000fe20000000a00 */
[----:B------:R-:W-:Y:S01]  /*16f60*/  LOP3.LUT R10, R10, R11, RZ, 0x3c, !PT ;  /* 0x0000000b0a0a7212 */ /* 0x000fe200078e3cff */
[----:B------:R-:W-:Y:S01]  /*16f70*/  IMAD.X R11, RZ, RZ, R5, P1 ;  /* 0x000000ffff0b7224 */ /* 0x000fe200008e0605 */
[----:B0-----:R-:W-:-:S02]  /*16f80*/  LOP3.LUT R14, R15, 0x380, RZ, 0xc0, !PT ;  /* 0x000003800f0e7812 */ /* 0x001fc400078ec0ff */
[----:B------:R-:W-:Y:S02]  /*16f90*/  ISETP.NE.U32.AND P1, PT, RZ, UR4, PT ;  /* 0x00000004ff007c0c */ /* 0x000fe4000bf25070 */
[----:B------:R-:W-:Y:S02]  /*16fa0*/  LOP3.LUT R8, R23, 0x380, RZ, 0xc0, !PT ;  /* 0x0000038017087812 */ /* 0x000fe400078ec0ff */
[----:B------:R-:W-:Y:S02]  /*16fb0*/  SHF.R.U64 R14, R14, 0x3, RZ ;  /* 0x000000030e0e7819 */ /* 0x000fe400000012ff */
[----:B------:R-:W-:Y:S02]  /*16fc0*/  ISETP.NE.AND.EX P1, PT, RZ, UR5, PT, P1 ;  /* 0x00000005ff007c0c */ /* 0x000fe4000bf25310 */
[----:B------:R-:W-:Y:S02]  /*16fd0*/  SHF.R.U64 R8, R8, 0x3, RZ ;  /* 0x0000000308087819 */ /* 0x000fe400000012ff */
[----:B------:R-:W-:Y:S01]  /*16fe0*/  LOP3.LUT R14, R14, R15, RZ, 0x3c, !PT ;  /* 0x0000000f0e0e7212 */ /* 0x000fe200078e3cff */
[----:B------:R-:W-:Y:S01]  /*16ff0*/  IMAD.X R15, RZ, RZ, R5, P2 ;  /* 0x000000ffff0f7224 */ /* 0x000fe200010e0605 */
[----:B------:R-:W-:-:S02]  /*17000*/  MOV R34, R4 ;  /* 0x0000000400227202 */ /* 0x000fc40000000f00 */
[----:B------:R-:W-:Y:S02]  /*17010*/  LOP3.LUT R8, R8, R23, RZ, 0x3c, !PT ;  /* 0x0000001708087212 */ /* 0x000fe400078e3cff */
[----:B------:R-:W-:Y:S02]  /*17020*/  F2FP.F16.F32.PACK_AB R4, R89, R28 ;  /* 0x0000001c5904723e */ /* 0x000fe400000000ff */
[----:B------:R-:W-:Y:S02]  /*17030*/  F2FP.F16.F32.PACK_AB R5, R91, R90 ;  /* 0x0000005a5b05723e */ /* 0x000fe400000000ff */
[----:B------:R-:W-:Y:S02]  /*17040*/  F2FP.F16.F32.PACK_AB R6, R6, R29 ;  /* 0x0000001d0606723e */ /* 0x000fe400000000ff */
[----:B------:R-:W-:Y:S01]  /*17050*/  F2FP.F16.F32.PACK_AB R7, R7, R94 ;  /* 0x0000005e0707723e */ /* 0x000fe200000000ff */
[----:B------:R-:W-:Y:S01]  /*17060*/  BAR.SYNC.DEFER_BLOCKING 0x1, 0x180 ;  /* 0x0046000000007b1d */ /* 0x000fe20000010000 */
[----:B------:R-:W-:-:S02]  /*17070*/  MOV R23, R8 ;  /* 0x0000000800177202 */ /* 0x000fc40000000f00 */
[----:B------:R-:W-:Y:S02]  /*17080*/  MOV R30, R10 ;  /* 0x0000000a001e7202 */ /* 0x000fe40000000f00 */
[----:B------:R-:W-:-:S03]  /*17090*/  MOV R32, R14 ;  /* 0x0000000e00207202 */ /* 0x000fc60000000f00 */
[----:B------:R-:W2:Y:S01]  /*170a0*/  LDC.64 R28, c[0x0][0xbd8] ;  /* 0x0002f600ff1c7b82 */ /* 0x000ea20000000a00 */
[----:B------:R-:W-:Y:S02]  /*170b0*/  F2FP.F16.F32.PACK_AB R8, R97, R96 ;  /* 0x000000606108723e */ /* 0x000fe400000000ff */
[----:B------:R-:W-:Y:S02]  /*170c0*/  F2FP.F16.F32.PACK_AB R9, R99, R98 ;  /* 0x000000626309723e */ /* 0x000fe400000000ff */
[----:B------:R-:W-:Y:S02]  /*170d0*/  F2FP.F16.F32.PACK_AB R10, R101, R100 ;  /* 0x00000064650a723e */ /* 0x000fe400000000ff */
[----:B------:R-:W-:Y:S01]  /*170e0*/  F2FP.F16.F32.PACK_AB R11, R103, R102 ;  /* 0x00000066670b723e */ /* 0x000fe200000000ff */
[----:B------:R-:W0:Y:S01]  /*170f0*/  @P1 LDC.64 R14, c[0x0][0xbe0] ;  /* 0x0002f800ff0e1b82 */ /* 0x000e220000000a00 */
[----:B------:R-:W-:Y:S02]  /*17100*/  F2FP.F16.F32.PACK_AB R24, R24, R33 ;  /* 0x000000211818723e */ /* 0x000fe400000000ff */
[----:B------:R-:W-:-:S02]  /*17110*/  F2FP.F16.F32.PACK_AB R25, R25, R114 ;  /* 0x000000721919723e */ /* 0x000fc400000000ff */
[----:B------:R-:W-:Y:S02]  /*17120*/  F2FP.F16.F32.PACK_AB R26, R26, R31 ;  /* 0x0000001f1a1a723e */ /* 0x000fe400000000ff */
[----:B------:R-:W-:Y:S01]  /*17130*/  F2FP.F16.F32.PACK_AB R27, R27, R118 ;  /* 0x000000761b1b723e */ /* 0x000fe200000000ff */
[----:B------:R1:W-:Y:S01]  /*17140*/  STSM.16.M88.4 [R34], R4 ;  /* 0x0000000422007844 */ /* 0x0003e20000000200 */
[----:B------:R-:W-:-:S03]  /*17150*/  LEA.HI R36, R36, R39, RZ, 0x7 ;  /* 0x0000002724247211 */ /* 0x000fc600078f38ff */
[----:B------:R3:W-:Y:S01]  /*17160*/  STSM.16.M88.4 [R32], R8 ;  /* 0x0000000820007844 */ /* 0x0007e20000000200 */
[----:B------:R-:W-:Y:S02]  /*17170*/  LOP3.LUT R31, R36, 0xffffff80, RZ, 0xc0, !PT ;  /* 0xffffff80241f7812 */ /* 0x000fe400078ec0ff */
[----:B-1----:R-:W-:Y:S02]  /*17180*/  F2FP.F16.F32.PACK_AB R4, R105, R104 ;  /* 0x000000686904723e */ /* 0x002fe400000000ff */
[----:B------:R-:W-:Y:S02]  /*17190*/  F2FP.F16.F32.PACK_AB R5, R107, R106 ;  /* 0x0000006a6b05723e */ /* 0x000fe400000000ff */
[----:B------:R-:W-:Y:S02]  /*171a0*/  F2FP.F16.F32.PACK_AB R6, R109, R108 ;  /* 0x0000006c6d06723e */ /* 0x000fe400000000ff */
[----:B------:R-:W-:-:S05]  /*171b0*/  F2FP.F16.F32.PACK_AB R7, R111, R110 ;  /* 0x0000006e6f07723e */ /* 0x000fca00000000ff */
[----:B------:R1:W-:Y:S04]  /*171c0*/  STSM.16.M88.4 [R30], R4 ;  /* 0x000000041e007844 */ /* 0x0003e80000000200 */
[----:B------:R4:W-:Y:S01]  /*171d0*/  STSM.16.M88.4 [R23], R24 ;  /* 0x0000001817007844 */ /* 0x0009e20000000200 */
[----:B------:R-:W-:-:S05]  /*171e0*/  IMAD.IADD R31, R39, 0x1, -R31 ;  /* 0x00000001271f7824 */ /* 0x000fca00078e0a1f */
[----:B---3--:R-:W-:Y:S01]  /*171f0*/  SHF.R.S32.HI R8, RZ, 0x1f, R31 ;  /* 0x0000001fff087819 */ /* 0x008fe2000001141f */
[----:B------:R-:W-:Y:S01]  /*17200*/  ULDC UR4, c[0x0][0xa88] ;  /* 0x0002a20000047ab9 */ /* 0x000fe20000000800 */
[----:B------:R-:W-:Y:S02]  /*17210*/  IMAD.MOV.U32 R35, RZ, RZ, RZ ;  /* 0x000000ffff237224 */ /* 0x000fe400078e00ff */
[----:B-1----:R-:W-:Y:S01]  /*17220*/  LEA.HI R4, R8, R31, RZ, 0x2 ;  /* 0x0000001f08047211 */ /* 0x002fe200078f10ff */
[----:B----4-:R-:W-:-:S03]  /*17230*/  IMAD.U32 R23, RZ, RZ, UR4 ;  /* 0x00000004ff177e24 */ /* 0x010fc6000f8e00ff */
[--C-:B------:R-:W-:Y:S02]  /*17240*/  SHF.R.S32.HI R7, RZ, 0x2, R4.reuse ;  /* 0x00000002ff077819 */ /* 0x100fe40000011404 */
[----:B------:R-:W-:Y:S01]  /*17250*/  SHF.R.S32.HI R10, RZ, 0x1f, R4 ;  /* 0x0000001fff0a7819 */ /* 0x000fe20000011404 */
[C---:B--2---:R-:W-:Y:S01]  /*17260*/  IMAD.WIDE R28, R37.reuse, 0x4, R28 ;  /* 0x00000004251c7825 */ /* 0x044fe200078e021c */
[----:B------:R-:W-:Y:S03]  /*17270*/  BAR.SYNC.DEFER_BLOCKING 0x1, 0x180 ;  /* 0x0046000000007b1d */ /* 0x000fe60000010000 */
[----:B0-----:R-:W-:-:S03]  /*17280*/  @P1 IMAD.WIDE R4, R37, 0x4, R14 ;  /* 0x0000000425041825 */ /* 0x001fc600078e020e */
[----:B------:R0:W5:Y:S04]  /*17290*/  @P0 LDG.E R35, desc[UR38][R28.64] ;  /* 0x000000261c230981 */ /* 0x000168000c1e1900 */
[----:B------:R0:W5:Y:S01]  /*172a0*/  @P1 LDG.E R23, desc[UR38][R4.64] ;  /* 0x0000002604171981 */ /* 0x000162000c1e1900 */
[----:B------:R-:W-:Y:S02]  /*172b0*/  SHF.R.S32.HI R6, RZ, 0x7, R36 ;  /* 0x00000007ff067819 */ /* 0x000fe40000011424 */
[----:B------:R-:W-:Y:S01]  /*172c0*/  LEA.HI R10, R10, R7, RZ, 0x3 ;  /* 0x000000070a0a7211 */ /* 0x000fe200078f18ff */
[----:B------:R-:W-:Y:S06]  /*172d0*/  @P1 BRA `(.L_x_1293) ;  /* 0x0000000000101947 */ /* 0x000fec0003800000 */
[----:B------:R-:W-:Y:S05]  /*172e0*/  @!P0 BRA `(.L_x_1293) ;  /* 0x00000000000c8947 */ /* 0x000fea0003800000 */
[----:B0-----:R-:W2:Y:S04]  /*172f0*/  LDG.E R4, desc[UR38][R28.64] ;  /* 0x000000261c047981 */ /* 0x001ea8000c1e1900 */
[----:B-----5:R-:W2:Y:S02]  /*17300*/  LDG.E R23, desc[UR38][R28.64+0x4] ;  /* 0x000004261c177981 */ /* 0x020ea4000c1e1900 */
[----:B--2---:R-:W-:-:S07]  /*17310*/  IMAD.IADD R23, R23, 0x1, -R4 ;  /* 0x0000000117177824 */ /* 0x004fce00078e0a04 */
.L_x_1293:
[----:B------:R-:W2:Y:S01]  /*17320*/  LDL.LU R40, [R1+0x2c] ;  /* 0x00002c0001287983 */ /* 0x000ea20000300800 */
[----:B0-----:R-:W-:Y:S01]  /*17330*/  IMAD.HI R5, R6, 0x55555556, RZ ;  /* 0x5555555606057827 */ /* 0x001fe200078e02ff */
[----:B------:R-:W-:Y:S01]  /*17340*/  LOP3.LUT R10, R10, 0xfffffff8, RZ, 0xc0, !PT ;  /* 0xfffffff80a0a7812 */ /* 0x000fe200078ec0ff */
[----:B------:R-:W-:Y:S01]  /*17350*/  ULDC.64 UR4, c[0x0][0xb70] ;  /* 0x0002dc0000047ab9 */ /* 0x000fe20000000a00 */
[----:B------:R-:W3:Y:S01]  /*17360*/  LDL.LU R39, [R1+0x38] ;  /* 0x0000380001277983 */ /* 0x000ee20000300800 */
[----:B------:R-:W-:Y:S01]  /*17370*/  LEA.HI R8, R8, R31, RZ, 0x5 ;  /* 0x0000001f08087211 */ /* 0x000fe200078f28ff */
[--C-:B-----5:R-:W-:Y:S01]  /*17380*/  IMAD.MOV.U32 R28, RZ, RZ, R35.reuse ;  /* 0x000000ffff1c7224 */ /* 0x120fe200078e0023 */
[----:B------:R-:W-:Y:S01]  /*17390*/  LEA.HI R9, R5, R5, RZ, 0x1 ;  /* 0x0000000505097211 */ /* 0x000fe200078f08ff */
[----:B------:R-:W-:Y:S01]  /*173a0*/  IMAD.IADD R11, R7, 0x1, -R10 ;  /* 0x00000001070b7824 */ /* 0x000fe200078e0a0a */
[----:B------:R-:W-:Y:S02]  /*173b0*/  SHF.R.S32.HI R29, RZ, 0x1f, R35 ;  /* 0x0000001fff1d7819 */ /* 0x000fe40000011423 */
[----:B------:R-:W-:Y:S01]  /*173c0*/  SHF.R.S32.HI R8, RZ, 0x5, R8 ;  /* 0x00000005ff087819 */ /* 0x000fe20000011408 */
[----:B------:R-:W-:Y:S01]  /*173d0*/  IMAD R9, R9, -0x3, R6 ;  /* 0xfffffffd09097824 */ /* 0x000fe200078e0206 */
[----:B------:R-:W-:-:S02]  /*173e0*/  SHF.R.S32.HI R6, RZ, 0x1f, R37 ;  /* 0x0000001fff067819 */ /* 0x000fc40000011425 */
[----:B------:R-:W-:Y:S01]  /*173f0*/  SEL R37, R37, RZ, !P0 ;  /* 0x000000ff25257207 */ /* 0x000fe20004000000 */
[----:B------:R-:W-:Y:S01]  /*17400*/  IMAD R8, R8, 0x10, R11 ;  /* 0x0000001008087824 */ /* 0x000fe200078e020b */
[----:B------:R-:W-:Y:S02]  /*17410*/  SEL R38, R6, RZ, !P0 ;  /* 0x000000ff06267207 */ /* 0x000fe40004000000 */
[----:B------:R-:W-:Y:S01]  /*17420*/  LOP3.LUT P0, RZ, R31, 0x3, RZ, 0xc0, !PT ;  /* 0x000000031fff7812 */ /* 0x000fe2000780c0ff */
[----:B------:R-:W-:Y:S01]  /*17430*/  IMAD R8, R9, 0x40, R8 ;  /* 0x0000004009087824 */ /* 0x000fe200078e0208 */
[--C-:B------:R-:W-:Y:S01]  /*17440*/  SHF.R.S32.HI R31, RZ, 0x1f, R0.reuse ;  /* 0x0000001fff1f7819 */ /* 0x100fe20000011400 */
[----:B------:R-:W-:Y:S01]  /*17450*/  IMAD.MOV.U32 R30, RZ, RZ, R0 ;  /* 0x000000ffff1e7224 */ /* 0x000fe200078e0000 */
[----:B------:R-:W-:Y:S01]  /*17460*/  BSSY B1, `(.L_x_1294) ;  /* 0x000005f000017945 */ /* 0x000fe20003800000 */
[----:B--2---:R-:W-:Y:S01]  /*17470*/  SHF.R.S32.HI R36, RZ, 0x1f, R40 ;  /* 0x0000001fff247819 */ /* 0x004fe20000011428 */
[----:B---3--:R-:W-:-:S04]  /*17480*/  IMAD R10, R39, 0xc0, R8 ;  /* 0x000000c0270a7824 */ /* 0x008fc800078e0208 */
[----:B------:R-:W-:Y:S01]  /*17490*/  IMAD R4, R36, UR4, RZ ;  /* 0x0000000424047c24 */ /* 0x000fe2000f8e02ff */
[----:B------:R-:W-:-:S03]  /*174a0*/  SHF.R.S32.HI R9, RZ, 0x1f, R10 ;  /* 0x0000001fff097819 */ /* 0x000fc6000001140a */
[C---:B------:R-:W-:Y:S02]  /*174b0*/  IMAD R7, R40.reuse, UR5, R4 ;  /* 0x0000000528077c24 */ /* 0x040fe4000f8e0204 */
[----:B------:R-:W-:Y:S01]  /*174c0*/  IMAD.WIDE.U32 R4, R40, UR4, R28 ;  /* 0x0000000428047c25 */ /* 0x000fe2000f8e001c */
[----:B------:R-:W-:-:S03]  /*174d0*/  ULDC.64 UR4, c[0x0][0xb78] ;  /* 0x0002de0000047ab9 */ /* 0x000fc60000000a00 */
[----:B------:R-:W-:Y:S02]  /*174e0*/  IMAD.IADD R5, R5, 0x1, R7 ;  /* 0x0000000105057824 */ /* 0x000fe400078e0207 */
[----:B------:R-:W-:Y:S02]  /*174f0*/  IMAD R6, R38, UR4, RZ ;  /* 0x0000000426067c24 */ /* 0x000fe4000f8e02ff */
[----:B------:R-:W-:-:S04]  /*17500*/  IMAD.WIDE.U32 R4, R37, UR4, R4 ;  /* 0x0000000425047c25 */ /* 0x000fc8000f8e0004 */
[----:B------:R-:W-:Y:S01]  /*17510*/  IMAD R8, R37, UR5, R6 ;  /* 0x0000000525087c24 */ /* 0x000fe2000f8e0206 */
[----:B------:R-:W-:Y:S01]  /*17520*/  IADD3 R6, P1, R10, R4, RZ ;  /* 0x000000040a067210 */ /* 0x000fe20007f3e0ff */
[----:B------:R-:W-:Y:S01]  /*17530*/  IMAD R7, R20, 0x40, R0 ;  /* 0x0000004014077824 */ /* 0x000fe200078e0200 */
[----:B------:R-:W-:Y:S01]  /*17540*/  ULDC.64 UR4, c[0x0][0xb40] ;  /* 0x0002d00000047ab9 */ /* 0x000fe20000000a00 */
[----:B------:R-:W-:Y:S01]  /*17550*/  VIADD R4, R10, 0x8 ;  /* 0x000000080a047836 */ /* 0x000fe20000000000 */
[----:B------:R-:W-:Y:S01]  /*17560*/  IADD3.X R9, R9, R5, R8, P1, !PT ;  /* 0x0000000509097210 */ /* 0x000fe20000ffe408 */
[----:B------:R-:W-:Y:S01]  /*17570*/  IMAD.WIDE R12, R7, 0x2, R12 ;  /* 0x00000002070c7825 */ /* 0x000fe200078e020c */
[----:B------:R-:W-:Y:S02]  /*17580*/  LEA R32, P2, R6, UR4, 0x2 ;  /* 0x0000000406207c11 */ /* 0x000fe4000f8410ff */
[----:B------:R-:W-:Y:S02]  /*17590*/  ISETP.GE.OR P1, PT, R10, R23, P0 ;  /* 0x000000170a00720c */ /* 0x000fe40000726670 */
[----:B------:R-:W-:Y:S01]  /*175a0*/  LEA.HI.X R33, R6, UR5, R9, 0x2, P2 ;  /* 0x0000000506217c11 */ /* 0x000fe200090f1409 */
[----:B------:R-:W-:Y:S01]  /*175b0*/  ULDC.64 UR4, c[0x0][0xaa0] ;  /* 0x0002a80000047ab9 */ /* 0x000fe20000000a00 */
[----:B------:R-:W-:-:S02]  /*175c0*/  IADD3 R27, P2, R12, 0x1800, RZ ;  /* 0x000018000c1b7810 */ /* 0x000fc40007f5e0ff */
[C---:B------:R-:W-:Y:S02]  /*175d0*/  IADD3 R11, P3, R12.reuse, 0x3000, RZ ;  /* 0x000030000c0b7810 */ /* 0x040fe40007f7e0ff */
[----:B------:R-:W-:Y:S01]  /*175e0*/  IADD3 R7, P4, R12, 0x4800, RZ ;  /* 0x000048000c077810 */ /* 0x000fe20007f9e0ff */
[--C-:B------:R-:W-:Y:S01]  /*175f0*/  IMAD.X R5, RZ, RZ, R13.reuse, P2 ;  /* 0x000000ffff057224 */ /* 0x100fe200010e060d */
[----:B------:R-:W-:Y:S02]  /*17600*/  ISETP.GE.OR P0, PT, R4, R23, P0 ;  /* 0x000000170400720c */ /* 0x000fe40000706670 */
[----:B------:R-:W-:Y:S01]  /*17610*/  LOP3.LUT R25, R12, 0x380, RZ, 0xc0, !PT ;  /* 0x000003800c197812 */ /* 0x000fe200078ec0ff */
[----:B------:R-:W-:Y:S01]  /*17620*/  IMAD.X R15, RZ, RZ, R13, P4 ;  /* 0x000000ffff0f7224 */ /* 0x000fe200020e060d */
[----:B------:R-:W-:Y:S01]  /*17630*/  LOP3.LUT R4, R27, 0x380, RZ, 0xc0, !PT ;  /* 0x000003801b047812 */ /* 0x000fe200078ec0ff */
[----:B------:R-:W-:Y:S01]  /*17640*/  @!P1 STG.E desc[UR38][R32.64], R21 ;  /* 0x0000001520009986 */ /* 0x000fe2000c101926 */
[----:B------:R-:W-:-:S02]  /*17650*/  LOP3.LUT R8, R11, 0x380, RZ, 0xc0, !PT ;  /* 0x000003800b087812 */ /* 0x000fc400078ec0ff */
[----:B------:R-:W-:Y:S02]  /*17660*/  LOP3.LUT R6, R7, 0x380, RZ, 0xc0, !PT ;  /* 0x0000038007067812 */ /* 0x000fe400078ec0ff */
[----:B------:R-:W-:Y:S02]  /*17670*/  SHF.R.U64 R25, R25, 0x3, RZ ;  /* 0x0000000319197819 */ /* 0x000fe400000012ff */
[----:B------:R-:W-:Y:S01]  /*17680*/  SHF.R.U64 R4, R4, 0x3, RZ ;  /* 0x0000000304047819 */ /* 0x000fe200000012ff */
[----:B------:R0:W-:Y:S01]  /*17690*/  @!P0 STG.E desc[UR38][R32.64+0x20], R3 ;  /* 0x0000200320008986 */ /* 0x0001e2000c101926 */
[----:B------:R-:W-:Y:S02]  /*176a0*/  SHF.R.U64 R8, R8, 0x3, RZ ;  /* 0x0000000308087819 */ /* 0x000fe400000012ff */
[----:B------:R-:W-:Y:S02]  /*176b0*/  SHF.R.U64 R6, R6, 0x3, RZ ;  /* 0x0000000306067819 */ /* 0x000fe400000012ff */
[----:B------:R-:W-:Y:S01]  /*176c0*/  LOP3.LUT R24, R25, R12, RZ, 0x3c, !PT ;  /* 0x0000000c19187212 */ /* 0x000fe200078e3cff */
[----:B------:R-:W-:Y:S01]  /*176d0*/  IMAD.MOV.U32 R25, RZ, RZ, R13 ;  /* 0x000000ffff197224 */ /* 0x000fe200078e000d */
[----:B------:R-:W-:-:S02]  /*176e0*/  IADD3.X R9, RZ, R13, RZ, P3, !PT ;  /* 0x0000000dff097210 */ /* 0x000fc40001ffe4ff */
[----:B------:R-:W-:Y:S02]  /*176f0*/  LOP3.LUT R4, R4, R27, RZ, 0x3c, !PT ;  /* 0x0000001b04047212 */ /* 0x000fe400078e3cff */
[----:B------:R-:W-:Y:S01]  /*17700*/  LOP3.LUT R8, R8, R11, RZ, 0x3c, !PT ;  /* 0x0000000b08087212 */ /* 0x000fe200078e3cff */
[----:B------:R-:W5:Y:S01]  /*17710*/  LD.E.128 R24, desc[UR38][R24.64] ;  /* 0x0000002618187980 */ /* 0x000f62000c101d00 */
[----:B------:R-:W-:Y:S01]  /*17720*/  LOP3.LUT R14, R6, R7, RZ, 0x3c, !PT ;  /* 0x00000007060e7212 */ /* 0x000fe200078e3cff */
[----:B------:R-:W-:Y:S02]  /*17730*/  IMAD R34, R29, UR4, RZ ;  /* 0x000000041d227c24 */ /* 0x000fe4000f8e02ff */
[----:B------:R-:W5:Y:S01]  /*17740*/  LD.E.128 R4, desc[UR38][R4.64] ;  /* 0x0000002604047980 */ /* 0x000f62000c101d00 */
[----:B------:R-:W-:Y:S01]  /*17750*/  IMAD.WIDE.U32 R28, R35, UR4, R30 ;  /* 0x00000004231c7c25 */ /* 0x000fe2000f8e001e */
[----:B------:R-:W-:Y:S02]  /*17760*/  ULDC UR4, c[0x0][0xa8c] ;  /* 0x0002a30000047ab9 */ /* 0x000fe40000000800 */
[----:B------:R-:W5:Y:S04]  /*17770*/  LD.E.128 R8, desc[UR38][R8.64] ;  /* 0x0000002608087980 */ /* 0x000f68000c101d00 */
[----:B------:R-:W5:Y:S01]  /*17780*/  LD.E.128 R12, desc[UR38][R14.64] ;  /* 0x000000260e0c7980 */ /* 0x000f62000c101d00 */
[----:B------:R-:W-:Y:S01]  /*17790*/  @!PT LDS RZ, [RZ] ;  /* 0x00000000fffff984 */ /* 0x000fe20000000800 */
[----:B------:R-:W-:Y:S01]  /*177a0*/  @!PT LDS RZ, [RZ] ;  /* 0x00000000fffff984 */ /* 0x000fe20000000800 */
[----:B------:R-:W-:Y:S01]  /*177b0*/  @!PT LDS RZ, [RZ] ;  /* 0x00000000fffff984 */ /* 0x000fe20000000800 */
[----:B------:R-:W-:Y:S01]  /*177c0*/  @!PT LDS RZ, [RZ] ;  /* 0x00000000fffff984 */ /* 0x000fe20000000800 */
[----:B------:R1:W-:Y:S06]  /*177d0*/  MEMBAR.ALL.CTA ;  /* 0x0000000000007992 */ /* 0x0003ec0000008000 */
[----:B-1----:R-:W1:Y:S01]  /*177e0*/  FENCE.VIEW.ASYNC.S ;  /* 0x00000000000073c6 */ /* 0x002e620000000000 */
[----:B------:R-:W-:Y:S01]  /*177f0*/  ISETP.GE.AND P0, PT, R0, UR4, PT ;  /* 0x0000000400007c0c */ /* 0x000fe2000bf06270 */
[----:B------:R-:W-:-:S02]  /*17800*/  VIADD R0, R20, 0x30 ;  /* 0x0000003014007836 */ /* 0x000fc40000000000 */
[----:B------:R-:W-:Y:S02]  /*17810*/  IMAD R31, R39, -0xc0, R23 ;  /* 0xffffff40271f7824 */ /* 0x000fe400078e0217 */
[C---:B0-----:R-:W-:Y:S02]  /*17820*/  VIADD R3, R20.reuse, 0x60 ;  /* 0x0000006014037836 */ /* 0x041fe40000000000 */
[----:B------:R-:W-:Y:S02]  /*17830*/  VIADD R21, R20, 0x90 ;  /* 0x0000009014157836 */ /* 0x000fe40000000000 */
[----:B------:R-:W-:Y:S01]  /*17840*/  IMAD R35, R35, UR5, R34 ;  /* 0x0000000523237c24 */ /* 0x000fe2000f8e0222 */
[----:B------:R-:W-:Y:S01]  /*17850*/  ULDC.64 UR4, c[0x0][0xae0] ;  /* 0x0002b80000047ab9 */ /* 0x000fe20000000a00 */
[-C--:B------:R-:W-:Y:S01]  /*17860*/  ISETP.GE.OR P3, PT, R0, R31.reuse, P0 ;  /* 0x0000001f0000720c */ /* 0x080fe20000766670 */
[----:B------:R-:W-:Y:S01]  /*17870*/  IMAD R30, R36, UR4, RZ ;  /* 0x00000004241e7c24 */ /* 0x000fe2000f8e02ff */
[-C--:B------:R-:W-:Y:S01]  /*17880*/  ISETP.GE.OR P1, PT, R3, R31.reuse, P0 ;  /* 0x0000001f0300720c */ /* 0x080fe20000726670 */
[----:B------:R-:W-:Y:S01]  /*17890*/  IMAD.IADD R29, R29, 0x1, R35 ;  /* 0x000000011d1d7824 */ /* 0x000fe200078e0223 */
[----:B------:R-:W-:-:S02]  /*178a0*/  ISETP.GE.OR P2, PT, R21, R31, P0 ;  /* 0x0000001f1500720c */ /* 0x000fc40000746670 */
[----:B------:R-:W-:Y:S01]  /*178b0*/  ISETP.GE.OR P0, PT, R20, R31, P0 ;  /* 0x0000001f1400720c */ /* 0x000fe20000706670 */
[C---:B------:R-:W-:Y:S02]  /*178c0*/  IMAD R23, R40.reuse, UR5, R30 ;  /* 0x0000000528177c24 */ /* 0x040fe4000f8e021e */
[----:B------:R-:W-:Y:S01]  /*178d0*/  IMAD.WIDE.U32 R28, R40, UR4, R28 ;  /* 0x00000004281c7c25 */ /* 0x000fe2000f8e001c */
[----:B------:R-:W-:-:S03]  /*178e0*/  ULDC.64 UR4, c[0x0][0xae8] ;  /* 0x0002ba0000047ab9 */ /* 0x000fc60000000a00 */
[----:B------:R-:W-:Y:S02]  /*178f0*/  VIADD R0, R2, 0x16820 ;  /* 0x0001682002007836 */ /* 0x000fe40000000000 */
[----:B------:R-:W-:Y:S02]  /*17900*/  IMAD.IADD R29, R29, 0x1, R23 ;  /* 0x000000011d1d7824 */ /* 0x000fe400078e0217 */
[----:B------:R-:W-:Y:S01]  /*17910*/  IMAD R3, R38, UR4, RZ ;  /* 0x0000000426037c24 */ /* 0x000fe2000f8e02ff */
[----:B------:R-:W-:Y:S01]  /*17920*/  PRMT R0, RZ, 0x654, R0 ;  /* 0x00000654ff007816 */ /* 0x000fe20000000000 */
[C---:B------:R-:W-:Y:S01]  /*17930*/  IMAD.WIDE.U32 R32, R37.reuse, UR4, R28 ;  /* 0x0000000425207c25 */ /* 0x040fe2000f8e001c */
[----:B------:R-:W-:Y:S02]  /*17940*/  SHF.R.S32.HI R21, RZ, 0x1f, R20 ;  /* 0x0000001fff157819 */ /* 0x000fe40000011414 */
[----:B-1----:R0:W-:Y:S01]  /*17950*/  SYNCS.ARRIVE.TRANS64.RED.A1T0 RZ, [R0+URZ], RZ ;  /* 0x000000ff00ff79a7 */ /* 0x0021e2000810043f */
[----:B------:R-:W-:-:S02]  /*17960*/  IMAD R3, R37, UR5, R3 ;  /* 0x0000000525037c24 */ /* 0x000fc4000f8e0203 */
[----:B------:R-:W-:-:S04]  /*17970*/  IMAD.WIDE R30, R39, 0xc0, R20 ;  /* 0x000000c0271e7825 */ /* 0x000fc800078e0214 */
[----:B------:R-:W-:Y:S01]  /*17980*/  IMAD.IADD R23, R33, 0x1, R3 ;  /* 0x0000000121177824 */ /* 0x000fe200078e0203 */
[----:B0-----:R-:W-:Y:S06]  /*17990*/  @P0 BRA `(.L_x_1295) ;  /* 0x00000000002c0947 */ /* 0x001fec0003800000 */
        /* <DEDUP_REMOVED lines=11> */
.L_x_1295:
[----:B------:R-:W-:Y:S05]  /*17a50*/  BSYNC B1 ;  /* 0x0000000000017941 */ /* 0x000fea0003800000 */
.L_x_1294:
        /* <DEDUP_REMOVED lines=11> */
[----:B0----5:R-:W-:Y:S02]  /*17b10*/  LEA R24, P0, R20, UR4, 0x1 ;  /* 0x0000000414187c11 */ /* 0x021fe4000f8008ff */
[----:B------:R-:W-:-:S04]  /*17b20*/  IADD3 R3, R21, R3, RZ ;  /* 0x0000000315037210 */ /* 0x000fc80007ffe0ff */
[----:B------:R-:W-:-:S05]  /*17b30*/  LEA.HI.X R25, R20, UR5, R3, 0x1, P0 ;  /* 0x0000000514197c11 */ /* 0x000fca00080f0c03 */
[----:B------:R1:W-:Y:S02]  /*17b40*/  STG.E.128 desc[UR38][R24.64], R4 ;  /* 0x0000000418007986 */ /* 0x0003e4000c101d26 */
.L_x_1297:
[----:B------:R-:W-:Y:S05]  /*17b50*/  BSYNC B1 ;  /* 0x0000000000017941 */ /* 0x000fea0003800000 */
.L_x_1296:
        /* <DEDUP_REMOVED lines=15> */
.L_x_1299:
[----:B------:R-:W-:Y:S05]  /*17c50*/  BSYNC B1 ;  /* 0x0000000000017941 */ /* 0x000fea0003800000 */
.L_x_1298:
        /* <DEDUP_REMOVED lines=10> */
[----:B--2---:R-:W-:Y:S01]  /*17d00*/  LEA R6, P0, R4, UR4, 0x1 ;  /* 0x0000000404067c11 */ /* 0x004fe2000f8008ff */
[----:B------:R-:W-:-:S05]  /*17d10*/  IMAD.IADD R3, R5, 0x1, R3 ;  /* 0x0000000105037824 */ /* 0x000fca00078e0203 */
[----:B------:R-:W-:-:S05]  /*17d20*/  LEA.HI.X R7, R4, UR5, R3, 0x1, P0 ;  /* 0x0000000504077c11 */ /* 0x000fca00080f0c03 */
[----:B------:R3:W-:Y:S01]  /*17d30*/  STG.E.128 desc[UR38][R6.64], R12 ;  /* 0x0000000c06007986 */ /* 0x0007e2000c101d26 */
[----:B------:R-:W-:Y:S05]  /*17d40*/  BRA `(.L_x_1300) ;  /* 0x0000000800407947 */ /* 0x000fea0003800000 */
.L_x_1292:
[----:B-1----:R-:W2:Y:S01]  /*17d50*/  LDL R8, [R1+0x30] ;  /* 0x0000300001087983 */ /* 0x002ea20000100800 */
[----:B------:R-:W-:Y:S01]  /*17d60*/  ULDC.64 UR4, c[0x0][0xbd8] ;  /* 0x0002f60000047ab9 */ /* 0x000fe20000000a00 */
[----:B------:R-:W2:Y:S01]  /*17d70*/  LDC.64 R4, c[0x0][0xbd8] ;  /* 0x0002f600ff047b82 */ /* 0x000ea20000000a00 */
[----:B------:R-:W-:Y:S01]  /*17d80*/  ISETP.NE.U32.AND P0, PT, RZ, UR4, PT ;  /* 0x00000004ff007c0c */ /* 0x000fe2000bf05070 */
[----:B------:R-:W-:-:S03]  /*17d90*/  IMAD.MOV.U32 R9, RZ, RZ, RZ ;  /* 0x000000ffff097224 */ /* 0x000fc600078e00ff */
[----:B------:R-:W-:Y:S01]  /*17da0*/  ISETP.NE.AND.EX P0, PT, RZ, UR5, PT, P0 ;  /* 0x00000005ff007c0c */ /* 0x000fe2000bf05300 */
[----:B------:R-:W-:Y:S02]  /*17db0*/  ULDC.64 UR4, c[0x0][0xbe0] ;  /* 0x0002f80000047ab9 */ /* 0x000fe40000000a00 */
[----:B------:R-:W-:-:S04]  /*17dc0*/  ISETP.NE.U32.AND P1, PT, RZ, UR4, PT ;  /* 0x00000004ff007c0c */ /* 0x000fc8000bf25070 */
[----:B------:R-:W-:-:S13]  /*17dd0*/  ISETP.NE.AND.EX P1, PT, RZ, UR5, PT, P1 ;  /* 0x00000005ff007c0c */ /* 0x000fda000bf25310 */
[----:B------:R-:W1:Y:S01]  /*17de0*/  @P1 LDC.64 R6, c[0x0][0xbe0] ;  /* 0x0002f800ff061b82 */ /* 0x000e620000000a00 */
[----:B------:R-:W-:Y:S02]  /*17df0*/  ULDC UR4, c[0x0][0xa88] ;  /* 0x0002a20000047ab9 */ /* 0x000fe40000000800 */
[----:B------:R-:W-:Y:S02]  /*17e00*/  IMAD.U32 R3, RZ, RZ, UR4 ;  /* 0x00000004ff037e24 */ /* 0x000fe4000f8e00ff */
[----:B--2---:R-:W-:-:S04]  /*17e10*/  IMAD.WIDE R4, R8, 0x4, R4 ;  /* 0x0000000408047825 */ /* 0x004fc800078e0204 */
[----:B-1----:R-:W-:Y:S01]  /*17e20*/  @P1 IMAD.WIDE R6, R8, 0x4, R6 ;  /* 0x0000000408061825 */ /* 0x002fe200078e0206 */
[----:B------:R1:W5:Y:S04]  /*17e30*/  @P0 LDG.E R9, desc[UR38][R4.64] ;  /* 0x0000002604090981 */ /* 0x000368000c1e1900 */
[----:B------:R1:W5:Y:S01]  /*17e40*/  @P1 LDG.E R3, desc[UR38][R6.64] ;  /* 0x0000002606031981 */ /* 0x000362000c1e1900 */
[----:B------:R-:W-:Y:S01]  /*17e50*/  ISETP.GT.AND P2, PT, R39, 0xbf, PT ;  /* 0x000000bf2700780c */ /* 0x000fe20003f44270 */
[----:B------:R-:W-:-:S12]  /*17e60*/  @P1 BRA `(.L_x_1301) ;  /* 0x0000000000101947 */ /* 0x000fd80003800000 */
[----:B------:R-:W-:Y:S05]  /*17e70*/  @!P0 BRA `(.L_x_1301) ;  /* 0x00000000000c8947 */ /* 0x000fea0003800000 */
[----:B-1----:R-:W2:Y:S04]  /*17e80*/  LDG.E R6, desc[UR38][R4.64] ;  /* 0x0000002604067981 */ /* 0x002ea8000c1e1900 */
[----:B-----5:R-:W2:Y:S02]  /*17e90*/  LDG.E R3, desc[UR38][R4.64+0x4] ;  /* 0x0000042604037981 */ /* 0x020ea4000c1e1900 */
[----:B--2---:R-:W-:-:S07]  /*17ea0*/  IMAD.IADD R3, R3, 0x1, -R6 ;  /* 0x0000000103037824 */ /* 0x004fce00078e0a06 */
.L_x_1301:
[----:B------:R-:W2:Y:S04]  /*17eb0*/  LDL R15, [R1+0x2c] ;  /* 0x00002c00010f7983 */ /* 0x000ea80000100800 */
[----:B0-----:R0:W5:Y:S01]  /*17ec0*/  LDL R14, [R1+0x38] ;  /* 0x00003800010e7983 */ /* 0x0011620000100800 */
[----:B-1----:R-:W-:Y:S01]  /*17ed0*/  SHF.R.S32.HI R4, RZ, 0x1f, R8 ;  /* 0x0000001fff047819 */ /* 0x002fe20000011408 */
[----:B------:R-:W-:Y:S01]  /*17ee0*/  BSSY B1, `(.L_x_1302) ;  /* 0x000001d000017945 */ /* 0x000fe20003800000 */
[----:B------:R-:W-:Y:S02]  /*17ef0*/  SEL R11, R8, RZ, !P0 ;  /* 0x000000ff080b7207 */ /* 0x000fe40004000000 */
[----:B------:R-:W-:Y:S02]  /*17f00*/  SHF.R.S32.HI R13, RZ, 0x1f, R0 ;  /* 0x0000001fff0d7819 */ /* 0x000fe40000011400 */
[----:B------:R-:W-:-:S02]  /*17f10*/  SEL R12, R4, RZ, !P0 ;  /* 0x000000ff040c7207 */ /* 0x000fc40004000000 */
[----:B-----5:R-:W-:Y:S02]  /*17f20*/  SHF.R.S32.HI R8, RZ, 0x1f, R9 ;  /* 0x0000001fff087819 */ /* 0x020fe40000011409 */
[----:B--2---:R-:W-:Y:S01]  /*17f30*/  SHF.R.S32.HI R10, RZ, 0x1f, R15 ;  /* 0x0000001fff0a7819 */ /* 0x004fe2000001140f */
[----:B0-----:R-:W-:Y:S06]  /*17f40*/  @P2 BRA `(.L_x_1303) ;  /* 0x0000000000582947 */ /* 0x001fec0003800000 */
[----:B------:R-:W0:Y:S02]  /*17f50*/  S2R R5, SR_TID.X ;  /* 0x0000000000057919 */ /* 0x000e240000002100 */
        /* <DEDUP_REMOVED lines=15> */
[----:B------:R-:W-:-:S03]  /*18050*/  ULDC.64 UR4, c[0x0][0xb40] ;  /* 0x0002d00000047ab9 */ /* 0x000fc60000000a00 */
[----:B------:R-:W-:Y:S01]  /*18060*/  IMAD.IADD R5, R5, 0x1, R7 ;  /* 0x0000000105057824 */ /* 0x000fe200078e0207 */
[----:B------:R-:W-:-:S04]  /*18070*/  LEA R6, P0, R4, UR4, 0x2 ;  /* 0x0000000404067c11 */ /* 0x000fc8000f8010ff */
[----:B------:R-:W-:Y:S01]  /*18080*/  LEA.HI.X R7, R4, UR5, R5, 0x2, P0 ;  /* 0x0000000504077c11 */ /* 0x000fe200080f1405 */
[----:B------:R-:W-:-:S05]  /*18090*/  IMAD.MOV.U32 R5, RZ, RZ, -0x800000 ;  /* 0xff800000ff057424 */ /* 0x000fca00078e00ff */
[----:B------:R0:W-:Y:S03]  /*180a0*/  STG.E desc[UR38][R6.64], R5 ;  /* 0x0000000506007986 */ /* 0x0001e6000c101926 */
.L_x_1303:
[----:B------:R-:W-:Y:S05]  /*180b0*/  BSYNC B1 ;  /* 0x0000000000017941 */ /* 0x000fea0003800000 */
.L_x_1302:
[----:B0-----:R-:W-:Y:S01]  /*180c0*/  MOV R5, R13 ;  /* 0x0000000d00057202 */ /* 0x001fe20000000f00 */
[----:B------:R-:W-:Y:S01]  /*180d0*/  ULDC.64 UR4, c[0x0][0xaa0] ;  /* 0x0002a80000047ab9 */ /* 0x000fe20000000a00 */
        /* <DEDUP_REMOVED lines=14> */
[----:B------:R-:W-:Y:S01]  /*181c0*/  ISETP.GE.OR P3, PT, R6, R7, P0 ;  /* 0x000000070600720c */ /* 0x000fe20000766670 */
[----:B------:R-:W-:Y:S02]  /*181d0*/  IMAD R3, R15, UR7, R0 ;  /* 0x000000070f037c24 */ /* 0x000fe4000f8e0200 */
[C---:B------:R-:W-:Y:S02]  /*181e0*/  VIADD R0, R20.reuse, 0x60 ;  /* 0x0000006014007836 */ /* 0x040fe40000000000 */
[----:B------:R-:W-:-:S02]  /*181f0*/  VIADD R6, R20, 0x90 ;  /* 0x0000009014067836 */ /* 0x000fc40000000000 */
[----:B------:R-:W-:Y:S01]  /*18200*/  IMAD.WIDE.U32 R4, R15, UR6, R4 ;  /* 0x000000060f047c25 */ /* 0x000fe2000f8e0004 */
[-C--:B------:R-:W-:Y:S02]  /*18210*/  ISETP.GE.OR P1, PT, R0, R7.reuse, P0 ;  /* 0x000000070000720c */ /* 0x080fe40000726670 */
[-C--:B------:R-:W-:Y:S01]  /*18220*/  ISETP.GE.OR P2, PT, R6, R7.reuse, P0 ;  /* 0x000000070600720c */ /* 0x080fe20000746670 */
[----:B------:R-:W-:Y:S01]  /*18230*/  IMAD.IADD R5, R5, 0x1, R3 ;  /* 0x0000000105057824 */ /* 0x000fe200078e0203 */
[----:B------:R-:W-:Y:S01]  /*18240*/  ISETP.GE.OR P0, PT, R20, R7, P0 ;  /* 0x000000071400720c */ /* 0x000fe20000706670 */
[----:B------:R-:W-:Y:S02]  /*18250*/  IMAD R0, R12, UR4, RZ ;  /* 0x000000040c007c24 */ /* 0x000fe4000f8e02ff */
[----:B------:R-:W-:-:S04]  /*18260*/  IMAD.WIDE.U32 R6, R11, UR4, R4 ;  /* 0x000000040b067c25 */ /* 0x000fc8000f8e0004 */
[----:B------:R-:W-:Y:S02]  /*18270*/  IMAD R3, R11, UR5, R0 ;  /* 0x000000050b037c24 */ /* 0x000fe4000f8e0200 */
[----:B------:R-:W-:-:S04]  /*18280*/  IMAD.WIDE R20, R14, 0xc0, R20 ;  /* 0x000000c00e147825 */ /* 0x000fc800078e0214 */
[----:B------:R-:W-:Y:S01]  /*18290*/  IMAD.IADD R9, R7, 0x1, R3 ;  /* 0x0000000107097824 */ /* 0x000fe200078e0203 */
        /* <DEDUP_REMOVED lines=12> */
.L_x_1305:
[----:B------:R-:W-:Y:S05]  /*18360*/  BSYNC B1 ;  /* 0x0000000000017941 */ /* 0x000fea0003800000 */
.L_x_1304:
        /* <DEDUP_REMOVED lines=15> */
.L_x_1307:
[----:B------:R-:W-:Y:S05]  /*18460*/  BSYNC B1 ;  /* 0x0000000000017941 */ /* 0x000fea0003800000 */
.L_x_1306:
        /* <DEDUP_REMOVED lines=11> */
[----:B01----:R-:W-:Y:S02]  /*18520*/  LEA R10, P0, R4, UR4, 0x1 ;  /* 0x00000004040a7c11 */ /* 0x003fe4000f8008ff */
[----:B------:R-:W-:-:S04]  /*18530*/  IADD3 R3, R5, R3, RZ ;  /* 0x0000000305037210 */ /* 0x000fc80007ffe0ff */
[----:B------:R-:W-:-:S05]  /*18540*/  LEA.HI.X R11, R4, UR5, R3, 0x1, P0 ;  /* 0x00000005040b7c11 */ /* 0x000fca00080f0c03 */
[----:B------:R2:W-:Y:S02]  /*18550*/  STG.E.128 desc[UR38][R10.64], RZ ;  /* 0x000000ff0a007986 */ /* 0x0005e4000c101d26 */
.L_x_1309:
[----:B------:R-:W-:Y:S05]  /*18560*/  BSYNC B1 ;  /* 0x0000000000017941 */ /* 0x000fea0003800000 */
.L_x_1308:
        /* <DEDUP_REMOVED lines=14> */
.L_x_1300:
[----:B------:R-:W-:Y:S05]  /*18650*/  BSYNC B0 ;  /* 0x0000000000007941 */ /* 0x000fea0003800000 */
.L_x_1291:
[----:B------:R-:W2:Y:S01]  /*18660*/  LDL R0, [R1+0x1c] ;  /* 0x00001c0001007983 */ /* 0x000ea20000100800 */
[----:B------:R-:W-:Y:S02]  /*18670*/  ULDC UR4, c[0x0][0xc14] ;  /* 0x0003050000047ab9 */ /* 0x000fe40000000800 */
[----:B--2---:R-:W-:-:S13]  /*18680*/  ISETP.GE.AND P0, PT, R0, UR4, PT ;  /* 0x0000000400007c0c */ /* 0x004fda000bf06270 */
[----:B------:R-:W-:Y:S05]  /*18690*/  @!P0 BRA `(.L_x_1310) ;  /* 0xfffffe8400c88947 */ /* 0x000fea000383ffff */
[----:B------:R-:W-:Y:S05]  /*186a0*/  BRA `(.L_x_1096) ;  /* 0x0000005400407947 */ /* 0x000fea0003800000 */
.L_x_1094:
[----:B------:R-:W-:-:S08]  /*186b0*/  NOP ;  /* 0x0000000000007918 */ /* 0x000fd00000000000 */
[----:B------:R-:W0:-:S00]  /*186c0*/  USETMAXREG.DEALLOC.CTAPOOL 0x20 ;  /* 0x00000020000079c8 */ /* 0x000e0000080e0500 */
[----:B0-----:R-:W-:-:S06]  /*186d0*/  LOP3.LUT R0, R0, 0x3, RZ, 0xc0, !PT ;  /* 0x0000000300007812 */ /* 0x001fcc00078ec0ff */
[----:B------:R-:W0:Y:S02]  /*186e0*/  SHFL.IDX PT, R0, R0, RZ, 0x1f ;  /* 0x00001fff00007589 */ /* 0x000e2400000e0000 */
[----:B0-----:R-:W-:-:S13]  /*186f0*/  ISETP.NE.AND P0, PT, R0, RZ, PT ;  /* 0x000000ff0000720c */ /* 0x001fda0003f05270 */
[----:B------:R-:W-:Y:S05]  /*18700*/  @P0 BRA `(.L_x_1096) ;  /* 0x0000005400280947 */ /* 0x000fea0003800000 */
        /* <DEDUP_REMOVED lines=15> */
[----:B------:R-:W-:Y:S01]  /*18800*/  ISETP.GE.U32.AND P0, PT, R28, 0x2, PT ;  /* 0x000000021c00780c */ /* 0x000fe20003f06070 */
[----:B------:R-:W-:Y:S01]  /*18810*/  IMAD.MOV.U32 R19, RZ, RZ, RZ ;  /* 0x000000ffff137224 */ /* 0x000fe200078e00ff */
        /* <DEDUP_REMOVED lines=38> */
.L_x_1315:
[----:B------:R-:W-:Y:S01]  /*18a80*/  VIADD R0, R19, 0x1f ;  /* 0x0000001f13007836 */ /* 0x000fe20000000000 */
[----:B------:R-:W-:-:S04]  /*18a90*/  MOV R19, UR7 ;  /* 0x0000000700137c02 */ /* 0x000fc80008000f00 */
[----:B------:R-:W-:-:S13]  /*18aa0*/  ISETP.GE.AND P0, PT, R0, UR5, PT ;  /* 0x0000000500007c0c */ /* 0x000fda000bf06270 */
[----:B------:R-:W-:Y:S05]  /*18ab0*/  @P0 BRA `(.L_x_1312) ;  /* 0x0000000400d00947 */ /* 0x000fea0003800000 */
[----:B------:R-:W-:Y:S01]  /*18ac0*/  IMAD.MOV.U32 R19, RZ, RZ, R0 ;  /* 0x000000ffff137224 */ /* 0x000fe200078e0000 */
[C---:B------:R-:W-:Y:S01]  /*18ad0*/  ISETP.NE.AND P1, PT, R28.reuse, 0x1f, PT ;  /* 0x0000001f1c00780c */ /* 0x040fe20003f25270 */
[----:B------:R-:W-:Y:S01]  /*18ae0*/  BSSY B0, `(.L_x_1313) ;  /* 0x0000008000007945 */ /* 0x000fe20003800000 */
[----:B------:R-:W-:Y:S02]  /*18af0*/  IMAD.MOV.U32 R0, RZ, RZ, RZ ;  /* 0x000000ffff007224 */ /* 0x000fe400078e00ff */
[----:B------:R-:W-:-:S05]  /*18b00*/  IMAD.IADD R5, R28, 0x1, R19 ;  /* 0x000000011c057824 */ /* 0x000fca00078e0213 */
[----:B------:R-:W-:-:S13]  /*18b10*/  ISETP.GE.OR P0, PT, R5, UR5, !P1 ;  /* 0x0000000505007c0c */ /* 0x000fda000cf06670 */
[----:B------:R-:W-:Y:S05]  /*18b20*/  @P0 BRA `(.L_x_1314) ;  /* 0x00000000000c0947 */ /* 0x000fea0003800000 */
[----:B------:R-:W0:Y:S02]  /*18b30*/  LDC.64 R2, c[0x0][0xc58] ;  /* 0x00031600ff027b82 */ /* 0x000e240000000a00 */
[----:B0-----:R-:W-:-:S05]  /*18b40*/  IMAD.WIDE R2, R5, 0x4, R2 ;  /* 0x0000000405027825 */ /* 0x001fca00078e0202 */
[----:B------:R0:W5:Y:S02]  /*18b50*/  LDG.E R0, desc[UR38][R2.64] ;  /* 0x0000002602007981 */ /* 0x000164000c1e1900 */
.L_x_1314:
[----:B------:R-:W-:Y:S05]  /*18b60*/  BSYNC B0 ;  /* 0x0000000000007941 */ /* 0x000fea0003800000 */
.L_x_1313:
[----:B0----5:R-:W0:Y:S01]  /*18b70*/  SHFL.UP PT, R2, R0, 0x1, RZ ;  /* 0x0420000000027989 */ /* 0x021e2200000e00ff */
[C---:B------:R-:W-:Y:S02]  /*18b80*/  ISETP.NE.AND P0, PT, R28.reuse, RZ, PT ;  /* 0x000000ff1c00720c */ /* 0x040fe40003f05270 */
[----:B------:R-:W-:Y:S02]  /*18b90*/  ISETP.GE.U32.AND P1, PT, R28, 0x2, PT ;  /* 0x000000021c00780c */ /* 0x000fe40003f26070 */
        /* <DEDUP_REMOVED lines=23> */
.L_x_1311:
        /* <DEDUP_REMOVED lines=20> */
.L_x_1316:
[----:B---3--:R-:W-:Y:S01]  /*18e50*/  IMAD R16, R16, UR4, R11 ;  /* 0x0000000410107c24 */ /* 0x008fe2000f8e020b */
[----:B------:R-:W-:Y:S01]  /*18e60*/  IABS R2, R4 ;  /* 0x0000000400027213 */ /* 0x000fe20000000000 */
[----:B-1----:R-:W-:-:S03]  /*18e70*/  IMAD.MOV R9, RZ, RZ, -R3 ;  /* 0x000000ffff097224 */ /* 0x002fc600078e0a03 */
[----:B--2---:R-:W-:Y:S01]  /*18e80*/  IADD3 R5, -R16, UR6, RZ ;  /* 0x0000000610057c10 */ /* 0x004fe2000fffe1ff */
[----:B0-----:R-:W-:Y:S01]  /*18e90*/  IMAD.MOV R10, RZ, RZ, -R2 ;  /* 0x000000ffff0a7224 */ /* 0x001fe200078e0a02 */
[----:B------:R-:W-:Y:S01]  /*18ea0*/  MOV R2, RZ ;  /* 0x000000ff00027202 */ /* 0x000fe20000000f00 */
[----:B------:R-:W-:Y:S01]  /*18eb0*/  IMAD R9, R9, R6, RZ ;  /* 0x0000000609097224 */ /* 0x000fe200078e02ff */
[----:B------:R-:W-:-:S03]  /*18ec0*/  IABS R8, R5 ;  /* 0x0000000500087213 */ /* 0x000fc60000000000 */
        /* <DEDUP_REMOVED lines=43> */
[----:B------:R-:W-:Y:S02]  /*19180*/  @!P0 IADD3 R2, -R2, RZ, RZ ;  /* 0x000000ff02028210 */ /* 0x000fe40007ffe1ff */
[----:B------:R-:W-:-:S13]  /*19190*/  ISETP.NE.AND P0, PT, R7, RZ, PT ;  /* 0x000000ff0700720c */ /* 0x000fda0003f05270 */
[----:B------:R-:W-:Y:S01]  /*191a0*/  @!P0 LOP3.LUT R2, RZ, R7, RZ, 0x33, !PT ;  /* 0x00000007ff028212 */ /* 0x000fe200078e33ff */
[----:B------:R-:W-:-:S03]  /*191b0*/  IMAD.MOV R7, RZ, RZ, -R7 ;  /* 0x000000ffff077224 */ /* 0x000fc600078e0a07 */
[----:B------:R-:W-:Y:S01]  /*191c0*/  LOP3.LUT R17, RZ, R2, RZ, 0x33, !PT ;  /* 0x00000002ff117212 */ /* 0x000fe200078e33ff */
[----:B------:R-:W-:-:S04]  /*191d0*/  IMAD R18, R2, R7, R3 ;  /* 0x0000000702127224 */ /* 0x000fc800078e0203 */
[----:B------:R-:W-:Y:S01]  /*191e0*/  IMAD.IADD R17, R0, 0x1, R17 ;  /* 0x0000000100117824 */ /* 0x000fe200078e0211 */
[----:B------:R-:W-:Y:S06]  /*191f0*/  BRA `(.L_x_1317) ;  /* 0x00000000000c7947 */ /* 0x000fec0003800000 */
.L_x_1312:
[----:B------:R-:W-:Y:S02]  /*19200*/  IMAD.MOV.U32 R17, RZ, RZ, RZ ;  /* 0x000000ffff117224 */ /* 0x000fe400078e00ff */
[----:B------:R-:W-:Y:S02]  /*19210*/  IMAD.U32 R16, RZ, RZ, UR6 ;  /* 0x00000006ff107e24 */ /* 0x000fe4000f8e00ff */
[----:B------:R-:W-:-:S07]  /*19220*/  IMAD.MOV.U32 R18, RZ, RZ, RZ ;  /* 0x000000ffff127224 */ /* 0x000fce00078e00ff */
.L_x_1317:
        /* <DEDUP_REMOVED lines=12> */
[----:B------:R-:W-:Y:S01]  /*192f0*/  IMAD.MOV.U32 R26, RZ, RZ, 0x1 ;  /* 0x00000001ff1a7424 */ /* 0x000fe200078e00ff */
[----:B------:R-:W-:Y:S01]  /*19300*/  ULDC.64 UR40, c[0x0][0x198] ;  /* 0x0000660000287ab9 */ /* 0x000fe20000000a00 */
[----:B------:R-:W-:Y:S01]  /*19310*/  IMAD.MOV.U32 R25, RZ, RZ, RZ ;  /* 0x000000ffff197224 */ /* 0x000fe200078e00ff */
[----:B------:R-:W-:Y:S01]  /*19320*/  ULDC UR37, c[0x0][0xc] ;  /* 0x0000030000257ab9 */ /* 0x000fe20000000800 */
[----:B------:R-:W-:Y:S02]  /*19330*/  IMAD.MOV.U32 R22, RZ, RZ, RZ ;  /* 0x000000ffff167224 */ /* 0x000fe400078e00ff */
[----:B------:R-:W-:-:S07]  /*19340*/  IMAD.MOV.U32 R24, RZ, RZ, 0x1 ;  /* 0x00000001ff187424 */ /* 0x000fce00078e00ff */
.L_x_1418:
[----:B------:R-:W-:Y:S05]  /*19350*/  YIELD ;  /* 0x0000000000007946 */ /* 0x000fea0003800000 */
[----:B------:R-:W-:Y:S01]  /*19360*/  ULDC.64 UR4, c[0x0][0xa28] ;  /* 0x00028a0000047ab9 */ /* 0x000fe20000000a00 */
[----:B------:R-:W-:Y:S01]  /*19370*/  IMAD.MOV.U32 R8, RZ, RZ, RZ ;  /* 0x000000ffff087224 */ /* 0x000fe200078e00ff */
[----:B------:R-:W-:Y:S01]  /*19380*/  ISETP.NE.U32.AND P0, PT, RZ, UR4, PT ;  /* 0x00000004ff007c0c */ /* 0x000fe2000bf05070 */
[----:B0-----:R-:W-:Y:S01]  /*19390*/  IMAD.MOV.U32 R0, RZ, RZ, RZ ;  /* 0x000000ffff007224 */ /* 0x001fe200078e00ff */
[----:B------:R-:W-:Y:S01]  /*193a0*/  ULDC.64 UR8, c[0x0][0xa08] ;  /* 0x0002820000087ab9 */ /* 0x000fe20000000a00 */
[----:B------:R-:W-:Y:S01]  /*193b0*/  ULDC.64 UR10, c[0x0][0xa10] ;  /* 0x00028400000a7ab9 */ /* 0x000fe20000000a00 */
[----:B------:R-:W-:Y:S01]  /*193c0*/  ISETP.NE.AND.EX P0, PT, RZ, UR5, PT, P0 ;  /* 0x00000005ff007c0c */ /* 0x000fe2000bf05300 */
[----:B------:R-:W-:-:S12]  /*193d0*/  ULDC.64 UR4, c[0x0][0xa00] ;  /* 0x0002800000047ab9 */ /* 0x000fd80000000a00 */
[----:B--2---:R-:W0:Y:S01]  /*193e0*/  @P0 LDC.64 R2, c[0x0][0xa28] ;  /* 0x00028a00ff020b82 */ /* 0x004e220000000a00 */
[----:B------:R-:W-:-:S04]  /*193f0*/  ISETP.NE.U32.AND P2, PT, RZ, UR4, PT ;  /* 0x00000004ff007c0c */ /* 0x000fc8000bf45070 */
[----:B------:R-:W-:Y:S01]  /*19400*/  ISETP.NE.AND.EX P2, PT, RZ, UR5, PT, P2 ;  /* 0x00000005ff007c0c */ /* 0x000fe2000bf45320 */
[----:B------:R-:W-:Y:S01]  /*19410*/  ULDC.64 UR4, c[0x0][0xa18] ;  /* 0x0002860000047ab9 */ /* 0x000fe20000000a00 */
[----:B0-----:R-:W-:-:S05]  /*19420*/  @P0 IMAD.WIDE R2, R19, 0x4, R2 ;  /* 0x0000000413020825 */ /* 0x001fca00078e0202 */
[----:B------:R0:W5:Y:S01]  /*19430*/  @P0 LDG.E R8, desc[UR38][R2.64] ;  /* 0x0000002602080981 */ /* 0x000162000c1e1900 */
[----:B------:R-:W-:Y:S01]  /*19440*/  ISETP.NE.U32.AND P0, PT, RZ, UR4, PT ;  /* 0x00000004ff007c0c */ /* 0x000fe2000bf05070 */
[----:B0-----:R-:W0:Y:S03]  /*19450*/  LDC.64 R2, c[0x0][0xa00] ;  /* 0x00028000ff027b82 */ /* 0x001e260000000a00 */
[----:B------:R-:W-:-:S13]  /*19460*/  ISETP.NE.AND.EX P0, PT, RZ, UR5, PT, P0 ;  /* 0x00000005ff007c0c */ /* 0x000fda000bf05300 */
[----:B------:R-:W2:Y:S01]  /*19470*/  @P0 LDC.64 R4, c[0x0][0xa18] ;  /* 0x00028600ff040b82 */ /* 0x000ea20000000a00 */
[----:B0-----:R-:W-:-:S05]  /*19480*/  IMAD.WIDE R2, R19, 0x4, R2 ;  /* 0x0000000413027825 */ /* 0x001fca00078e0202 */
[----:B------:R-:W3:Y:S01]  /*19490*/  @P2 LDG.E R0, desc[UR38][R2.64] ;  /* 0x0000002602002981 */ /* 0x000ee2000c1e1900 */
[----:B------:R-:W-:Y:S02]  /*194a0*/  ULDC UR4, c[0x0][0x288] ;  /* 0x0000a20000047ab9 */ /* 0x000fe40000000800 */
[----:B------:R-:W-:Y:S01]  /*194b0*/  IMAD.U32 R7, RZ, RZ, UR4 ;  /* 0x00000004ff077e24 */ /* 0x000fe2000f8e00ff */
[----:B------:R-:W-:Y:S01]  /*194c0*/  ULDC.64 UR4, c[0x0][0x3f8] ;  /* 0x0000fe0000047ab9 */ /* 0x000fe20000000a00 */
[----:B--2---:R-:W-:-:S05]  /*194d0*/  @P0 IMAD.WIDE R4, R19, 0x4, R4 ;  /* 0x0000000413040825 */ /* 0x004fca00078e0204 */
[----:B------:R0:W5:Y:S01]  /*194e0*/  @P0 LDG.E R7, desc[UR38][R4.64] ;  /* 0x0000002604070981 */ /* 0x000162000c1e1900 */
[----:B------:R-:W-:Y:S01]  /*194f0*/  UISETP.NE.U32.AND UP0, UPT, UR4, URZ, UPT ;  /* 0x0000003f0400728c */ /* 0x000fe2000bf05070 */
[----:B------:R-:W-:Y:S01]  /*19500*/  ISETP.NE.U32.AND P1, PT, RZ, UR8, PT ;  /* 0x00000008ff007c0c */ /* 0x000fe2000bf25070 */
[----:B------:R-:W-:Y:S01]  /*19510*/  ULDC UR6, c[0x0][0x338] ;  /* 0x0000ce0000067ab9 */ /* 0x000fe20000000800 */
[----:B------:R-:W-:Y:S01]  /*19520*/  ULDC UR4, c[0x0][0x404] ;  /* 0x0001010000047ab9 */ /* 0x000fe20000000800 */
[----:B------:R-:W-:Y:S01]  /*19530*/  UISETP.NE.AND.EX UP0, UPT, UR5, URZ, UPT, UP0 ;  /* 0x0000003f0500728c */ /* 0x000fe2000bf05300 */
[----:B------:R-:W-:Y:S01]  /*19540*/  ISETP.NE.AND.EX P3, PT, RZ, UR9, PT, P1 ;  /* 0x00000009ff007c0c */ /* 0x000fe2000bf65310 */
[----:B------:R-:W-:Y:S01]  /*19550*/  IMAD.U32 R6, RZ, RZ, UR6 ;  /* 0x00000006ff067e24 */ /* 0x000fe2000f8e00ff */
[----:B------:R-:W-:Y:S01]  /*19560*/  ULDC UR5, c[0x0][0x2e0] ;  /* 0x0000b80000057ab9 */ /* 0x000fe20000000800 */
[----:B------:R-:W-:Y:S01]  /*19570*/  USEL UR4, UR4, 0x1, UP0 ;  /* 0x0000000104047887 */ /* 0x000fe20008000000 */
[----:B------:R-:W-:-:S03]  /*19580*/  ISETP.NE.U32.AND P1, PT, RZ, UR10, PT ;  /* 0x0000000aff007c0c */ /* 0x000fc6000bf25070 */
[----:B------:R-:W-:Y:S01]  /*19590*/  UIMAD UR4, UR4, UR5, URZ ;  /* 0x00000005040472a4 */ /* 0x000fe2000f8e023f */
[----:B------:R-:W-:-:S05]  /*195a0*/  ISETP.NE.AND.EX P1, PT, RZ, UR11, PT, P1 ;  /* 0x0000000bff007c0c */ /* 0x000fca000bf25310 */
[----:B------:R-:W-:Y:S01]  /*195b0*/  MOV R9, UR4 ;  /* 0x0000000400097c02 */ /* 0x000fe20008000f00 */
[----:B---3--:R0:W-:Y:S01]  /*195c0*/  STL [R1+0x8], R0 ;  /* 0x0000080001007387 */ /* 0x0081e20000100800 */
[----:B------:R-:W-:Y:S06]  /*195d0*/  @P0 BRA `(.L_x_1319) ;  /* 0x0000000000100947 */ /* 0x000fec0003800000 */
[----:B------:R-:W-:Y:S05]  /*195e0*/  @!P2 BRA `(.L_x_1319) ;  /* 0x00000000000ca947 */ /* 0x000fea0003800000 */
[----:B0-----:R-:W2:Y:S04]  /*195f0*/  LDG.E R0, desc[UR38][R2.64] ;  /* 0x0000002602007981 */ /* 0x001ea8000c1e1900 */
[----:B-----5:R-:W2:Y:S02]  /*19600*/  LDG.E R7, desc[UR38][R2.64+0x4] ;  /* 0x0000042602077981 */ /* 0x020ea4000c1e1900 */
[----:B--2---:R-:W-:-:S07]  /*19610*/  IMAD.IADD R7, R7, 0x1, -R0 ;  /* 0x0000000107077824 */ /* 0x004fce00078e0a00 */
.L_x_1319:
[----:B0-----:R-:W0:Y:S01]  /*19620*/  LDC.64 R4, c[0x0][0xa08] ;  /* 0x00028200ff047b82 */ /* 0x001e220000000a00 */
[----:B------:R-:W-:Y:S01]  /*19630*/  IMAD.MOV.U32 R23, RZ, RZ, RZ ;  /* 0x000000ffff177224 */ /* 0x000fe200078e00ff */
[----:B------:R-:W-:-:S06]  /*19640*/  ULDC.64 UR4, c[0x0][0xa20] ;  /* 0x0002880000047ab9 */ /* 0x000fcc0000000a00 */
[----:B------:R-:W2:Y:S01]  /*19650*/  LDC.64 R2, c[0x0][0xa10] ;  /* 0x00028400ff027b82 */ /* 0x000ea20000000a00 */
[----:B------:R-:W-:Y:S02]  /*19660*/  IMAD.MOV.U32 R0, RZ, RZ, RZ ;  /* 0x000000ffff007224 */ /* 0x000fe400078e00ff */
[----:B0-----:R-:W-:-:S05]  /*19670*/  IMAD.WIDE R4, R19, 0x4, R4 ;  /* 0x0000000413047825 */ /* 0x001fca00078e0204 */
[----:B------:R-:W3:Y:S01]  /*19680*/  @P3 LDG.E R23, desc[UR38][R4.64] ;  /* 0x0000002604173981 */ /* 0x000ee2000c1e1900 */
[----:B--2---:R-:W-:-:S05]  /*19690*/  IMAD.WIDE R2, R19, 0x4, R2 ;  /* 0x0000000413027825 */ /* 0x004fca00078e0202 */
[----:B------:R0:W5:Y:S01]  /*196a0*/  @P1 LDG.E R0, desc[UR38][R2.64] ;  /* 0x0000002602001981 */ /* 0x000162000c1e1900 */
[----:B------:R-:W-:-:S04]  /*196b0*/  ISETP.NE.U32.AND P0, PT, RZ, UR4, PT ;  /* 0x00000004ff007c0c */ /* 0x000fc8000bf05070 */
[----:B------:R-:W-:Y:S01]  /*196c0*/  ISETP.NE.AND.EX P0, PT, RZ, UR5, PT, P0 ;  /* 0x00000005ff007c0c */ /* 0x000fe2000bf05300 */
[----:B---3-5:R-:W-:-:S12]  /*196d0*/  IMAD.IADD R23, R23, 0x1, R8 ;  /* 0x0000000117177824 */ /* 0x028fd800078e0208 */
[----:B0-----:R-:W-:Y:S05]  /*196e0*/  @!P0 BRA `(.L_x_1320) ;  /* 0x0000000000108947 */ /* 0x001fea0003800000 */
[----:B------:R-:W0:Y:S02]  /*196f0*/  LDC.64 R4, c[0x0][0xa20] ;  /* 0x00028800ff047b82 */ /* 0x000e240000000a00 */
[----:B0-----:R-:W-:-:S05]  /*19700*/  IMAD.WIDE R4, R19, 0x4, R4 ;  /* 0x0000000413047825 */ /* 0x001fca00078e0204 */
[----:B------:R0:W5:Y:S01]  /*19710*/  LDG.E R9, desc[UR38][R4.64] ;  /* 0x0000002604097981 */ /* 0x000162000c1e1900 */
[----:B------:R-:W-:Y:S05]  /*19720*/  BRA `(.L_x_1321) ;  /* 0x0000000000107947 */ /* 0x000fea0003800000 */
.L_x_1320:
[----:B------:R-:W-:Y:S05]  /*19730*/  @!P3 BRA `(.L_x_1321) ;  /* 0x00000000000cb947 */ /* 0x000fea0003800000 */
[----:B------:R-:W2:Y:S04]  /*19740*/  LDG.E R10, desc[UR38][R4.64] ;  /* 0x00000026040a7981 */ /* 0x000ea8000c1e1900 */
[----:B------:R-:W2:Y:S02]  /*19750*/  LDG.E R9, desc[UR38][R4.64+0x4] ;  /* 0x0000042604097981 */ /* 0x000ea4000c1e1900 */
[----:B--2---:R-:W-:-:S07]  /*19760*/  IMAD.IADD R9, R9, 0x1, -R10 ;  /* 0x0000000109097824 */ /* 0x004fce00078e0a0a */
.L_x_1321:
[----:B0-----:R-:W2:Y:S04]  /*19770*/  @P1 LDG.E R5, desc[UR38][R2.64] ;  /* 0x0000002602051981 */ /* 0x001ea8000c1e1900 */
[----:B------:R-:W2:Y:S01]  /*19780*/  @P1 LDG.E R4, desc[UR38][R2.64+0x4] ;  /* 0x0000042602041981 */ /* 0x000ea2000c1e1900 */
[----:B-----5:R-:W-:Y:S02]  /*19790*/  IMAD.IADD R10, R9, 0x1, -R8 ;  /* 0x00000001090a7824 */ /* 0x020fe400078e0a08 */
[----:B------:R-:W-:-:S05]  /*197a0*/  IMAD R14, R17, 0xc0, RZ ;  /* 0x000000c0110e7824 */ /* 0x000fca00078e02ff */
[----:B------:R-:W-:Y:S01]  /*197b0*/  IADD3 R11, -R7, 0xc0, R14 ;  /* 0x000000c0070b7810 */ /* 0x000fe20007ffe10e */
[----:B--2---:R-:W-:Y:S02]  /*197c0*/  @P1 IMAD.IADD R6, R4, 0x1, -R5 ;  /* 0x0000000104061824 */ /* 0x004fe400078e0a05 */
[----:B------:R-:W0:Y:S02]  /*197d0*/  LDC.64 R4, c[0x0][0x9e0] ;  /* 0x00027800ff047b82 */ /* 0x000e240000000a00 */
[----:B------:R-:W-:-:S04]  /*197e0*/  IMAD.IADD R12, R10, 0x1, R6 ;  /* 0x000000010a0c7824 */ /* 0x000fc800078e0206 */
[C---:B------:R-:W-:Y:S02]  /*197f0*/  VIADD R8, R12.reuse, 0x7f ;  /* 0x0000007f0c087836 */ /* 0x040fe40000000000 */
[----:B------:R-:W-:-:S03]  /*19800*/  IMAD.IADD R2, R12, 0x1, R11 ;  /* 0x000000010c027824 */ /* 0x000fc600078e020b */
[----:B------:R-:W-:-:S04]  /*19810*/  SHF.R.S32.HI R9, RZ, 0x1f, R8 ;  /* 0x0000001fff097819 */ /* 0x000fc80000011408 */
[----:B------:R-:W-:-:S04]  /*19820*/  LEA.HI R9, R9, R8, RZ, 0x7 ;  /* 0x0000000809097211 */ /* 0x000fc800078f38ff */
[----:B------:R-:W-:Y:S02]  /*19830*/  SHF.R.S32.HI R3, RZ, 0x7, R9 ;  /* 0x00000007ff037819 */ /* 0x000fe40000011409 */
[----:B0-----:R-:W-:Y:S01]  /*19840*/  ISETP.GE.AND P2, PT, R5, 0x1, PT ;  /* 0x000000010500780c */ /* 0x001fe20003f46270 */
[----:B------:R-:W-:-:S12]  /*19850*/  IMAD.IADD R11, R2, 0x1, R4 ;  /* 0x00000001020b7824 */ /* 0x000fd800078e0204 */
        /* <DEDUP_REMOVED lines=12> */
.L_x_1324:
[----:B------:R-:W-:-:S13]  /*19920*/  ISETP.NE.AND P0, PT, R5, 0x1, PT ;  /* 0x000000010500780c */ /* 0x000fda0003f05270 */
[----:B------:R-:W0:Y:S02]  /*19930*/  @P0 LDC.64 R8, c[0x0][0x9e8] ;  /* 0x00027a00ff080b82 */ /* 0x000e240000000a00 */
[----:B0-----:R-:W-:-:S05]  /*19940*/  @P0 IMAD.HI.U32 R8, R4, R8, RZ ;  /* 0x0000000804080227 */ /* 0x001fca00078e00ff */
[----:B------:R-:W-:-:S07]  /*19950*/  @P0 SHF.R.U32.HI R4, RZ, R9, R8 ;  /* 0x00000009ff040219 */ /* 0x000fce0000011608 */
.L_x_1325:
[----:B------:R-:W-:Y:S05]  /*19960*/  BSYNC B0 ;  /* 0x0000000000007941 */ /* 0x000fea0003800000 */
.L_x_1323:
[----:B------:R-:W-:-:S05]  /*19970*/  IMAD R4, R4, R5, R5 ;  /* 0x0000000504047224 */ /* 0x000fca00078e0205 */
[----:B------:R-:W-:-:S07]  /*19980*/  VIMNMX R11, R11, R4, PT ;  /* 0x000000040b0b7248 */ /* 0x000fce0003fe0100 */
.L_x_1322:
        /* <DEDUP_REMOVED lines=15> */
.L_x_1328:
[----:B------:R-:W-:-:S13]  /*19a80*/  ISETP.NE.AND P0, PT, R5, 0x1, PT ;  /* 0x000000010500780c */ /* 0x000fda0003f05270 */
[----:B------:R-:W0:Y:S02]  /*19a90*/  @P0 LDC.64 R8, c[0x0][0x9e8] ;  /* 0x00027a00ff080b82 */ /* 0x000e240000000a00 */
[----:B0-----:R-:W-:-:S04]  /*19aa0*/  @P0 IMAD.HI.U32 R12, R4, R8, RZ ;  /* 0x00000008040c0227 */ /* 0x001fc800078e00ff */
[----:B------:R-:W-:Y:S01]  /*19ab0*/  IMAD.MOV.U32 R8, RZ, RZ, R4 ;  /* 0x000000ffff087224 */ /* 0x000fe200078e0004 */
[----:B------:R-:W-:-:S07]  /*19ac0*/  @P0 SHF.R.U32.HI R8, RZ, R9, R12 ;  /* 0x00000009ff080219 */ /* 0x000fce000001160c */
.L_x_1329:
[----:B------:R-:W-:Y:S05]  /*19ad0*/  BSYNC B0 ;  /* 0x0000000000007941 */ /* 0x000fea0003800000 */
.L_x_1327:
[----:B------:R-:W-:-:S05]  /*19ae0*/  IMAD R8, R8, R5, RZ ;  /* 0x0000000508087224 */ /* 0x000fca00078e02ff */
[----:B------:R-:W-:-:S07]  /*19af0*/  VIMNMX R7, R7, R8, !PT ;  /* 0x0000000807077248 */ /* 0x000fce0007fe0100 */
.L_x_1326:
[----:B------:R-:W-:Y:S01]  /*19b00*/  IADD3 R11, R11, 0x7f, RZ ;  /* 0x0000007f0b0b7810 */ /* 0x000fe20007ffe0ff */
[----:B------:R-:W-:Y:S01]  /*19b10*/  BSSY B0, `(.L_x_1330) ;  /* 0x00000b1000007945 */ /* 0x000fe20003800000 */
[----:B------:R-:W-:Y:S02]  /*19b20*/  SHF.R.S32.HI R12, RZ, 0x1f, R7 ;  /* 0x0000001fff0c7819 */ /* 0x000fe40000011407 */
[----:B------:R-:W-:Y:S02]  /*19b30*/  SHF.R.S32.HI R8, RZ, 0x1f, R11 ;  /* 0x0000001fff087819 */ /* 0x000fe4000001140b */
[----:B------:R-:W-:Y:S02]  /*19b40*/  LEA.HI R12, R12, R7, RZ, 0x7 ;  /* 0x000000070c0c7211 */ /* 0x000fe400078f38ff */
[----:B------:R-:W-:Y:S02]  /*19b50*/  LEA.HI R8, R8, R11, RZ, 0x7 ;  /* 0x0000000b08087211 */ /* 0x000fe400078f38ff */
[----:B------:R-:W-:-:S02]  /*19b60*/  SHF.R.S32.HI R12, RZ, 0x7, R12 ;  /* 0x00000007ff0c7819 */ /* 0x000fc4000001140c */
[----:B------:R-:W-:Y:S02]  /*19b70*/  SHF.R.S32.HI R8, RZ, 0x7, R8 ;  /* 0x00000007ff087819 */ /* 0x000fe40000011408 */
[----:B------:R-:W-:Y:S02]  /*19b80*/  VIMNMX R5, RZ, R12, !PT ;  /* 0x0000000cff057248 */ /* 0x000fe40007fe0100 */
[----:B------:R-:W-:Y:S02]  /*19b90*/  VIMNMX R7, R3, R8, PT ;  /* 0x0000000803077248 */ /* 0x000fe40003fe0100 */
[----:B------:R-:W-:Y:S01]  /*19ba0*/  PLOP3.LUT P2, PT, PT, PT, PT, 0x80, 0x0 ;  /* 0x000000000000781c */ /* 0x000fe20003f4f070 */
[--C-:B------:R-:W-:Y:S02]  /*19bb0*/  IMAD R5, R5, 0x80, -R10.reuse ;  /* 0x0000008005057824 */ /* 0x100fe400078e0a0a */
[----:B------:R-:W-:-:S03]  /*19bc0*/  IMAD R7, R7, 0x80, -R10 ;  /* 0x0000008007077824 */ /* 0x000fc600078e0a0a */
[----:B------:R-:W-:Y:S02]  /*19bd0*/  VIMNMX R5, RZ, R5, !PT ;  /* 0x00000005ff057248 */ /* 0x000fe40007fe0100 */
[----:B------:R-:W-:-:S04]  /*19be0*/  VIMNMX R6, R7, R6, PT ;  /* 0x0000000607067248 */ /* 0x000fc80003fe0100 */
[----:B------:R-:W-:-:S13]  /*19bf0*/  ISETP.GT.AND P0, PT, R6, R5, PT ;  /* 0x000000050600720c */ /* 0x000fda0003f04270 */
[----:B------:R-:W-:Y:S01]  /*19c00*/  @P0 VIADD R7, R6, 0x7f ;  /* 0x0000007f06070836 */ /* 0x000fe20000000000 */
[----:B------:R-:W-:-:S04]  /*19c10*/  SHF.R.U32.HI R6, RZ, 0x7, R5 ;  /* 0x00000007ff067819 */ /* 0x000fc80000011605 */
[----:B------:R-:W-:-:S04]  /*19c20*/  @P0 SHF.R.S32.HI R8, RZ, 0x1f, R7 ;  /* 0x0000001fff080819 */ /* 0x000fc80000011407 */
[----:B------:R-:W-:Y:S01]  /*19c30*/  @P0 LEA.HI R8, R8, R7, RZ, 0x7 ;  /* 0x0000000708080211 */ /* 0x000fe200078f38ff */
[----:B------:R-:W-:-:S03]  /*19c40*/  IMAD.MOV.U32 R7, RZ, RZ, R6 ;  /* 0x000000ffff077224 */ /* 0x000fc600078e0006 */
[----:B------:R-:W-:-:S04]  /*19c50*/  @P0 SHF.R.S32.HI R7, RZ, 0x7, R8 ;  /* 0x00000007ff070819 */ /* 0x000fc80000011408 */
[----:B------:R-:W-:-:S13]  /*19c60*/  ISETP.GT.AND P0, PT, R7, R6, PT ;  /* 0x000000060700720c */ /* 0x000fda0003f04270 */
[----:B------:R-:W-:Y:S05]  /*19c70*/  @!P0 BRA `(.L_x_1331) ;  /* 0x0000000800688947 */ /* 0x000fea0003800000 */
[----:B------:R-:W0:Y:S01]  /*19c80*/  LDC R5, c[0x0][0x428] ;  /* 0x00010a00ff057b82 */ /* 0x000e220000000800 */
[----:B------:R-:W-:Y:S01]  /*19c90*/  UMOV UR4, 0xffffffff ;  /* 0xffffffff00047882 */ /* 0x000fe20000000000 */
[----:B------:R-:W-:Y:S02]  /*19ca0*/  SEL R10, R19, RZ, !P1 ;  /* 0x000000ff130a7207 */ /* 0x000fe40004800000 */
[----:B0-----:R-:W-:-:S13]  /*19cb0*/  ISETP.NE.AND P0, PT, R5, 0x1, PT ;  /* 0x000000010500780c */ /* 0x001fda0003f05270 */
[----:B------:R-:W0:Y:S08]  /*19cc0*/  @P0 LDC R5, c[0x0][0x42c] ;  /* 0x00010b00ff050b82 */ /* 0x000e300000000800 */
[----:B------:R-:W2:Y:S01]  /*19cd0*/  @P0 LDC R9, c[0x0][0x430] ;  /* 0x00010c00ff090b82 */ /* 0x000ea20000000800 */
[----:B0-----:R-:W-:-:S04]  /*19ce0*/  @P0 IMAD.HI.U32 R8, R18, R5, RZ ;  /* 0x0000000512080227 */ /* 0x001fc800078e00ff */
[----:B------:R-:W-:Y:S01]  /*19cf0*/  IMAD.MOV.U32 R5, RZ, RZ, R18 ;  /* 0x000000ffff057224 */ /* 0x000fe200078e0012 */
[----:B--2---:R-:W-:Y:S01]  /*19d00*/  @P0 SHF.R.U32.HI R5, RZ, R9, R8 ;  /* 0x00000009ff050219 */ /* 0x004fe20000011608 */
[----:B------:R-:W-:Y:S06]  /*19d10*/  BRA.DIV UR4, `(.L_x_1332) ;  /* 0x0000004e04707947 */ /* 0x000fec000b800000 */
.L_x_1488:
[----:B------:R-:W-:-:S03]  /*19d20*/  UMOV UR4, 0xffffffff ;  /* 0xffffffff00047882 */ /* 0x000fc60000000000 */
[----:B------:R-:W-:Y:S05]  /*19d30*/  BRA.DIV UR4, `(.L_x_1333) ;  /* 0x0000004e04987947 */ /* 0x000fea000b800000 */
[----:B------:R-:W-:-:S13]  /*19d40*/  ELECT P6, URZ, PT ;  /* 0x00000000003f782f */ /* 0x000fda00038c0000 */
.L_x_1491:
[----:B------:R-:W2:Y:S01]  /*19d50*/  LDL R8, [R1+0x4] ;  /* 0x0000040001087983 */ /* 0x000ea20000100800 */
[----:B------:R-:W-:Y:S01]  /*19d60*/  BSSY B1, `(.L_x_1334) ;  /* 0x000000b000017945 */ /* 0x000fe20003800000 */
[----:B------:R-:W0:Y:S01]  /*19d70*/  S2R R11, SR_CgaCtaId ;  /* 0x00000000000b7919 */ /* 0x000e220000008800 */
[----:B--2---:R-:W-:-:S05]  /*19d80*/  VIADD R8, R8, 0x1 ;  /* 0x0000000108087836 */ /* 0x004fca0000000000 */
        /* <DEDUP_REMOVED lines=8> */
.L_x_1492:
[----:B------:R-:W-:Y:S05]  /*19e10*/  BSYNC B1 ;  /* 0x0000000000017941 */ /* 0x000fea0003800000 */
.L_x_1334:
[----:B------:R-:W-:Y:S04]  /*19e20*/  BSSY B1, `(.L_x_1336) ;  /* 0x0000037000017945 */ /* 0x000fe80003800000 */
[----:B------:R-:W-:Y:S05]  /*19e30*/  @!P6 BRA `(.L_x_1337) ;  /* 0x0000000000d4e947 */ /* 0x000fea0003800000 */
[----:B0-----:R-:W-:Y:S01]  /*19e40*/  IMAD R9, R25, 0x8, R8 ;  /* 0x0000000819097824 */ /* 0x001fe200078e0208 */
[----:B------:R-:W-:-:S04]  /*19e50*/  SHF.L.U32 R12, R26, 0x1f, RZ ;  /* 0x0000001f1a0c7819 */ /* 0x000fc800000006ff */
[----:B------:R-:W0:Y:S02]  /*19e60*/  SYNCS.PHASECHK.TRANS64.TRYWAIT P0, [R9+URZ+0x168a0], R12 ;  /* 0x0168a00c090075a7 */ /* 0x000e24000800017f */
[----:B0-----:R-:W-:Y:S05]  /*19e70*/  @!P0 BRA `(.L_x_1338) ;  /* 0x0000004c007c8947 */ /* 0x001fea0003800000 */
.L_x_1493:
[----:B------:R-:W2:Y:S02]  /*19e80*/  S2R R11, SR_TID.X ;  /* 0x00000000000b7919 */ /* 0x000ea40000002100 */
[----:B--2---:R-:W-:-:S04]  /*19e90*/  LOP3.LUT R11, R11, 0x7f, RZ, 0xc0, !PT ;  /* 0x0000007f0b0b7812 */ /* 0x004fc800078ec0ff */
[----:B------:R-:W-:-:S13]  /*19ea0*/  ISETP.NE.AND P1, PT, R11, RZ, PT ;  /* 0x000000ff0b00720c */ /* 0x000fda0003f25270 */
[----:B------:R-:W-:Y:S05]  /*19eb0*/  @P1 BRA `(.L_x_1339) ;  /* 0x0000000000141947 */ /* 0x000fea0003800000 */
[----:B------:R-:W-:Y:S01]  /*19ec0*/  ISETP.NE.AND P0, PT, R28, RZ, PT ;  /* 0x000000ff1c00720c */ /* 0x000fe20003f05270 */
[----:B------:R-:W-:-:S04]  /*19ed0*/  IMAD.MOV.U32 R14, RZ, RZ, 0x4000 ;  /* 0x00004000ff0e7424 */ /* 0x000fc800078e00ff */
[----:B------:R2:W-:Y:S08]  /*19ee0*/  SYNCS.ARRIVE.TRANS64 RZ, [R9+URZ+0x16890], R14 ;  /* 0x0168900e09ff79a7 */ /* 0x0005f0000800003f */
[----:B------:R-:W-:Y:S05]  /*19ef0*/  @!P0 BRA `(.L_x_1339) ;  /* 0x0000000000048947 */ /* 0x000fea0003800000 */
[----:B------:R-:W-:Y:S01]  /*19f00*/  BPT.TRAP 0x1 ;  /* 0x000000040000795c */ /* 0x000fe20000300000 */
.L_x_1339:
[----:B------:R-:W-:Y:S01]  /*19f10*/  IMAD R11, R25, 0x4000, R8 ;  /* 0x00004000190b7824 */ /* 0x000fe200078e0208 */
[----:B------:R-:W-:Y:S01]  /*19f20*/  R2UR UR9, R9 ;  /* 0x00000000090972ca */ /* 0x000fe200000e0000 */
[----:B------:R-:W-:Y:S01]  /*19f30*/  UIADD3 UR4, UP0, UR40, 0x570, URZ ;  /* 0x0000057028047890 */ /* 0x000fe2000ff1e03f */
[----:B------:R-:W-:Y:S01]  /*19f40*/  R2UR UR12, R5 ;  /* 0x00000000050c72ca */ /* 0x000fe200000e0000 */
[----:B------:R-:W-:Y:S01]  /*19f50*/  UMOV UR6, 0x0 ;  /* 0x0000000000067882 */ /* 0x000fe20000000000 */
[----:B------:R-:W-:Y:S01]  /*19f60*/  R2UR UR8, R11 ;  /* 0x000000000b0872ca */ /* 0x000fe200000e0000 */
[----:B------:R-:W-:Y:S01]  /*19f70*/  IMAD R11, R7, 0x80, R0 ;  /* 0x00000080070b7824 */ /* 0x000fe200078e0200 */
[----:B------:R-:W-:Y:S01]  /*19f80*/  R2UR UR13, R10 ;  /* 0x000000000a0d72ca */ /* 0x000fe200000e0000 */
[----:B------:R-:W-:Y:S02]  /*19f90*/  UIADD3.X UR5, URZ, UR41, URZ, UP0, !UPT ;  /* 0x000000293f057290 */ /* 0x000fe400087fe43f */
[----:B------:R-:W-:Y:S01]  /*19fa0*/  VIADD R11, R11, 0xffffff80 ;  /* 0xffffff800b0b7836 */ /* 0x000fe20000000000 */
[----:B------:R-:W-:Y:S01]  /*19fb0*/  UMOV UR7, 0x12f00000 ;  /* 0x12f0000000077882 */ /* 0x000fe20000000000 */
[----:B------:R-:W-:-:S02]  /*19fc0*/  UMOV UR10, URZ ;  /* 0x0000003f000a7c82 */ /* 0x000fc40008000000 */
[----:B------:R-:W-:Y:S01]  /*19fd0*/  UIADD3 UR9, UR9, 0x16890, URZ ;  /* 0x0001689009097890 */ /* 0x000fe2000fffe03f */
[----:B------:R-:W-:-:S03]  /*19fe0*/  R2UR UR11, R11 ;  /* 0x000000000b0b72ca */ /* 0x000fc600000e0000 */
[----:B------:R-:W-:-:S10]  /*19ff0*/  UIADD3 UR8, UR8, 0xe400, URZ ;  /* 0x0000e40008087890 */ /* 0x000fd4000fffe03f */
[----:B------:R3:W-:Y:S01]  /*1a000*/  UTMALDG.4D [UR8], [UR4], desc[UR6] ;  /* 0x00000608040075b4 */ /* 0x0007e20008019000 */
[----:B------:R-:W4:Y:S02]  /*1a010*/  SYNCS.PHASECHK.TRANS64.TRYWAIT P0, [R9+URZ+0x168c0], R12 ;  /* 0x0168c00c090075a7 */ /* 0x000f24000800017f */
[----:B---34-:R-:W-:Y:S05]  /*1a020*/  @!P0 BRA `(.L_x_1340) ;  /* 0x0000004c00248947 */ /* 0x018fea0003800000 */
.L_x_1494:
[----:B------:R-:W-:Y:S01]  /*1a030*/  IMAD.SHL.U32 R13, R25, 0x2000, RZ ;  /* 0x00002000190d7824 */ /* 0x000fe200078e00ff */
[----:B------:R-:W-:Y:S06]  /*1a040*/  @P1 BRA `(.L_x_1341) ;  /* 0x0000000000141947 */ /* 0x000fec0003800000 */
[----:B------:R-:W-:Y:S01]  /*1a050*/  ISETP.NE.AND P0, PT, R28, RZ, PT ;  /* 0x000000ff1c00720c */ /* 0x000fe20003f05270 */
[----:B0--3--:R-:W-:-:S04]  /*1a060*/  IMAD.MOV.U32 R12, RZ, RZ, 0x4000 ;  /* 0x00004000ff0c7424 */ /* 0x009fc800078e00ff */
[----:B------:R4:W-:Y:S08]  /*1a070*/  SYNCS.ARRIVE.TRANS64 RZ, [R9+URZ+0x168b0], R12 ;  /* 0x0168b00c09ff79a7 */ /* 0x0009f0000800003f */
[----:B------:R-:W-:Y:S05]  /*1a080*/  @!P0 BRA `(.L_x_1341) ;  /* 0x0000000000048947 */ /* 0x000fea0003800000 */
[----:B------:R-:W-:Y:S01]  /*1a090*/  BPT.TRAP 0x1 ;  /* 0x000000040000795c */ /* 0x000fe20000300000 */
.L_x_1341:
        /* <DEDUP_REMOVED lines=11> */
[----:B------:R-:W-:-:S04]  /*1a150*/  UIADD3 UR9, UR9, 0x168b0, URZ ;  /* 0x000168b009097890 */ /* 0x000fc8000fffe03f */
[----:B------:R-:W-:-:S09]  /*1a160*/  UIADD3 UR8, UR8, 0x400, URZ ;  /* 0x0000040008087890 */ /* 0x000fd2000fffe03f */
[----:B------:R0:W-:Y:S02]  /*1a170*/  UTMALDG.4D [UR8], [UR4], desc[UR6] ;  /* 0x00000608040075b4 */ /* 0x0001e40008019000 */
[----:B0-----:R-:W-:Y:S01]  /*1a180*/  NOP ;  /* 0x0000000000007918 */ /* 0x001fe20000000000 */
.L_x_1337:
[----:B------:R-:W-:Y:S05]  /*1a190*/  BSYNC B1 ;  /* 0x0000000000017941 */ /* 0x000fea0003800000 */
.L_x_1336:
[----:B------:R-:W-:Y:S01]  /*1a1a0*/  VIADD R25, R25, 0x1 ;  /* 0x0000000119197836 */ /* 0x000fe20000000000 */
[----:B------:R-:W-:Y:S02]  /*1a1b0*/  IADD3 R7, R7, -0x2, RZ ;  /* 0xfffffffe07077810 */ /* 0x000fe40007ffe0ff */
[----:B------:R-:W-:Y:S02]  /*1a1c0*/  PLOP3.LUT P2, PT, PT, PT, PT, 0x8, 0x0 ;  /* 0x000000000000781c */ /* 0x000fe40003f4e170 */
[----:B------:R-:W-:-:S04]  /*1a1d0*/  ISETP.NE.AND P0, PT, R25, 0x2, PT ;  /* 0x000000021900780c */ /* 0x000fc80003f05270 */
[----:B------:R-:W-:Y:S02]  /*1a1e0*/  SEL R25, R25, RZ, P0 ;  /* 0x000000ff19197207 */ /* 0x000fe40000000000 */
[----:B0-234-:R-:W-:Y:S02]  /*1a1f0*/  SEL R9, RZ, 0x1, P0 ;  /* 0x00000001ff097807 */ /* 0x01dfe40000000000 */
[----:B------:R-:W-:Y:S02]  /*1a200*/  ISETP.GE.AND P0, PT, R7, R6, PT ;  /* 0x000000060700720c */ /* 0x000fe40003f06270 */
[----:B------:R-:W-:-:S11]  /*1a210*/  LOP3.LUT R26, R26, R9, RZ, 0x3c, !PT ;  /* 0x000000091a1a7212 */ /* 0x000fd600078e3cff */
[----:B------:R-:W-:Y:S05]  /*1a220*/  @!P0 BRA `(.L_x_1331) ;  /* 0x0000000000fc8947 */ /* 0x000fea0003800000 */
.L_x_1348:
[----:B------:R-:W-:Y:S05]  /*1a230*/  YIELD ;  /* 0x0000000000007946 */ /* 0x000fea0003800000 */
[----:B------:R-:W-:Y:S04]  /*1a240*/  BSSY B1, `(.L_x_1342) ;  /* 0x0000034000017945 */ /* 0x000fe80003800000 */
[----:B------:R-:W-:Y:S05]  /*1a250*/  @!P6 BRA `(.L_x_1343) ;  /* 0x0000000000c8e947 */ /* 0x000fea0003800000 */
[----:B------:R-:W-:Y:S01]  /*1a260*/  IMAD R12, R25, 0x8, R8 ;  /* 0x00000008190c7824 */ /* 0x000fe200078e0208 */
[----:B------:R-:W-:-:S04]  /*1a270*/  SHF.L.U32 R9, R26, 0x1f, RZ ;  /* 0x0000001f1a097819 */ /* 0x000fc800000006ff */
[----:B------:R-:W0:Y:S02]  /*1a280*/  SYNCS.PHASECHK.TRANS64.TRYWAIT P0, [R12+URZ+0x168a0], R9 ;  /* 0x0168a0090c0075a7 */ /* 0x000e24000800017f */
[----:B0-----:R-:W-:Y:S05]  /*1a290*/  @!P0 BRA `(.L_x_1344) ;  /* 0x00000048009c8947 */ /* 0x001fea0003800000 */
.L_x_1495:
        /* <DEDUP_REMOVED lines=9> */
.L_x_1345:
[----:B--2---:R-:W-:Y:S01]  /*1a330*/  IMAD R11, R25, 0x4000, R8 ;  /* 0x00004000190b7824 */ /* 0x004fe200078e0208 */
        /* <DEDUP_REMOVED lines=16> */
.L_x_1496:
[----:B------:R-:W-:Y:S05]  /*1a440*/  @P0 BRA `(.L_x_1347) ;  /* 0x0000000000140947 */ /* 0x000fea0003800000 */
[----:B------:R-:W-:Y:S01]  /*1a450*/  ISETP.NE.AND P1, PT, R28, RZ, PT ;  /* 0x000000ff1c00720c */ /* 0x000fe20003f25270 */
[----:B0-2---:R-:W-:-:S04]  /*1a460*/  IMAD.MOV.U32 R9, RZ, RZ, 0x4000 ;  /* 0x00004000ff097424 */ /* 0x005fc800078e00ff */
[----:B------:R3:W-:Y:S08]  /*1a470*/  SYNCS.ARRIVE.TRANS64 RZ, [R12+URZ+0x168b0], R9 ;  /* 0x0168b0090cff79a7 */ /* 0x0007f0000800003f */
[----:B------:R-:W-:Y:S05]  /*1a480*/  @!P1 BRA `(.L_x_1347) ;  /* 0x0000000000049947 */ /* 0x000fea0003800000 */
[----:B------:R-:W-:Y:S01]  /*1a490*/  BPT.TRAP 0x1 ;  /* 0x000000040000795c */ /* 0x000fe20000300000 */
.L_x_1347:
        /* <DEDUP_REMOVED lines=14> */
.L_x_1343:
[----:B------:R-:W-:Y:S05]  /*1a580*/  BSYNC B1 ;  /* 0x0000000000017941 */ /* 0x000fea0003800000 */
.L_x_1342:
[----:B------:R-:W-:-:S05]  /*1a590*/  VIADD R25, R25, 0x1 ;  /* 0x0000000119197836 */ /* 0x000fca0000000000 */
[----:B------:R-:W-:-:S04]  /*1a5a0*/  ISETP.NE.AND P0, PT, R25, 0x2, PT ;  /* 0x000000021900780c */ /* 0x000fc80003f05270 */
[----:B0-23--:R-:W-:Y:S02]  /*1a5b0*/  SEL R9, RZ, 0x1, P0 ;  /* 0x00000001ff097807 */ /* 0x00dfe40000000000 */
[----:B------:R-:W-:Y:S02]  /*1a5c0*/  SEL R25, R25, RZ, P0 ;  /* 0x000000ff19197207 */ /* 0x000fe40000000000 */
[C---:B------:R-:W-:Y:S02]  /*1a5d0*/  ISETP.GT.AND P0, PT, R7.reuse, R6, PT ;  /* 0x000000060700720c */ /* 0x040fe40003f04270 */
[----:B------:R-:W-:Y:S01]  /*1a5e0*/  LOP3.LUT R26, R26, R9, RZ, 0x3c, !PT ;  /* 0x000000091a1a7212 */ /* 0x000fe200078e3cff */
[----:B------:R-:W-:-:S04]  /*1a5f0*/  VIADD R9, R7, 0xffffffff ;  /* 0xffffffff07097836 */ /* 0x000fc80000000000 */
[----:B------:R-:W-:-:S06]  /*1a600*/  IMAD.MOV.U32 R7, RZ, RZ, R9 ;  /* 0x000000ffff077224 */ /* 0x000fcc00078e0009 */
[----:B------:R-:W-:Y:S05]  /*1a610*/  @P0 BRA `(.L_x_1348) ;  /* 0xfffffffc00040947 */ /* 0x000fea000383ffff */
.L_x_1331:
[----:B------:R-:W-:Y:S05]  /*1a620*/  BSYNC B0 ;  /* 0x0000000000007941 */ /* 0x000fea0003800000 */
.L_x_1330:
[----:B------:R-:W0:Y:S01]  /*1a630*/  LDC.64 R6, c[0x0][0x9e0] ;  /* 0x00027800ff067b82 */ /* 0x000e220000000a00 */
[----:B------:R-:W-:Y:S07]  /*1a640*/  @!P2 WARPSYNC.ALL ;  /* 0x000000000000a948 */ /* 0x000fee0003800000 */
[----:B------:R-:W-:Y:S01]  /*1a650*/  @!P2 BAR.SYNC.DEFER_BLOCKING 0xc, 0x1a0 ;  /* 0x030680000000ab1d */ /* 0x000fe20000010000 */
        /* <DEDUP_REMOVED lines=14> */
.L_x_1351:
[----:B------:R-:W-:-:S13]  /*1a740*/  ISETP.NE.AND P1, PT, R7, 0x1, PT ;  /* 0x000000010700780c */ /* 0x000fda0003f25270 */
[----:B------:R-:W0:Y:S02]  /*1a750*/  @P1 LDC.64 R8, c[0x0][0x9e8] ;  /* 0x00027a00ff081b82 */ /* 0x000e240000000a00 */
[----:B0-----:R-:W-:-:S05]  /*1a760*/  @P1 IMAD.HI.U32 R8, R0, R8, RZ ;  /* 0x0000000800081227 */ /* 0x001fca00078e00ff */
[----:B------:R-:W-:-:S07]  /*1a770*/  @P1 SHF.R.U32.HI R0, RZ, R9, R8 ;  /* 0x00000009ff001219 */ /* 0x000fce0000011608 */
.L_x_1352:
[----:B------:R-:W-:Y:S05]  /*1a780*/  BSYNC B0 ;  /* 0x0000000000007941 */ /* 0x000fea0003800000 */
.L_x_1350:
[----:B------:R-:W-:-:S05]  /*1a790*/  IMAD R5, R0, R7, R7 ;  /* 0x0000000700057224 */ /* 0x000fca00078e0207 */
[----:B------:R-:W-:-:S07]  /*1a7a0*/  VIMNMX R6, R6, R5, PT ;  /* 0x0000000506067248 */ /* 0x000fce0003fe0100 */
.L_x_1349:
[----:B------:R-:W-:Y:S01]  /*1a7b0*/  VIADD R6, R6, 0x7f ;  /* 0x0000007f06067836 */ /* 0x000fe20000000000 */
[----:B------:R-:W-:-:S04]  /*1a7c0*/  ULDC UR4, c[0x0][0x9dc] ;  /* 0x0002770000047ab9 */ /* 0x000fc80000000800 */
[----:B------:R-:W-:-:S04]  /*1a7d0*/  SHF.R.S32.HI R5, RZ, 0x1f, R6 ;  /* 0x0000001fff057819 */ /* 0x000fc80000011406 */
[----:B------:R-:W-:-:S04]  /*1a7e0*/  LEA.HI R5, R5, R6, RZ, 0x7 ;  /* 0x0000000605057211 */ /* 0x000fc800078f38ff */
[----:B------:R-:W-:-:S04]  /*1a7f0*/  SHF.R.S32.HI R0, RZ, 0x7, R5 ;  /* 0x00000007ff007819 */ /* 0x000fc80000011405 */
[----:B------:R-:W-:Y:S01]  /*1a800*/  VIMNMX R8, R3, R0, PT ;  /* 0x0000000003087248 */ /* 0x000fe20003fe0100 */
[----:B------:R-:W-:-:S04]  /*1a810*/  VIADD R0, R4, -UR4 ;  /* 0x8000000404007c36 */ /* 0x000fc80008000000 */
[----:B------:R0:W-:Y:S01]  /*1a820*/  STL [R1], R8 ;  /* 0x0000000801007387 */ /* 0x0001e20000100800 */
[----:B------:R-:W-:Y:S05]  /*1a830*/  @!P0 BRA `(.L_x_1353) ;  /* 0x0000000000448947 */ /* 0x000fea0003800000 */
[----:B------:R-:W-:Y:S01]  /*1a840*/  ISETP.GT.AND P0, PT, R4, -0x1, PT ;  /* 0xffffffff0400780c */ /* 0x000fe20003f04270 */
[----:B------:R-:W-:-:S12]  /*1a850*/  BSSY B0, `(.L_x_1354) ;  /* 0x000000d000007945 */ /* 0x000fd80003800000 */
[----:B------:R-:W-:Y:S05]  /*1a860*/  @P0 BRA `(.L_x_1355) ;  /* 0x00000000001c0947 */ /* 0x000fea0003800000 */
[----:B------:R-:W-:Y:S02]  /*1a870*/  ISETP.NE.AND P0, PT, R7, 0x1, PT ;  /* 0x000000010700780c */ /* 0x000fe40003f05270 */
[----:B------:R-:W-:-:S11]  /*1a880*/  LOP3.LUT R5, RZ, R4, RZ, 0x33, !PT ;  /* 0x00000004ff057212 */ /* 0x000fd600078e33ff */
[----:B------:R-:W2:Y:S02]  /*1a890*/  @P0 LDC.64 R2, c[0x0][0x9e8] ;  /* 0x00027a00ff020b82 */ /* 0x000ea40000000a00 */
[----:B--2---:R-:W-:-:S05]  /*1a8a0*/  @P0 IMAD.HI.U32 R2, R5, R2, RZ ;  /* 0x0000000205020227 */ /* 0x004fca00078e00ff */
[----:B------:R-:W-:-:S04]  /*1a8b0*/  @P0 SHF.R.U32.HI R5, RZ, R3, R2 ;  /* 0x00000003ff050219 */ /* 0x000fc80000011602 */
[----:B------:R-:W-:Y:S01]  /*1a8c0*/  LOP3.LUT R4, RZ, R5, RZ, 0x33, !PT ;  /* 0x00000005ff047212 */ /* 0x000fe200078e33ff */
[----:B------:R-:W-:Y:S06]  /*1a8d0*/  BRA `(.L_x_1356) ;  /* 0x0000000000107947 */ /* 0x000fec0003800000 */
.L_x_1355:
[----:B------:R-:W-:-:S13]  /*1a8e0*/  ISETP.NE.AND P0, PT, R7, 0x1, PT ;  /* 0x000000010700780c */ /* 0x000fda0003f05270 */
[----:B------:R-:W2:Y:S02]  /*1a8f0*/  @P0 LDC.64 R2, c[0x0][0x9e8] ;  /* 0x00027a00ff020b82 */ /* 0x000ea40000000a00 */
[----:B--2---:R-:W-:-:S05]  /*1a900*/  @P0 IMAD.HI.U32 R2, R4, R2, RZ ;  /* 0x0000000204020227 */ /* 0x004fca00078e00ff */
[----:B------:R-:W-:-:S07]  /*1a910*/  @P0 SHF.R.U32.HI R4, RZ, R3, R2 ;  /* 0x00000003ff040219 */ /* 0x000fce0000011602 */
.L_x_1356:
[----:B------:R-:W-:Y:S05]  /*1a920*/  BSYNC B0 ;  /* 0x0000000000007941 */ /* 0x000fea0003800000 */
.L_x_1354:
[----:B------:R-:W-:-:S05]  /*1a930*/  IMAD R7, R4, R7, RZ ;  /* 0x0000000704077224 */ /* 0x000fca00078e02ff */
[----:B------:R-:W-:-:S07]  /*1a940*/  VIMNMX R0, R0, R7, !PT ;  /* 0x0000000700007248 */ /* 0x000fce0007fe0100 */
.L_x_1353:
        /* <DEDUP_REMOVED lines=9> */
[----:B------:R-:W2:Y:S01]  /*1a9e0*/  S2R R7, SR_LANEID ;  /* 0x0000000000077919 */ /* 0x000ea20000000000 */
[----:B------:R-:W-:Y:S01]  /*1a9f0*/  VOTEU.ANY UR4, UPT, PT ;  /* 0x0000000000047886 */ /* 0x000fe200038e0100 */
[----:B------:R-:W3:Y:S01]  /*1aa00*/  LDC.64 R2, c[0x0][0xc38] ;  /* 0x00030e00ff027b82 */ /* 0x000ee20000000a00 */
[----:B------:R-:W2:Y:S08]  /*1aa10*/  FLO.U32 R0, UR4 ;  /* 0x0000000400007d00 */ /* 0x000eb000080e0000 */
[----:B------:R-:W3:Y:S01]  /*1aa20*/  POPC R5, UR4 ;  /* 0x0000000400057d09 */ /* 0x000ee20008000000 */
[----:B--2---:R-:W-:-:S13]  /*1aa30*/  ISETP.EQ.U32.AND P0, PT, R0, R7, PT ;  /* 0x000000070000720c */ /* 0x004fda0003f02070 */
[----:B---3--:R-:W2:Y:S01]  /*1aa40*/  @P0 ATOMG.E.ADD.STRONG.GPU PT, R3, desc[UR38][R2.64], R5 ;  /* 0x00000005020309a8 */ /* 0x008ea200081ee1e6 */
[----:B------:R-:W3:Y:S02]  /*1aa50*/  S2R R4, SR_LTMASK ;  /* 0x0000000000047919 */ /* 0x000ee40000003900 */
[----:B---3--:R-:W-:-:S04]  /*1aa60*/  LOP3.LUT R4, R4, UR4, RZ, 0xc0, !PT ;  /* 0x0000000404047c12 */ /* 0x008fc8000f8ec0ff */
[----:B------:R-:W3:Y:S01]  /*1aa70*/  POPC R7, R4 ;  /* 0x0000000400077309 */ /* 0x000ee20000000000 */
[----:B--2---:R-:W3:Y:S02]  /*1aa80*/  SHFL.IDX PT, R0, R3, R0, 0x1f ;  /* 0x00001f0003007589 */ /* 0x004ee400000e0000 */
[----:B---3--:R-:W-:Y:S01]  /*1aa90*/  IADD3 R16, R0, UR37, R7 ;  /* 0x0000002500107c10 */ /* 0x008fe2000fffe007 */
[----:B------:R-:W-:Y:S06]  /*1aaa0*/  BRA `(.L_x_1359) ;  /* 0x0000002000747947 */ /* 0x000fec0003800000 */
.L_x_1358:
[----:B------:R-:W2:Y:S01]  /*1aab0*/  S2R R0, SR_CgaCtaId ;  /* 0x0000000000007919 */ /* 0x000ea20000008800 */
[----:B------:R-:W-:-:S04]  /*1aac0*/  MOV R27, 0x400 ;  /* 0x00000400001b7802 */ /* 0x000fc80000000f00 */
[----:B--2---:R-:W-:-:S05]  /*1aad0*/  LEA R27, R0, R27, 0x18 ;  /* 0x0000001b001b7211 */ /* 0x004fca00078ec0ff */
        /* <DEDUP_REMOVED lines=9> */
[----:B------:R-:W2:Y:S01]  /*1ab70*/  LDC.64 R2, c[0x4][R2] ;  /* 0x0100000002027b82 */ /* 0x000ea20000000a00 */
[----:B------:R-:W-:Y:S02]  /*1ab80*/  IMAD.U32 R5, RZ, RZ, UR7 ;  /* 0x00000007ff057e24 */ /* 0x000fe4000f8e00ff */
[----:B------:R-:W-:Y:S02]  /*1ab90*/  IMAD.U32 R7, RZ, RZ, UR9 ;  /* 0x00000009ff077e24 */ /* 0x000fe4000f8e00ff */
[----:B------:R-:W-:-:S02]  /*1aba0*/  IMAD.U32 R10, RZ, RZ, UR4 ;  /* 0x00000004ff0a7e24 */ /* 0x000fc4000f8e00ff */
[----:B------:R-:W-:Y:S02]  /*1abb0*/  IMAD.U32 R11, RZ, RZ, UR5 ;  /* 0x00000005ff0b7e24 */ /* 0x000fe4000f8e00ff */
[----:B0-----:R-:W-:Y:S02]  /*1abc0*/  IMAD.MOV.U32 R8, RZ, RZ, 0x70 ;  /* 0x00000070ff087424 */ /* 0x001fe400078e00ff */
[----:B------:R-:W-:Y:S02]  /*1abd0*/  IMAD.MOV.U32 R12, RZ, RZ, 0x1 ;  /* 0x00000001ff0c7424 */ /* 0x000fe400078e00ff */
[----:B------:R-:W-:-:S07]  /*1abe0*/  IMAD.MOV.U32 R13, RZ, RZ, RZ ;  /* 0x000000ffff0d7224 */ /* 0x000fce00078e00ff */
[----:B------:R-:W-:-:S07]  /*1abf0*/  LEPC R20, `(.L_x_1360) ;  /* 0x000000001014794e */ /* 0x000fce0000000000 */
[----:B-12---:R-:W-:Y:S05]  /*1ac00*/  CALL.ABS.NOINC R2 ;  /* 0x0000000002007343 */ /* 0x006fea0003c00000 */
.L_x_1360:
[----:B------:R-:W-:-:S05]  /*1ac10*/  VIADD R0, R27, 0x400 ;  /* 0x000004001b007836 */ /* 0x000fca0000000000 */
[----:B------:R-:W-:-:S13]  /*1ac20*/  LOP3.LUT P0, RZ, R0, 0x3ff, RZ, 0xc0, !PT ;  /* 0x000003ff00ff7812 */ /* 0x000fda000780c0ff */
[----:B------:R-:W-:Y:S05]  /*1ac30*/  @!P0 BRA `(.L_x_1361) ;  /* 0x0000000000808947 */ /* 0x000fea0003800000 */
[----:B------:R-:W-:Y:S01]  /*1ac40*/  MOV R0, 0x0 ;  /* 0x0000000000007802 */ /* 0x000fe20000000f00 */
[----:B------:R-:W-:Y:S01]  /*1ac50*/  ULDC.64 UR6, c[0x4][0xa8] ;  /* 0x01002a0000067ab9 */ /* 0x000fe20000000a00 */
[----:B------:R-:W-:Y:S01]  /*1ac60*/  ULDC.64 UR8, c[0x4][0xb0] ;  /* 0x01002c0000087ab9 */ /* 0x000fe20000000a00 */
[----:B------:R-:W-:Y:S01]  /*1ac70*/  ULDC.64 UR4, c[0x4][0x10] ;  /* 0x0100040000047ab9 */ /* 0x000fe20000000a00 */
[----:B------:R2:W3:Y:S01]  /*1ac80*/  LDC.64 R2, c[0x4][R0] ;  /* 0x0100000000027b82 */ /* 0x0004e20000000a00 */
[----:B------:R-:W-:Y:S02]  /*1ac90*/  IMAD.U32 R4, RZ, RZ, UR6 ;  /* 0x00000006ff047e24 */ /* 0x000fe4000f8e00ff */
[----:B------:R-:W-:Y:S02]  /*1aca0*/  IMAD.U32 R5, RZ, RZ, UR7 ;  /* 0x00000007ff057e24 */ /* 0x000fe4000f8e00ff */
[----:B------:R-:W-:Y:S02]  /*1acb0*/  IMAD.U32 R6, RZ, RZ, UR8 ;  /* 0x00000008ff067e24 */ /* 0x000fe4000f8e00ff */
[----:B------:R-:W-:-:S02]  /*1acc0*/  IMAD.U32 R7, RZ, RZ, UR9 ;  /* 0x00000009ff077e24 */ /* 0x000fc4000f8e00ff */
[----:B------:R-:W-:Y:S02]  /*1acd0*/  IMAD.U32 R10, RZ, RZ, UR4 ;  /* 0x00000004ff0a7e24 */ /* 0x000fe4000f8e00ff */
[----:B------:R-:W-:Y:S02]  /*1ace0*/  IMAD.U32 R11, RZ, RZ, UR5 ;  /* 0x00000005ff0b7e24 */ /* 0x000fe4000f8e00ff */
[----:B0-----:R-:W-:Y:S02]  /*1acf0*/  IMAD.MOV.U32 R8, RZ, RZ, 0x70 ;  /* 0x00000070ff087424 */ /* 0x001fe400078e00ff */
[----:B------:R-:W-:Y:S02]  /*1ad00*/  IMAD.MOV.U32 R12, RZ, RZ, 0x1 ;  /* 0x00000001ff0c7424 */ /* 0x000fe400078e00ff */
[----:B--2---:R-:W-:-:S07]  /*1ad10*/  IMAD.MOV.U32 R13, RZ, RZ, RZ ;  /* 0x000000ffff0d7224 */ /* 0x004fce00078e00ff */
[----:B------:R-:W-:-:S07]  /*1ad20*/  LEPC R20, `(.L_x_1362) ;  /* 0x000000001014794e */ /* 0x000fce0000000000 */
[----:B-1-3--:R-:W-:Y:S05]  /*1ad30*/  CALL.ABS.NOINC R2 ;  /* 0x0000000002007343 */ /* 0x00afea0003c00000 */
.L_x_1362:
[----:B------:R-:W-:Y:S01]  /*1ad40*/  MOV R2, 0x0 ;  /* 0x0000000000027802 */ /* 0x000fe20000000f00 */
[----:B------:R-:W-:Y:S01]  /*1ad50*/  ULDC.64 UR4, c[0x4][0xa8] ;  /* 0x01002a0000047ab9 */ /* 0x000fe20000000a00 */
[----:B------:R-:W-:Y:S01]  /*1ad60*/  ULDC.64 UR6, c[0x4][0xb0] ;  /* 0x01002c0000067ab9 */ /* 0x000fe20000000a00 */
[----:B------:R-:W-:Y:S01]  /*1ad70*/  ULDC.64 UR8, c[0x4][0x18] ;  /* 0x0100060000087ab9 */ /* 0x000fe20000000a00 */
[----:B------:R-:W-:Y:S01]  /*1ad80*/  MOV R4, UR4 ;  /* 0x0000000400047c02 */ /* 0x000fe20008000f00 */
[----:B------:R-:W-:Y:S01]  /*1ad90*/  IMAD.U32 R5, RZ, RZ, UR5 ;  /* 0x00000005ff057e24 */ /* 0x000fe2000f8e00ff */
[----:B------:R-:W0:Y:S01]  /*1ada0*/  LDC.64 R2, c[0x4][R2] ;  /* 0x0100000002027b82 */ /* 0x000e220000000a00 */
[----:B------:R-:W-:Y:S02]  /*1adb0*/  IMAD.U32 R6, RZ, RZ, UR6 ;  /* 0x00000006ff067e24 */ /* 0x000fe4000f8e00ff */
[----:B------:R-:W-:Y:S02]  /*1adc0*/  IMAD.U32 R7, RZ, RZ, UR7 ;  /* 0x00000007ff077e24 */ /* 0x000fe4000f8e00ff */
[----:B------:R-:W-:-:S02]  /*1add0*/  IMAD.U32 R10, RZ, RZ, UR8 ;  /* 0x00000008ff0a7e24 */ /* 0x000fc4000f8e00ff */
[----:B------:R-:W-:Y:S02]  /*1ade0*/  IMAD.U32 R11, RZ, RZ, UR9 ;  /* 0x00000009ff0b7e24 */ /* 0x000fe4000f8e00ff */
[----:B------:R-:W-:Y:S02]  /*1adf0*/  IMAD.MOV.U32 R8, RZ, RZ, 0x70 ;  /* 0x00000070ff087424 */ /* 0x000fe400078e00ff */
[----:B------:R-:W-:Y:S02]  /*1ae00*/  IMAD.MOV.U32 R12, RZ, RZ, 0x1 ;  /* 0x00000001ff0c7424 */ /* 0x000fe400078e00ff */
[----:B------:R-:W-:-:S07]  /*1ae10*/  IMAD.MOV.U32 R13, RZ, RZ, RZ ;  /* 0x000000ffff0d7224 */ /* 0x000fce00078e00ff */
[----:B------:R-:W-:-:S07]  /*1ae20*/  LEPC R20, `(.L_x_1361) ;  /* 0x000000001014794e */ /* 0x000fce0000000000 */
[----:B0-----:R-:W-:Y:S05]  /*1ae30*/  CALL.ABS.NOINC R2 ;  /* 0x0000000002007343 */ /* 0x001fea0003c00000 */
.L_x_1361:
[----:B------:R-:W2:Y:S01]  /*1ae40*/  LDL.LU R20, [R1+0x8] ;  /* 0x0000080001147983 */ /* 0x000ea20000300800 */
[----:B------:R-:W-:Y:S01]  /*1ae50*/  ULDC.64 UR4, c[0x0][0x9f8] ;  /* 0x00027e0000047ab9 */ /* 0x000fe20000000a00 */
[----:B------:R-:W3:Y:S01]  /*1ae60*/  LDC R0, c[0x0][0x428] ;  /* 0x00010a00ff007b82 */ /* 0x000ee20000000800 */
[----:B------:R-:W-:Y:S01]  /*1ae70*/  ISETP.NE.U32.AND P0, PT, RZ, UR4, PT ;  /* 0x00000004ff007c0c */ /* 0x000fe2000bf05070 */
[----:B------:R-:W-:-:S03]  /*1ae80*/  IMAD.MOV.U32 R6, RZ, RZ, R19 ;  /* 0x000000ffff067224 */ /* 0x000fc600078e0013 */
[----:B------:R-:W-:Y:S01]  /*1ae90*/  ISETP.NE.AND.EX P0, PT, RZ, UR5, PT, P0 ;  /* 0x00000005ff007c0c */ /* 0x000fe2000bf05300 */
[----:B------:R-:W-:-:S12]  /*1aea0*/  ULDC.64 UR4, c[0x0][0xa00] ;  /* 0x0002800000047ab9 */ /* 0x000fd80000000a00 */
[----:B------:R-:W4:Y:S02]  /*1aeb0*/  @P0 LDC.64 R2, c[0x0][0x9f8] ;  /* 0x00027e00ff020b82 */ /* 0x000f240000000a00 */
[----:B----4-:R-:W-:-:S05]  /*1aec0*/  @P0 IMAD.WIDE R2, R19, 0x4, R2 ;  /* 0x0000000413020825 */ /* 0x010fca00078e0202 */
[----:B------:R4:W5:Y:S01]  /*1aed0*/  @P0 LDG.E R6, desc[UR38][R2.64] ;  /* 0x0000002602060981 */ /* 0x000962000c1e1900 */
[----:B---3--:R-:W-:Y:S01]  /*1aee0*/  ISETP.NE.AND P0, PT, R0, 0x1, PT ;  /* 0x000000010000780c */ /* 0x008fe20003f05270 */
[----:B------:R-:W-:Y:S01]  /*1aef0*/  IMAD.MOV.U32 R0, RZ, RZ, R18 ;  /* 0x000000ffff007224 */ /* 0x000fe200078e0012 */
[----:B------:R-:W-:-:S04]  /*1af00*/  ISETP.NE.AND P6, PT, R28, RZ, PT ;  /* 0x000000ff1c00720c */ /* 0x000fc80003fc5270 */
[----:B------:R-:W-:-:S07]  /*1af10*/  PLOP3.LUT P1, PT, P6, PT, PT, 0x8, 0x0 ;  /* 0x000000000000781c */ /* 0x000fce000372e170 */
[----:B------:R-:W3:Y:S02]  /*1af20*/  @P0 LDC R5, c[0x0][0x42c] ;  /* 0x00010b00ff050b82 */ /* 0x000ee40000000800 */
[----:B------:R-:W-:-:S05]  /*1af30*/  VOTEU.ALL UP1, P6 ;  /* 0x00000000003f7886 */ /* 0x000fca0003020000 */
[----:B------:R-:W-:Y:S01]  /*1af40*/  @!UP1 UIADD3 UR8, UP0, UR40, 0x270, URZ ;  /* 0x0000027028089890 */ /* 0x000fe2000ff1e03f */
[----:B------:R-:W0:Y:S03]  /*1af50*/  @P0 LDC R4, c[0x0][0x430] ;  /* 0x00010c00ff040b82 */ /* 0x000e260000000800 */
[----:B------:R-:W-:-:S03]  /*1af60*/  @!UP1 UIADD3.X UR9, URZ, UR41, URZ, UP0, !UPT ;  /* 0x000000293f099290 */ /* 0x000fc600087fe43f */
[----:B------:R-:W-:Y:S01]  /*1af70*/  VOTEU.ALL UP0, P6 ;  /* 0x00000000003f7886 */ /* 0x000fe20003000000 */
[----:B---3--:R-:W-:-:S05]  /*1af80*/  @P0 IMAD.HI.U32 R5, R18, R5, RZ ;  /* 0x0000000512050227 */ /* 0x008fca00078e00ff */
[----:B0-----:R-:W-:Y:S02]  /*1af90*/  @P0 SHF.R.U32.HI R0, RZ, R4, R5 ;  /* 0x00000004ff000219 */ /* 0x001fe40000011605 */
[----:B------:R-:W-:-:S04]  /*1afa0*/  ISETP.NE.U32.AND P0, PT, RZ, UR4, PT ;  /* 0x00000004ff007c0c */ /* 0x000fc8000bf05070 */
[----:B------:R-:W-:-:S04]  /*1afb0*/  ISETP.NE.AND.EX P0, PT, RZ, UR5, PT, P0 ;  /* 0x00000005ff007c0c */ /* 0x000fc8000bf05300 */
[----:B------:R-:W-:Y:S01]  /*1afc0*/  SEL R9, R19, RZ, !P0 ;  /* 0x000000ff13097207 */ /* 0x000fe20004000000 */
[----:B--2-4-:R-:W-:-:S08]  /*1afd0*/  IMAD R17, R17, 0xc0, R20 ;  /* 0x000000c011117824 */ /* 0x014fd000078e0214 */
.L_x_1363:
        /* <DEDUP_REMOVED lines=10> */
[----:B------:R-:W2:Y:S01]  /*1b080*/  LDL R4, [R1] ;  /* 0x0000000001047983 */ /* 0x000ea20000100800 */
[----:B------:R-:W0:Y:S01]  /*1b090*/  LDC.64 R2, c[0x0][0x3f8] ;  /* 0x0000fe00ff027b82 */ /* 0x000e220000000a00 */
[----:B------:R-:W-:Y:S02]  /*1b0a0*/  ULDC.64 UR4, c[0x0][0xa08] ;  /* 0x0002820000047ab9 */ /* 0x000fe40000000a00 */
[----:B0-----:R-:W-:Y:S01]  /*1b0b0*/  LOP3.LUT P0, RZ, R2, UR4, RZ, 0xfc, !PT ;  /* 0x0000000402ff7c12 */ /* 0x001fe2000f80fcff */
[----:B------:R-:W-:-:S03]  /*1b0c0*/  UMOV UR4, 0xffffffff ;  /* 0xffffffff00047882 */ /* 0x000fc60000000000 */
[----:B------:R-:W-:-:S04]  /*1b0d0*/  LOP3.LUT P0, RZ, R3, UR5, RZ, 0xfc, P0 ;  /* 0x0000000503ff7c12 */ /* 0x000fc8000800fcff */
[----:B-----5:R-:W-:Y:S01]  /*1b0e0*/  SEL R8, R6, RZ, !P0 ;  /* 0x000000ff06087207 */ /* 0x020fe20004000000 */
[----:B--2---:R-:W-:Y:S01]  /*1b0f0*/  VIADD R7, R4, 0xffffffff ;  /* 0xffffffff04077836 */ /* 0x004fe20000000000 */
[----:B------:R-:W-:Y:S07]  /*1b100*/  BRA.DIV UR4, `(.L_x_1364) ;  /* 0x0000003e04287947 */ /* 0x000fee000b800000 */
.L_x_1499:
[----:B------:R-:W-:Y:S01]  /*1b110*/  UMOV UR4, 0xffffffff ;  /* 0xffffffff00047882 */ /* 0x000fe20000000000 */
[----:B------:R-:W-:Y:S02]  /*1b120*/  SHF.R.S32.HI R12, RZ, 0x1f, R6 ;  /* 0x0000001fff0c7819 */ /* 0x000fe40000011406 */
[----:B------:R-:W-:Y:S05]  /*1b130*/  BRA.DIV UR4, `(.L_x_1365) ;  /* 0x0000003e04507947 */ /* 0x000fea000b800000 */
[----:B------:R-:W-:-:S13]  /*1b140*/  ELECT P6, URZ, PT ;  /* 0x00000000003f782f */ /* 0x000fda00038c0000 */
.L_x_1502:
[----:B------:R-:W-:Y:S05]  /*1b150*/  @!P6 BRA `(.L_x_1366) ;  /* 0x0000000000c8e947 */ /* 0x000fea0003800000 */
[----:B------:R-:W-:-:S04]  /*1b160*/  ISETP.NE.U32.AND P0, PT, R2, RZ, PT ;  /* 0x000000ff0200720c */ /* 0x000fc80003f05070 */
        /* <DEDUP_REMOVED lines=10> */
[----:B------:R-:W-:-:S05]  /*1b210*/  @P0 SHF.R.U32.HI R4, RZ, R5, R8 ;  /* 0x00000005ff040219 */ /* 0x000fca0000011608 */
[----:B------:R-:W-:-:S04]  /*1b220*/  IMAD.MOV R5, RZ, RZ, -R4 ;  /* 0x000000ffff057224 */ /* 0x000fc800078e0a04 */
[----:B------:R-:W-:Y:S01]  /*1b230*/  IMAD R7, R10, R5, R7 ;  /* 0x000000050a077224 */ /* 0x000fe200078e0207 */
[----:B------:R-:W-:-:S03]  /*1b240*/  SHF.R.S32.HI R5, RZ, 0x1f, R4 ;  /* 0x0000001fff057819 */ /* 0x000fc60000011404 */
[----:B------:R-:W-:-:S04]  /*1b250*/  IMAD.WIDE.U32 R4, R6, UR4, R4 ;  /* 0x0000000406047c25 */ /* 0x000fc8000f8e0004 */
[----:B------:R-:W-:Y:S01]  /*1b260*/  IMAD.IADD R5, R5, 0x1, R11 ;  /* 0x0000000105057824 */ /* 0x000fe200078e020b */
[----:B------:R-:W-:-:S04]  /*1b270*/  LEA R10, P0, R4, R2, 0x2 ;  /* 0x00000002040a7211 */ /* 0x000fc800078010ff */
[----:B------:R-:W-:-:S05]  /*1b280*/  LEA.HI.X R11, R4, R3, R5, 0x2, P0 ;  /* 0x00000003040b7211 */ /* 0x000fca00000f1405 */
[----:B------:R0:W5:Y:S04]  /*1b290*/  LDG.E R8, desc[UR38][R10.64] ;  /* 0x000000260a087981 */ /* 0x000168000c1e1900 */
.L_x_1367:
[----:B------:R-:W-:Y:S01]  /*1b2a0*/  IMAD R5, R22, 0x8, R27 ;  /* 0x0000000816057824 */ /* 0x000fe200078e021b */
[----:B------:R-:W-:-:S04]  /*1b2b0*/  SHF.L.U32 R4, R24, 0x1f, RZ ;  /* 0x0000001f18047819 */ /* 0x000fc800000006ff */
[----:B------:R-:W2:Y:S02]  /*1b2c0*/  SYNCS.PHASECHK.TRANS64.TRYWAIT P0, [R5+URZ+0x16840], R4 ;  /* 0x01684004050075a7 */ /* 0x000ea4000800017f */
[----:B--2---:R-:W-:Y:S05]  /*1b2d0*/  @!P0 BRA `(.L_x_1368) ;  /* 0x0000003c00088947 */ /* 0x004fea0003800000 */
.L_x_1503:
        /* <DEDUP_REMOVED lines=9> */
.L_x_1369:
[----:B0-2---:R-:W-:Y:S01]  /*1b370*/  LEA R4, R22, R27, 0xe ;  /* 0x0000001b16047211 */ /* 0x005fe200078e70ff */
        /* <DEDUP_REMOVED lines=8> */
[----:B------:R-:W-:-:S02]  /*1b400*/  R2UR UR12, R0 ;  /* 0x00000000000c72ca */ /* 0x000fc400000e0000 */
[----:B-----5:R-:W-:-:S03]  /*1b410*/  R2UR UR13, R8 ;  /* 0x00000000080d72ca */ /* 0x020fc600000e0000 */
[----:B------:R-:W-:-:S04]  /*1b420*/  UIADD3 UR9, UR9, 0x16830, URZ ;  /* 0x0001683009097890 */ /* 0x000fc8000fffe03f */
[----:B------:R-:W-:Y:S02]  /*1b430*/  ULEA UR11, UR11, UR4, 0x7 ;  /* 0x000000040b0b7291 */ /* 0x000fe4000f8e383f */
[----:B------:R-:W-:Y:S01]  /*1b440*/  UIADD3 UR8, UR8, 0xe400, URZ ;  /* 0x0000e40008087890 */ /* 0x000fe2000fffe03f */
[----:B------:R-:W-:-:S08]  /*1b450*/  UMOV UR4, 0x0 ;  /* 0x0000000000047882 */ /* 0x000fd00000000000 */
[----:B------:R0:W-:Y:S02]  /*1b460*/  UTMALDG.4D [UR8], [UR6], desc[UR4] ;  /* 0x00000408060075b4 */ /* 0x0001e40008019000 */
[----:B0-----:R-:W-:Y:S01]  /*1b470*/  NOP ;  /* 0x0000000000007918 */ /* 0x001fe20000000000 */
.L_x_1366:
[----:B------:R-:W2:Y:S01]  /*1b480*/  LDL.LU R5, [R1+0x4] ;  /* 0x0000040001057983 */ /* 0x000ea20000300800 */
[----:B------:R-:W-:Y:S05]  /*1b490*/  WARPSYNC.ALL ;  /* 0x0000000000007948 */ /* 0x000fea0003800000 */
[----:B------:R-:W-:Y:S02]  /*1b4a0*/  ELECT P0, URZ, PT ;  /* 0x00000000003f782f */ /* 0x000fe40003800000 */
[----:B------:R-:W-:Y:S01]  /*1b4b0*/  R2UR UR9, R27 ;  /* 0x000000001b0972ca */ /* 0x000fe200000e0000 */
[----:B------:R-:W-:-:S10]  /*1b4c0*/  UIADD3 UR4, UP0, UR40, 0x270, URZ ;  /* 0x0000027028047890 */ /* 0x000fd4000ff1e03f */
        /* <DEDUP_REMOVED lines=9> */
[----:B------:R-:W-:Y:S01]  /*1b560*/  BAR.SYNC.DEFER_BLOCKING 0x8, 0x1a0 ;  /* 0x0206800000007b1d */ /* 0x000fe20000010000 */
[----:B------:R-:W-:-:S02]  /*1b570*/  UIADD3 UR8, UR9, 0x8400, URZ ;  /* 0x0000840009087890 */ /* 0x000fc4000fffe03f */
[----:B------:R-:W-:-:S03]  /*1b580*/  UIADD3 UR9, UR9, 0x16800, URZ ;  /* 0x0001680009097890 */ /* 0x000fc6000fffe03f */
[----:B------:R0:W-:Y:S06]  /*1b590*/  @P0 SYNCS.ARRIVE.TRANS64 RZ, [R27+URZ+0x16800], R4 ;  /* 0x016800041bff09a7 */ /* 0x0001ec000800003f */
[----:B------:R3:W-:Y:S01]  /*1b5a0*/  UTMALDG.4D [UR8], [UR4], desc[UR6] ;  /* 0x00000608040075b4 */ /* 0x0007e20008019000 */
[----:B--2---:R-:W-:-:S05]  /*1b5b0*/  VIADD R5, R5, 0x1 ;  /* 0x0000000105057836 */ /* 0x004fca0000000000 */
[----:B0-----:R-:W-:Y:S01]  /*1b5c0*/  LEA.HI R4, R5, R5, RZ, 0x1 ;  /* 0x0000000505047211 */ /* 0x001fe200078f08ff */
[----:B------:R3:W-:Y:S03]  /*1b5d0*/  STL [R1+0x4], R5 ;  /* 0x0000040501007387 */ /* 0x0007e60000100800 */
[----:B------:R-:W-:-:S05]  /*1b5e0*/  LOP3.LUT R4, R4, 0xfffffffe, RZ, 0xc0, !PT ;  /* 0xfffffffe04047812 */ /* 0x000fca00078ec0ff */
[----:B------:R-:W-:-:S05]  /*1b5f0*/  IMAD.IADD R4, R5, 0x1, -R4 ;  /* 0x0000000105047824 */ /* 0x000fca00078e0a04 */
[----:B------:R-:W-:-:S04]  /*1b600*/  SHF.L.U32 R4, R4, 0x1f, RZ ;  /* 0x0000001f04047819 */ /* 0x000fc800000006ff */
[----:B------:R-:W0:Y:S02]  /*1b610*/  SYNCS.PHASECHK.TRANS64.TRYWAIT P0, [R27+URZ+0x16820], R4 ;  /* 0x016820041b0075a7 */ /* 0x000e24000800017f */
[----:B0--3--:R-:W-:Y:S05]  /*1b620*/  @!P0 BRA `(.L_x_1371) ;  /* 0x0000003800488947 */ /* 0x009fea0003800000 */
.L_x_1504:
[----:B------:R-:W-:Y:S05]  /*1b630*/  BSYNC B0 ;  /* 0x0000000000007941 */ /* 0x000fea0003800000 */
.L_x_1370:
[----:B------:R-:W2:Y:S01]  /*1b640*/  LDL R5, [R1] ;  /* 0x0000000001057983 */ /* 0x000ea20000100800 */
[----:B------:R-:W-:Y:S01]  /*1b650*/  BSSY B0, `(.L_x_1372) ;  /* 0x000012c000007945 */ /* 0x000fe20003800000 */
[----:B--2---:R-:W-:-:S05]  /*1b660*/  VIADD R9, R5, 0xfffffffe ;  /* 0xfffffffe05097836 */ /* 0x004fca0000000000 */
[----:B------:R-:W-:-:S13]  /*1b670*/  ISETP.GE.AND P0, PT, R9, R29, PT ;  /* 0x0000001d0900720c */ /* 0x000fda0003f06270 */
[----:B------:R-:W-:Y:S05]  /*1b680*/  @!P0 BRA `(.L_x_1373) ;  /* 0x0000001000a08947 */ /* 0x000fea0003800000 */
[----:B0-----:R-:W-:Y:S01]  /*1b690*/  IMAD.MOV R4, RZ, RZ, -R5 ;  /* 0x000000ffff047224 */ /* 0x001fe200078e0a05 */
[----:B------:R-:W-:Y:S01]  /*1b6a0*/  LOP3.LUT R13, RZ, R29, RZ, 0x33, !PT ;  /* 0x0000001dff0d7212 */ /* 0x000fe200078e33ff */
[----:B------:R-:W-:Y:S03]  /*1b6b0*/  BSSY B1, `(.L_x_1374) ;  /* 0x0000065000017945 */ /* 0x000fe60003800000 */
[----:B------:R-:W-:-:S05]  /*1b6c0*/  VIADDMNMX R13, R4, 0x1, R13, !PT ;  /* 0x00000001040d7846 */ /* 0x000fca000780010d */
[----:B------:R-:W-:-:S05]  /*1b6d0*/  IMAD.IADD R4, R5, 0x1, R13 ;  /* 0x0000000105047824 */ /* 0x000fca00078e020d */
[----:B------:R-:W-:-:S04]  /*1b6e0*/  LOP3.LUT R4, R4, 0x1, RZ, 0xc0, !PT ;  /* 0x0000000104047812 */ /* 0x000fc800078ec0ff */
[----:B------:R-:W-:-:S13]  /*1b6f0*/  ISETP.NE.U32.AND P0, PT, R4, 0x1, PT ;  /* 0x000000010400780c */ /* 0x000fda0003f05070 */
[----:B------:R-:W-:Y:S05]  /*1b700*/  @P0 BRA `(.L_x_1375) ;  /* 0x00000004007c0947 */ /* 0x000fea0003800000 */
[----:B------:R-:W-:Y:S01]  /*1b710*/  VIADD R10, R22, 0x1 ;  /* 0x00000001160a7836 */ /* 0x000fe20000000000 */
        /* <DEDUP_REMOVED lines=28> */
.L_x_1378:
[----:B0-----:R-:W-:Y:S01]  /*1b8e0*/  IMAD R3, R10, 0x8, R27 ;  /* 0x000000080a037824 */ /* 0x001fe200078e021b */
[----:B------:R-:W-:-:S04]  /*1b8f0*/  SHF.L.U32 R2, R14, 0x1f, RZ ;  /* 0x0000001f0e027819 */ /* 0x000fc800000006ff */
[----:B------:R-:W0:Y:S02]  /*1b900*/  SYNCS.PHASECHK.TRANS64.TRYWAIT P0, [R3+URZ+0x16840], R2 ;  /* 0x01684002030075a7 */ /* 0x000e24000800017f */
[----:B0-----:R-:W-:Y:S05]  /*1b910*/  @!P0 BRA `(.L_x_1379) ;  /* 0x0000003400a08947 */ /* 0x001fea0003800000 */
.L_x_1505:
        /* <DEDUP_REMOVED lines=9> */
.L_x_1380:
        /* <DEDUP_REMOVED lines=15> */
[----:B------:R-:W-:Y:S02]  /*1baa0*/  ULEA UR11, UR11, UR4, 0x7 ;  /* 0x000000040b0b7291 */ /* 0x000fe4000f8e383f */
[----:B------:R-:W-:Y:S01]  /*1bab0*/  UIADD3 UR8, UR8, 0xe400, URZ ;  /* 0x0000e40008087890 */ /* 0x000fe2000fffe03f */
[----:B------:R-:W-:-:S08]  /*1bac0*/  UMOV UR4, 0x0 ;  /* 0x0000000000047882 */ /* 0x000fd00000000000 */
[----:B------:R0:W-:Y:S01]  /*1bad0*/  UTMALDG.4D [UR8], [UR6], desc[UR4] ;  /* 0x00000408060075b4 */ /* 0x0001e20008019000 */
[----:B------:R-:W2:Y:S02]  /*1bae0*/  SYNCS.PHASECHK.TRANS64.TRYWAIT P0, [R2+URZ+0x60], R5 ;  /* 0x00006005020075a7 */ /* 0x000ea4000800017f */
[----:B0-2---:R-:W-:Y:S05]  /*1baf0*/  @!P0 BRA `(.L_x_1381) ;  /* 0x00000034003c8947 */ /* 0x005fea0003800000 */
.L_x_1506:
[----:B------:R-:W-:Y:S05]  /*1bb00*/  @P1 BRA `(.L_x_1382) ;  /* 0x0000000000181947 */ /* 0x000fea0003800000 */
[----:B------:R-:W-:Y:S01]  /*1bb10*/  ISETP.NE.AND P0, PT, R28, RZ, PT ;  /* 0x000000ff1c00720c */ /* 0x000fe20003f05270 */
[----:B0-----:R-:W-:Y:S02]  /*1bb20*/  IMAD R2, R22, 0x8, R27 ;  /* 0x0000000816027824 */ /* 0x001fe400078e021b */
[----:B------:R-:W-:-:S04]  /*1bb30*/  IMAD.MOV.U32 R3, RZ, RZ, 0x4000 ;  /* 0x00004000ff037424 */ /* 0x000fc800078e00ff */
[----:B------:R2:W-:Y:S06]  /*1bb40*/  SYNCS.ARRIVE.TRANS64 RZ, [R2+URZ+0x16850], R3 ;  /* 0x0168500302ff79a7 */ /* 0x0005ec000800003f */
[----:B------:R-:W-:Y:S05]  /*1bb50*/  @!P0 BRA `(.L_x_1382) ;  /* 0x0000000000048947 */ /* 0x000fea0003800000 */
[----:B------:R-:W-:Y:S01]  /*1bb60*/  BPT.TRAP 0x1 ;  /* 0x000000040000795c */ /* 0x000fe20000300000 */
.L_x_1382:
        /* <DEDUP_REMOVED lines=20> */
.L_x_1377:
[----:B------:R-:W-:Y:S05]  /*1bcb0*/  BSYNC B2 ;  /* 0x0000000000027941 */ /* 0x000fea0003800000 */
.L_x_1376:
[----:B------:R-:W2:Y:S01]  /*1bcc0*/  LDL R2, [R1] ;  /* 0x0000000001027983 */ /* 0x000ea20000100800 */
[----:B------:R-:W-:Y:S02]  /*1bcd0*/  IMAD.MOV.U32 R22, RZ, RZ, R10 ;  /* 0x000000ffff167224 */ /* 0x000fe400078e000a */
[----:B------:R-:W-:Y:S02]  /*1bce0*/  IMAD.MOV.U32 R24, RZ, RZ, R14 ;  /* 0x000000ffff187224 */ /* 0x000fe400078e000e */
[----:B--2---:R-:W-:-:S07]  /*1bcf0*/  VIADD R9, R2, 0xfffffffd ;  /* 0xfffffffd02097836 */ /* 0x004fce0000000000 */
.L_x_1375:
[----:B------:R-:W-:Y:S05]  /*1bd00*/  BSYNC B1 ;  /* 0x0000000000017941 */ /* 0x000fea0003800000 */
.L_x_1374:
[----:B------:R-:W2:Y:S01]  /*1bd10*/  LDL.LU R2, [R1] ;  /* 0x0000000001027983 */ /* 0x000ea20000300800 */
[----:B------:R-:W-:Y:S01]  /*1bd20*/  VIADD R13, R13, 0xfffffffe ;  /* 0xfffffffe0d0d7836 */ /* 0x000fe20000000000 */
[----:B--2---:R-:W-:-:S04]  /*1bd30*/  LOP3.LUT R2, RZ, R2, RZ, 0x33, !PT ;  /* 0x00000002ff027212 */ /* 0x004fc800078e33ff */
[----:B------:R-:W-:-:S13]  /*1bd40*/  ISETP.NE.AND P0, PT, R13, R2, PT ;  /* 0x000000020d00720c */ /* 0x000fda0003f05270 */
[----:B------:R-:W-:Y:S05]  /*1bd50*/  @!P0 BRA `(.L_x_1373) ;  /* 0x0000000800ec8947 */ /* 0x000fea0003800000 */
[----:B------:R-:W-:-:S07]  /*1bd60*/  IMAD.MOV.U32 R4, RZ, RZ, R8 ;  /* 0x000000ffff047224 */ /* 0x000fce00078e0008 */
.L_x_1397:
[----:B------:R-:W-:Y:S01]  /*1bd70*/  VIADD R10, R22, 0x1 ;  /* 0x00000001160a7836 */ /* 0x000fe20000000000 */
[----:B------:R-:W-:Y:S05]  /*1bd80*/  YIELD ;  /* 0x0000000000007946 */ /* 0x000fea0003800000 */
[----:B------:R-:W-:Y:S01]  /*1bd90*/  ISETP.NE.AND P0, PT, R10, 0x2, PT ;  /* 0x000000020a00780c */ /* 0x000fe20003f05270 */
[----:B------:R-:W-:Y:S03]  /*1bda0*/  BSSY B1, `(.L_x_1383) ;  /* 0x0000057000017945 */ /* 0x000fe60003800000 */
[----:B0-----:R-:W-:-:S02]  /*1bdb0*/  SEL R11, RZ, 0x1, P0 ;  /* 0x00000001ff0b7807 */ /* 0x001fc40000000000 */
[----:B------:R-:W-:Y:S02]  /*1bdc0*/  SEL R10, R10, RZ, P0 ;  /* 0x000000ff0a0a7207 */ /* 0x000fe40000000000 */
[----:B------:R-:W-:Y:S01]  /*1bdd0*/  LOP3.LUT R11, R24, R11, RZ, 0x3c, !PT ;  /* 0x0000000b180b7212 */ /* 0x000fe200078e3cff */
[----:B--2---:R-:W-:Y:S06]  /*1bde0*/  @!P6 BRA `(.L_x_1384) ;  /* 0x000000040048e947 */ /* 0x004fec0003800000 */
        /* <DEDUP_REMOVED lines=23> */
.L_x_1385:
[----:B------:R-:W-:Y:S01]  /*1bf60*/  IMAD R3, R10, 0x8, R27 ;  /* 0x000000080a037824 */ /* 0x000fe200078e021b */
[----:B------:R-:W-:-:S04]  /*1bf70*/  SHF.L.U32 R2, R11, 0x1f, RZ ;  /* 0x0000001f0b027819 */ /* 0x000fc800000006ff */
[----:B------:R-:W2:Y:S02]  /*1bf80*/  SYNCS.PHASECHK.TRANS64.TRYWAIT P0, [R3+URZ+0x16840], R2 ;  /* 0x01684002030075a7 */ /* 0x000ea4000800017f */
[----:B--2---:R-:W-:Y:S05]  /*1bf90*/  @!P0 BRA `(.L_x_1386) ;  /* 0x0000003000288947 */ /* 0x004fea0003800000 */
.L_x_1507:
        /* <DEDUP_REMOVED lines=9> */
.L_x_1387:
        /* <DEDUP_REMOVED lines=19> */
[----:B------:R-:W2:Y:S02]  /*1c160*/  SYNCS.PHASECHK.TRANS64.TRYWAIT P1, [R3+URZ+0x60], R24 ;  /* 0x00006018030075a7 */ /* 0x000ea4000802017f */
[----:B0-2---:R-:W-:Y:S05]  /*1c170*/  @!P1 BRA `(.L_x_1388) ;  /* 0x0000002c00c49947 */ /* 0x005fea0003800000 */
.L_x_1508:
[----:B------:R-:W-:Y:S05]  /*1c180*/  @P0 BRA `(.L_x_1389) ;  /* 0x0000000000140947 */ /* 0x000fea0003800000 */
[----:B------:R-:W-:Y:S01]  /*1c190*/  ISETP.NE.AND P1, PT, R28, RZ, PT ;  /* 0x000000ff1c00720c */ /* 0x000fe20003f25270 */
[----:B------:R-:W-:-:S04]  /*1c1a0*/  IMAD.MOV.U32 R2, RZ, RZ, 0x4000 ;  /* 0x00004000ff027424 */ /* 0x000fc800078e00ff */
[----:B------:R2:W-:Y:S08]  /*1c1b0*/  SYNCS.ARRIVE.TRANS64 RZ, [R3+URZ+0x50], R2 ;  /* 0x0000500203ff79a7 */ /* 0x0005f0000800003f */
[----:B------:R-:W-:Y:S05]  /*1c1c0*/  @!P1 BRA `(.L_x_1389) ;  /* 0x0000000000049947 */ /* 0x000fea0003800000 */
[----:B------:R-:W-:Y:S01]  /*1c1d0*/  BPT.TRAP 0x1 ;  /* 0x000000040000795c */ /* 0x000fe20000300000 */
.L_x_1389:
        /* <DEDUP_REMOVED lines=18> */
[----:B---3--:R-:W-:Y:S01]  /*1c300*/  NOP ;  /* 0x0000000000007918 */ /* 0x008fe20000000000 */
.L_x_1384:
[----:B------:R-:W-:Y:S05]  /*1c310*/  BSYNC B1 ;  /* 0x0000000000017941 */ /* 0x000fea0003800000 */
.L_x_1383:
[----:B------:R-:W-:Y:S01]  /*1c320*/  VIADD R22, R10, 0x1 ;  /* 0x000000010a167836 */ /* 0x000fe20000000000 */
[----:B------:R-:W-:Y:S01]  /*1c330*/  BSSY B1, `(.L_x_1390) ;  /* 0x000005a000017945 */ /* 0x000fe20003800000 */
[----:B------:R-:W-:-:S03]  /*1c340*/  VIADD R13, R9, 0xffffffff ;  /* 0xffffffff090d7836 */ /* 0x000fc60000000000 */
[----:B------:R-:W-:-:S04]  /*1c350*/  ISETP.NE.AND P0, PT, R22, 0x2, PT ;  /* 0x000000021600780c */ /* 0x000fc80003f05270 */
[----:B0-----:R-:W-:Y:S02]  /*1c360*/  SEL R24, RZ, 0x1, P0 ;  /* 0x00000001ff187807 */ /* 0x001fe40000000000 */
        /* <DEDUP_REMOVED lines=21> */
[----:B------:R-:W-:-:S04]  /*1c4c0*/  LEA R4, P0, R2, UR4, 0x2 ;  /* 0x0000000402047c11 */ /* 0x000fc8000f8010ff */
[----:B------:R-:W-:Y:S01]  /*1c4d0*/  LEA.HI.X R5, R2, UR5, R3, 0x2, P0 ;  /* 0x0000000502057c11 */ /* 0x000fe200080f1403 */
[----:B------:R-:W-:-:S04]  /*1c4e0*/  IMAD.MOV R2, RZ, RZ, -R15 ;  /* 0x000000ffff027224 */ /* 0x000fc800078e0a0f */
[----:B------:R0:W5:Y:S01]  /*1c4f0*/  LDG.E R4, desc[UR38][R4.64] ;  /* 0x0000002604047981 */ /* 0x000162000c1e1900 */
[----:B------:R-:W-:-:S07]  /*1c500*/  IMAD R14, R14, R2, R13 ;  /* 0x000000020e0e7224 */ /* 0x000fce00078e020d */
.L_x_1392:
[----:B--2---:R-:W-:Y:S02]  /*1c510*/  LEA R2, R22, R27, 0x3 ;  /* 0x0000001b16027211 */ /* 0x004fe400078e18ff */
[----:B------:R-:W-:-:S04]  /*1c520*/  SHF.L.U32 R3, R24, 0x1f, RZ ;  /* 0x0000001f18037819 */ /* 0x000fc800000006ff */
[----:B------:R-:W2:Y:S02]  /*1c530*/  SYNCS.PHASECHK.TRANS64.TRYWAIT P0, [R2+URZ+0x16840], R3 ;  /* 0x01684003020075a7 */ /* 0x000ea4000800017f */
[----:B--2---:R-:W-:Y:S05]  /*1c540*/  @!P0 BRA `(.L_x_1393) ;  /* 0x0000002800e48947 */ /* 0x004fea0003800000 */
.L_x_1509:
        /* <DEDUP_REMOVED lines=9> */
.L_x_1394:
[----:B0-2---:R-:W-:Y:S01]  /*1c5e0*/  VIADD R3, R27, 0x16800 ;  /* 0x000168001b037836 */ /* 0x005fe20000000000 */
[----:B------:R-:W-:Y:S01]  /*1c5f0*/  R2UR UR11, R14 ;  /* 0x000000000e0b72ca */ /* 0x000fe200000e0000 */
[----:B------:R-:W-:Y:S01]  /*1c600*/  UIADD3 UR6, UP0, UR40, 0x370, URZ ;  /* 0x0000037028067890 */ /* 0x000fe2000ff1e03f */
[----:B------:R-:W-:Y:S01]  /*1c610*/  R2UR UR4, R23 ;  /* 0x00000000170472ca */ /* 0x000fe200000e0000 */
[----:B------:R-:W-:Y:S01]  /*1c620*/  IMAD R2, R22, 0x8, R3 ;  /* 0x0000000816027824 */ /* 0x000fe200078e0203 */
[----:B------:R-:W-:Y:S01]  /*1c630*/  R2UR UR12, R0 ;  /* 0x00000000000c72ca */ /* 0x000fe200000e0000 */
[----:B------:R-:W-:Y:S01]  /*1c640*/  UIADD3.X UR7, URZ, UR41, URZ, UP0, !UPT ;  /* 0x000000293f077290 */ /* 0x000fe200087fe43f */
[----:B-----5:R-:W-:Y:S01]  /*1c650*/  R2UR UR13, R4 ;  /* 0x00000000040d72ca */ /* 0x020fe200000e0000 */
[----:B------:R-:W-:Y:S01]  /*1c660*/  UMOV UR5, 0x14f00000 ;  /* 0x14f0000000057882 */ /* 0x000fe20000000000 */
[----:B------:R-:W-:Y:S01]  /*1c670*/  R2UR UR9, R2 ;  /* 0x00000000020972ca */ /* 0x000fe200000e0000 */
[----:B------:R-:W-:Y:S01]  /*1c680*/  IMAD R2, R22, 0x4000, R27 ;  /* 0x0000400016027824 */ /* 0x000fe200078e021b */
[----:B------:R-:W-:Y:S01]  /*1c690*/  SHF.L.U32 R11, R11, 0x1f, RZ ;  /* 0x0000001f0b0b7819 */ /* 0x000fe200000006ff */
[----:B------:R-:W-:-:S03]  /*1c6a0*/  UMOV UR10, URZ ;  /* 0x0000003f000a7c82 */ /* 0x000fc60008000000 */
[----:B------:R-:W-:Y:S01]  /*1c6b0*/  R2UR UR8, R2 ;  /* 0x00000000020872ca */ /* 0x000fe200000e0000 */
[----:B------:R-:W-:Y:S01]  /*1c6c0*/  ULEA UR11, UR11, UR4, 0x7 ;  /* 0x000000040b0b7291 */ /* 0x000fe2000f8e383f */
[----:B------:R-:W-:Y:S02]  /*1c6d0*/  IMAD R2, R10, 0x8, R3 ;  /* 0x000000080a027824 */ /* 0x000fe400078e0203 */
[----:B------:R-:W-:-:S03]  /*1c6e0*/  UMOV UR4, 0x0 ;  /* 0x0000000000047882 */ /* 0x000fc60000000000 */
[----:B------:R-:W-:-:S06]  /*1c6f0*/  UIADD3 UR9, UR9, 0x30, URZ ;  /* 0x0000003009097890 */ /* 0x000fcc000fffe03f */
[----:B------:R-:W-:-:S09]  /*1c700*/  UIADD3 UR8, UR8, 0xe400, URZ ;  /* 0x0000e40008087890 */ /* 0x000fd2000fffe03f */
[----:B------:R0:W-:Y:S01]  /*1c710*/  UTMALDG.4D [UR8], [UR6], desc[UR4] ;  /* 0x00000408060075b4 */ /* 0x0001e20008019000 */
[----:B------:R-:W2:Y:S02]  /*1c720*/  SYNCS.PHASECHK.TRANS64.TRYWAIT P1, [R2+URZ+0x60], R11 ;  /* 0x0000600b020075a7 */ /* 0x000ea4000802017f */
[----:B0-2---:R-:W-:Y:S05]  /*1c730*/  @!P1 BRA `(.L_x_1395) ;  /* 0x00000028007c9947 */ /* 0x005fea0003800000 */
.L_x_1510:
[----:B------:R-:W-:Y:S05]  /*1c740*/  @P0 BRA `(.L_x_1396) ;  /* 0x0000000000140947 */ /* 0x000fea0003800000 */
[----:B------:R-:W-:Y:S01]  /*1c750*/  ISETP.NE.AND P1, PT, R28, RZ, PT ;  /* 0x000000ff1c00720c */ /* 0x000fe20003f25270 */
[----:B------:R-:W-:-:S04]  /*1c760*/  IMAD.MOV.U32 R3, RZ, RZ, 0x4000 ;  /* 0x00004000ff037424 */ /* 0x000fc800078e00ff */
[----:B------:R2:W-:Y:S08]  /*1c770*/  SYNCS.ARRIVE.TRANS64 RZ, [R2+URZ+0x50], R3 ;  /* 0x0000500302ff79a7 */ /* 0x0005f0000800003f */
[----:B------:R-:W-:Y:S05]  /*1c780*/  @!P1 BRA `(.L_x_1396) ;  /* 0x0000000000049947 */ /* 0x000fea0003800000 */
[----:B------:R-:W-:Y:S01]  /*1c790*/  BPT.TRAP 0x1 ;  /* 0x000000040000795c */ /* 0x000fe20000300000 */
.L_x_1396:
        /* <DEDUP_REMOVED lines=19> */
.L_x_1391:
[----:B------:R-:W-:Y:S05]  /*1c8d0*/  BSYNC B1 ;  /* 0x0000000000017941 */ /* 0x000fea0003800000 */
.L_x_1390:
[----:B------:R-:W-:Y:S01]  /*1c8e0*/  ISETP.GT.AND P0, PT, R13, R29, PT ;  /* 0x0000001d0d00720c */ /* 0x000fe20003f04270 */
[----:B------:R-:W-:-:S12]  /*1c8f0*/  VIADD R9, R9, 0xfffffffe ;  /* 0xfffffffe09097836 */ /* 0x000fd80000000000 */
[----:B------:R-:W-:Y:S05]  /*1c900*/  @P0 BRA `(.L_x_1397) ;  /* 0xfffffff400180947 */ /* 0x000fea000383ffff */
.L_x_1373:
[----:B------:R-:W-:Y:S05]  /*1c910*/  BSYNC B0 ;  /* 0x0000000000007941 */ /* 0x000fea0003800000 */
.L_x_1372:
[----:B------:R-:W-:Y:S01]  /*1c920*/  ISETP.NE.AND P0, PT, R28, RZ, PT ;  /* 0x000000ff1c00720c */ /* 0x000fe20003f05270 */
[----:B------:R-:W-:-:S12]  /*1c930*/  BSSY B0, `(.L_x_1398) ;  /* 0x000000e000007945 */ /* 0x000fd80003800000 */
[----:B------:R-:W-:Y:S05]  /*1c940*/  @P0 BRA `(.L_x_1399) ;  /* 0x0000000000300947 */ /* 0x000fea0003800000 */
[----:B------:R-:W3:Y:S01]  /*1c950*/  S2R R9, SR_LANEID ;  /* 0x0000000000097919 */ /* 0x000ee20000000000 */
[----:B------:R-:W-:Y:S01]  /*1c960*/  VOTEU.ANY UR4, UPT, PT ;  /* 0x0000000000047886 */ /* 0x000fe200038e0100 */
[----:B0-2---:R-:W0:Y:S01]  /*1c970*/  LDC.64 R2, c[0x0][0xc38] ;  /* 0x00030e00ff027b82 */ /* 0x005e220000000a00 */
[----:B------:R-:W3:Y:S08]  /*1c980*/  FLO.U32 R4, UR4 ;  /* 0x0000000400047d00 */ /* 0x000ef000080e0000 */
[----:B------:R-:W0:Y:S01]  /*1c990*/  POPC R5, UR4 ;  /* 0x0000000400057d09 */ /* 0x000e220008000000 */
[----:B---3--:R-:W-:-:S13]  /*1c9a0*/  ISETP.EQ.U32.AND P0, PT, R4, R9, PT ;  /* 0x000000090400720c */ /* 0x008fda0003f02070 */
[----:B0-----:R-:W2:Y:S01]  /*1c9b0*/  @P0 ATOMG.E.ADD.STRONG.GPU PT, R3, desc[UR38][R2.64], R5 ;  /* 0x00000005020309a8 */ /* 0x001ea200081ee1e6 */
[----:B------:R-:W0:Y:S02]  /*1c9c0*/  S2R R6, SR_LTMASK ;  /* 0x0000000000067919 */ /* 0x000e240000003900 */
[----:B0-----:R-:W-:-:S04]  /*1c9d0*/  LOP3.LUT R6, R6, UR4, RZ, 0xc0, !PT ;  /* 0x0000000406067c12 */ /* 0x001fc8000f8ec0ff */
[----:B------:R-:W0:Y:S01]  /*1c9e0*/  POPC R9, R6 ;  /* 0x0000000600097309 */ /* 0x000e220000000000 */
[----:B--2---:R-:W0:Y:S02]  /*1c9f0*/  SHFL.IDX PT, R4, R3, R4, 0x1f ;  /* 0x00001f0403047589 */ /* 0x004e2400000e0000 */
[----:B0-----:R-:W-:-:S07]  /*1ca00*/  IADD3 R16, R4, UR37, R9 ;  /* 0x0000002504107c10 */ /* 0x001fce000fffe009 */
.L_x_1399:
[----:B------:R-:W-:Y:S05]  /*1ca10*/  BSYNC B0 ;  /* 0x0000000000007941 */ /* 0x000fea0003800000 */
.L_x_1398:
[----:B------:R-:W-:Y:S04]  /*1ca20*/  BSSY B0, `(.L_x_1400) ;  /* 0x0000020000007945 */ /* 0x000fe80003800000 */
[----:B------:R-:W-:Y:S05]  /*1ca30*/  @!P6 BRA `(.L_x_1401) ;  /* 0x000000000078e947 */ /* 0x000fea0003800000 */
[----:B--2---:R-:W-:Y:S01]  /*1ca40*/  IMAD R3, R22, 0x8, R27 ;  /* 0x0000000816037824 */ /* 0x004fe200078e021b */
[----:B0-----:R-:W-:-:S04]  /*1ca50*/  SHF.L.U32 R2, R24, 0x1f, RZ ;  /* 0x0000001f18027819 */ /* 0x001fc800000006ff */
[----:B------:R-:W0:Y:S02]  /*1ca60*/  SYNCS.PHASECHK.TRANS64.TRYWAIT P0, [R3+URZ+0x16860], R2 ;  /* 0x01686002030075a7 */ /* 0x000e24000800017f */
[----:B0-----:R-:W-:Y:S05]  /*1ca70*/  @!P0 BRA `(.L_x_1402) ;  /* 0x0000002400c08947 */ /* 0x001fea0003800000 */
.L_x_1511:
        /* <DEDUP_REMOVED lines=9> */
.L_x_1403:
        /* <DEDUP_REMOVED lines=16> */
[----:B---3--:R-:W-:Y:S01]  /*1cc10*/  NOP ;  /* 0x0000000000007918 */ /* 0x008fe20000000000 */
.L_x_1401:
[----:B------:R-:W-:Y:S05]  /*1cc20*/  BSYNC B0 ;  /* 0x0000000000007941 */ /* 0x000fea0003800000 */
.L_x_1400:
[----:B------:R-:W-:-:S05]  /*1cc30*/  VIADD R22, R22, 0x1 ;  /* 0x0000000116167836 */ /* 0x000fca0000000000 */
[----:B------:R-:W-:-:S04]  /*1cc40*/  ISETP.NE.AND P0, PT, R22, 0x2, PT ;  /* 0x000000021600780c */ /* 0x000fc80003f05270 */
[----:B0-2---:R-:W-:Y:S02]  /*1cc50*/  SEL R3, RZ, 0x1, P0 ;  /* 0x00000001ff037807 */ /* 0x005fe40000000000 */
[----:B------:R-:W-:Y:S02]  /*1cc60*/  SEL R22, R22, RZ, P0 ;  /* 0x000000ff16167207 */ /* 0x000fe40000000000 */
[----:B------:R-:W-:-:S07]  /*1cc70*/  LOP3.LUT R24, R24, R3, RZ, 0x3c, !PT ;  /* 0x0000000318187212 */ /* 0x000fce00078e3cff */
.L_x_1359:
[----:B------:R-:W-:Y:S05]  /*1cc80*/  BSYNC B6 ;  /* 0x0000000000067941 */ /* 0x000fea0003800000 */
.L_x_1357:
[----:B------:R-:W-:-:S03]  /*1cc90*/  UMOV UR4, 0xffffffff ;  /* 0xffffffff00047882 */ /* 0x000fc60000000000 */
[----:B------:R-:W-:Y:S05]  /*1cca0*/  BRA.DIV UR4, `(.L_x_1404) ;  /* 0x0000002604487947 */ /* 0x000fea000b800000 */
[----:B------:R2:W3:Y:S04]  /*1ccb0*/  SHFL.IDX PT, R4, R16, RZ, 0x1f ;  /* 0x00001fff10047589 */ /* 0x0004e800000e0000 */
[----:B------:R2:W4:Y:S02]  /*1ccc0*/  SHFL.IDX PT, R5, R16, 0x1, 0x1f ;  /* 0x00201f0010057f89 */ /* 0x00052400000e0000 */
.L_x_1515:
        /* <DEDUP_REMOVED lines=11> */
.L_x_1406:
[----:B------:R-:W-:Y:S05]  /*1cd80*/  BSYNC B0 ;  /* 0x0000000000007941 */ /* 0x000fea0003800000 */
.L_x_1405:
[----:B------:R-:W-:-:S03]  /*1cd90*/  UMOV UR4, 0xffffffff ;  /* 0xffffffff00047882 */ /* 0x000fc60000000000 */
[----:B------:R-:W-:Y:S05]  /*1cda0*/  BRA.DIV UR4, `(.L_x_1407) ;  /* 0x0000002604547947 */ /* 0x000fea000b800000 */
[----:B-----5:R-:W0:Y:S01]  /*1cdb0*/  SHFL.UP PT, R14, R2, 0x1, RZ ;  /* 0x04200000020e7989 */ /* 0x020e2200000e00ff */
        /* <DEDUP_REMOVED lines=19> */
[----:B------:R0:W0:Y:S02]  /*1cef0*/  SHFL.IDX PT, R14, R8, 0x1f, 0x1f ;  /* 0x03e01f00080e7f89 */ /* 0x00002400000e0000 */
.L_x_1523:
[----:B------:R-:W-:Y:S02]  /*1cf00*/  ULDC UR4, c[0x0][0xc10] ;  /* 0x0003040000047ab9 */ /* 0x000fe40000000800 */
[----:B------:R-:W-:-:S04]  /*1cf10*/  IMAD.U32 R7, RZ, RZ, UR4 ;  /* 0x00000004ff077e24 */ /* 0x000fc8000f8e00ff */
[----:B0-----:R-:W-:-:S04]  /*1cf20*/  IMAD R14, R14, R7, RZ ;  /* 0x000000070e0e7224 */ /* 0x001fc800078e02ff */
[----:B----4-:R-:W-:-:S05]  /*1cf30*/  IMAD.IADD R5, R5, 0x1, R14 ;  /* 0x0000000105057824 */ /* 0x010fca00078e020e */
[----:B---3--:R-:W-:-:S13]  /*1cf40*/  ISETP.GT.AND P0, PT, R5, R4, PT ;  /* 0x000000040500720c */ /* 0x008fda0003f04270 */
[----:B------:R-:W-:Y:S05]  /*1cf50*/  @P0 BRA `(.L_x_1408) ;  /* 0x0000000000ac0947 */ /* 0x000fea0003800000 */
[----:B------:R-:W0:Y:S02]  /*1cf60*/  LDC R0, c[0x0][0xc14] ;  /* 0x00030500ff007b82 */ /* 0x000e240000000800 */
.L_x_1413:
[----:B------:R-:W-:-:S05]  /*1cf70*/  VIADD R19, R19, 0x1f ;  /* 0x0000001f13137836 */ /* 0x000fca0000000000 */
        /* <DEDUP_REMOVED lines=11> */
.L_x_1411:
[----:B------:R-:W-:Y:S05]  /*1d030*/  BSYNC B0 ;  /* 0x0000000000007941 */ /* 0x000fea0003800000 */
.L_x_1410:
[----:B------:R-:W-:-:S03]  /*1d040*/  UMOV UR4, 0xffffffff ;  /* 0xffffffff00047882 */ /* 0x000fc60000000000 */
[----:B------:R-:W-:Y:S05]  /*1d050*/  BRA.DIV UR4, `(.L_x_1412) ;  /* 0x0000002604787947 */ /* 0x000fea000b800000 */
[----:B-----5:R-:W3:Y:S01]  /*1d060*/  SHFL.UP PT, R14, R2, 0x1, RZ ;  /* 0x04200000020e7989 */ /* 0x020ee200000e00ff */
[C---:B------:R-:W-:Y:S02]  /*1d070*/  ISETP.NE.AND P0, PT, R28.reuse, RZ, PT ;  /* 0x000000ff1c00720c */ /* 0x040fe40003f05270 */
[----:B------:R-:W-:Y:S02]  /*1d080*/  ISETP.GE.U32.AND P1, PT, R28, 0x2, PT ;  /* 0x000000021c00780c */ /* 0x000fe40003f26070 */
[----:B---3--:R-:W-:Y:S02]  /*1d090*/  SEL R13, R14, RZ, P0 ;  /* 0x000000ff0e0d7207 */ /* 0x008fe40000000000 */
[----:B------:R-:W-:-:S03]  /*1d0a0*/  ISETP.GE.U32.AND P0, PT, R28, 0x4, PT ;  /* 0x000000041c00780c */ /* 0x000fc60003f06070 */
[----:B------:R-:W-:-:S05]  /*1d0b0*/  IMAD.IADD R13, R2, 0x1, R13 ;  /* 0x00000001020d7824 */ /* 0x000fca00078e020d */
[----:B------:R-:W3:Y:S02]  /*1d0c0*/  SHFL.UP PT, R14, R13, 0x2, RZ ;  /* 0x044000000d0e7989 */ /* 0x000ee400000e00ff */
[----:B---3--:R-:W-:Y:S02]  /*1d0d0*/  SEL R14, R14, RZ, P1 ;  /* 0x000000ff0e0e7207 */ /* 0x008fe40000800000 */
[----:B------:R-:W-:-:S03]  /*1d0e0*/  ISETP.GE.U32.AND P1, PT, R28, 0x8, PT ;  /* 0x000000081c00780c */ /* 0x000fc60003f26070 */
[----:B0-----:R-:W-:-:S05]  /*1d0f0*/  IMAD.IADD R3, R13, 0x1, R14 ;  /* 0x000000010d037824 */ /* 0x001fca00078e020e */
        /* <DEDUP_REMOVED lines=11> */
.L_x_1531:
[----:B------:R-:W-:Y:S02]  /*1d1b0*/  ULDC UR4, c[0x0][0xc10] ;  /* 0x0003040000047ab9 */ /* 0x000fe40000000800 */
[----:B------:R-:W-:-:S04]  /*1d1c0*/  IMAD.U32 R7, RZ, RZ, UR4 ;  /* 0x00000004ff077e24 */ /* 0x000fc8000f8e00ff */
[----:B---3--:R-:W-:-:S05]  /*1d1d0*/  IMAD R14, R14, R7, RZ ;  /* 0x000000070e0e7224 */ /* 0x008fca00078e02ff */
[----:B------:R-:W-:-:S04]  /*1d1e0*/  IADD3 R5, R14, R5, RZ ;  /* 0x000000050e057210 */ /* 0x000fc80007ffe0ff */
[----:B------:R-:W-:-:S13]  /*1d1f0*/  ISETP.GT.AND P0, PT, R5, R4, PT ;  /* 0x000000040500720c */ /* 0x000fda0003f04270 */
[----:B------:R-:W-:Y:S05]  /*1d200*/  @!P0 BRA `(.L_x_1413) ;  /* 0xfffffffc00588947 */ /* 0x000fea000383ffff */
.L_x_1408:
[----:B--2---:R-:W-:Y:S01]  /*1d210*/  IMAD.IADD R16, R5, 0x1, -R14 ;  /* 0x0000000105107824 */ /* 0x004fe200078e0a0e */
[----:B------:R-:W-:-:S03]  /*1d220*/  UMOV UR4, 0xffffffff ;  /* 0xffffffff00047882 */ /* 0x000fc60000000000 */
[----:B------:R-:W-:-:S05]  /*1d230*/  IMAD R3, R8, R7, R16 ;  /* 0x0000000708037224 */ /* 0x000fca00078e0210 */
[----:B------:R-:W-:Y:S01]  /*1d240*/  ISETP.GT.AND P6, PT, R3, R4, PT ;  /* 0x000000040300720c */ /* 0x000fe20003fc4270 */
[----:B------:R-:W-:-:S12]  /*1d250*/  BRA.DIV UR4, `(.L_x_1414) ;  /* 0x0000002604c87947 */ /* 0x000fd8000b800000 */
[----:B------:R-:W-:-:S04]  /*1d260*/  VOTE.ANY R3, PT, !P6 ;  /* 0x0000000000037806 */ /* 0x000fc800070e0100 */
[----:B------:R-:W2:Y:S02]  /*1d270*/  POPC R5, R3 ;  /* 0x0000000300057309 */ /* 0x000ea40000000000 */
[----:B--2---:R2:W3:Y:S02]  /*1d280*/  SHFL.IDX PT, R17, R2, R5, 0x1f ;  /* 0x00001f0502117589 */ /* 0x0044e400000e0000 */
.L_x_1535:
[----:B------:R-:W-:Y:S01]  /*1d290*/  ISETP.NE.AND P0, PT, R3, RZ, PT ;  /* 0x000000ff0300720c */ /* 0x000fe20003f05270 */
[----:B------:R-:W-:-:S12]  /*1d2a0*/  IMAD.MOV.U32 R14, RZ, RZ, RZ ;  /* 0x000000ffff0e7224 */ /* 0x000fd800078e00ff */
[----:B------:R-:W-:Y:S05]  /*1d2b0*/  @!P0 BRA `(.L_x_1415) ;  /* 0x0000000000108947 */ /* 0x000fea0003800000 */
[----:B------:R-:W-:Y:S01]  /*1d2c0*/  UMOV UR4, 0xffffffff ;  /* 0xffffffff00047882 */ /* 0x000fe20000000000 */
[----:B------:R-:W-:Y:S02]  /*1d2d0*/  VIADD R12, R5, 0xffffffff ;  /* 0xffffffff050c7836 */ /* 0x000fe40000000000 */
[----:B------:R-:W-:Y:S05]  /*1d2e0*/  BRA.DIV UR4, `(.L_x_1416) ;  /* 0x0000002604ec7947 */ /* 0x000fea000b800000 */
[----:B------:R4:W0:Y:S02]  /*1d2f0*/  SHFL.IDX PT, R14, R8, R12, 0x1f ;  /* 0x00001f0c080e7589 */ /* 0x00082400000e0000 */
.L_x_1415:
[----:B--2---:R-:W2:Y:S01]  /*1d300*/  LDC.64 R2, c[0x0][0xc68] ;  /* 0x00031a00ff027b82 */ /* 0x004ea20000000a00 */
[----:B------:R-:W-:-:S04]  /*1d310*/  IMAD.IADD R19, R5, 0x1, R19 ;  /* 0x0000000105137824 */ /* 0x000fc800078e0213 */
[----:B--2---:R-:W-:-:S05]  /*1d320*/  IMAD.WIDE R2, R19, 0x4, R2 ;  /* 0x0000000413027825 */ /* 0x004fca00078e0202 */
[----:B------:R2:W3:Y:S01]  /*1d330*/  LDG.E R6, desc[UR38][R2.64] ;  /* 0x0000002602067981 */ /* 0x0004e2000c1e1900 */
[----:B0-----:R-:W-:Y:S02]  /*1d340*/  IMAD R16, R14, R7, R16 ;  /* 0x000000070e107224 */ /* 0x001fe400078e0210 */
[----:B--2---:R-:W-:Y:S02]  /*1d350*/  IMAD.MOV.U32 R2, RZ, RZ, RZ ;  /* 0x000000ffff027224 */ /* 0x004fe400078e00ff */
[----:B---3--:R-:W-:-:S05]  /*1d360*/  IMAD R5, R17, R6, RZ ;  /* 0x0000000611057224 */ /* 0x008fca00078e02ff */
[----:B----4-:R-:W-:-:S04]  /*1d370*/  IABS R8, R5 ;  /* 0x0000000500087213 */ /* 0x010fc80000000000 */
[----:B------:R-:W0:Y:S08]  /*1d380*/  I2F.RP R9, R8 ;  /* 0x0000000800097306 */ /* 0x000e300000209400 */
[----:B0-----:R-:W0:Y:S02]  /*1d390*/  MUFU.RCP R9, R9 ;  /* 0x0000000900097308 */ /* 0x001e240000001000 */
[----:B0-----:R-:W-:Y:S01]  /*1d3a0*/  VIADD R10, R9, 0xffffffe ;  /* 0x0ffffffe090a7836 */ /* 0x001fe20000000000 */
[----:B------:R-:W-:-:S05]  /*1d3b0*/  IABS R9, R5 ;  /* 0x0000000500097213 */ /* 0x000fca0000000000 */
[----:B------:R-:W0:Y:S01]  /*1d3c0*/  F2I.FTZ.U32.TRUNC.NTZ R3, R10 ;  /* 0x0000000a00037305 */ /* 0x000e22000021f000 */
[----:B------:R-:W-:Y:S02]  /*1d3d0*/  IMAD.MOV R9, RZ, RZ, -R9 ;  /* 0x000000ffff097224 */ /* 0x000fe400078e0a09 */
[----:B0-----:R-:W-:-:S04]  /*1d3e0*/  IMAD.MOV R11, RZ, RZ, -R3 ;  /* 0x000000ffff0b7224 */ /* 0x001fc800078e0a03 */
[----:B------:R-:W-:-:S04]  /*1d3f0*/  IMAD R11, R11, R8, RZ ;  /* 0x000000080b0b7224 */ /* 0x000fc800078e02ff */
[----:B------:R-:W-:-:S04]  /*1d400*/  IMAD.HI.U32 R3, R3, R11, R2 ;  /* 0x0000000b03037227 */ /* 0x000fc800078e0002 */
[----:B------:R-:W-:-:S05]  /*1d410*/  IMAD.IADD R2, R4, 0x1, -R16 ;  /* 0x0000000104027824 */ /* 0x000fca00078e0a10 */
        /* <DEDUP_REMOVED lines=8> */
[----:B------:R-:W-:Y:S01]  /*1d4a0*/  @P0 VIADD R3, R3, 0x1 ;  /* 0x0000000103030836 */ /* 0x000fe20000000000 */
[----:B------:R-:W-:-:S03]  /*1d4b0*/  ISETP.GE.AND P0, PT, R4, RZ, PT ;  /* 0x000000ff0400720c */ /* 0x000fc60003f06270 */
[----:B------:R-:W-:-:S10]  /*1d4c0*/  IMAD.MOV.U32 R9, RZ, RZ, R3 ;  /* 0x000000ffff097224 */ /* 0x000fd400078e0003 */
[----:B------:R-:W-:Y:S01]  /*1d4d0*/  @!P0 IMAD.MOV R9, RZ, RZ, -R9 ;  /* 0x000000ffff098224 */ /* 0x000fe200078e0a09 */
[----:B------:R-:W-:-:S13]  /*1d4e0*/  ISETP.NE.AND P0, PT, R5, RZ, PT ;  /* 0x000000ff0500720c */ /* 0x000fda0003f05270 */
[----:B------:R-:W-:-:S05]  /*1d4f0*/  @!P0 LOP3.LUT R9, RZ, R5, RZ, 0x33, !PT ;  /* 0x00000005ff098212 */ /* 0x000fca00078e33ff */
[----:B------:R-:W-:Y:S01]  /*1d500*/  IMAD R4, R6, R9, RZ ;  /* 0x0000000906047224 */ /* 0x000fe200078e02ff */
[----:B------:R-:W-:-:S03]  /*1d510*/  IADD3 R9, -R9, RZ, RZ ;  /* 0x000000ff09097210 */ /* 0x000fc60007ffe1ff */
[----:B------:R-:W-:Y:S02]  /*1d520*/  IMAD.MOV R3, RZ, RZ, -R4 ;  /* 0x000000ffff037224 */ /* 0x000fe400078e0a04 */
[----:B------:R-:W-:-:S03]  /*1d530*/  IMAD R5, R5, R9, R2 ;  /* 0x0000000905057224 */ /* 0x000fc600078e0202 */
[----:B------:R-:W-:-:S04]  /*1d540*/  VIADDMNMX R6, R3, R7, R6, PT ;  /* 0x0000000703067246 */ /* 0x000fc80003800106 */
[----:B------:R-:W-:-:S04]  /*1d550*/  IABS R7, R6 ;  /* 0x0000000600077213 */ /* 0x000fc80000000000 */
[----:B------:R-:W0:Y:S08]  /*1d560*/  I2F.RP R8, R7 ;  /* 0x0000000700087306 */ /* 0x000e300000209400 */
[----:B0-----:R-:W0:Y:S02]  /*1d570*/  MUFU.RCP R8, R8 ;  /* 0x0000000800087308 */ /* 0x001e240000001000 */
[----:B0-----:R-:W-:Y:S01]  /*1d580*/  VIADD R3, R8, 0xffffffe ;  /* 0x0ffffffe08037836 */ /* 0x001fe20000000000 */
[----:B------:R-:W-:-:S05]  /*1d590*/  IABS R8, R6 ;  /* 0x0000000600087213 */ /* 0x000fca0000000000 */
[----:B------:R-:W0:Y:S01]  /*1d5a0*/  F2I.FTZ.U32.TRUNC.NTZ R3, R3 ;  /* 0x0000000300037305 */ /* 0x000e22000021f000 */
[----:B------:R-:W-:Y:S02]  /*1d5b0*/  IMAD.MOV R8, RZ, RZ, -R8 ;  /* 0x000000ffff087224 */ /* 0x000fe400078e0a08 */
[----:B0-----:R-:W-:-:S04]  /*1d5c0*/  IMAD.MOV R2, RZ, RZ, -R3 ;  /* 0x000000ffff027224 */ /* 0x001fc800078e0a03 */
[----:B------:R-:W-:Y:S02]  /*1d5d0*/  IMAD R9, R2, R7, RZ ;  /* 0x0000000702097224 */ /* 0x000fe400078e02ff */
[----:B------:R-:W-:-:S04]  /*1d5e0*/  IMAD.MOV.U32 R2, RZ, RZ, RZ ;  /* 0x000000ffff027224 */ /* 0x000fc800078e00ff */
[----:B------:R-:W-:Y:S01]  /*1d5f0*/  IMAD.HI.U32 R2, R3, R9, R2 ;  /* 0x0000000903027227 */ /* 0x000fe200078e0002 */
[----:B------:R-:W-:Y:S02]  /*1d600*/  IABS R9, R5 ;  /* 0x0000000500097213 */ /* 0x000fe40000000000 */
[C---:B------:R-:W-:Y:S01]  /*1d610*/  LOP3.LUT R3, R5.reuse, R6, RZ, 0x3c, !PT ;  /* 0x0000000605037212 */ /* 0x040fe200078e3cff */
[----:B------:R-:W-:Y:S02]  /*1d620*/  IMAD.IADD R5, R5, 0x1, R4 ;  /* 0x0000000105057824 */ /* 0x000fe400078e0204 */
[----:B------:R-:W-:-:S04]  /*1d630*/  IMAD.HI.U32 R2, R2, R9, RZ ;  /* 0x0000000902027227 */ /* 0x000fc800078e00ff */
[----:B------:R-:W-:-:S05]  /*1d640*/  IMAD R8, R2, R8, R9 ;  /* 0x0000000802087224 */ /* 0x000fca00078e0209 */
        /* <DEDUP_REMOVED lines=14> */
.L_x_1409:
[----:B------:R-:W-:Y:S01]  /*1d730*/  UMOV UR4, URZ ;  /* 0x0000003f00047c82 */ /* 0x000fe20008000000 */
[----:B------:R-:W-:Y:S01]  /*1d740*/  UMOV UR5, URZ ;  /* 0x0000003f00057c82 */ /* 0x000fe20008000000 */
[----:B------:R-:W-:Y:S01]  /*1d750*/  ULDC UR6, c[0x0][0xc14] ;  /* 0x0003050000067ab9 */ /* 0x000fe20000000800 */
[----:B--2---:R-:W-:Y:S02]  /*1d760*/  IMAD.MOV.U32 R16, RZ, RZ, R4 ;  /* 0x000000ffff107224 */ /* 0x004fe400078e0004 */
[----:B------:R-:W-:Y:S02]  /*1d770*/  IMAD.U32 R17, RZ, RZ, UR4 ;  /* 0x00000004ff117e24 */ /* 0x000fe4000f8e00ff */
[----:B------:R-:W-:Y:S02]  /*1d780*/  IMAD.U32 R18, RZ, RZ, UR5 ;  /* 0x00000005ff127e24 */ /* 0x000fe4000f8e00ff */
[----:B------:R-:W-:-:S07]  /*1d790*/  IMAD.U32 R19, RZ, RZ, UR6 ;  /* 0x00000006ff137e24 */ /* 0x000fce000f8e00ff */
.L_x_1417:
        /* <DEDUP_REMOVED lines=10> */
.L_x_1318:
[----:B0-----:R-:W3:Y:S01]  /*1d840*/  LDL.LU R0, [R1+0x4] ;  /* 0x0000040001007983 */ /* 0x001ee20000300800 */
[----:B------:R-:W-:Y:S01]  /*1d850*/  BSSY B0, `(.L_x_1419) ;  /* 0x000000b000007945 */ /* 0x000fe20003800000 */
[----:B------:R-:W0:Y:S01]  /*1d860*/  S2R R5, SR_CgaCtaId ;  /* 0x0000000000057919 */ /* 0x000e220000008800 */
[----:B---3--:R-:W-:-:S05]  /*1d870*/  VIADD R0, R0, 0x1 ;  /* 0x0000000100007836 */ /* 0x008fca0000000000 */
[----:B--2---:R-:W-:-:S04]  /*1d880*/  LEA.HI R2, R0, R0, RZ, 0x1 ;  /* 0x0000000000027211 */ /* 0x004fc800078f08ff */
[----:B------:R-:W-:Y:S02]  /*1d890*/  LOP3.LUT R3, R2, 0xfffffffe, RZ, 0xc0, !PT ;  /* 0xfffffffe02037812 */ /* 0x000fe400078ec0ff */
[----:B------:R-:W-:-:S03]  /*1d8a0*/  MOV R2, 0x400 ;  /* 0x0000040000027802 */ /* 0x000fc60000000f00 */
[----:B------:R-:W-:Y:S01]  /*1d8b0*/  IMAD.IADD R0, R0, 0x1, -R3 ;  /* 0x0000000100007824 */ /* 0x000fe200078e0a03 */
[----:B0-----:R-:W-:-:S04]  /*1d8c0*/  LEA R9, R5, R2, 0x18 ;  /* 0x0000000205097211 */ /* 0x001fc800078ec0ff */
[----:B------:R-:W-:-:S04]  /*1d8d0*/  SHF.L.U32 R0, R0, 0x1f, RZ ;  /* 0x0000001f00007819 */ /* 0x000fc800000006ff */
[----:B------:R-:W0:Y:S02]  /*1d8e0*/  SYNCS.PHASECHK.TRANS64.TRYWAIT P0, [R9+URZ+0x16820], R0 ;  /* 0x01682000090075a7 */ /* 0x000e24000800017f */
[----:B0-----:R-:W-:Y:S05]  /*1d8f0*/  @!P0 BRA `(.L_x_1420) ;  /* 0x00000020008c8947 */ /* 0x001fea0003800000 */
.L_x_1538:
[----:B------:R-:W-:Y:S05]  /*1d900*/  BSYNC B0 ;  /* 0x0000000000007941 */ /* 0x000fea0003800000 */
.L_x_1419:
[----:B------:R-:W-:-:S03]  /*1d910*/  UMOV UR4, 0xffffffff ;  /* 0xffffffff00047882 */ /* 0x000fc60000000000 */
[----:B------:R-:W-:Y:S05]  /*1d920*/  BRA.DIV UR4, `(.L_x_1421) ;  /* 0x0000002204947947 */ /* 0x000fea000b800000 */
[----:B0-----:R-:W0:Y:S02]  /*1d930*/  S2R R0, SR_TID.X ;  /* 0x0000000000007919 */ /* 0x001e240000002100 */
[----:B0-----:R-:W-:-:S04]  /*1d940*/  SHF.R.U32.HI R0, RZ, 0x5, R0 ;  /* 0x00000005ff007819 */ /* 0x001fc80000011600 */
[----:B------:R-:W-:-:S05]  /*1d950*/  LOP3.LUT R0, R0, 0x3, RZ, 0xc0, !PT ;  /* 0x0000000300007812 */ /* 0x000fca00078ec0ff */
[----:B------:R0:W2:Y:S02]  /*1d960*/  SHFL.IDX PT, R14, R0, RZ, 0x1f ;  /* 0x00001fff000e7589 */ /* 0x0000a400000e0000 */
.L_x_1541:
[----:B--2---:R-:W-:-:S13]  /*1d970*/  ISETP.NE.AND P0, PT, R14, RZ, PT ;  /* 0x000000ff0e00720c */ /* 0x004fda0003f05270 */
[----:B------:R-:W-:Y:S05]  /*1d980*/  @P0 BRA `(.L_x_1096) ;  /* 0x0000000000880947 */ /* 0x000fea0003800000 */
[----:B------:R-:W-:-:S03]  /*1d990*/  UMOV UR4, 0xffffffff ;  /* 0xffffffff00047882 */ /* 0x000fc60000000000 */
[----:B------:R-:W-:Y:S05]  /*1d9a0*/  BRA.DIV UR4, `(.L_x_1422) ;  /* 0x0000002204a87947 */ /* 0x000fea000b800000 */
[----:B------:R-:W-:-:S13]  /*1d9b0*/  ELECT P6, URZ, PT ;  /* 0x00000000003f782f */ /* 0x000fda00038c0000 */
.L_x_1544:
[----:B------:R-:W-:Y:S05]  /*1d9c0*/  @!P6 BRA `(.L_x_1096) ;  /* 0x000000000078e947 */ /* 0x000fea0003800000 */
[----:B------:R-:W-:-:S06]  /*1d9d0*/  ULOP3.LUT UR4, UR36, 0x2, URZ, 0xfc, !UPT ;  /* 0x0000000224047892 */ /* 0x000fcc000f8efc3f */
[----:B0-----:R-:W-:-:S04]  /*1d9e0*/  MOV R0, UR4 ;  /* 0x0000000400007c02 */ /* 0x001fc80008000f00 */
[----:B------:R-:W-:-:S13]  /*1d9f0*/  ISETP.NE.AND P2, PT, R0, 0x3, PT ;  /* 0x000000030000780c */ /* 0x000fda0003f45270 */
[----:B------:R-:W-:Y:S05]  /*1da00*/  @!P2 BRA `(.L_x_1423) ;  /* 0x000000000004a947 */ /* 0x000fea0003800000 */
[----:B------:R-:W-:Y:S01]  /*1da10*/  BPT.TRAP 0x1 ;  /* 0x000000040000795c */ /* 0x000fe20000300000 */
.L_x_1423:
        /* <DEDUP_REMOVED lines=12> */
.L_x_1545:
[----:B------:R-:W2:Y:S02]  /*1dae0*/  SYNCS.PHASECHK.TRANS64.TRYWAIT P0, [R3+URZ], R0 ;  /* 0x00000000030075a7 */ /* 0x000ea4000800017f */
[----:B--2---:R-:W-:Y:S05]  /*1daf0*/  @!P0 BRA `(.L_x_1425) ;  /* 0x0000002000888947 */ /* 0x004fea0003800000 */
.L_x_1546:
[----:B------:R-:W-:Y:S05]  /*1db00*/  @!P2 BRA `(.L_x_1426) ;  /* 0x000000000004a947 */ /* 0x000fea0003800000 */
[----:B------:R-:W-:Y:S01]  /*1db10*/  BPT.TRAP 0x1 ;  /* 0x000000040000795c */ /* 0x000fe20000300000 */
.L_x_1426:
[----:B--2---:R-:W-:-:S04]  /*1db20*/  VIADD R3, R9, 0x16860 ;  /* 0x0001686009037836 */ /* 0x004fc80000000000 */
[----:B------:R-:W-:-:S04]  /*1db30*/  IMAD R5, R22, 0x8, R3 ;  /* 0x0000000816057824 */ /* 0x000fc800078e0203 */
[----:B------:R-:W2:Y:S02]  /*1db40*/  SYNCS.PHASECHK.TRANS64.TRYWAIT P0, [R5+URZ], R2 ;  /* 0x00000002050075a7 */ /* 0x000ea4000800017f */
[----:B--2---:R-:W-:Y:S05]  /*1db50*/  @!P0 BRA `(.L_x_1427) ;  /* 0x0000002000848947 */ /* 0x004fea0003800000 */
.L_x_1547:
[----:B------:R-:W-:-:S07]  /*1db60*/  IMAD R3, R4, 0x8, R3 ;  /* 0x0000000804037824 */ /* 0x000fce00078e0203 */
.L_x_1428:
[----:B---3--:R3:W4:Y:S02]  /*1db70*/  SYNCS.PHASECHK.TRANS64.TRYWAIT P0, [R3+URZ], R0 ;  /* 0x00000000030075a7 */ /* 0x008724000800017f */
[----:B----4-:R-:W-:Y:S05]  /*1db80*/  @!P0 NANOSLEEP.SYNCS 0x989680 ;  /* 0x009896800000895d */ /* 0x010fea0003900000 */
[----:B------:R-:W4:Y:S02]  /*1db90*/  @!P0 SYNCS.PHASECHK.TRANS64 P0, [R3+URZ], R0 ;  /* 0x00000000030085a7 */ /* 0x000f24000800007f */
[----:B----4-:R-:W-:Y:S05]  /*1dba0*/  @!P0 BRA `(.L_x_1428) ;  /* 0xfffffffc00f08947 */ /* 0x010fea000383ffff */
.L_x_1096:
[----:B------:R-:W-:Y:S05]  /*1dbb0*/  BSYNC B7 ;  /* 0x0000000000077941 */ /* 0x000fea0003800000 */
.L_x_1093:
[----:B------:R-:W-:Y:S05]  /*1dbc0*/  EXIT ;  /* 0x000000000000794d */ /* 0x000fea0003800000 */
.L_x_1122:
[----:B0-----:R0:W1:Y:S02]  /*1dbd0*/  SYNCS.PHASECHK.TRANS64.TRYWAIT P6, [R86+URZ+0x16890], R98 ;  /* 0x01689062560075a7 */ /* 0x00106400080c017f */
[----:B-1----:R-:W-:Y:S05]  /*1dbe0*/  @!P6 NANOSLEEP.SYNCS 0x989680 ;  /* 0x009896800000e95d */ /* 0x002fea0003900000 */
[----:B------:R-:W1:Y:S02]  /*1dbf0*/  @!P6 SYNCS.PHASECHK.TRANS64 P6, [R86+URZ+0x16890], R98 ;  /* 0x016890625600e5a7 */ /* 0x000e6400080c007f */
[----:B-1----:R-:W-:Y:S05]  /*1dc00*/  @!P6 BRA `(.L_x_1122) ;  /* 0xfffffffc00f0e947 */ /* 0x002fea000383ffff */
[----:B------:R-:W-:Y:S05]  /*1dc10*/  BRA `(.L_x_1429) ;  /* 0xfffffe5000247947 */ /* 0x000fea000383ffff */
.L_x_1142:
[----:B0-----:R0:W1:Y:S02]  /*1dc20*/  SYNCS.PHASECHK.TRANS64.TRYWAIT P5, [R86+URZ+0x16890], R98 ;  /* 0x01689062560075a7 */ /* 0x00106400080a017f */
[----:B-1----:R-:W-:Y:S05]  /*1dc30*/  @!P5 NANOSLEEP.SYNCS 0x989680 ;  /* 0x009896800000d95d */ /* 0x002fea0003900000 */
[----:B------:R-:W1:Y:S02]  /*1dc40*/  @!P5 SYNCS.PHASECHK.TRANS64 P5, [R86+URZ+0x16890], R98 ;  /* 0x016890625600d5a7 */ /* 0x000e6400080a007f */
[----:B-1----:R-:W-:Y:S05]  /*1dc50*/  @!P5 BRA `(.L_x_1142) ;  /* 0xfffffffc00f0d947 */ /* 0x002fea000383ffff */
[----:B------:R-:W-:Y:S05]  /*1dc60*/  BRA `(.L_x_1430) ;  /* 0xfffffe6000ac7947 */ /* 0x000fea000383ffff */
.L_x_1151:
[----:B0-----:R0:W1:Y:S02]  /*1dc70*/  SYNCS.PHASECHK.TRANS64.TRYWAIT P4, [R86+URZ+0x16890], R98 ;  /* 0x01689062560075a7 */ /* 0x001064000808017f */
[----:B-1----:R-:W-:Y:S05]  /*1dc80*/  @!P4 NANOSLEEP.SYNCS 0x989680 ;  /* 0x009896800000c95d */ /* 0x002fea0003900000 */
[----:B------:R-:W1:Y:S02]  /*1dc90*/  @!P4 SYNCS.PHASECHK.TRANS64 P4, [R86+URZ+0x16890], R98 ;  /* 0x016890625600c5a7 */ /* 0x000e64000808007f */
[----:B-1----:R-:W-:Y:S05]  /*1dca0*/  @!P4 BRA `(.L_x_1151) ;  /* 0xfffffffc00f0c947 */ /* 0x002fea000383ffff */
[----:B------:R-:W-:Y:S05]  /*1dcb0*/  BRA `(.L_x_1431) ;  /* 0xfffffe7000bc7947 */ /* 0x000fea000383ffff */
.L_x_1157:
[----:B--2---:R2:W3:Y:S02]  /*1dcc0*/  SYNCS.PHASECHK.TRANS64.TRYWAIT P3, [R86+URZ+0x168b0], R98 ;  /* 0x0168b062560075a7 */ /* 0x0044e4000806017f */
[----:B---3--:R-:W-:Y:S05]  /*1dcd0*/  @!P3 NANOSLEEP.SYNCS 0x989680 ;  /* 0x009896800000b95d */ /* 0x008fea0003900000 */
[----:B------:R-:W3:Y:S02]  /*1dce0*/  @!P3 SYNCS.PHASECHK.TRANS64 P3, [R86+URZ+0x168b0], R98 ;  /* 0x0168b0625600b5a7 */ /* 0x000ee4000806007f */
[----:B---3--:R-:W-:Y:S05]  /*1dcf0*/  @!P3 BRA `(.L_x_1157) ;  /* 0xfffffffc00f0b947 */ /* 0x008fea000383ffff */
[----:B------:R-:W-:Y:S05]  /*1dd00*/  BRA `(.L_x_1432) ;  /* 0xfffffe7400507947 */ /* 0x000fea000383ffff */
.L_x_1173:
[----:B------:R-:W-:Y:S01]  /*1dd10*/  BSSY B0, `(.L_x_1433) ;  /* 0x0000008000007945 */ /* 0x000fe20003800000 */
[----:B------:R-:W-:Y:S02]  /*1dd20*/  IMAD.MOV.U32 R13, RZ, RZ, R24 ;  /* 0x000000ffff0d7224 */ /* 0x000fe400078e0018 */
[----:B------:R-:W-:Y:S02]  /*1dd30*/  IMAD.MOV.U32 R12, RZ, RZ, RZ ;  /* 0x000000ffff0c7224 */ /* 0x000fe400078e00ff */
[----:B------:R-:W-:Y:S02]  /*1dd40*/  IMAD.MOV.U32 R11, RZ, RZ, 0x1f ;  /* 0x0000001fff0b7424 */ /* 0x000fe400078e00ff */
[----:B------:R-:W-:-:S07]  /*1dd50*/  IMAD.MOV.U32 R15, RZ, RZ, -0x1 ;  /* 0xffffffffff0f7424 */ /* 0x000fce00078e00ff */
[----:B0----5:R-:W-:Y:S05]  /*1dd60*/  WARPSYNC.COLLECTIVE R15, `(.L_x_1434) ;  /* 0x000000000f087348 */ /* 0x021fea0003c00000 */
[----:B0-----:R0:W1:Y:S02]  /*1dd70*/  SHFL.IDX P6, R14, R13, R12, R11 ;  /* 0x0000000c0d0e7389 */ /* 0x00106400000c000b */
[----:B01---5:R-:W-:Y:S01]  /*1dd80*/  ENDCOLLECTIVE ;  /* 0x000000000000791b */ /* 0x023fe20003800000 */
.L_x_1434:
[----:B------:R-:W-:Y:S05]  /*1dd90*/  BSYNC B0 ;  /* 0x0000000000007941 */ /* 0x000fea0003800000 */
.L_x_1433:
[----:B------:R0:W-:Y:S01]  /*1dda0*/  STL [R1+0x10], R14 ;  /* 0x0000100e01007387 */ /* 0x0001e20000100800 */
[----:B------:R-:W-:Y:S05]  /*1ddb0*/  BRA `(.L_x_1435) ;  /* 0xfffffe7c00887947 */ /* 0x000fea000383ffff */
.L_x_1189:
[----:B------:R-:W-:Y:S01]  /*1ddc0*/  BSSY B1, `(.L_x_1436) ;  /* 0x0000008000017945 */ /* 0x000fe20003800000 */
[----:B0-----:R-:W-:Y:S02]  /*1ddd0*/  IMAD.MOV.U32 R13, RZ, RZ, R5 ;  /* 0x000000ffff0d7224 */ /* 0x001fe400078e0005 */
[----:B------:R-:W-:Y:S02]  /*1dde0*/  IMAD.MOV.U32 R12, RZ, RZ, RZ ;  /* 0x000000ffff0c7224 */ /* 0x000fe400078e00ff */
[----:B------:R-:W-:Y:S02]  /*1ddf0*/  IMAD.MOV.U32 R11, RZ, RZ, 0x1c1f ;  /* 0x00001c1fff0b7424 */ /* 0x000fe400078e00ff */
[----:B------:R-:W-:-:S07]  /*1de00*/  IMAD.MOV.U32 R15, RZ, RZ, -0x1 ;  /* 0xffffffffff0f7424 */ /* 0x000fce00078e00ff */
[----:B-----5:R-:W-:Y:S05]  /*1de10*/  WARPSYNC.COLLECTIVE R15, `(.L_x_1437) ;  /* 0x000000000f087348 */ /* 0x020fea0003c00000 */
[----:B------:R0:W1:Y:S02]  /*1de20*/  SHFL.IDX P6, R14, R13, R12, R11 ;  /* 0x0000000c0d0e7389 */ /* 0x00006400000c000b */
[----:B01---5:R-:W-:Y:S01]  /*1de30*/  ENDCOLLECTIVE ;  /* 0x000000000000791b */ /* 0x023fe20003800000 */
.L_x_1437:
[----:B------:R-:W-:Y:S05]  /*1de40*/  BSYNC B1 ;  /* 0x0000000000017941 */ /* 0x000fea0003800000 */
.L_x_1436:
[----:B------:R-:W-:Y:S05]  /*1de50*/  BRA `(.L_x_1438) ;  /* 0xfffffe8c00187947 */ /* 0x000fea000383ffff */
.L_x_1190:
[----:B------:R-:W-:Y:S01]  /*1de60*/  BSSY B1, `(.L_x_1439) ;  /* 0x0000008000017945 */ /* 0x000fe20003800000 */
[----:B0-----:R-:W-:Y:S01]  /*1de70*/  IMAD.MOV.U32 R13, RZ, RZ, R4 ;  /* 0x000000ffff0d7224 */ /* 0x001fe200078e0004 */
[----:B------:R-:W-:Y:S01]  /*1de80*/  MOV R12, RZ ;  /* 0x000000ff000c7202 */ /* 0x000fe20000000f00 */
[----:B------:R-:W-:Y:S02]  /*1de90*/  IMAD.MOV.U32 R11, RZ, RZ, 0x1c1f ;  /* 0x00001c1fff0b7424 */ /* 0x000fe400078e00ff */
[----:B------:R-:W-:-:S07]  /*1dea0*/  IMAD.MOV.U32 R15, RZ, RZ, -0x1 ;  /* 0xffffffffff0f7424 */ /* 0x000fce00078e00ff */
[----:B-----5:R-:W-:Y:S05]  /*1deb0*/  WARPSYNC.COLLECTIVE R15, `(.L_x_1440) ;  /* 0x000000000f087348 */ /* 0x020fea0003c00000 */
[----:B------:R0:W1:Y:S02]  /*1dec0*/  SHFL.IDX P6, R14, R13, R12, R11 ;  /* 0x0000000c0d0e7389 */ /* 0x00006400000c000b */
[----:B01---5:R-:W-:Y:S01]  /*1ded0*/  ENDCOLLECTIVE ;  /* 0x000000000000791b */ /* 0x023fe20003800000 */
.L_x_1440:
[----:B------:R-:W-:Y:S05]  /*1dee0*/  BSYNC B1 ;  /* 0x0000000000017941 */ /* 0x000fea0003800000 */
.L_x_1439:
[----:B------:R-:W-:Y:S05]  /*1def0*/  BRA `(.L_x_1441) ;  /* 0xfffffe8800f87947 */ /* 0x000fea000383ffff */
.L_x_1191:
        /* <DEDUP_REMOVED lines=8> */
.L_x_1443:
[----:B------:R-:W-:Y:S05]  /*1df80*/  BSYNC B1 ;  /* 0x0000000000017941 */ /* 0x000fea0003800000 */
.L_x_1442:
[----:B------:R-:W-:Y:S05]  /*1df90*/  BRA `(.L_x_1444) ;  /* 0xfffffe8800d87947 */ /* 0x000fea000383ffff */
.L_x_1192:
        /* <DEDUP_REMOVED lines=8> */
.L_x_1446:
[----:B------:R-:W-:Y:S05]  /*1e020*/  BSYNC B1 ;  /* 0x0000000000017941 */ /* 0x000fea0003800000 */
.L_x_1445:
[----:B------:R-:W-:Y:S05]  /*1e030*/  BRA `(.L_x_1447) ;  /* 0xfffffe8800b87947 */ /* 0x000fea000383ffff */
.L_x_1193:
[----:B------:R-:W-:Y:S01]  /*1e040*/  BSSY B1, `(.L_x_1448) ;  /* 0x0000008000017945 */ /* 0x000fe20003800000 */
[----:B0-----:R-:W-:Y:S02]  /*1e050*/  IMAD.MOV.U32 R13, RZ, RZ, R5 ;  /* 0x000000ffff0d7224 */ /* 0x001fe400078e0005 */
[----:B------:R-:W-:Y:S02]  /*1e060*/  IMAD.MOV.U32 R12, RZ, RZ, 0x1 ;  /* 0x00000001ff0c7424 */ /* 0x000fe400078e00ff */
[----:B------:R-:W-:Y:S02]  /*1e070*/  IMAD.MOV.U32 R11, RZ, RZ, 0x1c1f ;  /* 0x00001c1fff0b7424 */ /* 0x000fe400078e00ff */
[----:B------:R-:W-:-:S07]  /*1e080*/  IMAD.MOV.U32 R15, RZ, RZ, -0x1 ;  /* 0xffffffffff0f7424 */ /* 0x000fce00078e00ff */
[----:B-----5:R-:W-:Y:S05]  /*1e090*/  WARPSYNC.COLLECTIVE R15, `(.L_x_1449) ;  /* 0x000000000f087348 */ /* 0x020fea0003c00000 */
[----:B------:R0:W1:Y:S02]  /*1e0a0*/  SHFL.IDX P6, R14, R13, R12, R11 ;  /* 0x0000000c0d0e7389 */ /* 0x00006400000c000b */
[----:B01---5:R-:W-:Y:S01]  /*1e0b0*/  ENDCOLLECTIVE ;  /* 0x000000000000791b */ /* 0x023fe20003800000 */
.L_x_1449:
[----:B------:R-:W-:Y:S05]  /*1e0c0*/  BSYNC B1 ;  /* 0x0000000000017941 */ /* 0x000fea0003800000 */
.L_x_1448:
[----:B------:R-:W-:Y:S05]  /*1e0d0*/  BRA `(.L_x_1450) ;  /* 0xfffffe8800987947 */ /* 0x000fea000383ffff */
.L_x_1194:
[----:B------:R-:W-:Y:S01]  /*1e0e0*/  BSSY B1, `(.L_x_1451) ;  /* 0x0000008000017945 */ /* 0x000fe20003800000 */
[----:B0-----:R-:W-:Y:S01]  /*1e0f0*/  IMAD.MOV.U32 R13, RZ, RZ, R4 ;  /* 0x000000ffff0d7224 */ /* 0x001fe200078e0004 */
[----:B------:R-:W-:Y:S01]  /*1e100*/  MOV R11, 0x1c1f ;  /* 0x00001c1f000b7802 */ /* 0x000fe20000000f00 */
[----:B------:R-:W-:Y:S02]  /*1e110*/  IMAD.MOV.U32 R12, RZ, RZ, 0x1 ;  /* 0x00000001ff0c7424 */ /* 0x000fe400078e00ff */
[----:B------:R-:W-:-:S07]  /*1e120*/  IMAD.MOV.U32 R15, RZ, RZ, -0x1 ;  /* 0xffffffffff0f7424 */ /* 0x000fce00078e00ff */
[----:B-----5:R-:W-:Y:S05]  /*1e130*/  WARPSYNC.COLLECTIVE R15, `(.L_x_1452) ;  /* 0x000000000f087348 */ /* 0x020fea0003c00000 */
[----:B------:R0:W1:Y:S02]  /*1e140*/  SHFL.IDX P6, R14, R13, R12, R11 ;  /* 0x0000000c0d0e7389 */ /* 0x00006400000c000b */
[----:B01---5:R-:W-:Y:S01]  /*1e150*/  ENDCOLLECTIVE ;  /* 0x000000000000791b */ /* 0x023fe20003800000 */
.L_x_1452:
[----:B------:R-:W-:Y:S05]  /*1e160*/  BSYNC B1 ;  /* 0x0000000000017941 */ /* 0x000fea0003800000 */
.L_x_1451:
[----:B------:R-:W-:Y:S05]  /*1e170*/  BRA `(.L_x_1453) ;  /* 0xfffffe88007c7947 */ /* 0x000fea000383ffff */
.L_x_1195:
        /* <DEDUP_REMOVED lines=8> */
.L_x_1455:
[----:B------:R-:W-:Y:S05]  /*1e200*/  BSYNC B1 ;  /* 0x0000000000017941 */ /* 0x000fea0003800000 */
.L_x_1454:
[----:B------:R-:W-:Y:S05]  /*1e210*/  BRA `(.L_x_1456) ;  /* 0xfffffe8800607947 */ /* 0x000fea000383ffff */
.L_x_1196:
        /* <DEDUP_REMOVED lines=8> */
.L_x_1458:
[----:B------:R-:W-:Y:S05]  /*1e2a0*/  BSYNC B1 ;  /* 0x0000000000017941 */ /* 0x000fea0003800000 */
.L_x_1457:
[----:B------:R-:W-:Y:S05]  /*1e2b0*/  BRA `(.L_x_1459) ;  /* 0xfffffe8800447947 */ /* 0x000fea000383ffff */
.L_x_1198:
[----:B0-----:R0:W1:Y:S02]  /*1e2c0*/  SYNCS.PHASECHK.TRANS64.TRYWAIT P2, [R2+URZ+0x16800], R5 ;  /* 0x01680005020075a7 */ /* 0x001064000804017f */
[----:B-1----:R-:W-:Y:S05]  /*1e2d0*/  @!P2 NANOSLEEP.SYNCS 0x989680 ;  /* 0x009896800000a95d */ /* 0x002fea0003900000 */
[----:B------:R-:W1:Y:S02]  /*1e2e0*/  @!P2 SYNCS.PHASECHK.TRANS64 P2, [R2+URZ+0x16800], R5 ;  /* 0x016800050200a5a7 */ /* 0x000e64000804007f */
[----:B-1----:R-:W-:Y:S05]  /*1e2f0*/  @!P2 BRA `(.L_x_1198) ;  /* 0xfffffffc00f0a947 */ /* 0x002fea000383ffff */
[----:B------:R-:W-:Y:S05]  /*1e300*/  BRA `(.L_x_1460) ;  /* 0xfffffe8800cc7947 */ /* 0x000fea000383ffff */
.L_x_1206:
[----:B------:R-:W-:Y:S01]  /*1e310*/  BSSY B1, `(.L_x_1461) ;  /* 0x0000008000017945 */ /* 0x000fe20003800000 */
[----:B------:R-:W-:Y:S02]  /*1e320*/  IMAD.MOV.U32 R13, RZ, RZ, R5 ;  /* 0x000000ffff0d7224 */ /* 0x000fe400078e0005 */
[----:B------:R-:W-:Y:S02]  /*1e330*/  IMAD.MOV.U32 R12, RZ, RZ, RZ ;  /* 0x000000ffff0c7224 */ /* 0x000fe400078e00ff */
[----:B------:R-:W-:Y:S02]  /*1e340*/  IMAD.MOV.U32 R11, RZ, RZ, 0x1c1f ;  /* 0x00001c1fff0b7424 */ /* 0x000fe400078e00ff */
[----:B------:R-:W-:-:S07]  /*1e350*/  IMAD.MOV.U32 R15, RZ, RZ, -0x1 ;  /* 0xffffffffff0f7424 */ /* 0x000fce00078e00ff */
[----:B-----5:R-:W-:Y:S05]  /*1e360*/  WARPSYNC.COLLECTIVE R15, `(.L_x_1462) ;  /* 0x000000000f087348 */ /* 0x020fea0003c00000 */
[----:B------:R0:W1:Y:S02]  /*1e370*/  SHFL.IDX P6, R14, R13, R12, R11 ;  /* 0x0000000c0d0e7389 */ /* 0x00006400000c000b */
[----:B01---5:R-:W-:Y:S01]  /*1e380*/  ENDCOLLECTIVE ;  /* 0x000000000000791b */ /* 0x023fe20003800000 */
.L_x_1462:
[----:B------:R-:W-:Y:S05]  /*1e390*/  BSYNC B1 ;  /* 0x0000000000017941 */ /* 0x000fea0003800000 */
.L_x_1461:
[----:B------:R-:W-:Y:S05]  /*1e3a0*/  BRA `(.L_x_1463) ;  /* 0xfffffe9800c07947 */ /* 0x000fea000383ffff */
.L_x_1207:
[----:B------:R-:W-:Y:S01]  /*1e3b0*/  BSSY B1, `(.L_x_1464) ;  /* 0x0000008000017945 */ /* 0x000fe20003800000 */
[----:B------:R-:W-:Y:S01]  /*1e3c0*/  IMAD.MOV.U32 R13, RZ, RZ, R4 ;  /* 0x000000ffff0d7224 */ /* 0x000fe200078e0004 */
[----:B------:R-:W-:Y:S01]  /*1e3d0*/  MOV R15, 0xffffffff ;  /* 0xffffffff000f7802 */ /* 0x000fe20000000f00 */
[----:B------:R-:W-:Y:S02]  /*1e3e0*/  IMAD.MOV.U32 R12, RZ, RZ, RZ ;  /* 0x000000ffff0c7224 */ /* 0x000fe400078e00ff */
[----:B------:R-:W-:-:S07]  /*1e3f0*/  IMAD.MOV.U32 R11, RZ, RZ, 0x1c1f ;  /* 0x00001c1fff0b7424 */ /* 0x000fce00078e00ff */
[----:B-----5:R-:W-:Y:S05]  /*1e400*/  WARPSYNC.COLLECTIVE R15, `(.L_x_1465) ;  /* 0x000000000f087348 */ /* 0x020fea0003c00000 */
[----:B------:R0:W1:Y:S02]  /*1e410*/  SHFL.IDX P6, R14, R13, R12, R11 ;  /* 0x0000000c0d0e7389 */ /* 0x00006400000c000b */
[----:B01---5:R-:W-:Y:S01]  /*1e420*/  ENDCOLLECTIVE ;  /* 0x000000000000791b */ /* 0x023fe20003800000 */
.L_x_1465:
[----:B------:R-:W-:Y:S05]  /*1e430*/  BSYNC B1 ;  /* 0x0000000000017941 */ /* 0x000fea0003800000 */
.L_x_1464:
[----:B------:R-:W-:Y:S05]  /*1e440*/  BRA `(.L_x_1466) ;  /* 0xfffffe9800a07947 */ /* 0x000fea000383ffff */
.L_x_1208:
        /* <DEDUP_REMOVED lines=8> */
.L_x_1468:
[----:B------:R-:W-:Y:S05]  /*1e4d0*/  BSYNC B1 ;  /* 0x0000000000017941 */ /* 0x000fea0003800000 */
.L_x_1467:
[----:B------:R-:W-:Y:S05]  /*1e4e0*/  BRA `(.L_x_1469) ;  /* 0xfffffe9800807947 */ /* 0x000fea000383ffff */
.L_x_1209:
        /* <DEDUP_REMOVED lines=8> */
.L_x_1471:
[----:B------:R-:W-:Y:S05]  /*1e570*/  BSYNC B1 ;  /* 0x0000000000017941 */ /* 0x000fea0003800000 */
.L_x_1470:
[----:B------:R-:W-:Y:S05]  /*1e580*/  BRA `(.L_x_1472) ;  /* 0xfffffe9800607947 */ /* 0x000fea000383ffff */
.L_x_1210:
[----:B------:R-:W-:Y:S01]  /*1e590*/  BSSY B1, `(.L_x_1473) ;  /* 0x0000008000017945 */ /* 0x000fe20003800000 */
[----:B------:R-:W-:Y:S02]  /*1e5a0*/  IMAD.MOV.U32 R13, RZ, RZ, R5 ;  /* 0x000000ffff0d7224 */ /* 0x000fe400078e0005 */
[----:B------:R-:W-:Y:S02]  /*1e5b0*/  IMAD.MOV.U32 R12, RZ, RZ, 0x1 ;  /* 0x00000001ff0c7424 */ /* 0x000fe400078e00ff */
[----:B------:R-:W-:Y:S02]  /*1e5c0*/  IMAD.MOV.U32 R11, RZ, RZ, 0x1c1f ;  /* 0x00001c1fff0b7424 */ /* 0x000fe400078e00ff */
[----:B------:R-:W-:-:S07]  /*1e5d0*/  IMAD.MOV.U32 R15, RZ, RZ, -0x1 ;  /* 0xffffffffff0f7424 */ /* 0x000fce00078e00ff */
[----:B-----5:R-:W-:Y:S05]  /*1e5e0*/  WARPSYNC.COLLECTIVE R15, `(.L_x_1474) ;  /* 0x000000000f087348 */ /* 0x020fea0003c00000 */
[----:B------:R0:W1:Y:S02]  /*1e5f0*/  SHFL.IDX P6, R14, R13, R12, R11 ;  /* 0x0000000c0d0e7389 */ /* 0x00006400000c000b */
[----:B01---5:R-:W-:Y:S01]  /*1e600*/  ENDCOLLECTIVE ;  /* 0x000000000000791b */ /* 0x023fe20003800000 */
.L_x_1474:
[----:B------:R-:W-:Y:S05]  /*1e610*/  BSYNC B1 ;  /* 0x0000000000017941 */ /* 0x000fea0003800000 */
.L_x_1473:
[----:B------:R-:W-:Y:S05]  /*1e620*/  BRA `(.L_x_1475) ;  /* 0xfffffe9800407947 */ /* 0x000fea000383ffff */
.L_x_1211:
        /* <DEDUP_REMOVED lines=8> */
.L_x_1477:
[----:B------:R-:W-:Y:S05]  /*1e6b0*/  BSYNC B1 ;  /* 0x0000000000017941 */ /* 0x000fea0003800000 */
.L_x_1476:
[----:B------:R-:W-:Y:S05]  /*1e6c0*/  BRA `(.L_x_1478) ;  /* 0xfffffe9800247947 */ /* 0x000fea000383ffff */
.L_x_1212:
[----:B------:R-:W-:Y:S01]  /*1e6d0*/  BSSY B1, `(.L_x_1479) ;  /* 0x0000008000017945 */ /* 0x000fe20003800000 */
[----:B------:R-:W-:Y:S01]  /*1e6e0*/  MOV R13, R3 ;  /* 0x00000003000d7202 */ /* 0x000fe20000000f00 */
[----:B------:R-:W-:Y:S02]  /*1e6f0*/  IMAD.MOV.U32 R12, RZ, RZ, 0x1 ;  /* 0x00000001ff0c7424 */ /* 0x000fe400078e00ff */
[----:B------:R-:W-:Y:S02]  /*1e700*/  IMAD.MOV.U32 R11, RZ, RZ, 0x1c1f ;  /* 0x00001c1fff0b7424 */ /* 0x000fe400078e00ff */
[----:B------:R-:W-:-:S07]  /*1e710*/  IMAD.MOV.U32 R15, RZ, RZ, -0x1 ;  /* 0xffffffffff0f7424 */ /* 0x000fce00078e00ff */
[----:B-----5:R-:W-:Y:S05]  /*1e720*/  WARPSYNC.COLLECTIVE R15, `(.L_x_1480) ;  /* 0x000000000f087348 */ /* 0x020fea0003c00000 */
[----:B------:R0:W1:Y:S02]  /*1e730*/  SHFL.IDX P6, R14, R13, R12, R11 ;  /* 0x0000000c0d0e7389 */ /* 0x00006400000c000b */
[----:B01---5:R-:W-:Y:S01]  /*1e740*/  ENDCOLLECTIVE ;  /* 0x000000000000791b */ /* 0x023fe20003800000 */
.L_x_1480:
[----:B------:R-:W-:Y:S05]  /*1e750*/  BSYNC B1 ;  /* 0x0000000000017941 */ /* 0x000fea0003800000 */
.L_x_1479:
[----:B------:R-:W-:Y:S05]  /*1e760*/  BRA `(.L_x_1481) ;  /* 0xfffffe9800087947 */ /* 0x000fea000383ffff */
.L_x_1213:
        /* <DEDUP_REMOVED lines=8> */
.L_x_1483:
[----:B------:R-:W-:Y:S05]  /*1e7f0*/  BSYNC B1 ;  /* 0x0000000000017941 */ /* 0x000fea0003800000 */
.L_x_1482:
[----:B------:R-:W-:Y:S05]  /*1e800*/  BRA `(.L_x_1484) ;  /* 0xfffffe9400ec7947 */ /* 0x000fea000383ffff */
.L_x_1215:
[----:B0-----:R0:W1:Y:S02]  /*1e810*/  SYNCS.PHASECHK.TRANS64.TRYWAIT P2, [R2+URZ+0x16800], R5 ;  /* 0x01680005020075a7 */ /* 0x001064000804017f */
[----:B-1----:R-:W-:Y:S05]  /*1e820*/  @!P2 NANOSLEEP.SYNCS 0x989680 ;  /* 0x009896800000a95d */ /* 0x002fea0003900000 */
[----:B------:R-:W1:Y:S02]  /*1e830*/  @!P2 SYNCS.PHASECHK.TRANS64 P2, [R2+URZ+0x16800], R5 ;  /* 0x016800050200a5a7 */ /* 0x000e64000804007f */
[----:B-1----:R-:W-:Y:S05]  /*1e840*/  @!P2 BRA `(.L_x_1215) ;  /* 0xfffffffc00f0a947 */ /* 0x002fea000383ffff */
[----:B------:R-:W-:Y:S05]  /*1e850*/  BRA `(.L_x_1485) ;  /* 0xfffffe9800507947 */ /* 0x000fea000383ffff */
.L_x_1221:
[----:B0-----:R0:W2:Y:S02]  /*1e860*/  SYNCS.PHASECHK.TRANS64.TRYWAIT P2, [R89+URZ+0x16830], R0 ;  /* 0x01683000590075a7 */ /* 0x0010a4000804017f */
[----:B--2---:R-:W-:Y:S05]  /*1e870*/  @!P2 NANOSLEEP.SYNCS 0x989680 ;  /* 0x009896800000a95d */ /* 0x004fea0003900000 */
[----:B------:R-:W2:Y:S02]  /*1e880*/  @!P2 SYNCS.PHASECHK.TRANS64 P2, [R89+URZ+0x16830], R0 ;  /* 0x016830005900a5a7 */ /* 0x000ea4000804007f */
[----:B--2---:R-:W-:Y:S05]  /*1e890*/  @!P2 BRA `(.L_x_1221) ;  /* 0xfffffffc00f0a947 */ /* 0x004fea000383ffff */
[----:B------:R-:W-:Y:S05]  /*1e8a0*/  BRA `(.L_x_1220) ;  /* 0xfffffea800047947 */ /* 0x000fea000383ffff */
.L_x_1239:
[----:B-1----:R1:W2:Y:S02]  /*1e8b0*/  SYNCS.PHASECHK.TRANS64.TRYWAIT P3, [R21+URZ+0x16830], R20 ;  /* 0x01683014150075a7 */ /* 0x0022a4000806017f */
[----:B--2---:R-:W-:Y:S05]  /*1e8c0*/  @!P3 NANOSLEEP.SYNCS 0x989680 ;  /* 0x009896800000b95d */ /* 0x004fea0003900000 */
[----:B------:R-:W2:Y:S02]  /*1e8d0*/  @!P3 SYNCS.PHASECHK.TRANS64 P3, [R21+URZ+0x16830], R20 ;  /* 0x016830141500b5a7 */ /* 0x000ea4000806007f */
[----:B--2---:R-:W-:Y:S05]  /*1e8e0*/  @!P3 BRA `(.L_x_1239) ;  /* 0xfffffffc00f0b947 */ /* 0x004fea000383ffff */
[----:B------:R-:W-:Y:S05]  /*1e8f0*/  BRA `(.L_x_1238) ;  /* 0xfffffee000c47947 */ /* 0x000fea000383ffff */
.L_x_1243:
[----:B-1----:R1:W2:Y:S02]  /*1e900*/  SYNCS.PHASECHK.TRANS64.TRYWAIT P2, [R20+URZ+0x16850], R19 ;  /* 0x01685013140075a7 */ /* 0x0022a4000804017f */
[----:B--2---:R-:W-:Y:S05]  /*1e910*/  @!P2 NANOSLEEP.SYNCS 0x989680 ;  /* 0x009896800000a95d */ /* 0x004fea0003900000 */
[----:B------:R-:W2:Y:S02]  /*1e920*/  @!P2 SYNCS.PHASECHK.TRANS64 P2, [R20+URZ+0x16850], R19 ;  /* 0x016850131400a5a7 */ /* 0x000ea4000804007f */
[----:B--2---:R-:W-:Y:S05]  /*1e930*/  @!P2 BRA `(.L_x_1243) ;  /* 0xfffffffc00f0a947 */ /* 0x004fea000383ffff */
[----:B------:R-:W-:Y:S05]  /*1e940*/  BRA `(.L_x_1240) ;  /* 0xfffffee400847947 */ /* 0x000fea000383ffff */
.L_x_1262:
[----:B-1----:R1:W2:Y:S02]  /*1e950*/  SYNCS.PHASECHK.TRANS64.TRYWAIT P3, [R14+URZ+0x16830], R15 ;  /* 0x0168300f0e0075a7 */ /* 0x0022a4000806017f */
[----:B--2---:R-:W-:Y:S05]  /*1e960*/  @!P3 NANOSLEEP.SYNCS 0x989680 ;  /* 0x009896800000b95d */ /* 0x004fea0003900000 */
[----:B------:R-:W2:Y:S02]  /*1e970*/  @!P3 SYNCS.PHASECHK.TRANS64 P3, [R14+URZ+0x16830], R15 ;  /* 0x0168300f0e00b5a7 */ /* 0x000ea4000806007f */
[----:B--2---:R-:W-:Y:S05]  /*1e980*/  @!P3 BRA `(.L_x_1262) ;  /* 0xfffffffc00f0b947 */ /* 0x004fea000383ffff */
[----:B------:R-:W-:Y:S05]  /*1e990*/  BRA `(.L_x_1261) ;  /* 0xffffff1c000c7947 */ /* 0x000fea000383ffff */
.L_x_1266:
[----:B-1----:R1:W2:Y:S02]  /*1e9a0*/  SYNCS.PHASECHK.TRANS64.TRYWAIT P2, [R15+URZ+0x16850], R14 ;  /* 0x0168500e0f0075a7 */ /* 0x0022a4000804017f */
[----:B--2---:R-:W-:Y:S05]  /*1e9b0*/  @!P2 NANOSLEEP.SYNCS 0x989680 ;  /* 0x009896800000a95d */ /* 0x004fea0003900000 */
[----:B------:R-:W2:Y:S02]  /*1e9c0*/  @!P2 SYNCS.PHASECHK.TRANS64 P2, [R15+URZ+0x16850], R14 ;  /* 0x0168500e0f00a5a7 */ /* 0x000ea4000804007f */
[----:B--2---:R-:W-:Y:S05]  /*1e9d0*/  @!P2 BRA `(.L_x_1266) ;  /* 0xfffffffc00f0a947 */ /* 0x004fea000383ffff */
[----:B------:R-:W-:Y:S05]  /*1e9e0*/  BRA `(.L_x_1263) ;  /* 0xffffff1c00cc7947 */ /* 0x000fea000383ffff */
.L_x_1273:
[----:B-1----:R1:W2:Y:S02]  /*1e9f0*/  SYNCS.PHASECHK.TRANS64.TRYWAIT P3, [R14+URZ+0x16830], R15 ;  /* 0x0168300f0e0075a7 */ /* 0x0022a4000806017f */
[----:B--2---:R-:W-:Y:S05]  /*1ea00*/  @!P3 NANOSLEEP.SYNCS 0x989680 ;  /* 0x009896800000b95d */ /* 0x004fea0003900000 */
[----:B------:R-:W2:Y:S02]  /*1ea10*/  @!P3 SYNCS.PHASECHK.TRANS64 P3, [R14+URZ+0x16830], R15 ;  /* 0x0168300f0e00b5a7 */ /* 0x000ea4000806007f */
[----:B--2---:R-:W-:Y:S05]  /*1ea20*/  @!P3 BRA `(.L_x_1273) ;  /* 0xfffffffc00f0b947 */ /* 0x004fea000383ffff */
[----:B------:R-:W-:Y:S05]  /*1ea30*/  BRA `(.L_x_1272) ;  /* 0xffffff4000d47947 */ /* 0x000fea000383ffff */
.L_x_1277:
[----:B-1----:R1:W2:Y:S02]  /*1ea40*/  SYNCS.PHASECHK.TRANS64.TRYWAIT P2, [R15+URZ+0x16850], R14 ;  /* 0x0168500e0f0075a7 */ /* 0x0022a4000804017f */
[----:B--2---:R-:W-:Y:S05]  /*1ea50*/  @!P2 NANOSLEEP.SYNCS 0x989680 ;  /* 0x009896800000a95d */ /* 0x004fea0003900000 */
[----:B------:R-:W2:Y:S02]  /*1ea60*/  @!P2 SYNCS.PHASECHK.TRANS64 P2, [R15+URZ+0x16850], R14 ;  /* 0x0168500e0f00a5a7 */ /* 0x000ea4000804007f */
[----:B--2---:R-:W-:Y:S05]  /*1ea70*/  @!P2 BRA `(.L_x_1277) ;  /* 0xfffffffc00f0a947 */ /* 0x004fea000383ffff */
[----:B------:R-:W-:Y:S05]  /*1ea80*/  BRA `(.L_x_1274) ;  /* 0xffffff4400947947 */ /* 0x000fea000383ffff */
.L_x_1290:
[----:B-1----:R1:W2:Y:S02]  /*1ea90*/  SYNCS.PHASECHK.TRANS64.TRYWAIT P0, [R9+URZ+0x16850], R0 ;  /* 0x01685000090075a7 */ /* 0x0022a4000800017f */
[----:B--2---:R-:W-:Y:S05]  /*1eaa0*/  @!P0 NANOSLEEP.SYNCS 0x989680 ;  /* 0x009896800000895d */ /* 0x004fea0003900000 */
[----:B------:R-:W2:Y:S02]  /*1eab0*/  @!P0 SYNCS.PHASECHK.TRANS64 P0, [R9+URZ+0x16850], R0 ;  /* 0x01685000090085a7 */ /* 0x000ea4000800007f */
[----:B--2---:R-:W-:Y:S05]  /*1eac0*/  @!P0 BRA `(.L_x_1290) ;  /* 0xfffffffc00f08947 */ /* 0x004fea000383ffff */
[----:B------:R-:W-:Y:S05]  /*1ead0*/  BRA `(.L_x_1289) ;  /* 0xffffff7800547947 */ /* 0x000fea000383ffff */
.L_x_1332:
[----:B------:R-:W0:Y:S01]  /*1eae0*/  S2R R13, SR_TID.X ;  /* 0x00000000000d7919 */ /* 0x000e220000002100 */
[----:B------:R-:W-:Y:S01]  /*1eaf0*/  BSSY B1, `(.L_x_1486) ;  /* 0x0000009000017945 */ /* 0x000fe20003800000 */
[----:B------:R-:W-:Y:S02]  /*1eb00*/  IMAD.MOV.U32 R12, RZ, RZ, RZ ;  /* 0x000000ffff0c7224 */ /* 0x000fe400078e00ff */
[----:B------:R-:W-:Y:S02]  /*1eb10*/  IMAD.MOV.U32 R11, RZ, RZ, 0x1f ;  /* 0x0000001fff0b7424 */ /* 0x000fe400078e00ff */
[----:B------:R-:W-:Y:S01]  /*1eb20*/  IMAD.MOV.U32 R15, RZ, RZ, -0x1 ;  /* 0xffffffffff0f7424 */ /* 0x000fe200078e00ff */
[----:B0-----:R-:W-:-:S04]  /*1eb30*/  SHF.R.U32.HI R13, RZ, 0x5, R13 ;  /* 0x00000005ff0d7819 */ /* 0x001fc8000001160d */
[----:B------:R-:W-:-:S07]  /*1eb40*/  LOP3.LUT R13, R13, 0x3, RZ, 0xc0, !PT ;  /* 0x000000030d0d7812 */ /* 0x000fce00078ec0ff */
[----:B-1----:R-:W-:Y:S05]  /*1eb50*/  WARPSYNC.COLLECTIVE R15, `(.L_x_1487) ;  /* 0x000000000f087348 */ /* 0x002fea0003c00000 */
[----:B------:R0:W2:Y:S02]  /*1eb60*/  SHFL.IDX P6, R14, R13, R12, R11 ;  /* 0x0000000c0d0e7389 */ /* 0x0000a400000c000b */
[----:B012---:R-:W-:Y:S01]  /*1eb70*/  ENDCOLLECTIVE ;  /* 0x000000000000791b */ /* 0x007fe20003800000 */
.L_x_1487:
[----:B------:R-:W-:Y:S05]  /*1eb80*/  BSYNC B1 ;  /* 0x0000000000017941 */ /* 0x000fea0003800000 */
.L_x_1486:
[----:B------:R-:W-:Y:S05]  /*1eb90*/  BRA `(.L_x_1488) ;  /* 0xffffffb000607947 */ /* 0x000fea000383ffff */
.L_x_1333:
[----:B------:R-:W-:Y:S01]  /*1eba0*/  BSSY B1, `(.L_x_1489) ;  /* 0x0000006000017945 */ /* 0x000fe20003800000 */
[----:B------:R-:W-:-:S07]  /*1ebb0*/  IMAD.MOV.U32 R15, RZ, RZ, -0x1 ;  /* 0xffffffffff0f7424 */ /* 0x000fce00078e00ff */
[----:B-1----:R-:W-:Y:S05]  /*1ebc0*/  WARPSYNC.COLLECTIVE R15, `(.L_x_1490) ;  /* 0x000000000f0c7348 */ /* 0x002fea0003c00000 */
[----:B------:R-:W-:Y:S02]  /*1ebd0*/  ELECT P6, UR62, PT ;  /* 0x00000000003e782f */ /* 0x000fe400038c0000 */
[----:B------:R-:W-:Y:S01]  /*1ebe0*/  MOV R14, UR62 ;  /* 0x0000003e000e7c02 */ /* 0x000fe20008000f00 */
[----:B-1----:R-:W-:Y:S10]  /*1ebf0*/  ENDCOLLECTIVE ;  /* 0x000000000000791b */ /* 0x002ff40003800000 */
.L_x_1490:
[----:B------:R-:W-:Y:S05]  /*1ec00*/  BSYNC B1 ;  /* 0x0000000000017941 */ /* 0x000fea0003800000 */
.L_x_1489:
[----:B------:R-:W-:Y:S05]  /*1ec10*/  BRA `(.L_x_1491) ;  /* 0xffffffb0004c7947 */ /* 0x000fea000383ffff */
.L_x_1335:
[----:B0-----:R0:W2:Y:S02]  /*1ec20*/  SYNCS.PHASECHK.TRANS64.TRYWAIT P0, [R8+URZ+0x16820], R9 ;  /* 0x01682009080075a7 */ /* 0x0010a4000800017f */
[----:B--2---:R-:W-:Y:S05]  /*1ec30*/  @!P0 NANOSLEEP.SYNCS 0x989680 ;  /* 0x009896800000895d */ /* 0x004fea0003900000 */
[----:B------:R-:W2:Y:S02]  /*1ec40*/  @!P0 SYNCS.PHASECHK.TRANS64 P0, [R8+URZ+0x16820], R9 ;  /* 0x01682009080085a7 */ /* 0x000ea4000800007f */
[----:B--2---:R-:W-:Y:S05]  /*1ec50*/  @!P0 BRA `(.L_x_1335) ;  /* 0xfffffffc00f08947 */ /* 0x004fea000383ffff */
[----:B------:R-:W-:Y:S05]  /*1ec60*/  BRA `(.L_x_1492) ;  /* 0xffffffb000687947 */ /* 0x000fea000383ffff */
.L_x_1338:
[----:B0-----:R0:W2:Y:S02]  /*1ec70*/  SYNCS.PHASECHK.TRANS64.TRYWAIT P0, [R9+URZ+0x168a0], R12 ;  /* 0x0168a00c090075a7 */ /* 0x0010a4000800017f */
[----:B--2---:R-:W-:Y:S05]  /*1ec80*/  @!P0 NANOSLEEP.SYNCS 0x989680 ;  /* 0x009896800000895d */ /* 0x004fea0003900000 */
[----:B------:R-:W2:Y:S02]  /*1ec90*/  @!P0 SYNCS.PHASECHK.TRANS64 P0, [R9+URZ+0x168a0], R12 ;  /* 0x0168a00c090085a7 */ /* 0x000ea4000800007f */
[----:B--2---:R-:W-:Y:S05]  /*1eca0*/  @!P0 BRA `(.L_x_1338) ;  /* 0xfffffffc00f08947 */ /* 0x004fea000383ffff */
[----:B------:R-:W-:Y:S05]  /*1ecb0*/  BRA `(.L_x_1493) ;  /* 0xffffffb000707947 */ /* 0x000fea000383ffff */
.L_x_1340:
[----:B---3--:R3:W4:Y:S02]  /*1ecc0*/  SYNCS.PHASECHK.TRANS64.TRYWAIT P0, [R9+URZ+0x168c0], R12 ;  /* 0x0168c00c090075a7 */ /* 0x008724000800017f */
[----:B----4-:R-:W-:Y:S05]  /*1ecd0*/  @!P0 NANOSLEEP.SYNCS 0x989680 ;  /* 0x009896800000895d */ /* 0x010fea0003900000 */
[----:B------:R-:W4:Y:S02]  /*1ece0*/  @!P0 SYNCS.PHASECHK.TRANS64 P0, [R9+URZ+0x168c0], R12 ;  /* 0x0168c00c090085a7 */ /* 0x000f24000800007f */
[----:B----4-:R-:W-:Y:S05]  /*1ecf0*/  @!P0 BRA `(.L_x_1340) ;  /* 0xfffffffc00f08947 */ /* 0x010fea000383ffff */
[----:B------:R-:W-:Y:S05]  /*1ed00*/  BRA `(.L_x_1494) ;  /* 0xffffffb000c87947 */ /* 0x000fea000383ffff */
.L_x_1344:
[----:B0-----:R0:W2:Y:S02]  /*1ed10*/  SYNCS.PHASECHK.TRANS64.TRYWAIT P0, [R12+URZ+0x168a0], R9 ;  /* 0x0168a0090c0075a7 */ /* 0x0010a4000800017f */
[----:B--2---:R-:W-:Y:S05]  /*1ed20*/  @!P0 NANOSLEEP.SYNCS 0x989680 ;  /* 0x009896800000895d */ /* 0x004fea0003900000 */
[----:B------:R-:W2:Y:S02]  /*1ed30*/  @!P0 SYNCS.PHASECHK.TRANS64 P0, [R12+URZ+0x168a0], R9 ;  /* 0x0168a0090c0085a7 */ /* 0x000ea4000800007f */
[----:B--2---:R-:W-:Y:S05]  /*1ed40*/  @!P0 BRA `(.L_x_1344) ;  /* 0xfffffffc00f08947 */ /* 0x004fea000383ffff */
[----:B------:R-:W-:Y:S05]  /*1ed50*/  BRA `(.L_x_1495) ;  /* 0xffffffb400507947 */ /* 0x000fea000383ffff */
.L_x_1346:
[----:B--2---:R2:W3:Y:S02]  /*1ed60*/  SYNCS.PHASECHK.TRANS64.TRYWAIT P1, [R12+URZ+0x168c0], R9 ;  /* 0x0168c0090c0075a7 */ /* 0x0044e4000802017f */
[----:B---3--:R-:W-:Y:S05]  /*1ed70*/  @!P1 NANOSLEEP.SYNCS 0x989680 ;  /* 0x009896800000995d */ /* 0x008fea0003900000 */
[----:B------:R-:W3:Y:S02]  /*1ed80*/  @!P1 SYNCS.PHASECHK.TRANS64 P1, [R12+URZ+0x168c0], R9 ;  /* 0x0168c0090c0095a7 */ /* 0x000ee4000802007f */
[----:B---3--:R-:W-:Y:S05]  /*1ed90*/  @!P1 BRA `(.L_x_1346) ;  /* 0xfffffffc00f09947 */ /* 0x008fea000383ffff */
[----:B------:R-:W-:Y:S05]  /*1eda0*/  BRA `(.L_x_1496) ;  /* 0xffffffb400a47947 */ /* 0x000fea000383ffff */
.L_x_1364:
        /* <DEDUP_REMOVED lines=11> */
.L_x_1498:
[----:B------:R-:W-:Y:S05]  /*1ee60*/  BSYNC B0 ;  /* 0x0000000000007941 */ /* 0x000fea0003800000 */
.L_x_1497:
[----:B------:R-:W-:Y:S05]  /*1ee70*/  BRA `(.L_x_1499) ;  /* 0xffffffc000a47947 */ /* 0x000fea000383ffff */
.L_x_1365:
[----:B------:R-:W-:Y:S01]  /*1ee80*/  BSSY B0, `(.L_x_1500) ;  /* 0x0000006000007945 */ /* 0x000fe20003800000 */
[----:B------:R-:W-:-:S07]  /*1ee90*/  IMAD.MOV.U32 R15, RZ, RZ, -0x1 ;  /* 0xffffffffff0f7424 */ /* 0x000fce00078e00ff */
[----:B-1----:R-:W-:Y:S05]  /*1eea0*/  WARPSYNC.COLLECTIVE R15, `(.L_x_1501) ;  /* 0x000000000f0c7348 */ /* 0x002fea0003c00000 */
[----:B------:R-:W-:Y:S02]  /*1eeb0*/  ELECT P6, UR62, PT ;  /* 0x00000000003e782f */ /* 0x000fe400038c0000 */
[----:B------:R-:W-:Y:S01]  /*1eec0*/  MOV R14, UR62 ;  /* 0x0000003e000e7c02 */ /* 0x000fe20008000f00 */
[----:B-1----:R-:W-:Y:S10]  /*1eed0*/  ENDCOLLECTIVE ;  /* 0x000000000000791b */ /* 0x002ff40003800000 */
.L_x_1501:
[----:B------:R-:W-:Y:S05]  /*1eee0*/  BSYNC B0 ;  /* 0x0000000000007941 */ /* 0x000fea0003800000 */
.L_x_1500:
[----:B------:R-:W-:Y:S05]  /*1eef0*/  BRA `(.L_x_1502) ;  /* 0xffffffc000947947 */ /* 0x000fea000383ffff */
.L_x_1368:
[----:B--2---:R2:W3:Y:S02]  /*1ef00*/  SYNCS.PHASECHK.TRANS64.TRYWAIT P0, [R5+URZ+0x16840], R4 ;  /* 0x01684004050075a7 */ /* 0x0044e4000800017f */
[----:B---3--:R-:W-:Y:S05]  /*1ef10*/  @!P0 NANOSLEEP.SYNCS 0x989680 ;  /* 0x009896800000895d */ /* 0x008fea0003900000 */
[----:B------:R-:W3:Y:S02]  /*1ef20*/  @!P0 SYNCS.PHASECHK.TRANS64 P0, [R5+URZ+0x16840], R4 ;  /* 0x01684004050085a7 */ /* 0x000ee4000800007f */
[----:B---3--:R-:W-:Y:S05]  /*1ef30*/  @!P0 BRA `(.L_x_1368) ;  /* 0xfffffffc00f08947 */ /* 0x008fea000383ffff */
[----:B------:R-:W-:Y:S05]  /*1ef40*/  BRA `(.L_x_1503) ;  /* 0xffffffc000e47947 */ /* 0x000fea000383ffff */
.L_x_1371:
[----:B0-----:R0:W2:Y:S02]  /*1ef50*/  SYNCS.PHASECHK.TRANS64.TRYWAIT P0, [R27+URZ+0x16820], R4 ;  /* 0x016820041b0075a7 */ /* 0x0010a4000800017f */
[----:B--2---:R-:W-:Y:S05]  /*1ef60*/  @!P0 NANOSLEEP.SYNCS 0x989680 ;  /* 0x009896800000895d */ /* 0x004fea0003900000 */
[----:B------:R-:W2:Y:S02]  /*1ef70*/  @!P0 SYNCS.PHASECHK.TRANS64 P0, [R27+URZ+0x16820], R4 ;  /* 0x016820041b0085a7 */ /* 0x000ea4000800007f */
[----:B--2---:R-:W-:Y:S05]  /*1ef80*/  @!P0 BRA `(.L_x_1371) ;  /* 0xfffffffc00f08947 */ /* 0x004fea000383ffff */
[----:B------:R-:W-:Y:S05]  /*1ef90*/  BRA `(.L_x_1504) ;  /* 0xffffffc400a47947 */ /* 0x000fea000383ffff */
.L_x_1379:
[----:B0-----:R0:W2:Y:S02]  /*1efa0*/  SYNCS.PHASECHK.TRANS64.TRYWAIT P0, [R3+URZ+0x16840], R2 ;  /* 0x01684002030075a7 */ /* 0x0010a4000800017f */
[----:B--2---:R-:W-:Y:S05]  /*1efb0*/  @!P0 NANOSLEEP.SYNCS 0x989680 ;  /* 0x009896800000895d */ /* 0x004fea0003900000 */
[----:B------:R-:W2:Y:S02]  /*1efc0*/  @!P0 SYNCS.PHASECHK.TRANS64 P0, [R3+URZ+0x16840], R2 ;  /* 0x01684002030085a7 */ /* 0x000ea4000800007f */
[----:B--2---:R-:W-:Y:S05]  /*1efd0*/  @!P0 BRA `(.L_x_1379) ;  /* 0xfffffffc00f08947 */ /* 0x004fea000383ffff */
[----:B------:R-:W-:Y:S05]  /*1efe0*/  BRA `(.L_x_1505) ;  /* 0xffffffc8004c7947 */ /* 0x000fea000383ffff */
.L_x_1381:
[----:B0-----:R0:W2:Y:S02]  /*1eff0*/  SYNCS.PHASECHK.TRANS64.TRYWAIT P0, [R2+URZ+0x60], R5 ;  /* 0x00006005020075a7 */ /* 0x0010a4000800017f */
[----:B--2---:R-:W-:Y:S05]  /*1f000*/  @!P0 NANOSLEEP.SYNCS 0x989680 ;  /* 0x009896800000895d */ /* 0x004fea0003900000 */
[----:B------:R-:W2:Y:S02]  /*1f010*/  @!P0 SYNCS.PHASECHK.TRANS64 P0, [R2+URZ+0x60], R5 ;  /* 0x00006005020085a7 */ /* 0x000ea4000800007f */
[----:B--2---:R-:W-:Y:S05]  /*1f020*/  @!P0 BRA `(.L_x_1381) ;  /* 0xfffffffc00f08947 */ /* 0x004fea000383ffff */
[----:B------:R-:W-:Y:S05]  /*1f030*/  BRA `(.L_x_1506) ;  /* 0xffffffc800b07947 */ /* 0x000fea000383ffff */
.L_x_1386:
[----:B--2---:R2:W3:Y:S02]  /*1f040*/  SYNCS.PHASECHK.TRANS64.TRYWAIT P0, [R3+URZ+0x16840], R2 ;  /* 0x01684002030075a7 */ /* 0x0044e4000800017f */
[----:B---3--:R-:W-:Y:S05]  /*1f050*/  @!P0 NANOSLEEP.SYNCS 0x989680 ;  /* 0x009896800000895d */ /* 0x008fea0003900000 */
[----:B------:R-:W3:Y:S02]  /*1f060*/  @!P0 SYNCS.PHASECHK.TRANS64 P0, [R3+URZ+0x16840], R2 ;  /* 0x01684002030085a7 */ /* 0x000ee4000800007f */
[----:B---3--:R-:W-:Y:S05]  /*1f070*/  @!P0 BRA `(.L_x_1386) ;  /* 0xfffffffc00f08947 */ /* 0x008fea000383ffff */
[----:B------:R-:W-:Y:S05]  /*1f080*/  BRA `(.L_x_1507) ;  /* 0xffffffcc00c47947 */ /* 0x000fea000383ffff */
.L_x_1388:
[----:B0-----:R0:W2:Y:S02]  /*1f090*/  SYNCS.PHASECHK.TRANS64.TRYWAIT P1, [R3+URZ+0x60], R24 ;  /* 0x00006018030075a7 */ /* 0x0010a4000802017f */
[----:B--2---:R-:W-:Y:S05]  /*1f0a0*/  @!P1 NANOSLEEP.SYNCS 0x989680 ;  /* 0x009896800000995d */ /* 0x004fea0003900000 */
[----:B------:R-:W2:Y:S02]  /*1f0b0*/  @!P1 SYNCS.PHASECHK.TRANS64 P1, [R3+URZ+0x60], R24 ;  /* 0x00006018030095a7 */ /* 0x000ea4000802007f */
[----:B--2---:R-:W-:Y:S05]  /*1f0c0*/  @!P1 BRA `(.L_x_1388) ;  /* 0xfffffffc00f09947 */ /* 0x004fea000383ffff */
[----:B------:R-:W-:Y:S05]  /*1f0d0*/  BRA `(.L_x_1508) ;  /* 0xffffffd000287947 */ /* 0x000fea000383ffff */
.L_x_1393:
[----:B--2---:R2:W3:Y:S02]  /*1f0e0*/  SYNCS.PHASECHK.TRANS64.TRYWAIT P0, [R2+URZ+0x16840], R3 ;  /* 0x01684003020075a7 */ /* 0x0044e4000800017f */
[----:B---3--:R-:W-:Y:S05]  /*1f0f0*/  @!P0 NANOSLEEP.SYNCS 0x989680 ;  /* 0x009896800000895d */ /* 0x008fea0003900000 */
[----:B------:R-:W3:Y:S02]  /*1f100*/  @!P0 SYNCS.PHASECHK.TRANS64 P0, [R2+URZ+0x16840], R3 ;  /* 0x01684003020085a7 */ /* 0x000ee4000800007f */
[----:B---3--:R-:W-:Y:S05]  /*1f110*/  @!P0 BRA `(.L_x_1393) ;  /* 0xfffffffc00f08947 */ /* 0x008fea000383ffff */
[----:B------:R-:W-:Y:S05]  /*1f120*/  BRA `(.L_x_1509) ;  /* 0xffffffd400087947 */ /* 0x000fea000383ffff */
.L_x_1395:
[----:B0-----:R0:W2:Y:S02]  /*1f130*/  SYNCS.PHASECHK.TRANS64.TRYWAIT P1, [R2+URZ+0x60], R11 ;  /* 0x0000600b020075a7 */ /* 0x0010a4000802017f */
[----:B--2---:R-:W-:Y:S05]  /*1f140*/  @!P1 NANOSLEEP.SYNCS 0x989680 ;  /* 0x009896800000995d */ /* 0x004fea0003900000 */
[----:B------:R-:W2:Y:S02]  /*1f150*/  @!P1 SYNCS.PHASECHK.TRANS64 P1, [R2+URZ+0x60], R11 ;  /* 0x0000600b020095a7 */ /* 0x000ea4000802007f */
[----:B--2---:R-:W-:Y:S05]  /*1f160*/  @!P1 BRA `(.L_x_1395) ;  /* 0xfffffffc00f09947 */ /* 0x004fea000383ffff */
[----:B------:R-:W-:Y:S05]  /*1f170*/  BRA `(.L_x_1510) ;  /* 0xffffffd400707947 */ /* 0x000fea000383ffff */
.L_x_1402:
[----:B0-----:R0:W2:Y:S02]  /*1f180*/  SYNCS.PHASECHK.TRANS64.TRYWAIT P0, [R3+URZ+0x16860], R2 ;  /* 0x01686002030075a7 */ /* 0x0010a4000800017f */
[----:B--2---:R-:W-:Y:S05]  /*1f190*/  @!P0 NANOSLEEP.SYNCS 0x989680 ;  /* 0x009896800000895d */ /* 0x004fea0003900000 */
[----:B------:R-:W2:Y:S02]  /*1f1a0*/  @!P0 SYNCS.PHASECHK.TRANS64 P0, [R3+URZ+0x16860], R2 ;  /* 0x01686002030085a7 */ /* 0x000ea4000800007f */
[----:B--2---:R-:W-:Y:S05]  /*1f1b0*/  @!P0 BRA `(.L_x_1402) ;  /* 0xfffffffc00f08947 */ /* 0x004fea000383ffff */
[----:B------:R-:W-:Y:S05]  /*1f1c0*/  BRA `(.L_x_1511) ;  /* 0xffffffd8002c7947 */ /* 0x000fea000383ffff */
.L_x_1404:
[----:B------:R-:W-:Y:S01]  /*1f1d0*/  BSSY B0, `(.L_x_1512) ;  /* 0x0000008000007945 */ /* 0x000fe20003800000 */
[----:B------:R-:W-:Y:S01]  /*1f1e0*/  MOV R13, R16 ;  /* 0x00000010000d7202 */ /* 0x000fe20000000f00 */
[----:B------:R-:W-:Y:S02]  /*1f1f0*/  IMAD.MOV.U32 R12, RZ, RZ, RZ ;  /* 0x000000ffff0c7224 */ /* 0x000fe400078e00ff */
[----:B------:R-:W-:Y:S02]  /*1f200*/  IMAD.MOV.U32 R11, RZ, RZ, 0x1f ;  /* 0x0000001fff0b7424 */ /* 0x000fe400078e00ff */
[----:B------:R-:W-:-:S07]  /*1f210*/  IMAD.MOV.U32 R15, RZ, RZ, -0x1 ;  /* 0xffffffffff0f7424 */ /* 0x000fce00078e00ff */
[----:B01----:R-:W-:Y:S05]  /*1f220*/  WARPSYNC.COLLECTIVE R15, `(.L_x_1513) ;  /* 0x000000000f087348 */ /* 0x003fea0003c00000 */
[----:B------:R2:W3:Y:S02]  /*1f230*/  SHFL.IDX P6, R14, R13, R12, R11 ;  /* 0x0000000c0d0e7389 */ /* 0x0004e400000c000b */
[----:B0123--:R-:W-:Y:S01]  /*1f240*/  ENDCOLLECTIVE ;  /* 0x000000000000791b */ /* 0x00ffe20003800000 */
.L_x_1513:
[----:B------:R-:W-:Y:S05]  /*1f250*/  BSYNC B0 ;  /* 0x0000000000007941 */ /* 0x000fea0003800000 */
.L_x_1512:
        /* <DEDUP_REMOVED lines=8> */
.L_x_1514:
[----:B------:R-:W-:Y:S01]  /*1f2e0*/  IMAD.MOV.U32 R5, RZ, RZ, R14 ;  /* 0x000000ffff057224 */ /* 0x000fe200078e000e */
[----:B------:R-:W-:Y:S06]  /*1f2f0*/  BRA `(.L_x_1515) ;  /* 0xffffffd800747947 */ /* 0x000fec000383ffff */
.L_x_1407:
[----:B------:R-:W-:Y:S01]  /*1f300*/  BSSY B0, `(.L_x_1516) ;  /* 0x0000008000007945 */ /* 0x000fe20003800000 */
[----:B-----5:R-:W-:Y:S02]  /*1f310*/  IMAD.MOV.U32 R13, RZ, RZ, R2 ;  /* 0x000000ffff0d7224 */ /* 0x020fe400078e0002 */
[----:B------:R-:W-:Y:S02]  /*1f320*/  IMAD.MOV.U32 R12, RZ, RZ, 0x1 ;  /* 0x00000001ff0c7424 */ /* 0x000fe400078e00ff */
[----:B------:R-:W-:Y:S02]  /*1f330*/  IMAD.MOV.U32 R11, RZ, RZ, RZ ;  /* 0x000000ffff0b7224 */ /* 0x000fe400078e00ff */
[----:B------:R-:W-:-:S07]  /*1f340*/  IMAD.MOV.U32 R15, RZ, RZ, -0x1 ;  /* 0xffffffffff0f7424 */ /* 0x000fce00078e00ff */
[----:B01234-:R-:W-:Y:S05]  /*1f350*/  WARPSYNC.COLLECTIVE R15, `(.L_x_1517) ;  /* 0x000000000f087348 */ /* 0x01ffea0003c00000 */
[----:B------:R0:W0:Y:S02]  /*1f360*/  SHFL.UP P6, R14, R13, R12, R11 ;  /* 0x0400000c0d0e7389 */ /* 0x00002400000c000b */
[----:B01234-:R-:W-:Y:S01]  /*1f370*/  ENDCOLLECTIVE ;  /* 0x000000000000791b */ /* 0x01ffe20003800000 */
.L_x_1517:
[----:B------:R-:W-:Y:S05]  /*1f380*/  BSYNC B0 ;  /* 0x0000000000007941 */ /* 0x000fea0003800000 */
.L_x_1516:
[----:B------:R-:W-:Y:S01]  /*1f390*/  ISETP.NE.AND P0, PT, R28, RZ, PT ;  /* 0x000000ff1c00720c */ /* 0x000fe20003f05270 */
[----:B------:R-:W-:Y:S01]  /*1f3a0*/  IMAD.MOV.U32 R12, RZ, RZ, 0x2 ;  /* 0x00000002ff0c7424 */ /* 0x000fe200078e00ff */
[----:B------:R-:W-:Y:S01]  /*1f3b0*/  MOV R15, 0xffffffff ;  /* 0xffffffff000f7802 */ /* 0x000fe20000000f00 */
[----:B------:R-:W-:Y:S01]  /*1f3c0*/  IMAD.MOV.U32 R11, RZ, RZ, RZ ;  /* 0x000000ffff0b7224 */ /* 0x000fe200078e00ff */
[----:B------:R-:W-:Y:S02]  /*1f3d0*/  SEL R13, R14, RZ, P0 ;  /* 0x000000ff0e0d7207 */ /* 0x000fe40000000000 */
[----:B------:R-:W-:-:S03]  /*1f3e0*/  ISETP.GE.U32.AND P0, PT, R28, 0x2, PT ;  /* 0x000000021c00780c */ /* 0x000fc60003f06070 */
[----:B------:R-:W-:-:S10]  /*1f3f0*/  IMAD.IADD R13, R2, 0x1, R13 ;  /* 0x00000001020d7824 */ /* 0x000fd400078e020d */
[----:B------:R-:W-:Y:S05]  /*1f400*/  WARPSYNC.COLLECTIVE R15, `(.L_x_1518) ;  /* 0x000000000f087348 */ /* 0x000fea0003c00000 */
[----:B------:R0:W1:Y:S02]  /*1f410*/  SHFL.UP P6, R14, R13, R12, R11 ;  /* 0x0400000c0d0e7389 */ /* 0x00006400000c000b */
[----:B01----:R-:W-:Y:S01]  /*1f420*/  ENDCOLLECTIVE ;  /* 0x000000000000791b */ /* 0x003fe20003800000 */
.L_x_1518:
        /* <DEDUP_REMOVED lines=8> */
.L_x_1519:
        /* <DEDUP_REMOVED lines=8> */
.L_x_1520:
        /* <DEDUP_REMOVED lines=8> */
.L_x_1521:
        /* <DEDUP_REMOVED lines=8> */
.L_x_1522:
[----:B------:R-:W-:Y:S05]  /*1f630*/  BRA `(.L_x_1523) ;  /* 0xffffffd800307947 */ /* 0x000fea000383ffff */
.L_x_1412:
[----:B------:R-:W-:Y:S01]  /*1f640*/  BSSY B0, `(.L_x_1524) ;  /* 0x0000008000007945 */ /* 0x000fe20003800000 */
[----:B-----5:R-:W-:Y:S01]  /*1f650*/  IMAD.MOV.U32 R13, RZ, RZ, R2 ;  /* 0x000000ffff0d7224 */ /* 0x020fe200078e0002 */
[----:B------:R-:W-:Y:S01]  /*1f660*/  MOV R15, 0xffffffff ;  /* 0xffffffff000f7802 */ /* 0x000fe20000000f00 */
[----:B------:R-:W-:Y:S02]  /*1f670*/  IMAD.MOV.U32 R12, RZ, RZ, 0x1 ;  /* 0x00000001ff0c7424 */ /* 0x000fe400078e00ff */
[----:B------:R-:W-:-:S07]  /*1f680*/  IMAD.MOV.U32 R11, RZ, RZ, RZ ;  /* 0x000000ffff0b7224 */ /* 0x000fce00078e00ff */
[----:B012---:R-:W-:Y:S05]  /*1f690*/  WARPSYNC.COLLECTIVE R15, `(.L_x_1525) ;  /* 0x000000000f087348 */ /* 0x007fea0003c00000 */
[----:B------:R3:W4:Y:S02]  /*1f6a0*/  SHFL.UP P6, R14, R13, R12, R11 ;  /* 0x0400000c0d0e7389 */ /* 0x00072400000c000b */
[----:B01234-:R-:W-:Y:S01]  /*1f6b0*/  ENDCOLLECTIVE ;  /* 0x000000000000791b */ /* 0x01ffe20003800000 */
.L_x_1525:
[----:B------:R-:W-:Y:S05]  /*1f6c0*/  BSYNC B0 ;  /* 0x0000000000007941 */ /* 0x000fea0003800000 */
.L_x_1524:
[----:B------:R-:W-:Y:S01]  /*1f6d0*/  ISETP.NE.AND P0, PT, R28, RZ, PT ;  /* 0x000000ff1c00720c */ /* 0x000fe20003f05270 */
        /* <DEDUP_REMOVED lines=9> */
.L_x_1526:
        /* <DEDUP_REMOVED lines=8> */
.L_x_1527:
        /* <DEDUP_REMOVED lines=8> */
.L_x_1528:
        /* <DEDUP_REMOVED lines=8> */
.L_x_1529:
[----:B------:R-:W-:Y:S01]  /*1f8f0*/  IMAD.MOV.U32 R12, RZ, RZ, 0x1f ;  /* 0x0000001fff0c7424 */ /* 0x000fe200078e00ff */
[----:B------:R-:W-:Y:S02]  /*1f900*/  MOV R11, 0x1f ;  /* 0x0000001f000b7802 */ /* 0x000fe40000000f00 */
[----:B------:R-:W-:-:S05]  /*1f910*/  SEL R8, R14, RZ, P0 ;  /* 0x000000ff0e087207 */ /* 0x000fca0000000000 */
[----:B------:R-:W-:-:S04]  /*1f920*/  IMAD.IADD R8, R7, 0x1, R8 ;  /* 0x0000000107087824 */ /* 0x000fc800078e0208 */
[----:B------:R-:W-:-:S07]  /*1f930*/  IMAD.MOV.U32 R13, RZ, RZ, R8 ;  /* 0x000000ffff0d7224 */ /* 0x000fce00078e0008 */
[----:B------:R-:W-:Y:S05]  /*1f940*/  WARPSYNC.COLLECTIVE R15, `(.L_x_1530) ;  /* 0x000000000f087348 */ /* 0x000fea0003c00000 */
[----:B------:R0:W1:Y:S02]  /*1f950*/  SHFL.IDX P6, R14, R13, R12, R11 ;  /* 0x0000000c0d0e7389 */ /* 0x00006400000c000b */
[----:B01----:R-:W-:Y:S01]  /*1f960*/  ENDCOLLECTIVE ;  /* 0x000000000000791b */ /* 0x003fe20003800000 */
.L_x_1530:
[----:B------:R-:W-:Y:S05]  /*1f970*/  BRA `(.L_x_1531) ;  /* 0xffffffd8000c7947 */ /* 0x000fea000383ffff */
.L_x_1414:
[----:B------:R-:W-:Y:S01]  /*1f980*/  BSSY B0, `(.L_x_1532) ;  /* 0x0000006000007945 */ /* 0x000fe20003800000 */
[----:B------:R-:W-:Y:S01]  /*1f990*/  PLOP3.LUT P6, PT, P6, PT, PT, 0x8, 0x0 ;  /* 0x000000000000781c */ /* 0x000fe200037ce170 */
[----:B------:R-:W-:-:S12]  /*1f9a0*/  IMAD.MOV.U32 R15, RZ, RZ, -0x1 ;  /* 0xffffffffff0f7424 */ /* 0x000fd800078e00ff */
[----:B01----:R-:W-:Y:S05]  /*1f9b0*/  WARPSYNC.COLLECTIVE R15, `(.L_x_1533) ;  /* 0x000000000f087348 */ /* 0x003fea0003c00000 */
[----:B------:R-:W-:Y:S01]  /*1f9c0*/  VOTE.ANY R14, PT, P6 ;  /* 0x00000000000e7806 */ /* 0x000fe200030e0100 */
[----:B01----:R-:W-:Y:S06]  /*1f9d0*/  ENDCOLLECTIVE ;  /* 0x000000000000791b */ /* 0x003fec0003800000 */
.L_x_1533:
[----:B------:R-:W-:Y:S05]  /*1f9e0*/  BSYNC B0 ;  /* 0x0000000000007941 */ /* 0x000fea0003800000 */
.L_x_1532:
        /* <DEDUP_REMOVED lines=9> */
.L_x_1534:
[----:B------:R-:W-:Y:S01]  /*1fa80*/  IMAD.MOV.U32 R17, RZ, RZ, R14 ;  /* 0x000000ffff117224 */ /* 0x000fe200078e000e */
[----:B------:R-:W-:Y:S06]  /*1fa90*/  BRA `(.L_x_1535) ;  /* 0xffffffd400fc7947 */ /* 0x000fec000383ffff */
.L_x_1416:
[----:B------:R-:W-:Y:S01]  /*1faa0*/  BSSY B0, `(.L_x_1536) ;  /* 0x0000007000007945 */ /* 0x000fe20003800000 */
[----:B------:R-:W-:Y:S02]  /*1fab0*/  IMAD.MOV.U32 R13, RZ, RZ, R8 ;  /* 0x000000ffff0d7224 */ /* 0x000fe400078e0008 */
[----:B------:R-:W-:Y:S02]  /*1fac0*/  IMAD.MOV.U32 R11, RZ, RZ, 0x1f ;  /* 0x0000001fff0b7424 */ /* 0x000fe400078e00ff */
[----:B------:R-:W-:-:S07]  /*1fad0*/  IMAD.MOV.U32 R15, RZ, RZ, -0x1 ;  /* 0xffffffffff0f7424 */ /* 0x000fce00078e00ff */
[----:B0123--:R-:W-:Y:S05]  /*1fae0*/  WARPSYNC.COLLECTIVE R15, `(.L_x_1537) ;  /* 0x000000000f087348 */ /* 0x00ffea0003c00000 */
[----:B------:R4:W0:Y:S02]  /*1faf0*/  SHFL.IDX P6, R14, R13, R12, R11 ;  /* 0x0000000c0d0e7389 */ /* 0x00082400000c000b */
[----:B01234-:R-:W-:Y:S01]  /*1fb00*/  ENDCOLLECTIVE ;  /* 0x000000000000791b */ /* 0x01ffe20003800000 */
.L_x_1537:
[----:B------:R-:W-:Y:S05]  /*1fb10*/  BSYNC B0 ;  /* 0x0000000000007941 */ /* 0x000fea0003800000 */
.L_x_1536:
[----:B------:R-:W-:Y:S05]  /*1fb20*/  BRA `(.L_x_1415) ;  /* 0xffffffd400f47947 */ /* 0x000fea000383ffff */
.L_x_1420:
[----:B0-----:R0:W2:Y:S02]  /*1fb30*/  SYNCS.PHASECHK.TRANS64.TRYWAIT P0, [R9+URZ+0x16820], R0 ;  /* 0x01682000090075a7 */ /* 0x0010a4000800017f */
[----:B--2---:R-:W-:Y:S05]  /*1fb40*/  @!P0 NANOSLEEP.SYNCS 0x989680 ;  /* 0x009896800000895d */ /* 0x004fea0003900000 */
[----:B------:R-:W2:Y:S02]  /*1fb50*/  @!P0 SYNCS.PHASECHK.TRANS64 P0, [R9+URZ+0x16820], R0 ;  /* 0x01682000090085a7 */ /* 0x000ea4000800007f */
[----:B--2---:R-:W-:Y:S05]  /*1fb60*/  @!P0 BRA `(.L_x_1420) ;  /* 0xfffffffc00f08947 */ /* 0x004fea000383ffff */
[----:B------:R-:W-:Y:S05]  /*1fb70*/  BRA `(.L_x_1538) ;  /* 0xffffffdc00607947 */ /* 0x000fea000383ffff */
.L_x_1421:
[----:B------:R-:W2:Y:S01]  /*1fb80*/  S2R R2, SR_TID.X ;  /* 0x0000000000027919 */ /* 0x000ea20000002100 */
[----:B------:R-:W-:Y:S01]  /*1fb90*/  BSSY B0, `(.L_x_1539) ;  /* 0x000000a000007945 */ /* 0x000fe20003800000 */
[----:B------:R-:W-:Y:S02]  /*1fba0*/  IMAD.MOV.U32 R12, RZ, RZ, RZ ;  /* 0x000000ffff0c7224 */ /* 0x000fe400078e00ff */
[----:B------:R-:W-:Y:S02]  /*1fbb0*/  IMAD.MOV.U32 R11, RZ, RZ, 0x1f ;  /* 0x0000001fff0b7424 */ /* 0x000fe400078e00ff */
[----:B------:R-:W-:Y:S01]  /*1fbc0*/  IMAD.MOV.U32 R15, RZ, RZ, -0x1 ;  /* 0xffffffffff0f7424 */ /* 0x000fe200078e00ff */
[----:B--2---:R-:W-:-:S04]  /*1fbd0*/  SHF.R.U32.HI R2, RZ, 0x5, R2 ;  /* 0x00000005ff027819 */ /* 0x004fc80000011602 */
[----:B------:R-:W-:-:S05]  /*1fbe0*/  LOP3.LUT R2, R2, 0x3, RZ, 0xc0, !PT ;  /* 0x0000000302027812 */ /* 0x000fca00078ec0ff */
[----:B------:R-:W-:-:S07]  /*1fbf0*/  IMAD.MOV.U32 R13, RZ, RZ, R2 ;  /* 0x000000ffff0d7224 */ /* 0x000fce00078e0002 */
[----:B01----:R-:W-:Y:S05]  /*1fc00*/  WARPSYNC.COLLECTIVE R15, `(.L_x_1540) ;  /* 0x000000000f087348 */ /* 0x003fea0003c00000 */
[----:B------:R2:W3:Y:S02]  /*1fc10*/  SHFL.IDX P6, R14, R13, R12, R11 ;  /* 0x0000000c0d0e7389 */ /* 0x0004e400000c000b */
[----:B0123--:R-:W-:Y:S01]  /*1fc20*/  ENDCOLLECTIVE ;  /* 0x000000000000791b */ /* 0x00ffe20003800000 */
.L_x_1540:
[----:B------:R-:W-:Y:S05]  /*1fc30*/  BSYNC B0 ;  /* 0x0000000000007941 */ /* 0x000fea0003800000 */
.L_x_1539:
[----:B------:R-:W-:Y:S05]  /*1fc40*/  BRA `(.L_x_1541) ;  /* 0xffffffdc00487947 */ /* 0x000fea000383ffff */
.L_x_1422:
[----:B------:R-:W-:Y:S01]  /*1fc50*/  BSSY B0, `(.L_x_1542) ;  /* 0x0000006000007945 */ /* 0x000fe20003800000 */
[----:B------:R-:W-:-:S07]  /*1fc60*/  IMAD.MOV.U32 R15, RZ, RZ, -0x1 ;  /* 0xffffffffff0f7424 */ /* 0x000fce00078e00ff */
[----:B01----:R-:W-:Y:S05]  /*1fc70*/  WARPSYNC.COLLECTIVE R15, `(.L_x_1543) ;  /* 0x000000000f0c7348 */ /* 0x003fea0003c00000 */
[----:B------:R-:W-:Y:S02]  /*1fc80*/  ELECT P6, UR62, PT ;  /* 0x00000000003e782f */ /* 0x000fe400038c0000 */
[----:B------:R-:W-:Y:S01]  /*1fc90*/  MOV R14, UR62 ;  /* 0x0000003e000e7c02 */ /* 0x000fe20008000f00 */
[----:B01----:R-:W-:Y:S10]  /*1fca0*/  ENDCOLLECTIVE ;  /* 0x000000000000791b */ /* 0x003ff40003800000 */
.L_x_1543:
[----:B------:R-:W-:Y:S05]  /*1fcb0*/  BSYNC B0 ;  /* 0x0000000000007941 */ /* 0x000fea0003800000 */
.L_x_1542:
[----:B------:R-:W-:Y:S05]  /*1fcc0*/  BRA `(.L_x_1544) ;  /* 0xffffffdc003c7947 */ /* 0x000fea000383ffff */
.L_x_1424:
[----:B0-----:R0:W2:Y:S02]  /*1fcd0*/  SYNCS.PHASECHK.TRANS64.TRYWAIT P0, [R7+URZ], R2 ;  /* 0x00000002070075a7 */ /* 0x0010a4000800017f */
[----:B--2---:R-:W-:Y:S05]  /*1fce0*/  @!P0 NANOSLEEP.SYNCS 0x989680 ;  /* 0x009896800000895d */ /* 0x004fea0003900000 */
[----:B------:R-:W2:Y:S02]  /*1fcf0*/  @!P0 SYNCS.PHASECHK.TRANS64 P0, [R7+URZ], R2 ;  /* 0x00000002070085a7 */ /* 0x000ea4000800007f */
[----:B--2---:R-:W-:Y:S05]  /*1fd00*/  @!P0 BRA `(.L_x_1424) ;  /* 0xfffffffc00f08947 */ /* 0x004fea000383ffff */
[----:B------:R-:W-:Y:S05]  /*1fd10*/  BRA `(.L_x_1545) ;  /* 0xffffffdc00707947 */ /* 0x000fea000383ffff */
.L_x_1425:
[----:B--2---:R2:W3:Y:S02]  /*1fd20*/  SYNCS.PHASECHK.TRANS64.TRYWAIT P0, [R3+URZ], R0 ;  /* 0x00000000030075a7 */ /* 0x0044e4000800017f */
[----:B---3--:R-:W-:Y:S05]  /*1fd30*/  @!P0 NANOSLEEP.SYNCS 0x989680 ;  /* 0x009896800000895d */ /* 0x008fea0003900000 */
[----:B------:R-:W3:Y:S02]  /*1fd40*/  @!P0 SYNCS.PHASECHK.TRANS64 P0, [R3+URZ], R0 ;  /* 0x00000000030085a7 */ /* 0x000ee4000800007f */
[----:B---3--:R-:W-:Y:S05]  /*1fd50*/  @!P0 BRA `(.L_x_1425) ;  /* 0xfffffffc00f08947 */ /* 0x008fea000383ffff */
[----:B------:R-:W-:Y:S05]  /*1fd60*/  BRA `(.L_x_1546) ;  /* 0xffffffdc00647947 */ /* 0x000fea000383ffff */
.L_x_1427:
[----:B--2---:R2:W3:Y:S02]  /*1fd70*/  SYNCS.PHASECHK.TRANS64.TRYWAIT P0, [R5+URZ], R2 ;  /* 0x00000002050075a7 */ /* 0x0044e4000800017f */
[----:B---3--:R-:W-:Y:S05]  /*1fd80*/  @!P0 NANOSLEEP.SYNCS 0x989680 ;  /* 0x009896800000895d */ /* 0x008fea0003900000 */
[----:B------:R-:W3:Y:S02]  /*1fd90*/  @!P0 SYNCS.PHASECHK.TRANS64 P0, [R5+URZ], R2 ;  /* 0x00000002050085a7 */ /* 0x000ee4000800007f */
[----:B---3--:R-:W-:Y:S05]  /*1fda0*/  @!P0 BRA `(.L_x_1427) ;  /* 0xfffffffc00f08947 */ /* 0x008fea000383ffff */
[----:B------:R-:W-:Y:S05]  /*1fdb0*/  BRA `(.L_x_1547) ;  /* 0xffffffdc00687947 */ /* 0x000fea000383ffff */
.L_x_1548:
        /* <DEDUP_REMOVED lines=12> */
.L_x_2280:


//--------------------- .text._ZN7cutlass13device_kernelIN5flash11enable_sm90INS1_16FlashAttnFwdSm90INS1_25CollectiveMainloopFwdSm90ILi2EN4cute5tupleIJNS5_1CILi1EEES8_S8_EEENS6_IJNS7_ILi192EEENS7_ILi128EEENS7_ILi64EEEEEELi64ENS_6half_tEfNS_4arch4Sm90ELb1ELb0ELb1ELb0ELb0ELb0ELb0ELb1ELb1ELb0ELb0ELb0EEENS1_21CollectiveEpilogueFwdINS6_IJSA_SC_SB_EEES9_SE_SG_Li384ELb0ELb0ELb0ELb0EEENS1_30DynamicPersistentTileSchedulerILi384ELi32ELb0ELb0ELb1EEEEEEEEEvNT_6ParamsE --------------------------
	.section	.text._ZN7cutlass13device_kernelIN5flash11enable_sm90INS1_16FlashAttnFwdSm90INS1_25CollectiveMainloopFwdSm90ILi2EN4cute5tupleIJNS5_1CILi1EEES8_S8_EEENS6_IJNS7_ILi192EEENS7_ILi128EEENS7_ILi64EEEEEELi64ENS_6half_tEfNS_4arch4Sm90ELb1ELb0ELb1ELb0ELb0ELb0ELb0ELb1ELb1ELb0ELb0ELb0EEENS1_21CollectiveEpilogueFwdINS6_IJSA_SC_SB_EEES9_SE_SG_Li384ELb0ELb0ELb0ELb0EEENS1_30DynamicPersistentTileSchedulerILi384ELi32ELb0ELb0ELb1EEEEEEEEEvNT_6ParamsE,"ax",@progbits
	.align	128
.text._ZN7cutlass13device_kernelIN5flash11enable_sm90INS1_16FlashAttnFwdSm90INS1_25CollectiveMainloopFwdSm90ILi2EN4cute5tupleIJNS5_1CILi1EEES8_S8_EEENS6_IJNS7_ILi192EEENS7_ILi128EEENS7_ILi64EEEEEELi64ENS_6half_tEfNS_4arch4Sm90ELb1ELb0ELb1ELb0ELb0ELb0ELb0ELb1ELb1ELb0ELb0ELb0EEENS1_21CollectiveEpilogueFwdINS6_IJSA_SC_SB_EEES9_SE_SG_Li384ELb0ELb0ELb0ELb0EEENS1_30DynamicPersistentTileSchedulerILi384ELi32ELb0ELb0ELb1EEEEEEEEEvNT_6ParamsE:
        .type           _ZN7cutlass13device_kernelIN5flash11enable_sm90INS1_16FlashAttnFwdSm90INS1_25CollectiveMainloopFwdSm90ILi2EN4cute5tupleIJNS5_1CILi1EEES8_S8_EEENS6_IJNS7_ILi192EEENS7_ILi128EEENS7_ILi64EEEEEELi64ENS_6half_tEfNS_4arch4Sm90ELb1ELb0ELb1ELb0ELb0ELb0ELb0ELb1ELb1ELb0ELb0ELb0EEENS1_21CollectiveEpilogueFwdINS6_IJSA_SC_SB_EEES9_SE_SG_Li384ELb0ELb0ELb0ELb0EEENS1_30DynamicPersistentTileSchedulerILi384ELi32ELb0ELb0ELb1EEEEEEEEEvNT_6ParamsE,@function
        .size           _ZN7cutlass13device_kernelIN5flash11enable_sm90INS1_16FlashAttnFwdSm90INS1_25CollectiveMainloopFwdSm90ILi2EN4cute5tupleIJNS5_1CILi1EEES8_S8_EEENS6_IJNS7_ILi192EEENS7_ILi128EEENS7_ILi64EEEEEELi64ENS_6half_tEfNS_4arch4Sm90ELb1ELb0ELb1ELb0ELb0ELb0ELb0ELb1ELb1ELb0ELb0ELb0EEENS1_21CollectiveEpilogueFwdINS6_IJSA_SC_SB_EEES9_SE_SG_Li384ELb0ELb0ELb0ELb0EEENS1_30DynamicPersistentTileSchedulerILi384ELi32ELb0ELb0ELb1EEEEEEEEEvNT_6ParamsE,(.L_x_2281 - _ZN7cutlass13device_kernelIN5flash11enable_sm90INS1_16FlashAttnFwdSm90INS1_25CollectiveMainloopFwdSm90ILi2EN4cute5tupleIJNS5_1CILi1EEES8_S8_EEENS6_IJNS7_ILi192EEENS7_ILi128EEENS7_ILi64EEEEEELi64ENS_6half_tEfNS_4arch4Sm90ELb1ELb0ELb1ELb0ELb0ELb0ELb0ELb1ELb1ELb0ELb0ELb0EEENS1_21CollectiveEpilogueFwdINS6_IJSA_SC_SB_EEES9_SE_SG_Li384ELb0ELb0ELb0ELb0EEENS1_30DynamicPersistentTileSchedulerILi384ELi32ELb0ELb0ELb1EEEEEEEEEvNT_6ParamsE)
        .other          _ZN7cutlass13device_kernelIN5flash11enable_sm90INS1_16FlashAttnFwdSm90INS1_25CollectiveMainloopFwdSm90ILi2EN4cute5tupleIJNS5_1CILi1EEES8_S8_EEENS6_IJNS7_ILi192EEENS7_ILi128EEENS7_ILi64EEEEEELi64ENS_6half_tEfNS_4arch4Sm90ELb1ELb0ELb1ELb0ELb0ELb0ELb0ELb1ELb1ELb0ELb0ELb0EEENS1_21CollectiveEpilogueFwdINS6_IJSA_SC_SB_EEES9_SE_SG_Li384ELb0ELb0ELb0ELb0EEENS1_30DynamicPersistentTileSchedulerILi384ELi32ELb0ELb0ELb1EEEEEEEEEvNT_6ParamsE,@"STO_CUDA_ENTRY STV_DEFAULT"
_ZN7cutlass13device_kernelIN5flash11enable_sm90INS1_16FlashAttnFwdSm90INS1_25CollectiveMainloopFwdSm90ILi2EN4cute5tupleIJNS5_1CILi1EEES8_S8_EEENS6_IJNS7_ILi192EEENS7_ILi128EEENS7_ILi64EEEEEELi64ENS_6half_tEfNS_4arch4Sm90ELb1ELb0ELb1ELb0ELb0ELb0ELb0ELb1ELb1ELb0ELb0ELb0EEENS1_21CollectiveEpilogueFwdINS6_IJSA_SC_SB_EEES9_SE_SG_Li384ELb0ELb0ELb0ELb0EEENS1_30DynamicPersistentTileSchedulerILi384ELi32ELb0ELb0ELb1EEEEEEEEEvNT_6ParamsE:
        /* <DEDUP_REMOVED lines=23> */
.L_x_1550:
[----:B------:R-:W-:Y:S05]  /*0170*/  BSYNC B0 ;  /* 0x0000000000007941 */ /* 0x000fea0003800000 */
.L_x_1549:
        /* <DEDUP_REMOVED lines=37> */
.L_x_1551:
        /* <DEDUP_REMOVED lines=22> */
.L_x_1552:
        /* <DEDUP_REMOVED lines=18> */
.L_x_1553:
        /* <DEDUP_REMOVED lines=22> */
.L_x_1554:
        /* <DEDUP_REMOVED lines=22> */
.L_x_1555:
        /* <DEDUP_REMOVED lines=8> */
.L_x_1557:
        /* <DEDUP_REMOVED lines=50> */
[----:B------:R-:W-:-:S02]  /*0cb0*/  SHF.R.S32.HI R8, RZ, 0x5, R8 ;  /* 0x00000005ff087819 */ /* 0x000fc40000011408 */
[----:B------:R-:W-:Y:S01]  /*0cc0*/  LEA R12, R12, R5, 0x3 ;  /* 0x000000050c0c7211 */ /* 0x000fe200078e18ff */
[----:B------:R-:W-:Y:S01]  /*0cd0*/  IMAD.IADD R7, R3, 0x1, -R10 ;  /* 0x0000000103077824 */ /* 0x000fe200078e0a0a */
[----:B------:R-:W-:Y:S02]  /*0ce0*/  LEA.HI R5, R0, R0, RZ, 0x1 ;  /* 0x0000000000057211 */ /* 0x000fe400078f08ff */
[----:B------:R-:W-:Y:S01]  /*0cf0*/  LOP3.LUT R0, R9, 0x7ffffffc, RZ, 0xc0, !PT ;  /* 0x7ffffffc09007812 */ /* 0x000fe200078ec0ff */
[----:B------:R-:W-:Y:S02]  /*0d00*/  IMAD.SHL.U32 R3, R12, 0x8, RZ ;  /* 0x000000080c037824 */ /* 0x000fe400078e00ff */
[----:B------:R-:W-:Y:S01]  /*0d10*/  IMAD R5, R5, -0x3, R4 ;  /* 0xfffffffd05057824 */ /* 0x000fe200078e0204 */
[----:B------:R-:W-:Y:S01]  /*0d20*/  IADD3 R17, R17, -R0, RZ ;  /* 0x8000000011117210 */ /* 0x000fe20007ffe0ff */
[----:B------:R-:W-:Y:S02]  /*0d30*/  IMAD R8, R8, 0x10, R7 ;  /* 0x0000001008087824 */ /* 0x000fe400078e0207 */
[----:B------:R-:W-:-:S04]  /*0d40*/  IMAD.WIDE R22, R3, 0x2, R22 ;  /* 0x0000000203167825 */ /* 0x000fc800078e0216 */
[----:B------:R-:W-:-:S07]  /*0d50*/  IMAD R18, R5, 0x40, R8 ;  /* 0x0000004005127824 */ /* 0x000fce00078e0208 */
.L_x_1604:
        /* <DEDUP_REMOVED lines=20> */
.L_x_1558:
[----:B------:R-:W-:Y:S01]  /*0ea0*/  ULDC UR6, c[0x0][0xdc4] ;  /* 0x0003710000067ab9 */ /* 0x000fe20000000800 */
[----:B------:R-:W-:Y:S01]  /*0eb0*/  UMOV UR47, UR7 ;  /* 0x00000007002f7c82 */ /* 0x000fe20008000000 */
[----:B------:R-:W-:-:S11]  /*0ec0*/  UISETP.NE.AND UP0, UPT, UR6, 0x1, UPT ;  /* 0x000000010600788c */ /* 0x000fd6000bf05270 */
[----:B------:R-:W-:Y:S02]  /*0ed0*/  @UP0 ULDC.64 UR10, c[0x0][0xdc8] ;  /* 0x00037200000a0ab9 */ /* 0x000fe40000000a00 */
[----:B------:R-:W-:-:S04]  /*0ee0*/  UIMAD.WIDE.U32 UR4, UR7, UR10, URZ ;  /* 0x0000000a070472a5 */ /* 0x000fc8000f8e003f */
[----:B------:R-:W-:-:S04]  /*0ef0*/  @UP0 USHF.R.U32.HI UR47, URZ, UR11, UR5 ;  /* 0x0000000b3f2f0299 */ /* 0x000fc80008011605 */
[----:B------:R-:W-:-:S12]  /*0f00*/  UIMAD UR4, UR47, UR6, URZ ;  /* 0x000000062f0472a4 */ /* 0x000fd8000f8e023f */
.L_x_1559:
[----:B------:R-:W-:Y:S01]  /*0f10*/  ULOP3.LUT UR5, URZ, UR47, URZ, 0x33, !UPT ;  /* 0x0000002f3f057292 */ /* 0x000fe2000f8e333f */
[----:B------:R-:W-:Y:S01]  /*0f20*/  PLOP3.LUT P0, PT, PT, PT, PT, 0x80, 0x0 ;  /* 0x000000000000781c */ /* 0x000fe20003f0f070 */
[----:B------:R-:W-:Y:S01]  /*0f30*/  ULDC.64 UR10, c[0x0][0x3f8] ;  /* 0x0000fe00000a7ab9 */ /* 0x000fe20000000a00 */
[----:B------:R-:W-:Y:S01]  /*0f40*/  ULDC UR6, c[0x0][0xdac] ;  /* 0x00036b0000067ab9 */ /* 0x000fe20000000800 */
[----:B------:R-:W-:Y:S01]  /*0f50*/  UISETP.NE.U32.AND UP0, UPT, UR10, URZ, UPT ;  /* 0x0000003f0a00728c */ /* 0x000fe2000bf05070 */
[----:B------:R-:W-:Y:S01]  /*0f60*/  IMAD.MOV.U32 R3, RZ, RZ, RZ ;  /* 0x000000ffff037224 */ /* 0x000fe200078e00ff */
[----:B------:R-:W-:Y:S01]  /*0f70*/  UIADD3 UR5, UR5, UR6, URZ ;  /* 0x0000000605057290 */ /* 0x000fe2000fffe03f */
[----:B------:R-:W-:Y:S01]  /*0f80*/  CS2R R14, SRZ ;  /* 0x00000000000e7805 */ /* 0x000fe2000001ff00 */
[----:B------:R-:W-:Y:S01]  /*0f90*/  UISETP.NE.AND.EX UP0, UPT, UR11, URZ, UPT, UP0 ;  /* 0x0000003f0b00728c */ /* 0x000fe2000bf05300 */
[----:B------:R-:W-:Y:S01]  /*0fa0*/  IMAD.MOV.U32 R119, RZ, RZ, RZ ;  /* 0x000000ffff777224 */ /* 0x000fe200078e00ff */
[----:B------:R-:W-:Y:S01]  /*0fb0*/  UIMAD UR42, UR5, 0xc0, URZ ;  /* 0x000000c0052a78a4 */ /* 0x000fe2000f8e023f */
[----:B------:R-:W-:Y:S01]  /*0fc0*/  IMAD.MOV.U32 R0, RZ, RZ, RZ ;  /* 0x000000ffff007224 */ /* 0x000fe200078e00ff */
[----:B------:R-:W-:Y:S01]  /*0fd0*/  ULDC UR50, c[0x0][0x404] ;  /* 0x0001010000327ab9 */ /* 0x000fe20000000800 */
[----:B------:R-:W-:Y:S01]  /*0fe0*/  ULDC UR9, c[0x0][0x288] ;  /* 0x0000a20000097ab9 */ /* 0x000fe20000000800 */
[----:B------:R-:W-:Y:S01]  /*0ff0*/  UIADD3 UR4, UR7, -UR4, URZ ;  /* 0x8000000407047290 */ /* 0x000fe2000fffe03f */
[----:B------:R-:W-:Y:S01]  /*1000*/  IMAD.MOV.U32 R19, RZ, RZ, RZ ;  /* 0x000000ffff137224 */ /* 0x000fe200078e00ff */
[----:B------:R-:W-:Y:S01]  /*1010*/  USEL UR50, UR50, 0x1, UP0 ;  /* 0x0000000132327887 */ /* 0x000fe20008000000 */
[----:B------:R-:W-:Y:S01]  /*1020*/  CS2R R20, SRZ ;  /* 0x0000000000147805 */ /* 0x000fe2000001ff00 */
[----:B------:R-:W-:Y:S01]  /*1030*/  UIADD3 UR5, UR42, 0x13f, -UR9 ;  /* 0x0000013f2a057890 */ /* 0x000fe2000fffe809 */
[----:B------:R-:W-:Y:S01]  /*1040*/  CS2R R24, SRZ ;  /* 0x0000000000187805 */ /* 0x000fe2000001ff00 */
[----:B------:R-:W-:Y:S01]  /*1050*/  ULDC UR10, c[0x0][0xdc4] ;  /* 0x00037100000a7ab9 */ /* 0x000fe20000000800 */
[----:B------:R-:W-:Y:S01]  /*1060*/  ULDC UR7, c[0x0][0x2e0] ;  /* 0x0000b80000077ab9 */ /* 0x000fe20000000800 */
[----:B------:R-:W-:Y:S01]  /*1070*/  UIMAD UR10, UR8, UR10, UR4 ;  /* 0x0000000a080a72a4 */ /* 0x000fe2000f8e0204 */
[----:B------:R-:W-:Y:S01]  /*1080*/  CS2R R26, SRZ ;  /* 0x00000000001a7805 */ /* 0x000fe2000001ff00 */
[----:B------:R-:W-:Y:S01]  /*1090*/  UIMAD UR4, UR50, UR7, 0x7f ;  /* 0x0000007f320474a4 */ /* 0x000fe2000f8e0207 */
[----:B------:R-:W-:Y:S01]  /*10a0*/  CS2R R28, SRZ ;  /* 0x00000000001c7805 */ /* 0x000fe2000001ff00 */
[----:B------:R-:W-:Y:S01]  /*10b0*/  UIMAD UR6, UR50, UR7, UR5 ;  /* 0x00000007320672a4 */ /* 0x000fe2000f8e0205 */
[----:B------:R-:W-:Y:S01]  /*10c0*/  CS2R R30, SRZ ;  /* 0x00000000001e7805 */ /* 0x000fe2000001ff00 */
[----:B------:R-:W-:Y:S01]  /*10d0*/  USHF.R.S32.HI UR5, URZ, 0x1f, UR4 ;  /* 0x0000001f3f057899 */ /* 0x000fe20008011404 */
[----:B------:R-:W-:Y:S01]  /*10e0*/  CS2R R32, SRZ ;  /* 0x0000000000207805 */ /* 0x000fe2000001ff00 */
[----:B------:R-:W-:Y:S01]  /*10f0*/  USHF.R.S32.HI UR7, URZ, 0x1f, UR6 ;  /* 0x0000001f3f077899 */ /* 0x000fe20008011406 */
[----:B------:R-:W-:Y:S01]  /*1100*/  CS2R R34, SRZ ;  /* 0x0000000000227805 */ /* 0x000fe2000001ff00 */
[----:B------:R-:W-:Y:S01]  /*1110*/  ULEA.HI UR5, UR5, UR4, URZ, 0x7 ;  /* 0x0000000405057291 */ /* 0x000fe2000f8f383f */
[----:B------:R-:W-:Y:S01]  /*1120*/  CS2R R36, SRZ ;  /* 0x0000000000247805 */ /* 0x000fe2000001ff00 */
[----:B------:R-:W-:Y:S01]  /*1130*/  ULEA.HI UR7, UR7, UR6, URZ, 0x7 ;  /* 0x0000000607077291 */ /* 0x000fe2000f8f383f */
[----:B------:R-:W-:Y:S01]  /*1140*/  CS2R R38, SRZ ;  /* 0x0000000000267805 */ /* 0x000fe2000001ff00 */
[----:B------:R-:W-:Y:S01]  /*1150*/  USHF.R.S32.HI UR45, URZ, 0x7, UR5 ;  /* 0x000000073f2d7899 */ /* 0x000fe20008011405 */
[----:B------:R-:W-:Y:S01]  /*1160*/  CS2R R40, SRZ ;  /* 0x0000000000287805 */ /* 0x000fe2000001ff00 */
[----:B------:R-:W-:Y:S01]  /*1170*/  USHF.R.S32.HI UR7, URZ, 0x7, UR7 ;  /* 0x000000073f077899 */ /* 0x000fe20008011407 */
[----:B------:R-:W-:Y:S01]  /*1180*/  CS2R R6, SRZ ;  /* 0x0000000000067805 */ /* 0x000fe2000001ff00 */
[----:B------:R-:W-:Y:S01]  /*1190*/  ULDC UR43, c[0x0][0xdb8] ;  /* 0x00036e00002b7ab9 */ /* 0x000fe20000000800 */
[----:B------:R-:W-:Y:S01]  /*11a0*/  UMOV UR44, UR10 ;  /* 0x0000000a002c7c82 */ /* 0x000fe20008000000 */
[----:B------:R-:W-:Y:S01]  /*11b0*/  UISETP.LT.AND UP0, UPT, UR45, UR7, UPT ;  /* 0x000000072d00728c */ /* 0x000fe2000bf01270 */
[----:B------:R-:W-:Y:S01]  /*11c0*/  CS2R R8, SRZ ;  /* 0x0000000000087805 */ /* 0x000fe2000001ff00 */
[----:B------:R-:W-:Y:S01]  /*11d0*/  UISETP.NE.AND UP1, UPT, UR43, 0x1, UPT ;  /* 0x000000012b00788c */ /* 0x000fe2000bf25270 */
[----:B------:R-:W-:Y:S01]  /*11e0*/  CS2R R10, SRZ ;  /* 0x00000000000a7805 */ /* 0x000fe2000001ff00 */
[----:B------:R-:W-:Y:S01]  /*11f0*/  USEL UR45, UR45, UR7, UP0 ;  /* 0x000000072d2d7287 */ /* 0x000fe20008000000 */
[----:B------:R-:W-:Y:S01]  /*1200*/  MOV R13, RZ ;  /* 0x000000ff000d7202 */ /* 0x000fe20000000f00 */
[----:B------:R-:W-:-:S02]  /*1210*/  IMAD.MOV.U32 R42, RZ, RZ, RZ ;  /* 0x000000ffff2a7224 */ /* 0x000fc400078e00ff */
[----:B------:R-:W-:-:S05]  /*1220*/  UISETP.GE.AND UP0, UPT, UR45, 0x1, UPT ;  /* 0x000000012d00788c */ /* 0x000fca000bf06270 */
[----:B------:R-:W-:Y:S01]  /*1230*/  @UP1 ULDC UR8, c[0x0][0xdbc] ;  /* 0x00036f0000081ab9 */ /* 0x000fe20000000800 */
[----:B------:R-:W-:Y:S01]  /*1240*/  PLOP3.LUT P1, PT, PT, PT, UP0, 0x80, 0x0 ;  /* 0x000000000000781c */ /* 0x000fe20003f2f008 */
[----:B------:R-:W-:Y:S01]  /*1250*/  UIMAD.WIDE.U32 UR4, UR10, UR8, URZ ;  /* 0x000000080a0472a5 */ /* 0x000fe2000f8e003f */
[----:B------:R-:W-:-:S03]  /*1260*/  @UP1 ULDC UR6, c[0x0][0xdc0] ;  /* 0x0003700000061ab9 */ /* 0x000fc60000000800 */
[----:B------:R-:W-:-:S04]  /*1270*/  @UP1 USHF.R.U32.HI UR44, URZ, UR6, UR5 ;  /* 0x000000063f2c1299 */ /* 0x000fc80008011605 */
[----:B------:R-:W-:-:S04]  /*1280*/  UIADD3 UR4, -UR44, URZ, URZ ;  /* 0x0000003f2c047290 */ /* 0x000fc8000fffe13f */
[----:B------:R-:W-:Y:S01]  /*1290*/  UIMAD UR43, UR43, UR4, UR10 ;  /* 0x000000042b2b72a4 */ /* 0x000fe2000f8e020a */
[----:B------:R-:W-:Y:S11]  /*12a0*/  @!P1 BRA `(.L_x_1560) ;  /* 0x0000008400f09947 */ /* 0x000ff60003800000 */
        /* <DEDUP_REMOVED lines=29> */
[----:B-1----:R-:W-:-:S07]  /*1480*/  IMAD.MOV.U32 R13, RZ, RZ, RZ ;  /* 0x000000ffff0d7224 */ /* 0x002fce00078e00ff */
[----:B------:R-:W-:-:S07]  /*1490*/  LEPC R20, `(.L_x_1561) ;  /* 0x000000001014794e */ /* 0x000fce0000000000 */
[----:B--2---:R-:W-:Y:S05]  /*14a0*/  CALL.ABS.NOINC R14 ;  /* 0x000000000e007343 */ /* 0x004fea0003c00000 */
.L_x_1561:
[----:B------:R-:W-:Y:S01]  /*14b0*/  ULEA.HI UR4, UR39, UR39, URZ, 0x1 ;  /* 0x0000002727047291 */ /* 0x000fe2000f8f083f */
[----:B------:R-:W-:-:S03]  /*14c0*/  IMAD.U32 R3, RZ, RZ, UR46 ;  /* 0x0000002eff037e24 */ /* 0x000fc6000f8e00ff */
[----:B------:R-:W-:Y:S02]  /*14d0*/  ULOP3.LUT UR4, UR4, 0xfffffffe, URZ, 0xc0, !UPT ;  /* 0xfffffffe04047892 */ /* 0x000fe4000f8ec03f */
[----:B------:R-:W-:Y:S02]  /*14e0*/  ISETP.NE.AND P0, PT, R3, 0x3, PT ;  /* 0x000000030300780c */ /* 0x000fe40003f05270 */
[----:B------:R-:W-:-:S06]  /*14f0*/  UIADD3 UR4, UR39, -UR4, URZ ;  /* 0x8000000427047290 */ /* 0x000fcc000fffe03f */
[----:B------:R-:W-:-:S04]  /*1500*/  MOV R0, UR4 ;  /* 0x0000000400007c02 */ /* 0x000fc80008000f00 */
[----:B------:R-:W-:-:S04]  /*1510*/  SHF.L.U32 R0, R0, 0x1f, RZ ;  /* 0x0000001f00007819 */ /* 0x000fc800000006ff */
[----:B------:R-:W1:Y:S02]  /*1520*/  SYNCS.PHASECHK.TRANS64.TRYWAIT P1, [UR40+0x16800], R0 ;  /* 0x01680000ff0075a7 */ /* 0x000e640008020168 */
[----:B-1----:R-:W-:Y:S05]  /*1530*/  @!P1 BRA `(.L_x_1562) ;  /* 0x000000bc00489947 */ /* 0x002fea0003800000 */
.L_x_1663:
[----:B------:R-:W-:Y:S05]  /*1540*/  @!P0 BRA `(.L_x_1563) ;  /* 0x0000000000048947 */ /* 0x000fea0003800000 */
[----:B------:R-:W-:Y:S01]  /*1550*/  BPT.TRAP 0x1 ;  /* 0x000000040000795c */ /* 0x000fe20000300000 */
.L_x_1563:
[----:B-1----:R-:W-:Y:S02]  /*1560*/  IMAD.U32 R0, RZ, RZ, UR36 ;  /* 0x00000024ff007e24 */ /* 0x002fe4000f8e00ff */
[----:B------:R-:W-:-:S03]  /*1570*/  IMAD.U32 R3, RZ, RZ, UR37 ;  /* 0x00000025ff037e24 */ /* 0x000fc6000f8e00ff */
[----:B------:R-:W-:Y:S02]  /*1580*/  LEA R0, R0, UR40, 0x3 ;  /* 0x0000002800007c11 */ /* 0x000fe4000f8e18ff */
[----:B------:R-:W-:-:S04]  /*1590*/  SHF.L.U32 R3, R3, 0x1f, RZ ;  /* 0x0000001f03037819 */ /* 0x000fc800000006ff */
[----:B------:R1:W2:Y:S01]  /*15a0*/  SYNCS.PHASECHK.TRANS64.TRYWAIT P2, [R0+URZ+0x16830], R3 ;  /* 0x01683003000075a7 */ /* 0x0002a2000804017f */
[----:B------:R-:W-:Y:S05]  /*15b0*/  @!P0 BRA `(.L_x_1564) ;  /* 0x0000000000048947 */ /* 0x000fea0003800000 */
[----:B------:R-:W-:Y:S01]  /*15c0*/  BPT.TRAP 0x1 ;  /* 0x000000040000795c */ /* 0x000fe20000300000 */
.L_x_1564:
[----:B------:R-:W-:Y:S01]  /*15d0*/  LOP3.LUT P1, RZ, R2, 0x7f, RZ, 0xc0, !PT ;  /* 0x0000007f02ff7812 */ /* 0x000fe2000782c0ff */
[----:B------:R-:W-:Y:S01]  /*15e0*/  IMAD.MOV.U32 R119, RZ, RZ, RZ ;  /* 0x000000ffff777224 */ /* 0x000fe200078e00ff */
[----:B--2---:R-:W-:Y:S11]  /*15f0*/  @P2 BRA `(.L_x_1565) ;  /* 0x0000000000082947 */ /* 0x004ff60003800000 */
[----:B------:R-:W2:Y:S02]  /*1600*/  SYNCS.PHASECHK.TRANS64.TRYWAIT P2, [R0+URZ+0x16830], R3 ;  /* 0x01683003000075a7 */ /* 0x000ea4000804017f */
[----:B--2---:R-:W-:Y:S05]  /*1610*/  @!P2 BRA `(.L_x_1566) ;  /* 0x000000bc0028a947 */ /* 0x004fea0003800000 */
.L_x_1565:
[----:B------:R-:W-:Y:S05]  /*1620*/  WARPSYNC.ALL ;  /* 0x0000000000007948 */ /* 0x000fea0003800000 */
[----:B------:R-:W-:Y:S01]  /*1630*/  UIADD3 UR4, UR40, 0xe400, URZ ;  /* 0x0000e40028047890 */ /* 0x000fe2000fffe03f */
[----:B------:R-:W-:Y:S01]  /*1640*/  WARPGROUP.ARRIVE ;  /* 0x00000000000079c5 */ /* 0x000fe20000000000 */
[----:B------:R-:W-:Y:S01]  /*1650*/  UMOV UR5, 0x40000040 ;  /* 0x4000004000057882 */ /* 0x000fe20000000000 */
[----:B------:R-:W-:Y:S01]  /*1660*/  UMOV UR7, 0x40000040 ;  /* 0x4000004000077882 */ /* 0x000fe20000000000 */
[----:B------:R-:W-:Y:S01]  /*1670*/  USHF.R.U32.HI UR4, URZ, 0x4, UR4 ;  /* 0x000000043f047899 */ /* 0x000fe20008011604 */
[----:B------:R-:W-:Y:S01]  /*1680*/  VIADD R99, R18, UR42 ;  /* 0x0000002a12637c36 */ /* 0x000fe20008000000 */
[----:B------:R-:W-:Y:S01]  /*1690*/  UMOV UR9, 0x40000040 ;  /* 0x4000004000097882 */ /* 0x000fe20000000000 */
[----:B------:R-:W-:Y:S01]  /*16a0*/  UMOV UR11, 0x40000040 ;  /* 0x40000040000b7882 */ /* 0x000fe20000000000 */
[----:B------:R-:W-:Y:S01]  /*16b0*/  ULOP3.LUT UR4, UR4, 0x3fff, URZ, 0xc0, !UPT ;  /* 0x00003fff04047892 */ /* 0x000fe2000f8ec03f */
[----:B-12---:R-:W-:Y:S01]  /*16c0*/  @!P1 VIADD R0, R0, 0x16840 ;  /* 0x0001684000009836 */ /* 0x006fe20000000000 */
[----:B------:R-:W-:Y:S01]  /*16d0*/  UMOV UR13, 0x40000040 ;  /* 0x40000040000d7882 */ /* 0x000fe20000000000 */
[----:B------:R-:W-:Y:S01]  /*16e0*/  UMOV UR15, 0x40000040 ;  /* 0x40000040000f7882 */ /* 0x000fe20000000000 */
[----:B------:R-:W-:Y:S01]  /*16f0*/  ULOP3.LUT UR20, UR4, 0x10000, URZ, 0xfc, !UPT ;  /* 0x0001000004147892 */ /* 0x000fe2000f8efc3f */
[--C-:B------:R-:W-:Y:S01]  /*1700*/  IMAD.MOV.U32 R118, RZ, RZ, R119.reuse ;  /* 0x000000ffff767224 */ /* 0x100fe200078e0077 */
[----:B------:R-:W-:Y:S01]  /*1710*/  ULOP3.LUT UR4, UR51, 0x10000, URZ, 0xfc, !UPT ;  /* 0x0001000033047892 */ /* 0x000fe2000f8efc3f */
[----:B------:R-:W-:Y:S01]  /*1720*/  @!P1 PRMT R0, RZ, 0x654, R0 ;  /* 0x00000654ff009816 */ /* 0x000fe20000000000 */
[----:B------:R-:W-:Y:S01]  /*1730*/  ULEA UR6, UR36, UR20, 0xa ;  /* 0x0000001424067291 */ /* 0x000fe2000f8e503f */
[--C-:B------:R-:W-:Y:S01]  /*1740*/  IMAD.MOV.U32 R117, RZ, RZ, R119.reuse ;  /* 0x000000ffff757224 */ /* 0x100fe200078e0077 */
[----:B------:R-:W-:Y:S01]  /*1750*/  UIADD3 UR8, UR4, 0x2, URZ ;  /* 0x0000000204087890 */ /* 0x000fe2000fffe03f */
[----:B------:R-:W-:Y:S01]  /*1760*/  MOV R116, R119 ;  /* 0x0000007700747202 */ /* 0x000fe20000000f00 */
[----:B------:R-:W-:Y:S01]  /*1770*/  UIADD3 UR10, UR6, 0x2, URZ ;  /* 0x00000002060a7890 */ /* 0x000fe2000fffe03f */
[--C-:B------:R-:W-:Y:S01]  /*1780*/  IMAD.MOV.U32 R115, RZ, RZ, R119.reuse ;  /* 0x000000ffff737224 */ /* 0x100fe200078e0077 */
[----:B------:R-:W-:Y:S01]  /*1790*/  UIADD3 UR12, UR4, 0x4, URZ ;  /* 0x00000004040c7890 */ /* 0x000fe2000fffe03f */
[----:B------:R-:W-:Y:S01]  /*17a0*/  IMAD.MOV.U32 R114, RZ, RZ, R119 ;  /* 0x000000ffff727224 */ /* 0x000fe200078e0077 */
[----:B------:R-:W-:-:S02]  /*17b0*/  UIADD3 UR14, UR6, 0x4, URZ ;  /* 0x00000004060e7890 */ /* 0x000fc4000fffe03f */
[----:B------:R-:W-:Y:S01]  /*17c0*/  HGMMA.64x128x16.F32 R24, gdesc[UR4], RZ, !UPT, gsb0 ;  /* 0x01e00000041879f0 */ /* 0x000fe2000c0008ff */
[----:B------:R-:W-:Y:S01]  /*17d0*/  UIADD3 UR16, UR4, 0x6, URZ ;  /* 0x0000000604107890 */ /* 0x000fe2000fffe03f */
[--C-:B------:R-:W-:Y:S01]  /*17e0*/  IMAD.MOV.U32 R112, RZ, RZ, R119.reuse ;  /* 0x000000ffff707224 */ /* 0x100fe200078e0077 */
[----:B------:R-:W-:Y:S01]  /*17f0*/  UIADD3 UR18, UR6, 0x6, URZ ;  /* 0x0000000606127890 */ /* 0x000fe2000fffe03f */
[-C--:B------:R-:W-:Y:S01]  /*1800*/  MOV R110, R119.reuse ;  /* 0x00000077006e7202 */ /* 0x080fe20000000f00 */
[----:B------:R-:W-:Y:S01]  /*1810*/  UMOV UR17, 0x40000040 ;  /* 0x4000004000117882 */ /* 0x000fe20000000000 */
[----:B------:R-:W-:Y:S01]  /*1820*/  UMOV UR19, 0x40000040 ;  /* 0x4000004000137882 */ /* 0x000fe20000000000 */
[----:B------:R-:W-:Y:S01]  /*1830*/  UMOV UR6, 0xffffff80 ;  /* 0xffffff8000067882 */ /* 0x000fe20000000000 */
[----:B------:R-:W-:Y:S01]  /*1840*/  ULDC UR7, c[0x0][0x2e0] ;  /* 0x0000b80000077ab9 */ /* 0x000fe20000000800 */
[----:B------:R-:W-:Y:S01]  /*1850*/  UIMAD UR6, UR45, UR6, 0x80 ;  /* 0x000000802d0674a4 */ /* 0x000fe2000f8e0206 */
[--C-:B------:R-:W-:Y:S01]  /*1860*/  IMAD.MOV.U32 R108, RZ, RZ, R119.reuse ;  /* 0x000000ffff6c7224 */ /* 0x100fe200078e0077 */
[----:B------:R-:W-:Y:S01]  /*1870*/  UIADD3 UR29, UR45, -0x2, URZ ;  /* 0xfffffffe2d1d7890 */ /* 0x000fe2000fffe03f */
[--C-:B------:R-:W-:Y:S01]  /*1880*/  IMAD.MOV.U32 R106, RZ, RZ, R119.reuse ;  /* 0x000000ffff6a7224 */ /* 0x100fe200078e0077 */
[----:B------:R-:W-:Y:S01]  /*1890*/  UIMAD UR6, UR50, UR7, UR6 ;  /* 0x00000007320672a4 */ /* 0x000fe2000f8e0206 */
        /* <DEDUP_REMOVED lines=8> */
[----:B------:R-:W-:Y:S01]  /*1920*/  IMAD.MOV.U32 R88, RZ, RZ, R119 ;  /* 0x000000ffff587224 */ /* 0x000fe200078e0077 */
[----:B------:R-:W-:Y:S02]  /*1930*/  WARPGROUP.DEPBAR.LE gsb0, 0x0 ;  /* 0x00008000000079c5 */ /* 0x000fe40000010000 */
[----:B------:R-:W-:-:S06]  /*1940*/  WARPGROUP.ARRIVE ;  /* 0x00000000000079c5 */ /* 0x000fcc0000000000 */
[----:B------:R-:W-:Y:S01]  /*1950*/  HGMMA.64x128x16.F32 R24, gdesc[UR8], R24, gsb0 ;  /* 0x01e00000081879f0 */ /* 0x000fe20008000818 */
[----:B------:R-:W-:Y:S02]  /*1960*/  ULDC UR10, c[0x0][0x288] ;  /* 0x0000a200000a7ab9 */ /* 0x000fe40000000800 */
[----:B------:R-:W-:Y:S02]  /*1970*/  UIADD3 UR11, UR6, 0x1, -UR10 ;  /* 0x00000001060b7890 */ /* 0x000fe4000fffe80a */
[----:B------:R-:W-:-:S04]  /*1980*/  UIMAD UR50, UR50, UR7, -UR10 ;  /* 0x00000007323272a4 */ /* 0x000fc8000f8e0a0a */
[----:B------:R-:W-:Y:S01]  /*1990*/  IMAD.U32 R4, RZ, RZ, UR11 ;  /* 0x0000000bff047e24 */ /* 0x000fe2000f8e00ff */
[----:B------:R-:W-:-:S03]  /*19a0*/  UIADD3 UR50, UR42, UR50, URZ ;  /* 0x000000322a327290 */ /* 0x000fc6000fffe03f */
[----:B------:R-:W-:-:S05]  /*19b0*/  IMAD R4, R17, -0x2, R4 ;  /* 0xfffffffe11047824 */ /* 0x000fca00078e0204 */
[----:B------:R-:W-:Y:S01]  /*19c0*/  IADD3 R7, R4, 0x8, R99 ;  /* 0x0000000804077810 */ /* 0x000fe20007ffe063 */
[----:B------:R-:W-:Y:S02]  /*19d0*/  WARPGROUP.DEPBAR.LE gsb0, 0x0 ;  /* 0x00008000000079c5 */ /* 0x000fe40000010000 */
[----:B------:R-:W-:-:S06]  /*19e0*/  WARPGROUP.ARRIVE ;  /* 0x00000000000079c5 */ /* 0x000fcc0000000000 */
[----:B------:R-:W-:Y:S01]  /*19f0*/  HGMMA.64x128x16.F32 R24, gdesc[UR12], R24, gsb0 ;  /* 0x01e000000c1879f0 */ /* 0x000fe20008000818 */
[----:B------:R-:W-:Y:S02]  /*1a00*/  ULDC UR14, c[0x0][0x9d8] ;  /* 0x00027600000e7ab9 */ /* 0x000fe40000000800 */
[----:B------:R-:W-:Y:S02]  /*1a10*/  WARPGROUP.DEPBAR.LE gsb0, 0x0 ;  /* 0x00008000000079c5 */ /* 0x000fe40000010000 */
[----:B------:R-:W-:-:S07]  /*1a20*/  WARPGROUP.ARRIVE ;  /* 0x00000000000079c5 */ /* 0x000fce0000000000 */
[----:B------:R-:W-:Y:S03]  /*1a30*/  HGMMA.64x128x16.F32 R24, gdesc[UR16], R24, gsb0 ;  /* 0x01e00000101879f0 */ /* 0x000fe60008000818 */
[----:B------:R-:W-:Y:S02]  /*1a40*/  WARPGROUP.DEPBAR.LE gsb0, 0x0 ;  /* 0x00008000000079c5 */ /* 0x000fe40000010000 */
[----:B------:R-:W-:Y:S01]  /*1a50*/  FMUL.FTZ R26, R26, UR14 ;  /* 0x0000000e1a1a7c20 */ /* 0x000fe20008410000 */
[----:B------:R-:W-:Y:S01]  /*1a60*/  FMUL.FTZ R27, R27, UR14 ;  /* 0x0000000e1b1b7c20 */ /* 0x000fe20008410000 */
[----:B------:R-:W-:Y:S01]  /*1a70*/  FMUL.FTZ R30, R30, UR14 ;  /* 0x0000000e1e1e7c20 */ /* 0x000fe20008410000 */
[----:B------:R-:W-:Y:S01]  /*1a80*/  FMUL.FTZ R31, R31, UR14 ;  /* 0x0000000e1f1f7c20 */ /* 0x000fe20008410000 */
[----:B------:R1:W2:Y:S01]  /*1a90*/  MUFU.TANH R111, R26 ;  /* 0x0000001a006f7308 */ /* 0x0002a20000002400 */
[----:B------:R-:W-:Y:S01]  /*1aa0*/  FMUL.FTZ R34, R34, UR14 ;  /* 0x0000000e22227c20 */ /* 0x000fe20008410000 */
[----:B------:R-:W-:Y:S01]  /*1ab0*/  FMUL.FTZ R35, R35, UR14 ;  /* 0x0000000e23237c20 */ /* 0x000fe20008410000 */
[----:B------:R-:W-:Y:S01]  /*1ac0*/  FMUL.FTZ R38, R38, UR14 ;  /* 0x0000000e26267c20 */ /* 0x000fe20008410000 */
[----:B------:R-:W-:Y:S01]  /*1ad0*/  FMUL.FTZ R39, R39, UR14 ;  /* 0x0000000e27277c20 */ /* 0x000fe20008410000 */
[----:B------:R-:W-:Y:S01]  /*1ae0*/  FMUL.FTZ R20, R28, UR14 ;  /* 0x0000000e1c147c20 */ /* 0x000fe20008410000 */
[----:B------:R-:W-:Y:S01]  /*1af0*/  FMUL.FTZ R42, R42, UR14 ;  /* 0x0000000e2a2a7c20 */ /* 0x000fe20008410000 */
[----:B------:R-:W-:Y:S01]  /*1b00*/  FMUL.FTZ R43, R43, UR14 ;  /* 0x0000000e2b2b7c20 */ /* 0x000fe20008410000 */
[----:B------:R-:W3:Y:S01]  /*1b10*/  MUFU.TANH R27, R27 ;  /* 0x0000001b001b7308 */ /* 0x000ee20000002400 */
[----:B-1----:R-:W-:Y:S01]  /*1b20*/  MOV R26, UR6 ;  /* 0x00000006001a7c02 */ /* 0x002fe20008000f00 */
[----:B------:R-:W-:Y:S01]  /*1b30*/  FMUL.FTZ R46, R46, UR14 ;  /* 0x0000000e2e2e7c20 */ /* 0x000fe20008410000 */
[----:B------:R-:W-:Y:S01]  /*1b40*/  FMUL.FTZ R47, R47, UR14 ;  /* 0x0000000e2f2f7c20 */ /* 0x000fe20008410000 */
[----:B------:R-:W-:Y:S01]  /*1b50*/  FMUL.FTZ R50, R50, UR14 ;  /* 0x0000000e32327c20 */ /* 0x000fe20008410000 */
[----:B------:R-:W-:Y:S01]  /*1b60*/  FMUL.FTZ R51, R51, UR14 ;  /* 0x0000000e33337c20 */ /* 0x000fe20008410000 */
[----:B------:R-:W-:-:S02]  /*1b70*/  IMAD R26, R17, -0x2, R26 ;  /* 0xfffffffe111a7824 */ /* 0x000fc400078e021a */
[----:B------:R-:W-:Y:S01]  /*1b80*/  FMUL.FTZ R54, R54, UR14 ;  /* 0x0000000e36367c20 */ /* 0x000fe20008410000 */
[----:B------:R3:W1:Y:S01]  /*1b90*/  MUFU.TANH R113, R30 ;  /* 0x0000001e00717308 */ /* 0x0006620000002400 */
[----:B------:R-:W-:Y:S01]  /*1ba0*/  FMUL.FTZ R55, R55, UR14 ;  /* 0x0000000e37377c20 */ /* 0x000fe20008410000 */
[----:B------:R-:W-:Y:S01]  /*1bb0*/  FMUL.FTZ R58, R58, UR14 ;  /* 0x0000000e3a3a7c20 */ /* 0x000fe20008410000 */
[----:B------:R-:W-:Y:S01]  /*1bc0*/  VIMNMX R7, R26, R7, PT ;  /* 0x000000071a077248 */ /* 0x000fe20003fe0100 */
[----:B------:R-:W-:Y:S01]  /*1bd0*/  FMUL.FTZ R59, R59, UR14 ;  /* 0x0000000e3b3b7c20 */ /* 0x000fe20008410000 */
[----:B------:R-:W-:Y:S01]  /*1be0*/  FMUL.FTZ R62, R62, UR14 ;  /* 0x0000000e3e3e7c20 */ /* 0x000fe20008410000 */
[----:B------:R-:W-:Y:S01]  /*1bf0*/  FMUL.FTZ R67, R67, UR14 ;  /* 0x0000000e43437c20 */ /* 0x000fe20008410000 */
[C---:B------:R-:W-:Y:S01]  /*1c00*/  ISETP.GT.AND P3, PT, R7.reuse, RZ, PT ;  /* 0x000000ff0700720c */ /* 0x040fe20003f64270 */
[----:B------:R-:W4:Y:S01]  /*1c10*/  MUFU.TANH R31, R31 ;  /* 0x0000001f001f7308 */ /* 0x000f220000002400 */
[----:B------:R-:W-:Y:S01]  /*1c20*/  ISETP.GT.AND P4, PT, R7, 0x1, PT ;  /* 0x000000010700780c */ /* 0x000fe20003f84270 */
[----:B------:R-:W-:Y:S01]  /*1c30*/  FMUL.FTZ R12, R45, UR14 ;  /* 0x0000000e2d0c7c20 */ /* 0x000fe20008410000 */
[----:B------:R-:W-:Y:S01]  /*1c40*/  ISETP.GT.AND P2, PT, R7, 0x8, PT ;  /* 0x000000080700780c */ /* 0x000fe20003f44270 */
[----:B------:R-:W-:Y:S01]  /*1c50*/  FMUL.FTZ R63, R63, UR14 ;  /* 0x0000000e3f3f7c20 */ /* 0x000fe20008410000 */
[----:B--2---:R-:W-:Y:S01]  /*1c60*/  FSEL R111, R111, -INF , P3 ;  /* 0xff8000006f6f7808 */ /* 0x004fe20001800000 */
[----:B------:R-:W-:Y:S01]  /*1c70*/  FMUL.FTZ R66, R66, UR14 ;  /* 0x0000000e42427c20 */ /* 0x000fe20008410000 */
[----:B---3--:R-:W-:Y:S01]  /*1c80*/  FSEL R30, R27, -INF , P4 ;  /* 0xff8000001b1e7808 */ /* 0x008fe20002000000 */
[----:B------:R-:W2:Y:S01]  /*1c90*/  MUFU.TANH R34, R34 ;  /* 0x0000002200227308 */ /* 0x000ea20000002400 */
[----:B------:R-:W-:Y:S01]  /*1ca0*/  ISETP.GT.AND P3, PT, R7, 0x9, PT ;  /* 0x000000090700780c */ /* 0x000fe20003f64270 */
[----:B------:R-:W-:Y:S01]  /*1cb0*/  FMUL.FTZ R11, R49, UR14 ;  /* 0x0000000e310b7c20 */ /* 0x000fe20008410000 */
[----:B-1----:R-:W-:Y:S01]  /*1cc0*/  FSEL R113, R113, -INF , P2 ;  /* 0xff80000071717808 */ /* 0x002fe20001000000 */
[----:B------:R-:W-:Y:S01]  /*1cd0*/  FMUL.FTZ R70, R70, UR14 ;  /* 0x0000000e46467c20 */ /* 0x000fe20008410000 */
[----:B------:R-:W-:Y:S01]  /*1ce0*/  FMNMX.FTZ R28, R111, R30, !PT ;  /* 0x0000001e6f1c7209 */ /* 0x000fe20007810000 */
[----:B------:R-:W-:Y:S01]  /*1cf0*/  FMUL.FTZ R8, R53, UR14 ;  /* 0x0000000e35087c20 */ /* 0x000fe20008410000 */
[----:B------:R-:W-:Y:S01]  /*1d00*/  ISETP.GT.AND P2, PT, R7, 0x10, PT ;  /* 0x000000100700780c */ /* 0x000fe20003f44270 */
[----:B------:R-:W1:Y:S01]  /*1d10*/  MUFU.TANH R35, R35 ;  /* 0x0000002300237308 */ /* 0x000e620000002400 */
[----:B----4-:R-:W-:Y:S01]  /*1d20*/  FSEL R109, R31, -INF , P3 ;  /* 0xff8000001f6d7808 */ /* 0x010fe20001800000 */
[----:B------:R-:W-:Y:S01]  /*1d30*/  FMUL.FTZ R31, R71, UR14 ;  /* 0x0000000e471f7c20 */ /* 0x000fe20008410000 */
[----:B------:R-:W-:Y:S01]  /*1d40*/  FMNMX.FTZ R28, R113, R28, !PT ;  /* 0x0000001c711c7209 */ /* 0x000fe20007810000 */
[----:B------:R-:W-:Y:S01]  /*1d50*/  FMUL.FTZ R74, R74, UR14 ;  /* 0x0000000e4a4a7c20 */ /* 0x000fe20008410000 */
[----:B------:R-:W-:Y:S01]  /*1d60*/  ISETP.GT.AND P3, PT, R7, 0x11, PT ;  /* 0x000000110700780c */ /* 0x000fe20003f64270 */
[----:B------:R-:W-:Y:S01]  /*1d70*/  FMUL.FTZ R5, R57, UR14 ;  /* 0x0000000e39057c20 */ /* 0x000fe20008410000 */
[----:B------:R-:W-:Y:S01]  /*1d80*/  FMNMX.FTZ R28, R109, R28, !PT ;  /* 0x0000001c6d1c7209 */ /* 0x000fe20007810000 */
[----:B------:R-:W3:Y:S01]  /*1d90*/  MUFU.TANH R38, R38 ;  /* 0x0000002600267308 */ /* 0x000ee20000002400 */
[----:B--2---:R-:W-:Y:S01]  /*1da0*/  FSEL R107, R34, -INF , P2 ;  /* 0xff800000226b7808 */ /* 0x004fe20001000000 */
[----:B------:R-:W-:Y:S01]  /*1db0*/  FMUL.FTZ R75, R75, UR14 ;  /* 0x0000000e4b4b7c20 */ /* 0x000fe20008410000 */
[----:B------:R-:W-:Y:S01]  /*1dc0*/  ISETP.GT.AND P2, PT, R7, 0x18, PT ;  /* 0x000000180700780c */ /* 0x000fe20003f44270 */
[----:B------:R-:W-:Y:S01]  /*1dd0*/  FMUL.FTZ R78, R78, UR14 ;  /* 0x0000000e4e4e7c20 */ /* 0x000fe20008410000 */
[----:B------:R-:W-:Y:S01]  /*1de0*/  FMNMX.FTZ R28, R107, R28, !PT ;  /* 0x0000001c6b1c7209 */ /* 0x000fe20007810000 */
[----:B------:R-:W-:Y:S01]  /*1df0*/  FMUL.FTZ R15, R41, UR14 ;  /* 0x0000000e290f7c20 */ /* 0x000fe20008410000 */
[----:B------:R-:W-:Y:S01]  /*1e00*/  FMUL.FTZ R79, R79, UR14 ;  /* 0x0000000e4f4f7c20 */ /* 0x000fe20008410000 */
[----:B------:R-:W2:Y:S01]  /*1e10*/  MUFU.TANH R39, R39 ;  /* 0x0000002700277308 */ /* 0x000ea20000002400 */
[----:B-1----:R-:W-:Y:S01]  /*1e20*/  FSEL R105, R35, -INF , P3 ;  /* 0xff80000023697808 */ /* 0x002fe20001800000 */
[----:B------:R-:W-:Y:S01]  /*1e30*/  FMUL.FTZ R14, R24, UR14 ;  /* 0x0000000e180e7c20 */ /* 0x000fe20008410000 */
[----:B------:R-:W-:Y:S01]  /*1e40*/  ISETP.GT.AND P3, PT, R7, 0x19, PT ;  /* 0x000000190700780c */ /* 0x000fe20003f64270 */
[----:B------:R-:W-:Y:S01]  /*1e50*/  FMUL.FTZ R82, R82, UR14 ;  /* 0x0000000e52527c20 */ /* 0x000fe20008410000 */
[----:B------:R-:W-:Y:S01]  /*1e60*/  FMNMX.FTZ R34, R105, R28, !PT ;  /* 0x0000001c69227209 */ /* 0x000fe20007810000 */
[----:B------:R-:W-:Y:S01]  /*1e70*/  FMUL.FTZ R24, R37, UR14 ;  /* 0x0000000e25187c20 */ /* 0x000fe20008410000 */
[----:B------:R-:W-:Y:S01]  /*1e80*/  FMUL.FTZ R83, R83, UR14 ;  /* 0x0000000e53537c20 */ /* 0x000fe20008410000 */
[----:B------:R-:W1:Y:S01]  /*1e90*/  MUFU.TANH R42, R42 ;  /* 0x0000002a002a7308 */ /* 0x000e620000002400 */
[----:B---3--:R-:W-:Y:S01]  /*1ea0*/  FSEL R103, R38, -INF , P2 ;  /* 0xff80000026677808 */ /* 0x008fe20001000000 */
[----:B------:R-:W-:Y:S01]  /*1eb0*/  FMUL.FTZ R86, R86, UR14 ;  /* 0x0000000e56567c20 */ /* 0x000fe20008410000 */
[----:B------:R-:W-:Y:S01]  /*1ec0*/  ISETP.GT.AND P2, PT, R7, 0x20, PT ;  /* 0x000000200700780c */ /* 0x000fe20003f44270 */
[----:B------:R-:W-:Y:S01]  /*1ed0*/  FMUL.FTZ R21, R29, UR14 ;  /* 0x0000000e1d157c20 */ /* 0x000fe20008410000 */
[----:B------:R-:W-:Y:S01]  /*1ee0*/  FMNMX.FTZ R34, R103, R34, !PT ;  /* 0x0000002267227209 */ /* 0x000fe20007810000 */
[----:B------:R-:W-:Y:S01]  /*1ef0*/  FMUL.FTZ R29, R32, UR14 ;  /* 0x0000000e201d7c20 */ /* 0x000fe20008410000 */
[----:B------:R-:W-:Y:S01]  /*1f00*/  FMUL.FTZ R32, R33, UR14 ;  /* 0x0000000e21207c20 */ /* 0x000fe20008410000 */
[----:B------:R-:W3:Y:S01]  /*1f10*/  MUFU.TANH R43, R43 ;  /* 0x0000002b002b7308 */ /* 0x000ee20000002400 */
[----:B--2---:R-:W-:Y:S01]  /*1f20*/  FSEL R101, R39, -INF , P3 ;  /* 0xff80000027657808 */ /* 0x004fe20001800000 */
[----:B------:R-:W-:Y:S01]  /*1f30*/  FMUL.FTZ R87, R87, UR14 ;  /* 0x0000000e57577c20 */ /* 0x000fe20008410000 */
[----:B------:R-:W-:Y:S01]  /*1f40*/  ISETP.GT.AND P3, PT, R7, 0x21, PT ;  /* 0x000000210700780c */ /* 0x000fe20003f64270 */
[----:B------:R-:W-:Y:S01]  /*1f50*/  FMUL.FTZ R6, R25, UR14 ;  /* 0x0000000e19067c20 */ /* 0x000fe20008410000 */
[----:B------:R-:W-:Y:S01]  /*1f60*/  FMNMX.FTZ R34, R101, R34, !PT ;  /* 0x0000002265227209 */ /* 0x000fe20007810000 */
[----:B------:R-:W-:Y:S01]  /*1f70*/  ULDC UR6, c[0x0][0x988] ;  /* 0x0002620000067ab9 */ /* 0x000fe20000000800 */
[----:B------:R-:W-:Y:S01]  /*1f80*/  VIADDMNMX R99, R99, R4, R26, PT ;  /* 0x0000000463637246 */ /* 0x000fe2000380011a */
[----:B------:R-:W2:Y:S01]  /*1f90*/  MUFU.TANH R46, R46 ;  /* 0x0000002e002e7308 */ /* 0x000ea20000002400 */
[----:B-1----:R-:W-:Y:S01]  /*1fa0*/  FSEL R97, R42, -INF , P2 ;  /* 0xff8000002a617808 */ /* 0x002fe20001000000 */
[----:B------:R-:W-:Y:S01]  /*1fb0*/  FMUL.FTZ R25, R36, UR14 ;  /* 0x0000000e24197c20 */ /* 0x000fe20008410000 */
[----:B------:R-:W-:Y:S01]  /*1fc0*/  ISETP.GT.AND P2, PT, R7, 0x28, PT ;  /* 0x000000280700780c */ /* 0x000fe20003f44270 */
[----:B------:R-:W-:Y:S01]  /*1fd0*/  FMUL.FTZ R19, R40, UR14 ;  /* 0x0000000e28137c20 */ /* 0x000fe20008410000 */
[----:B------:R-:W-:Y:S01]  /*1fe0*/  FMNMX.FTZ R34, R97, R34, !PT ;  /* 0x0000002261227209 */ /* 0x000fe20007810000 */
[----:B------:R-:W-:Y:S01]  /*1ff0*/  FMUL.FTZ R13, R44, UR14 ;  /* 0x0000000e2c0d7c20 */ /* 0x000fe20008410000 */
[----:B------:R-:W-:Y:S01]  /*2000*/  ISETP.GT.AND P4, PT, R99, 0x1, PT ;  /* 0x000000016300780c */ /* 0x000fe20003f84270 */
        /* <DEDUP_REMOVED lines=28> */
[----:B------:R3:W-:Y:S01]  /*21d0*/  @!P1 SYNCS.ARRIVE.TRANS64.RED.A1T0 RZ, [R0+URZ], RZ ;  /* 0x000000ff00ff99a7 */ /* 0x0007e2000810043f */
[----:B------:R-:W-:-:S03]  /*21e0*/  FMNMX.FTZ R34, R89, R34, !PT ;  /* 0x0000002259227209 */ /* 0x000fc60007810000 */
[----:B------:R-:W4:Y:S01]  /*21f0*/  MUFU.TANH R55, R55 ;  /* 0x0000003700377308 */ /* 0x000f220000002400 */
[----:B--2---:R-:W-:Y:S02]  /*2200*/  FSEL R71, R51, -INF , P3 ;  /* 0xff80000033477808 */ /* 0x004fe40001800000 */
[----:B------:R-:W-:Y:S02]  /*2210*/  ISETP.GT.AND P3, PT, R7, 0x39, PT ;  /* 0x000000390700780c */ /* 0x000fe40003f64270 */
[----:B------:R-:W-:-:S03]  /*2220*/  FMNMX.FTZ R34, R71, R34, !PT ;  /* 0x0000002247227209 */ /* 0x000fc60007810000 */
[----:B------:R-:W2:Y:S08]  /*2230*/  MUFU.TANH R58, R58 ;  /* 0x0000003a003a7308 */ /* 0x000eb00000002400 */
[----:B------:R-:W5:Y:S08]  /*2240*/  MUFU.TANH R59, R59 ;  /* 0x0000003b003b7308 */ /* 0x000f700000002400 */
[----:B------:R-:W3:Y:S08]  /*2250*/  MUFU.TANH R45, R62 ;  /* 0x0000003e002d7308 */ /* 0x000ef00000002400 */
[----:B------:R1:W-:Y:S08]  /*2260*/  MUFU.TANH R28, R67 ;  /* 0x00000043001c7308 */ /* 0x0003f00000002400 */
[----:B------:R4:W3:Y:S01]  /*2270*/  MUFU.TANH R27, R63 ;  /* 0x0000003f001b7308 */ /* 0x0008e20000002400 */
[----:B-1----:R-:W-:Y:S01]  /*2280*/  FSEL R67, R54, -INF , P2 ;  /* 0xff80000036437808 */ /* 0x002fe20001000000 */
[----:B------:R-:W-:Y:S01]  /*2290*/  FMUL.FTZ R54, R64, UR14 ;  /* 0x0000000e40367c20 */ /* 0x000fe20008410000 */
[----:B------:R-:W-:-:S02]  /*22a0*/  ISETP.GT.AND P2, PT, R7, 0x40, PT ;  /* 0x000000400700780c */ /* 0x000fc40003f44270 */
[----:B------:R-:W-:-:S03]  /*22b0*/  FMNMX.FTZ R34, R67, R34, !PT ;  /* 0x0000002243227209 */ /* 0x000fc60007810000 */
[----:B------:R-:W1:Y:S01]  /*22c0*/  MUFU.TANH R49, R66 ;  /* 0x0000004200317308 */ /* 0x000e620000002400 */
[----:B----4-:R-:W-:Y:S02]  /*22d0*/  FSEL R63, R55, -INF , P3 ;  /* 0xff800000373f7808 */ /* 0x010fe40001800000 */
[----:B------:R-:W-:Y:S02]  /*22e0*/  ISETP.GT.AND P3, PT, R7, 0x41, PT ;  /* 0x000000410700780c */ /* 0x000fe40003f64270 */
[----:B--2---:R-:W-:Y:S01]  /*22f0*/  FSEL R55, R58, -INF , P2 ;  /* 0xff8000003a377808 */ /* 0x004fe20001000000 */
[----:B------:R-:W-:Y:S01]  /*2300*/  FMUL.FTZ R58, R65, UR14 ;  /* 0x0000000e413a7c20 */ /* 0x000fe20008410000 */
[----:B------:R-:W-:Y:S01]  /*2310*/  FMNMX.FTZ R34, R63, R34, !PT ;  /* 0x000000223f227209 */ /* 0x000fe20007810000 */
[----:B------:R-:W2:Y:S01]  /*2320*/  MUFU.TANH R53, R70 ;  /* 0x0000004600357308 */ /* 0x000ea20000002400 */
[----:B------:R-:W-:Y:S02]  /*2330*/  ISETP.GT.AND P2, PT, R7, 0x48, PT ;  /* 0x000000480700780c */ /* 0x000fe40003f44270 */
[----:B-----5:R-:W-:-:S02]  /*2340*/  FSEL R43, R59, -INF , P3 ;  /* 0xff8000003b2b7808 */ /* 0x020fc40001800000 */
[----:B------:R-:W-:Y:S02]  /*2350*/  FMNMX.FTZ R34, R55, R34, !PT ;  /* 0x0000002237227209 */ /* 0x000fe40007810000 */
[----:B------:R-:W-:Y:S01]  /*2360*/  ISETP.GT.AND P3, PT, R7, 0x49, PT ;  /* 0x000000490700780c */ /* 0x000fe20003f64270 */
[----:B------:R-:W4:Y:S01]  /*2370*/  MUFU.TANH R31, R31 ;  /* 0x0000001f001f7308 */ /* 0x000f220000002400 */
[----:B---3--:R-:W-:Y:S02]  /*2380*/  FSEL R45, R45, -INF , P2 ;  /* 0xff8000002d2d7808 */ /* 0x008fe40001000000 */
[----:B------:R-:W-:Y:S02]  /*2390*/  FMNMX.FTZ R34, R43, R34, !PT ;  /* 0x000000222b227209 */ /* 0x000fe40007810000 */
[----:B------:R-:W-:Y:S02]  /*23a0*/  ISETP.GT.AND P2, PT, R7, 0x50, PT ;  /* 0x000000500700780c */ /* 0x000fe40003f44270 */
[----:B------:R-:W-:Y:S01]  /*23b0*/  FSEL R47, R27, -INF , P3 ;  /* 0xff8000001b2f7808 */ /* 0x000fe20001800000 */
[----:B------:R-:W3:Y:S01]  /*23c0*/  MUFU.TANH R57, R74 ;  /* 0x0000004a00397308 */ /* 0x000ee20000002400 */
[----:B------:R-:W-:-:S02]  /*23d0*/  FMNMX.FTZ R34, R45, R34, !PT ;  /* 0x000000222d227209 */ /* 0x000fc40007810000 */
[----:B------:R-:W-:Y:S02]  /*23e0*/  ISETP.GT.AND P3, PT, R7, 0x51, PT ;  /* 0x000000510700780c */ /* 0x000fe40003f64270 */
[----:B-1----:R-:W-:Y:S02]  /*23f0*/  FSEL R49, R49, -INF , P2 ;  /* 0xff80000031317808 */ /* 0x002fe40001000000 */
[----:B------:R-:W-:Y:S01]  /*2400*/  FMNMX.FTZ R34, R47, R34, !PT ;  /* 0x000000222f227209 */ /* 0x000fe20007810000 */
[----:B------:R-:W1:Y:S01]  /*2410*/  MUFU.TANH R39, R75 ;  /* 0x0000004b00277308 */ /* 0x000e620000002400 */
[----:B------:R-:W-:Y:S02]  /*2420*/  ISETP.GT.AND P2, PT, R7, 0x58, PT ;  /* 0x000000580700780c */ /* 0x000fe40003f44270 */
[----:B------:R-:W-:Y:S02]  /*2430*/  FSEL R51, R28, -INF , P3 ;  /* 0xff8000001c337808 */ /* 0x000fe40001800000 */
[----:B------:R-:W-:-:S02]  /*2440*/  FMNMX.FTZ R34, R49, R34, !PT ;  /* 0x0000002231227209 */ /* 0x000fc40007810000 */
[----:B------:R-:W-:Y:S01]  /*2450*/  ISETP.GT.AND P3, PT, R7, 0x59, PT ;  /* 0x000000590700780c */ /* 0x000fe20003f64270 */
[----:B------:R-:W5:Y:S01]  /*2460*/  MUFU.TANH R41, R78 ;  /* 0x0000004e00297308 */ /* 0x000f620000002400 */
[----:B--2---:R-:W-:Y:S02]  /*2470*/  FSEL R53, R53, -INF , P2 ;  /* 0xff80000035357808 */ /* 0x004fe40001000000 */
[----:B------:R-:W-:Y:S02]  /*2480*/  FMNMX.FTZ R34, R51, R34, !PT ;  /* 0x0000002233227209 */ /* 0x000fe40007810000 */
[----:B------:R-:W-:Y:S02]  /*2490*/  ISETP.GT.AND P2, PT, R7, 0x60, PT ;  /* 0x000000600700780c */ /* 0x000fe40003f44270 */
[----:B----4-:R-:W-:Y:S01]  /*24a0*/  FSEL R59, R31, -INF , P3 ;  /* 0xff8000001f3b7808 */ /* 0x010fe20001800000 */
[----:B------:R-:W2:Y:S01]  /*24b0*/  MUFU.TANH R37, R79 ;  /* 0x0000004f00257308 */ /* 0x000ea20000002400 */
[----:B------:R-:W-:-:S02]  /*24c0*/  FMNMX.FTZ R34, R53, R34, !PT ;  /* 0x0000002235227209 */ /* 0x000fc40007810000 */
[----:B------:R-:W-:Y:S02]  /*24d0*/  ISETP.GT.AND P3, PT, R7, 0x61, PT ;  /* 0x000000610700780c */ /* 0x000fe40003f64270 */
[----:B---3--:R-:W-:Y:S02]  /*24e0*/  FSEL R57, R57, -INF , P2 ;  /* 0xff80000039397808 */ /* 0x008fe40001000000 */
[----:B------:R-:W-:Y:S01]  /*24f0*/  FMNMX.FTZ R34, R59, R34, !PT ;  /* 0x000000223b227209 */ /* 0x000fe20007810000 */
[----:B------:R-:W3:Y:S01]  /*2500*/  MUFU.TANH R82, R82 ;  /* 0x0000005200527308 */ /* 0x000ee20000002400 */
[----:B------:R-:W-:Y:S02]  /*2510*/  ISETP.GT.AND P2, PT, R7, 0x68, PT ;  /* 0x000000680700780c */ /* 0x000fe40003f44270 */
[----:B-1----:R-:W-:Y:S02]  /*2520*/  FSEL R39, R39, -INF , P3 ;  /* 0xff80000027277808 */ /* 0x002fe40001800000 */
[----:B------:R-:W-:-:S02]  /*2530*/  FMNMX.FTZ R34, R57, R34, !PT ;  /* 0x0000002239227209 */ /* 0x000fc40007810000 */
[----:B------:R-:W-:Y:S01]  /*2540*/  ISETP.GT.AND P3, PT, R7, 0x69, PT ;  /* 0x000000690700780c */ /* 0x000fe20003f64270 */
[----:B------:R1:W4:Y:S01]  /*2550*/  MUFU.TANH R35, R83 ;  /* 0x0000005300237308 */ /* 0x0003220000002400 */
[----:B-----5:R-:W-:Y:S02]  /*2560*/  FSEL R41, R41, -INF , P2 ;  /* 0xff80000029297808 */ /* 0x020fe40001000000 */
[----:B------:R-:W-:Y:S02]  /*2570*/  FMNMX.FTZ R34, R39, R34, !PT ;  /* 0x0000002227227209 */ /* 0x000fe40007810000 */
[----:B------:R-:W-:Y:S02]  /*2580*/  ISETP.GT.AND P2, PT, R7, 0x70, PT ;  /* 0x000000700700780c */ /* 0x000fe40003f44270 */
[----:B--2---:R-:W-:Y:S01]  /*2590*/  FSEL R37, R37, -INF , P3 ;  /* 0xff80000025257808 */ /* 0x004fe20001800000 */
[----:B------:R-:W2:Y:S01]  /*25a0*/  MUFU.TANH R33, R86 ;  /* 0x0000005600217308 */ /* 0x000ea20000002400 */
[----:B------:R-:W-:Y:S01]  /*25b0*/  FMNMX.FTZ R34, R41, R34, !PT ;  /* 0x0000002229227209 */ /* 0x000fe20007810000 */
[----:B-1----:R-:W-:Y:S01]  /*25c0*/  FMUL.FTZ R83, R61, UR14 ;  /* 0x0000000e3d537c20 */ /* 0x002fe20008410000 */
[----:B------:R-:W-:-:S02]  /*25d0*/  ISETP.GT.AND P3, PT, R7, 0x71, PT ;  /* 0x000000710700780c */ /* 0x000fc40003f64270 */
[----:B---3--:R-:W-:Y:S02]  /*25e0*/  FSEL R31, R82, -INF , P2 ;  /* 0xff800000521f7808 */ /* 0x008fe40001000000 */
[----:B------:R-:W-:Y:S01]  /*25f0*/  FMNMX.FTZ R34, R37, R34, !PT ;  /* 0x0000002225227209 */ /* 0x000fe20007810000 */
[----:B------:R1:W3:Y:S01]  /*2600*/  MUFU.TANH R27, R87 ;  /* 0x00000057001b7308 */ /* 0x0002e20000002400 */
[----:B------:R-:W-:Y:S02]  /*2610*/  ISETP.GT.AND P2, PT, R7, 0x78, PT ;  /* 0x000000780700780c */ /* 0x000fe40003f44270 */
[----:B----4-:R-:W-:Y:S02]  /*2620*/  FSEL R35, R35, -INF , P3 ;  /* 0xff80000023237808 */ /* 0x010fe40001800000 */
[----:B------:R-:W-:Y:S02]  /*2630*/  FMNMX.FTZ R34, R31, R34, !PT ;  /* 0x000000221f227209 */ /* 0x000fe40007810000 */
[----:B------:R-:W-:Y:S01]  /*2640*/  ISETP.GT.AND P3, PT, R7, 0x79, PT ;  /* 0x000000790700780c */ /* 0x000fe20003f64270 */
[----:B------:R-:W4:Y:S01]  /*2650*/  MUFU.TANH R14, R14 ;  /* 0x0000000e000e7308 */ /* 0x000f220000002400 */
[----:B--2---:R-:W-:Y:S01]  /*2660*/  FSEL R33, R33, -INF , P2 ;  /* 0xff80000021217808 */ /* 0x004fe20001000000 */
[----:B-1----:R-:W-:Y:S01]  /*2670*/  FMUL.FTZ R87, R68, UR14 ;  /* 0x0000000e44577c20 */ /* 0x002fe20008410000 */
[----:B------:R-:W-:-:S04]  /*2680*/  FMNMX.FTZ R34, R35, R34, !PT ;  /* 0x0000002223227209 */ /* 0x000fc80007810000 */
[----:B------:R-:W-:Y:S01]  /*2690*/  FMNMX.FTZ R34, R33, R34, !PT ;  /* 0x0000002221227209 */ /* 0x000fe20007810000 */
[----:B------:R-:W1:Y:S01]  /*26a0*/  MUFU.TANH R6, R6 ;  /* 0x0000000600067308 */ /* 0x000e620000002400 */
[----:B---3--:R-:W-:Y:S02]  /*26b0*/  FSEL R27, R27, -INF , P3 ;  /* 0xff8000001b1b7808 */ /* 0x008fe40001800000 */
[----:B------:R-:W-:Y:S02]  /*26c0*/  ISETP.GT.AND P3, PT, R99, RZ, PT ;  /* 0x000000ff6300720c */ /* 0x000fe40003f64270 */
[----:B------:R-:W-:-:S03]  /*26d0*/  FMNMX.FTZ R34, R27, R34, !PT ;  /* 0x000000221b227209 */ /* 0x000fc60007810000 */
[----:B------:R-:W-:Y:S01]  /*26e0*/  MUFU.TANH R20, R20 ;  /* 0x0000001400147308 */ /* 0x000fe20000002400 */
[----:B----4-:R-:W-:Y:S01]  /*26f0*/  FSEL R61, R14, -INF , P3 ;  /* 0xff8000000e3d7808 */ /* 0x010fe20001800000 */
[----:B------:R-:W2:Y:S01]  /*2700*/  SHFL.BFLY PT, R7, R34, 0x2, 0x1f ;  /* 0x0c401f0022077f89 */ /* 0x000ea200000e0000 */
[----:B------:R-:W-:-:S05]  /*2710*/  ISETP.GT.AND P3, PT, R99, 0x9, PT ;  /* 0x000000096300780c */ /* 0x000fca0003f64270 */
[----:B------:R-:W3:Y:S01]  /*2720*/  MUFU.TANH R21, R21 ;  /* 0x0000001500157308 */ /* 0x000ee20000002400 */
[----:B-1----:R-:W-:-:S04]  /*2730*/  FSEL R26, R6, -INF , P4 ;  /* 0xff800000061a7808 */ /* 0x002fc80002000000 */
[----:B------:R-:W-:-:S03]  /*2740*/  FMNMX.FTZ R14, R61, R26, !PT ;  /* 0x0000001a3d0e7209 */ /* 0x000fc60007810000 */
[----:B------:R-:W-:Y:S08]  /*2750*/  MUFU.TANH R29, R29 ;  /* 0x0000001d001d7308 */ /* 0x000ff00000002400 */
[----:B------:R-:W1:Y:S01]  /*2760*/  MUFU.TANH R32, R32 ;  /* 0x0000002000207308 */ /* 0x000e620000002400 */
[----:B---3--:R-:W-:Y:S02]  /*2770*/  FSEL R21, R21, -INF , P3 ;  /* 0xff80000015157808 */ /* 0x008fe40001800000 */
[----:B--2---:R-:W-:-:S02]  /*2780*/  FMNMX.FTZ R28, R34, R7, !PT ;  /* 0x00000007221c7209 */ /* 0x004fc40007810000 */
[----:B------:R-:W-:-:S03]  /*2790*/  ISETP.GT.AND P3, PT, R99, 0x11, PT ;  /* 0x000000116300780c */ /* 0x000fc60003f64270 */
[----:B------:R-:W2:Y:S01]  /*27a0*/  SHFL.BFLY PT, R7, R28, 0x1, 0x1f ;  /* 0x0c201f001c077f89 */ /* 0x000ea200000e0000 */
[----:B------:R-:W-:Y:S08]  /*27b0*/  MUFU.TANH R25, R25 ;  /* 0x0000001900197308 */ /* 0x000ff00000002400 */
[----:B------:R-:W3:Y:S01]  /*27c0*/  MUFU.TANH R24, R24 ;  /* 0x0000001800187308 */ /* 0x000ee20000002400 */
[----:B-1----:R-:W-:-:S02]  /*27d0*/  FSEL R69, R32, -INF , P3 ;  /* 0xff80000020457808 */ /* 0x002fc40001800000 */
[----:B------:R-:W-:-:S05]  /*27e0*/  ISETP.GT.AND P3, PT, R99, 0x19, PT ;  /* 0x000000196300780c */ /* 0x000fca0003f64270 */
[----:B------:R-:W1:Y:S01]  /*27f0*/  MUFU.TANH R19, R19 ;  /* 0x0000001300137308 */ /* 0x000e620000002400 */
[----:B--2---:R-:W-:Y:S01]  /*2800*/  FMNMX.FTZ R7, R28, R7, !PT ;  /* 0x000000071c077209 */ /* 0x004fe20007810000 */
[----:B------:R-:W-:-:S06]  /*2810*/  IMAD.U32 R28, RZ, RZ, UR6 ;  /* 0x00000006ff1c7e24 */ /* 0x000fcc000f8e00ff */
[----:B------:R-:W2:Y:S01]  /*2820*/  MUFU.TANH R15, R15 ;  /* 0x0000000f000f7308 */ /* 0x000ea20000002400 */
[----:B---3--:R-:W-:Y:S01]  /*2830*/  FSEL R73, R24, -INF , P3 ;  /* 0xff80000018497808 */ /* 0x008fe20001800000 */
[----:B------:R-:W-:Y:S01]  /*2840*/  USHF.R.S32.HI UR6, URZ, 0x1f, UR50 ;  /* 0x0000001f3f067899 */ /* 0x000fe20008011432 */
[C---:B------:R-:W-:Y:S01]  /*2850*/  FMUL.FTZ R34, R7.reuse, R28 ;  /* 0x0000001c07227220 */ /* 0x040fe20000410000 */
[----:B------:R-:W-:Y:S02]  /*2860*/  FSETP.NEU.FTZ.AND P2, PT, R7, -INF , PT ;  /* 0xff8000000700780b */ /* 0x000fe40003f5d000 */
[C---:B------:R-:W-:Y:S01]  /*2870*/  ISETP.GT.AND P3, PT, R99.reuse, 0x21, PT ;  /* 0x000000216300780c */ /* 0x040fe20003f64270 */
[----:B------:R-:W-:Y:S01]  /*2880*/  ULEA.HI UR6, UR6, UR50, URZ, 0x7 ;  /* 0x0000003206067291 */ /* 0x000fe2000f8f383f */
[----:B------:R-:W-:Y:S01]  /*2890*/  FSEL R34, R34, RZ, P2 ;  /* 0x000000ff22227208 */ /* 0x000fe20001000000 */
[----:B------:R-:W3:Y:S01]  /*28a0*/  MUFU.TANH R13, R13 ;  /* 0x0000000d000d7308 */ /* 0x000ee20000002400 */
[----:B------:R-:W-:Y:S01]  /*28b0*/  ISETP.GT.AND P2, PT, R99, 0x8, PT ;  /* 0x000000086300780c */ /* 0x000fe20003f44270 */
[----:B------:R-:W-:-:S02]  /*28c0*/  USHF.R.S32.HI UR6, URZ, 0x7, UR6 ;  /* 0x000000073f067899 */ /* 0x000fc40008011406 */
[-CC-:B------:R-:W-:Y:S01]  /*28d0*/  FFMA.FTZ R137, R89, R28.reuse, -R34.reuse ;  /* 0x0000001c59897223 */ /* 0x180fe20000010822 */
[----:B------:R-:W-:Y:S01]  /*28e0*/  FSEL R65, R20, -INF , P2 ;  /* 0xff80000014417808 */ /* 0x000fe20001000000 */
[--C-:B------:R-:W-:Y:S01]  /*28f0*/  FFMA.FTZ R30, R30, R28, -R34.reuse ;  /* 0x0000001c1e1e7223 */ /* 0x100fe20000010822 */
[----:B------:R-:W-:Y:S01]  /*2900*/  ISETP.GT.AND P2, PT, R99, 0x10, PT ;  /* 0x000000106300780c */ /* 0x000fe20003f44270 */
[----:B------:R-:W4:Y:S01]  /*2910*/  MUFU.TANH R12, R12 ;  /* 0x0000000c000c7308 */ /* 0x000f220000002400 */
[----:B------:R-:W-:Y:S01]  /*2920*/  FMNMX.FTZ R14, R65, R14, !PT ;  /* 0x0000000e410e7209 */ /* 0x000fe20007810000 */
[-CC-:B------:R-:W-:Y:S01]  /*2930*/  FFMA.FTZ R139, R67, R28.reuse, -R34.reuse ;  /* 0x0000001c438b7223 */ /* 0x180fe20000010822 */
[----:B------:R-:W-:Y:S01]  /*2940*/  FSEL R29, R29, -INF , P2 ;  /* 0xff8000001d1d7808 */ /* 0x000fe20001000000 */
[--C-:B------:R-:W-:Y:S01]  /*2950*/  FFMA.FTZ R143, R93, R28, -R34.reuse ;  /* 0x0000001c5d8f7223 */ /* 0x100fe20000010822 */
[----:B------:R-:W-:Y:S01]  /*2960*/  FMNMX.FTZ R14, R21, R14, !PT ;  /* 0x0000000e150e7209 */ /* 0x000fe20007810000 */
[--C-:B------:R-:W-:Y:S01]  /*2970*/  FFMA.FTZ R95, R95, R28, -R34.reuse ;  /* 0x0000001c5f5f7223 */ /* 0x100fe20000010822 */
[----:B------:R-:W-:Y:S01]  /*2980*/  ISETP.GT.AND P2, PT, R99, 0x18, PT ;  /* 0x000000186300780c */ /* 0x000fe20003f44270 */
[----:B------:R-:W5:Y:S01]  /*2990*/  MUFU.TANH R10, R10 ;  /* 0x0000000a000a7308 */ /* 0x000f620000002400 */
        /* <DEDUP_REMOVED lines=10> */
[----:B-1----:R-:W-:Y:S01]  /*2a40*/  FSEL R19, R19, -INF , P2 ;  /* 0xff80000013137808 */ /* 0x002fe20001000000 */
[--C-:B------:R-:W-:Y:S01]  /*2a50*/  FFMA.FTZ R149, R111, R28, -R34.reuse ;  /* 0x0000001c6f957223 */ /* 0x100fe20000010822 */
[----:B------:R-:W-:Y:S01]  /*2a60*/  FMNMX.FTZ R20, R73, R20, !PT ;  /* 0x0000001449147209 */ /* 0x000fe20007810000 */
[-CC-:B------:R-:W-:Y:S01]  /*2a70*/  FFMA.FTZ R151, R113, R28.reuse, -R34.reuse ;  /* 0x0000001c71977223 */ /* 0x180fe20000010822 */
[----:B------:R-:W-:Y:S01]  /*2a80*/  ISETP.GT.AND P2, PT, R99, 0x28, PT ;  /* 0x000000286300780c */ /* 0x000fe20003f44270 */
[----:B------:R-:W1:Y:S01]  /*2a90*/  MUFU.TANH R9, R9 ;  /* 0x0000000900097308 */ /* 0x000e620000002400 */
[----:B--2---:R-:W-:Y:S01]  /*2aa0*/  FSEL R15, R15, -INF , P3 ;  /* 0xff8000000f0f7808 */ /* 0x004fe20001800000 */
[--C-:B------:R-:W-:Y:S01]  /*2ab0*/  FFMA.FTZ R121, R31, R28, -R34.reuse ;  /* 0x0000001c1f797223 */ /* 0x100fe20000010822 */
[----:B------:R-:W-:Y:S01]  /*2ac0*/  FMNMX.FTZ R20, R19, R20, !PT ;  /* 0x0000001413147209 */ /* 0x000fe20007810000 */
[-CC-:B------:R-:W-:Y:S01]  /*2ad0*/  FFMA.FTZ R6, R109, R28.reuse, -R34.reuse ;  /* 0x0000001c6d067223 */ /* 0x180fe20000010822 */
[----:B------:R-:W-:Y:S01]  /*2ae0*/  ISETP.GT.AND P3, PT, R99, 0x29, PT ;  /* 0x000000296300780c */ /* 0x000fe20003f64270 */
[--C-:B------:R-:W-:Y:S01]  /*2af0*/  FFMA.FTZ R145, R107, R28, -R34.reuse ;  /* 0x0000001c6b917223 */ /* 0x100fe20000010822 */
[----:B---3--:R-:W-:Y:S01]  /*2b00*/  FSEL R13, R13, -INF , P2 ;  /* 0xff8000000d0d7808 */ /* 0x008fe20001000000 */
[----:B------:R-:W2:Y:S01]  /*2b10*/  MUFU.TANH R8, R8 ;  /* 0x0000000800087308 */ /* 0x000ea20000002400 */
[----:B------:R-:W-:Y:S01]  /*2b20*/  FMNMX.FTZ R20, R15, R20, !PT ;  /* 0x000000140f147209 */ /* 0x000fe20007810000 */
[-CC-:B------:R-:W-:Y:S01]  /*2b30*/  FFMA.FTZ R105, R105, R28.reuse, -R34.reuse ;  /* 0x0000001c69697223 */ /* 0x180fe20000010822 */
[----:B------:R-:W-:Y:S01]  /*2b40*/  ISETP.GT.AND P2, PT, R99, 0x30, PT ;  /* 0x000000306300780c */ /* 0x000fe20003f44270 */
[-CC-:B------:R-:W-:Y:S01]  /*2b50*/  FFMA.FTZ R147, R103, R28.reuse, -R34.reuse ;  /* 0x0000001c67937223 */ /* 0x180fe20000010822 */
[----:B----4-:R-:W-:Y:S01]  /*2b60*/  FSEL R75, R12, -INF , P3 ;  /* 0xff8000000c4b7808 */ /* 0x010fe20001800000 */
[--C-:B------:R-:W-:Y:S01]  /*2b70*/  FFMA.FTZ R101, R101, R28, -R34.reuse ;  /* 0x0000001c65657223 */ /* 0x100fe20000010822 */
[----:B------:R-:W-:Y:S01]  /*2b80*/  FMNMX.FTZ R20, R13, R20, !PT ;  /* 0x000000140d147209 */ /* 0x000fe20007810000 */
[----:B------:R-:W3:Y:S01]  /*2b90*/  MUFU.TANH R3, R3 ;  /* 0x0000000300037308 */ /* 0x000ee20000002400 */
[----:B------:R-:W-:Y:S01]  /*2ba0*/  ISETP.GT.AND P3, PT, R99, 0x31, PT ;  /* 0x000000316300780c */ /* 0x000fe20003f64270 */
[-CC-:B------:R-:W-:Y:S01]  /*2bb0*/  FFMA.FTZ R129, R49, R28.reuse, -R34.reuse ;  /* 0x0000001c31817223 */ /* 0x180fe20000010822 */
[----:B-----5:R-:W-:Y:S01]  /*2bc0*/  FSEL R77, R10, -INF , P2 ;  /* 0xff8000000a4d7808 */ /* 0x020fe20001000000 */
[--C-:B------:R-:W-:Y:S01]  /*2bd0*/  FFMA.FTZ R10, R91, R28, -R34.reuse ;  /* 0x0000001c5b0a7223 */ /* 0x100fe20000010822 */
[----:B------:R-:W-:Y:S01]  /*2be0*/  FMNMX.FTZ R20, R75, R20, !PT ;  /* 0x000000144b147209 */ /* 0x000fe20007810000 */
[-CC-:B------:R-:W-:Y:S01]  /*2bf0*/  FFMA.FTZ R51, R51, R28.reuse, -R34.reuse ;  /* 0x0000001c33337223 */ /* 0x180fe20000010822 */
[----:B------:R-:W-:Y:S01]  /*2c00*/  ISETP.GT.AND P2, PT, R99, 0x38, PT ;  /* 0x000000386300780c */ /* 0x000fe20003f44270 */
[----:B------:R-:W4:Y:S01]  /*2c10*/  MUFU.TANH R5, R5 ;  /* 0x0000000500057308 */ /* 0x000f220000002400 */
[----:B------:R-:W-:Y:S01]  /*2c20*/  FSEL R11, R11, -INF , P3 ;  /* 0xff8000000b0b7808 */ /* 0x000fe20001800000 */
[--C-:B------:R-:W-:Y:S01]  /*2c30*/  FFMA.FTZ R131, R53, R28, -R34.reuse ;  /* 0x0000001c35837223 */ /* 0x100fe20000010822 */
[----:B------:R-:W-:Y:S01]  /*2c40*/  FMNMX.FTZ R20, R77, R20, !PT ;  /* 0x000000144d147209 */ /* 0x000fe20007810000 */
[-CC-:B------:R-:W-:Y:S01]  /*2c50*/  FFMA.FTZ R125, R57, R28.reuse, -R34.reuse ;  /* 0x0000001c397d7223 */ /* 0x180fe20000010822 */
[----:B------:R-:W-:Y:S01]  /*2c60*/  ISETP.GT.AND P3, PT, R99, 0x39, PT ;  /* 0x000000396300780c */ /* 0x000fe20003f64270 */
[--C-:B------:R-:W-:Y:S01]  /*2c70*/  FFMA.FTZ R127, R41, R28, -R34.reuse ;  /* 0x0000001c297f7223 */ /* 0x100fe20000010822 */
[----:B-1----:R-:W-:Y:S01]  /*2c80*/  FSEL R9, R9, -INF , P2 ;  /* 0xff80000009097808 */ /* 0x002fe20001000000 */
[----:B------:R-:W1:Y:S01]  /*2c90*/  MUFU.TANH R36, R36 ;  /* 0x0000002400247308 */ /* 0x000e620000002400 */
[----:B------:R-:W-:Y:S01]  /*2ca0*/  FMNMX.FTZ R20, R11, R20, !PT ;  /* 0x000000140b147209 */ /* 0x000fe20007810000 */
[-CC-:B------:R-:W-:Y:S01]  /*2cb0*/  FFMA.FTZ R35, R35, R28.reuse, -R34.reuse ;  /* 0x0000001c23237223 */ /* 0x180fe20000010822 */
[----:B------:R-:W-:Y:S01]  /*2cc0*/  ISETP.GT.AND P2, PT, R99, 0x40, PT ;  /* 0x000000406300780c */ /* 0x000fe20003f44270 */
[--C-:B------:R-:W-:Y:S01]  /*2cd0*/  FFMA.FTZ R123, R33, R28, -R34.reuse ;  /* 0x0000001c217b7223 */ /* 0x100fe20000010822 */
[----:B--2---:R-:W-:Y:S01]  /*2ce0*/  FSEL R79, R8, -INF , P3 ;  /* 0xff800000084f7808 */ /* 0x004fe20001800000 */
[----:B------:R-:W-:Y:S01]  /*2cf0*/  UISETP.LT.AND UP0, UPT, URZ, UR6, UPT ;  /* 0x000000063f00728c */ /* 0x000fe2000bf01270 */
[----:B------:R-:W-:Y:S01]  /*2d00*/  FMNMX.FTZ R20, R9, R20, !PT ;  /* 0x0000001409147209 */ /* 0x000fe20007810000 */
[----:B------:R-:W2:Y:S01]  /*2d10*/  MUFU.TANH R83, R83 ;  /* 0x0000005300537308 */ /* 0x000ea20000002400 */
[----:B------:R-:W-:Y:S01]  /*2d20*/  ISETP.GT.AND P3, PT, R99, 0x41, PT ;  /* 0x000000416300780c */ /* 0x000fe20003f64270 */
[----:B------:R-:W-:Y:S01]  /*2d30*/  USEL UR27, URZ, UR6, !UP0 ;  /* 0x000000063f1b7287 */ /* 0x000fe2000c000000 */
[----:B---3--:R-:W-:Y:S01]  /*2d40*/  FSEL R3, R3, -INF , P2 ;  /* 0xff80000003037808 */ /* 0x008fe20001000000 */
[--C-:B------:R-:W-:Y:S01]  /*2d50*/  IMAD.MOV.U32 R113, RZ, RZ, R119.reuse ;  /* 0x000000ffff717224 */ /* 0x100fe200078e0077 */
[----:B------:R-:W-:Y:S01]  /*2d60*/  FMNMX.FTZ R20, R79, R20, !PT ;  /* 0x000000144f147209 */ /* 0x000fe20007810000 */
[----:B------:R-:W-:Y:S01]  /*2d70*/  UISETP.GE.AND UP0, UPT, UR29, UR27, UPT ;  /* 0x0000001b1d00728c */ /* 0x000fe2000bf06270 */
[----:B------:R-:W-:Y:S01]  /*2d80*/  ISETP.GT.AND P2, PT, R99, 0x48, PT ;  /* 0x000000486300780c */ /* 0x000fe20003f44270 */
[----:B------:R-:W3:Y:S01]  /*2d90*/  MUFU.TANH R54, R54 ;  /* 0x0000003600367308 */ /* 0x000ee20000002400 */
[----:B----4-:R-:W-:Y:S01]  /*2da0*/  FSEL R5, R5, -INF , P3 ;  /* 0xff80000005057808 */ /* 0x010fe20001800000 */
[--C-:B------:R-:W-:Y:S01]  /*2db0*/  IMAD.MOV.U32 R111, RZ, RZ, R119.reuse ;  /* 0x000000ffff6f7224 */ /* 0x100fe200078e0077 */
[----:B------:R-:W-:Y:S01]  /*2dc0*/  FMNMX.FTZ R20, R3, R20, !PT ;  /* 0x0000001403147209 */ /* 0x000fe20007810000 */
[--C-:B------:R-:W-:Y:S01]  /*2dd0*/  IMAD.MOV.U32 R109, RZ, RZ, R119.reuse ;  /* 0x000000ffff6d7224 */ /* 0x100fe200078e0077 */
[----:B------:R-:W-:Y:S01]  /*2de0*/  ISETP.GT.AND P3, PT, R99, 0x49, PT ;  /* 0x000000496300780c */ /* 0x000fe20003f64270 */
[--C-:B------:R-:W-:Y:S01]  /*2df0*/  IMAD.MOV.U32 R107, RZ, RZ, R119.reuse ;  /* 0x000000ffff6b7224 */ /* 0x100fe200078e0077 */
[----:B-1----:R-:W-:Y:S01]  /*2e00*/  FSEL R81, R36, -INF , P2 ;  /* 0xff80000024517808 */ /* 0x002fe20001000000 */
[----:B------:R-:W1:Y:S01]  /*2e10*/  MUFU.TANH R58, R58 ;  /* 0x0000003a003a7308 */ /* 0x000e620000002400 */
[----:B------:R-:W-:Y:S01]  /*2e20*/  FMNMX.FTZ R20, R5, R20, !PT ;  /* 0x0000001405147209 */ /* 0x000fe20007810000 */
[----:B------:R-:W-:Y:S01]  /*2e30*/  FFMA.FTZ R36, R43, R28, -R34 ;  /* 0x0000001c2b247223 */ /* 0x000fe20000010822 */
[----:B------:R-:W-:Y:S01]  /*2e40*/  ISETP.GT.AND P2, PT, R99, 0x50, PT ;  /* 0x000000506300780c */ /* 0x000fe20003f44270 */
[----:B------:R-:W-:Y:S01]  /*2e50*/  IMAD.MOV.U32 R103, RZ, RZ, R119 ;  /* 0x000000ffff677224 */ /* 0x000fe200078e0077 */
[----:B--2---:R-:W-:-:S02]  /*2e60*/  FSEL R83, R83, -INF , P3 ;  /* 0xff80000053537808 */ /* 0x004fc40001800000 */
[----:B------:R-:W-:Y:S01]  /*2e70*/  FMNMX.FTZ R20, R81, R20, !PT ;  /* 0x0000001451147209 */ /* 0x000fe20007810000 */
[----:B------:R-:W2:Y:S01]  /*2e80*/  MUFU.TANH R87, R87 ;  /* 0x0000005700577308 */ /* 0x000ea20000002400 */
[----:B------:R-:W-:Y:S02]  /*2e90*/  ISETP.GT.AND P3, PT, R99, 0x51, PT ;  /* 0x000000516300780c */ /* 0x000fe40003f64270 */
[----:B---3--:R-:W-:Y:S02]  /*2ea0*/  FSEL R85, R54, -INF , P2 ;  /* 0xff80000036557808 */ /* 0x008fe40001000000 */
[----:B------:R-:W-:Y:S02]  /*2eb0*/  FMNMX.FTZ R20, R83, R20, !PT ;  /* 0x0000001453147209 */ /* 0x000fe40007810000 */
[----:B------:R-:W-:Y:S01]  /*2ec0*/  ISETP.GT.AND P2, PT, R99, 0x58, PT ;  /* 0x000000586300780c */ /* 0x000fe20003f44270 */
[----:B------:R-:W-:Y:S01]  /*2ed0*/  MUFU.TANH R48, R48 ;  /* 0x0000003000307308 */ /* 0x000fe20000002400 */
[----:B-1----:R-:W-:-:S02]  /*2ee0*/  FSEL R89, R58, -INF , P3 ;  /* 0xff8000003a597808 */ /* 0x002fc40001800000 */
[----:B------:R-:W-:Y:S02]  /*2ef0*/  FMNMX.FTZ R20, R85, R20, !PT ;  /* 0x0000001455147209 */ /* 0x000fe40007810000 */
[----:B------:R-:W-:Y:S02]  /*2f00*/  ISETP.GT.AND P3, PT, R99, 0x59, PT ;  /* 0x000000596300780c */ /* 0x000fe40003f64270 */
[----:B------:R-:W-:Y:S01]  /*2f10*/  FMNMX.FTZ R24, R89, R20, !PT ;  /* 0x0000001459187209 */ /* 0x000fe20007810000 */
[----:B------:R-:W1:Y:S01]  /*2f20*/  MUFU.TANH R38, R38 ;  /* 0x0000002600267308 */ /* 0x000e620000002400 */
[----:B--2---:R-:W-:Y:S02]  /*2f30*/  FSEL R87, R87, -INF , P2 ;  /* 0xff80000057577808 */ /* 0x004fe40001000000 */
[----:B------:R-:W-:Y:S02]  /*2f40*/  ISETP.GT.AND P2, PT, R99, 0x60, PT ;  /* 0x000000606300780c */ /* 0x000fe40003f44270 */
[----:B------:R-:W-:-:S03]  /*2f50*/  FMNMX.FTZ R24, R87, R24, !PT ;  /* 0x0000001857187209 */ /* 0x000fc60007810000 */
[----:B------:R-:W2:Y:S08]  /*2f60*/  MUFU.TANH R56, R56 ;  /* 0x0000003800387308 */ /* 0x000eb00000002400 */
[----:B------:R-:W3:Y:S01]  /*2f70*/  MUFU.TANH R44, R44 ;  /* 0x0000002c002c7308 */ /* 0x000ee20000002400 */
[----:B-1----:R-:W-:Y:S01]  /*2f80*/  FSEL R91, R38, -INF , P2 ;  /* 0xff800000265b7808 */ /* 0x002fe20001000000 */
[----:B------:R-:W-:Y:S01]  /*2f90*/  FFMA.FTZ R38, R59, R28, -R34 ;  /* 0x0000001c3b267223 */ /* 0x000fe20000010822 */
[----:B------:R-:W-:-:S05]  /*2fa0*/  ISETP.GT.AND P2, PT, R99, 0x68, PT ;  /* 0x000000686300780c */ /* 0x000fca0003f44270 */
[----:B------:R1:W-:Y:S08]  /*2fb0*/  MUFU.EX2 R4, R30 ;  /* 0x0000001e00047308 */ /* 0x0003f00000000800 */
[----:B------:R-:W4:Y:S01]  /*2fc0*/  MUFU.TANH R46, R46 ;  /* 0x0000002e002e7308 */ /* 0x000f220000002400 */
[----:B-1----:R-:W-:Y:S01]  /*2fd0*/  FFMA.FTZ R30, R71, R28, -R34 ;  /* 0x0000001c471e7223 */ /* 0x002fe20000010822 */
[----:B------:R-:W-:-:S02]  /*2fe0*/  FSEL R71, R48, -INF , P3 ;  /* 0xff80000030477808 */ /* 0x000fc40001800000 */
[----:B------:R-:W-:Y:S02]  /*2ff0*/  ISETP.GT.AND P3, PT, R99, 0x61, PT ;  /* 0x000000616300780c */ /* 0x000fe40003f64270 */
[----:B------:R-:W-:Y:S02]  /*3000*/  FMNMX.FTZ R24, R71, R24, !PT ;  /* 0x0000001847187209 */ /* 0x000fe40007810000 */
[----:B------:R-:W-:Y:S01]  /*3010*/  MUFU.TANH R40, R40 ;  /* 0x0000002800287308 */ /* 0x000fe20000002400 */
[----:B--2---:R-:W-:Y:S02]  /*3020*/  FSEL R67, R56, -INF , P3 ;  /* 0xff80000038437808 */ /* 0x004fe40001800000 */
[----:B------:R-:W-:Y:S02]  /*3030*/  FMNMX.FTZ R24, R91, R24, !PT ;  /* 0x000000185b187209 */ /* 0x000fe40007810000 */
[C---:B------:R-:W-:Y:S02]  /*3040*/  ISETP.GT.AND P3, PT, R99.reuse, 0x69, PT ;  /* 0x000000696300780c */ /* 0x040fe40003f64270 */
[----:B---3--:R-:W-:Y:S01]  /*3050*/  FSEL R93, R44, -INF , P2 ;  /* 0xff8000002c5d7808 */ /* 0x008fe20001000000 */
[----:B------:R-:W1:Y:S01]  /*3060*/  MUFU.TANH R42, R42 ;  /* 0x0000002a002a7308 */ /* 0x000e620000002400 */
[----:B------:R-:W-:-:S02]  /*3070*/  ISETP.GT.AND P2, PT, R99, 0x70, PT ;  /* 0x000000706300780c */ /* 0x000fc40003f44270 */
[----:B----4-:R-:W-:Y:S02]  /*3080*/  FSEL R63, R46, -INF , P3 ;  /* 0xff8000002e3f7808 */ /* 0x010fe40001800000 */
[----:B------:R-:W-:-:S03]  /*3090*/  ISETP.GT.AND P3, PT, R99, 0x71, PT ;  /* 0x000000716300780c */ /* 0x000fc60003f64270 */
[----:B------:R-:W2:Y:S08]  /*30a0*/  MUFU.TANH R50, R50 ;  /* 0x0000003200327308 */ /* 0x000eb00000002400 */
[----:B------:R3:W-:Y:S01]  /*30b0*/  MUFU.EX2 R20, R30 ;  /* 0x0000001e00147308 */ /* 0x0007e20000000800 */
[----:B-1----:R-:W-:Y:S01]  /*30c0*/  FSEL R55, R42, -INF , P3 ;  /* 0xff8000002a377808 */ /* 0x002fe20001800000 */
[----:B------:R-:W-:Y:S01]  /*30d0*/  FFMA.FTZ R42, R37, R28, -R34 ;  /* 0x0000001c252a7223 */ /* 0x000fe20000010822 */
[----:B------:R-:W-:-:S05]  /*30e0*/  ISETP.GT.AND P3, PT, R99, 0x79, PT ;  /* 0x000000796300780c */ /* 0x000fca0003f64270 */
[----:B------:R-:W1:Y:S01]  /*30f0*/  MUFU.TANH R52, R52 ;  /* 0x0000003400347308 */ /* 0x000e620000002400 */
[----:B---3--:R-:W-:-:S04]  /*3100*/  FMNMX.FTZ R30, R67, R24, !PT ;  /* 0x00000018431e7209 */ /* 0x008fc80007810000 */
[----:B------:R-:W-:-:S03]  /*3110*/  FMNMX.FTZ R30, R93, R30, !PT ;  /* 0x0000001e5d1e7209 */ /* 0x000fc60007810000 */
[----:B------:R3:W-:Y:S01]  /*3120*/  MUFU.EX2 R8, R95 ;  /* 0x0000005f00087308 */ /* 0x0007e20000000800 */
[----:B------:R-:W-:-:S07]  /*3130*/  FMNMX.FTZ R30, R63, R30, !PT ;  /* 0x0000001e3f1e7209 */ /* 0x000fce0007810000 */
[----:B------:R4:W-:Y:S01]  /*3140*/  MUFU.EX2 R24, R32 ;  /* 0x0000002000187308 */ /* 0x0009e20000000800 */
[----:B---3--:R-:W-:Y:S02]  /*3150*/  FSEL R95, R40, -INF , P2 ;  /* 0xff800000285f7808 */ /* 0x008fe40001000000 */
[----:B------:R-:W-:Y:S01]  /*3160*/  ISETP.GT.AND P2, PT, R99, 0x78, PT ;  /* 0x000000786300780c */ /* 0x000fe20003f44270 */
[----:B------:R-:W-:Y:S01]  /*3170*/  IMAD.MOV.U32 R99, RZ, RZ, R119 ;  /* 0x000000ffff637224 */ /* 0x000fe200078e0077 */
[----:B------:R-:W-:Y:S02]  /*3180*/  FMNMX.FTZ R30, R95, R30, !PT ;  /* 0x0000001e5f1e7209 */ /* 0x000fe40007810000 */
[----:B--2---:R-:W-:Y:S01]  /*3190*/  FSEL R97, R50, -INF , P2 ;  /* 0xff80000032617808 */ /* 0x004fe20001000000 */
[----:B------:R-:W2:Y:S01]  /*31a0*/  MUFU.EX2 R149, R149 ;  /* 0x0000009500957308 */ /* 0x000ea20000000800 */
[----:B----4-:R-:W-:Y:S02]  /*31b0*/  FMNMX.FTZ R32, R55, R30, !PT ;  /* 0x0000001e37207209 */ /* 0x010fe40007810000 */
[----:B-1----:R-:W-:-:S02]  /*31c0*/  FSEL R43, R52, -INF , P3 ;  /* 0xff800000342b7808 */ /* 0x002fc40001800000 */
[----:B------:R-:W-:-:S03]  /*31d0*/  FMNMX.FTZ R32, R97, R32, !PT ;  /* 0x0000002061207209 */ /* 0x000fc60007810000 */
[----:B------:R-:W1:Y:S01]  /*31e0*/  MUFU.EX2 R151, R151 ;  /* 0x0000009700977308 */ /* 0x000e620000000800 */
[----:B------:R-:W-:Y:S01]  /*31f0*/  FMNMX.FTZ R40, R43, R32, !PT ;  /* 0x000000202b287209 */ /* 0x000fe20007810000 */
[----:B------:R-:W-:-:S04]  /*3200*/  FFMA.FTZ R32, R47, R28, -R34 ;  /* 0x0000001c2f207223 */ /* 0x000fc80000010822 */
[----:B------:R-:W3:Y:S02]  /*3210*/  SHFL.BFLY PT, R45, R40, 0x2, 0x1f ;  /* 0x0c401f00282d7f89 */ /* 0x000ee400000e0000 */
[----:B------:R-:W4:Y:S08]  /*3220*/  MUFU.EX2 R6, R6 ;  /* 0x0000000600067308 */ /* 0x000f300000000800 */
[----:B------:R-:W5:Y:S08]  /*3230*/  MUFU.EX2 R145, R145 ;  /* 0x0000009100917308 */ /* 0x000f700000000800 */
[----:B------:R2:W5:Y:S01]  /*3240*/  MUFU.EX2 R14, R105 ;  /* 0x00000069000e7308 */ /* 0x0005620000000800 */
[----:B---3--:R-:W-:Y:S01]  /*3250*/  FMNMX.FTZ R45, R40, R45, !PT ;  /* 0x0000002d282d7209 */ /* 0x008fe20007810000 */
[-CC-:B------:R-:W-:Y:S01]  /*3260*/  FFMA.FTZ R40, R39, R28.reuse, -R34.reuse ;  /* 0x0000001c27287223 */ /* 0x180fe20000010822 */
[----:B------:R-:W-:-:S05]  /*3270*/  FFMA.FTZ R34, R27, R28, -R34 ;  /* 0x0000001c1b227223 */ /* 0x000fca0000010822 */
[----:B------:R-:W3:Y:S01]  /*3280*/  MUFU.EX2 R147, R147 ;  /* 0x0000009300937308 */ /* 0x000ee20000000800 */
[--C-:B--2---:R-:W-:Y:S01]  /*3290*/  IMAD.MOV.U32 R105, RZ, RZ, R119.reuse ;  /* 0x000000ffff697224 */ /* 0x104fe200078e0077 */
[----:B------:R-:W2:Y:S06]  /*32a0*/  SHFL.BFLY PT, R44, R45, 0x1, 0x1f ;  /* 0x0c201f002d2c7f89 */ /* 0x000eac00000e0000 */
[----:B------:R1:W3:Y:S08]  /*32b0*/  MUFU.EX2 R12, R101 ;  /* 0x00000065000c7308 */ /* 0x0002f00000000800 */
[----:B------:R-:W3:Y:S01]  /*32c0*/  MUFU.EX2 R141, R141 ;  /* 0x0000008d008d7308 */ /* 0x000ee20000000800 */
[----:B-1----:R-:W-:-:S07]  /*32d0*/  IMAD.MOV.U32 R101, RZ, RZ, R119 ;  /* 0x000000ffff657224 */ /* 0x002fce00078e0077 */
[----:B------:R-:W-:Y:S01]  /*32e0*/  MUFU.EX2 R143, R143 ;  /* 0x0000008f008f7308 */ /* 0x000fe20000000800 */
[----:B--2---:R-:W-:-:S04]  /*32f0*/  FMNMX.FTZ R31, R45, R44, !PT ;  /* 0x0000002c2d1f7209 */ /* 0x004fc80007810000 */
[C---:B------:R-:W-:Y:S01]  /*3300*/  FSETP.NEU.FTZ.AND P2, PT, R31.reuse, -INF , PT ;  /* 0xff8000001f00780b */ /* 0x040fe20003f5d000 */
[----:B------:R-:W-:Y:S02]  /*3310*/  FMUL.FTZ R46, R31, R28 ;  /* 0x0000001c1f2e7220 */ /* 0x000fe40000410000 */
[----:B------:R-:W-:Y:S03]  /*3320*/  MUFU.EX2 R10, R10 ;  /* 0x0000000a000a7308 */ /* 0x000fe60000000800 */
[----:B------:R-:W-:Y:S02]  /*3330*/  FSEL R46, R46, RZ, P2 ;  /* 0x000000ff2e2e7208 */ /* 0x000fe40001000000 */
[----:B------:R-:W-:-:S03]  /*3340*/  PLOP3.LUT P2, PT, PT, PT, UP0, 0x80, 0x0 ;  /* 0x000000000000781c */ /* 0x000fc60003f4f008 */
[----:B------:R-:W-:Y:S01]  /*3350*/  MUFU.EX2 R137, R137 ;  /* 0x0000008900897308 */ /* 0x000fe20000000800 */
[-CC-:B------:R-:W-:Y:S01]  /*3360*/  FFMA.FTZ R148, R61, R28.reuse, -R46.reuse ;  /* 0x0000001c3d947223 */ /* 0x180fe2000001082e */
[-C--:B------:R-:W-:Y:S01]  /*3370*/  FFMA.FTZ R27, R26, R28.reuse, -R46 ;  /* 0x0000001c1a1b7223 */ /* 0x080fe2000001082e */
[----:B------:R-:W-:Y:S01]  /*3380*/  FADD.FTZ R26, R149, R4 ;  /* 0x00000004951a7221 */ /* 0x000fe20000010000 */
[-CC-:B------:R-:W-:Y:S01]  /*3390*/  FFMA.FTZ R150, R65, R28.reuse, -R46.reuse ;  /* 0x0000001c41967223 */ /* 0x180fe2000001082e */
[-CC-:B------:R-:W-:Y:S01]  /*33a0*/  FFMA.FTZ R132, R3, R28.reuse, -R46.reuse ;  /* 0x0000001c03847223 */ /* 0x180fe2000001082e */
[-C--:B------:R-:W-:Y:S01]  /*33b0*/  FFMA.FTZ R21, R21, R28.reuse, -R46 ;  /* 0x0000001c15157223 */ /* 0x080fe2000001082e */
[----:B------:R-:W-:Y:S01]  /*33c0*/  FADD.FTZ R3, R151, R26 ;  /* 0x0000001a97037221 */ /* 0x000fe20000010000 */
[----:B------:R-:W-:Y:S01]  /*33d0*/  MUFU.EX2 R148, R148 ;  /* 0x0000009400947308 */ /* 0x000fe20000000800 */
[-CC-:B------:R-:W-:Y:S01]  /*33e0*/  FFMA.FTZ R144, R29, R28.reuse, -R46.reuse ;  /* 0x0000001c1d907223 */ /* 0x180fe2000001082e */
[-CC-:B------:R-:W-:Y:S01]  /*33f0*/  FFMA.FTZ R29, R69, R28.reuse, -R46.reuse ;  /* 0x0000001c451d7223 */ /* 0x180fe2000001082e */
[----:B----4-:R-:W-:Y:S01]  /*3400*/  FADD.FTZ R26, R6, R3 ;  /* 0x00000003061a7221 */ /* 0x010fe20000010000 */
[-CC-:B------:R-:W-:Y:S01]  /*3410*/  FFMA.FTZ R3, R5, R28.reuse, -R46.reuse ;  /* 0x0000001c05037223 */ /* 0x180fe2000001082e */
[-CC-:B------:R-:W-:Y:S01]  /*3420*/  FFMA.FTZ R146, R25, R28.reuse, -R46.reuse ;  /* 0x0000001c19927223 */ /* 0x180fe2000001082e */
[-C--:B------:R-:W-:Y:S01]  /*3430*/  FFMA.FTZ R140, R19, R28.reuse, -R46 ;  /* 0x0000001c138c7223 */ /* 0x080fe2000001082e */
[----:B-----5:R-:W-:Y:S01]  /*3440*/  FADD.FTZ R5, R145, R26 ;  /* 0x0000001a91057221 */ /* 0x020fe20000010000 */
[----:B------:R-:W1:Y:S01]  /*3450*/  MUFU.EX2 R27, R27 ;  /* 0x0000001b001b7308 */ /* 0x000e620000000800 */
[-CC-:B------:R-:W-:Y:S01]  /*3460*/  FFMA.FTZ R25, R73, R28.reuse, -R46.reuse ;  /* 0x0000001c49197223 */ /* 0x180fe2000001082e */
[-CC-:B------:R-:W-:Y:S01]  /*3470*/  FFMA.FTZ R15, R15, R28.reuse, -R46.reuse ;  /* 0x0000001c0f0f7223 */ /* 0x180fe2000001082e */
[----:B------:R-:W-:Y:S01]  /*3480*/  FADD.FTZ R26, R14, R5 ;  /* 0x000000050e1a7221 */ /* 0x000fe20000010000 */
[-CC-:B------:R-:W-:Y:S01]  /*3490*/  FFMA.FTZ R142, R13, R28.reuse, -R46.reuse ;  /* 0x0000001c0d8e7223 */ /* 0x180fe2000001082e */
[-CC-:B------:R-:W-:Y:S01]  /*34a0*/  FFMA.FTZ R13, R75, R28.reuse, -R46.reuse ;  /* 0x0000001c4b0d7223 */ /* 0x180fe2000001082e */
[-C--:B------:R-:W-:Y:S01]  /*34b0*/  FFMA.FTZ R136, R77, R28.reuse, -R46 ;  /* 0x0000001c4d887223 */ /* 0x080fe2000001082e */
[----:B---3--:R-:W-:Y:S01]  /*34c0*/  FADD.FTZ R5, R147, R26 ;  /* 0x0000001a93057221 */ /* 0x008fe20000010000 */
[----:B------:R-:W2:Y:S01]  /*34d0*/  MUFU.EX2 R150, R150 ;  /* 0x0000009600967308 */ /* 0x000ea20000000800 */
[-CC-:B------:R-:W-:Y:S01]  /*34e0*/  FFMA.FTZ R11, R11, R28.reuse, -R46.reuse ;  /* 0x0000001c0b0b7223 */ /* 0x180fe2000001082e */
[-CC-:B------:R-:W-:Y:S01]  /*34f0*/  FFMA.FTZ R138, R9, R28.reuse, -R46.reuse ;  /* 0x0000001c098a7223 */ /* 0x180fe2000001082e */
        /* <DEDUP_REMOVED lines=11> */
[----:B------:R-:W-:Y:S01]  /*35b0*/  F2FP.F16.F32.PACK_AB R149, R4, R149 ;  /* 0x000000950495723e */ /* 0x000fe200000000ff */
[-CC-:B------:R-:W-:Y:S01]  /*35c0*/  FFMA.FTZ R91, R91, R28.reuse, -R46.reuse ;  /* 0x0000001c5b5b7223 */ /* 0x180fe2000001082e */
[----:B------:R-:W1:Y:S01]  /*35d0*/  MUFU.EX2 R144, R144 ;  /* 0x0000009000907308 */ /* 0x000e620000000800 */
[----:B--2---:R-:W-:Y:S01]  /*35e0*/  FADD.FTZ R26, R150, R19 ;  /* 0x00000013961a7221 */ /* 0x004fe20000010000 */
[-CC-:B------:R-:W-:Y:S01]  /*35f0*/  FFMA.FTZ R67, R67, R28.reuse, -R46.reuse ;  /* 0x0000001c43437223 */ /* 0x180fe2000001082e */
[-CC-:B------:R-:W-:Y:S01]  /*3600*/  FFMA.FTZ R93, R93, R28.reuse, -R46.reuse ;  /* 0x0000001c5d5d7223 */ /* 0x180fe2000001082e */
[-CC-:B------:R-:W-:Y:S01]  /*3610*/  FFMA.FTZ R63, R63, R28.reuse, -R46.reuse ;  /* 0x0000001c3f3f7223 */ /* 0x180fe2000001082e */
[-CC-:B------:R-:W-:Y:S01]  /*3620*/  FFMA.FTZ R95, R95, R28.reuse, -R46.reuse ;  /* 0x0000001c5f5f7223 */ /* 0x180fe2000001082e */
[-CC-:B------:R-:W-:Y:S01]  /*3630*/  FFMA.FTZ R55, R55, R28.reuse, -R46.reuse ;  /* 0x0000001c37377223 */ /* 0x180fe2000001082e */
[-C--:B------:R-:W-:Y:S01]  /*3640*/  FFMA.FTZ R97, R97, R28.reuse, -R46 ;  /* 0x0000001c61617223 */ /* 0x080fe2000001082e */
[----:B------:R-:W2:Y:S01]  /*3650*/  MUFU.EX2 R29, R29 ;  /* 0x0000001d001d7308 */ /* 0x000ea20000000800 */
[----:B---3--:R-:W-:Y:S01]  /*3660*/  FADD.FTZ R19, R21, R26 ;  /* 0x0000001a15137221 */ /* 0x008fe20000010000 */
[----:B------:R-:W-:Y:S01]  /*3670*/  FFMA.FTZ R43, R43, R28, -R46 ;  /* 0x0000001c2b2b7223 */ /* 0x000fe2000001082e */
[----:B------:R-:W-:-:S02]  /*3680*/  F2FP.F16.F32.PACK_AB R150, R21, R150 ;  /* 0x000000961596723e */ /* 0x000fc400000000ff */
[----:B------:R-:W-:Y:S02]  /*3690*/  F2FP.F16.F32.PACK_AB R151, R6, R151 ;  /* 0x000000970697723e */ /* 0x000fe400000000ff */
[----:B------:R-:W-:Y:S01]  /*36a0*/  F2FP.F16.F32.PACK_AB R145, R14, R145 ;  /* 0x000000910e91723e */ /* 0x000fe200000000ff */
[----:B------:R-:W3:Y:S01]  /*36b0*/  MUFU.EX2 R146, R146 ;  /* 0x0000009200927308 */ /* 0x000ee20000000800 */
[----:B-1----:R-:W-:Y:S01]  /*36c0*/  FADD.FTZ R26, R144, R19 ;  /* 0x00000013901a7221 */ /* 0x002fe20000010000 */
[----:B------:R-:W-:Y:S01]  /*36d0*/  FADD.FTZ R19, R143, R48 ;  /* 0x000000308f137221 */ /* 0x000fe20000010000 */
[----:B------:R-:W-:Y:S02]  /*36e0*/  F2FP.F16.F32.PACK_AB R147, R12, R147 ;  /* 0x000000930c93723e */ /* 0x000fe400000000ff */
[----:B------:R-:W-:Y:S01]  /*36f0*/  F2FP.F16.F32.PACK_AB R141, R8, R141 ;  /* 0x0000008d088d723e */ /* 0x000fe200000000ff */
[C---:B------:R-:W-:Y:S01]  /*3700*/  FADD.FTZ R48, R10.reuse, R19 ;  /* 0x000000130a307221 */ /* 0x040fe20000010000 */
[----:B------:R-:W-:Y:S01]  /*3710*/  FFMA.FTZ R19, R89, R28, -R46 ;  /* 0x0000001c59137223 */ /* 0x000fe2000001082e */
[----:B------:R-:W1:Y:S01]  /*3720*/  MUFU.EX2 R25, R25 ;  /* 0x0000001900197308 */ /* 0x000e620000000800 */
[----:B--2---:R-:W-:Y:S01]  /*3730*/  FADD.FTZ R33, R29, R26 ;  /* 0x0000001a1d217221 */ /* 0x004fe20000010000 */
[----:B------:R-:W-:Y:S01]  /*3740*/  F2FP.F16.F32.PACK_AB R143, R10, R143 ;  /* 0x0000008f0a8f723e */ /* 0x000fe200000000ff */
[----:B------:R-:W-:Y:S01]  /*3750*/  IMAD.MOV.U32 R89, RZ, RZ, R119 ;  /* 0x000000ffff597224 */ /* 0x000fe200078e0077 */
[----:B------:R-:W-:-:S02]  /*3760*/  F2FP.F16.F32.PACK_AB R148, R27, R148 ;  /* 0x000000941b94723e */ /* 0x000fc400000000ff */
[----:B------:R-:W-:Y:S02]  /*3770*/  F2FP.F16.F32.PACK_AB R144, R29, R144 ;  /* 0x000000901d90723e */ /* 0x000fe400000000ff */
[----:B------:R-:W2:Y:S01]  /*3780*/  MUFU.EX2 R140, R140 ;  /* 0x0000008c008c7308 */ /* 0x000ea20000000800 */
[----:B---3--:R-:W-:-:S07]  /*3790*/  FADD.FTZ R26, R146, R33 ;  /* 0x00000021921a7221 */ /* 0x008fce0000010000 */
[----:B------:R-:W-:Y:S01]  /*37a0*/  MUFU.EX2 R139, R139 ;  /* 0x0000008b008b7308 */ /* 0x000fe20000000800 */
[C---:B-1----:R-:W-:Y:S01]  /*37b0*/  FADD.FTZ R33, R25.reuse, R26 ;  /* 0x0000001a19217221 */ /* 0x042fe20000010000 */
[----:B------:R-:W-:-:S06]  /*37c0*/  F2FP.F16.F32.PACK_AB R146, R25, R146 ;  /* 0x000000921992723e */ /* 0x000fcc00000000ff */
[----:B------:R-:W1:Y:S01]  /*37d0*/  MUFU.EX2 R15, R15 ;  /* 0x0000000f000f7308 */ /* 0x000e620000000800 */
[----:B--2---:R-:W-:-:S07]  /*37e0*/  FADD.FTZ R26, R140, R33 ;  /* 0x000000218c1a7221 */ /* 0x004fce0000010000 */
[----:B------:R-:W2:Y:S08]  /*37f0*/  MUFU.EX2 R142, R142 ;  /* 0x0000008e008e7308 */ /* 0x000eb00000000800 */
[----:B------:R-:W3:Y:S01]  /*3800*/  MUFU.EX2 R133, R133 ;  /* 0x0000008500857308 */ /* 0x000ee20000000800 */
[C---:B-1----:R-:W-:Y:S01]  /*3810*/  FADD.FTZ R33, R15.reuse, R26 ;  /* 0x0000001a0f217221 */ /* 0x042fe20000010000 */
[----:B------:R-:W-:-:S06]  /*3820*/  F2FP.F16.F32.PACK_AB R140, R15, R140 ;  /* 0x0000008c0f8c723e */ /* 0x000fcc00000000ff */
[----:B------:R1:W-:Y:S01]  /*3830*/  MUFU.EX2 R44, R35 ;  /* 0x00000023002c7308 */ /* 0x0003e20000000800 */
[----:B--2---:R-:W-:-:S07]  /*3840*/  FADD.FTZ R0, R142, R33 ;  /* 0x000000218e007221 */ /* 0x004fce0000010000 */
[----:B------:R-:W2:Y:S01]  /*3850*/  MUFU.EX2 R13, R13 ;  /* 0x0000000d000d7308 */ /* 0x000ea20000000800 */
[----:B-1----:R-:W-:Y:S01]  /*3860*/  FADD.FTZ R35, R137, R48 ;  /* 0x0000003089237221 */ /* 0x002fe20000010000 */
[----:B------:R-:W-:-:S03]  /*3870*/  F2FP.F16.F32.PACK_AB R137, R20, R137 ;  /* 0x000000891489723e */ /* 0x000fc600000000ff */
[----:B------:R-:W-:-:S03]  /*3880*/  FADD.FTZ R48, R20, R35 ;  /* 0x0000002314307221 */ /* 0x000fc60000010000 */
[----:B------:R-:W1:Y:S01]  /*3890*/  MUFU.EX2 R30, R36 ;  /* 0x00000024001e7308 */ /* 0x000e620000000800 */
[----:B------:R-:W-:Y:S01]  /*38a0*/  FADD.FTZ R35, R139, R48 ;  /* 0x000000308b237221 */ /* 0x000fe20000010000 */
[----:B------:R-:W-:-:S03]  /*38b0*/  F2FP.F16.F32.PACK_AB R139, R24, R139 ;  /* 0x0000008b188b723e */ /* 0x000fc600000000ff */
[----:B------:R-:W-:-:S03]  /*38c0*/  FADD.FTZ R26, R24, R35 ;  /* 0x00000023181a7221 */ /* 0x000fc60000010000 */
[----:B------:R-:W4:Y:S01]  /*38d0*/  MUFU.EX2 R136, R136 ;  /* 0x0000008800887308 */ /* 0x000f220000000800 */
[----:B---3--:R-:W-:Y:S01]  /*38e0*/  FADD.FTZ R35, R133, R26 ;  /* 0x0000001a85237221 */ /* 0x008fe20000010000 */
[C---:B--2---:R-:W-:Y:S01]  /*38f0*/  FADD.FTZ R33, R13.reuse, R0 ;  /* 0x000000000d217221 */ /* 0x044fe20000010000 */
[----:B------:R-:W-:-:S05]  /*3900*/  F2FP.F16.F32.PACK_AB R142, R13, R142 ;  /* 0x0000008e0d8e723e */ /* 0x000fca00000000ff */
[----:B------:R-:W2:Y:S01]  /*3910*/  MUFU.EX2 R135, R135 ;  /* 0x0000008700877308 */ /* 0x000ea20000000800 */
[C---:B-1----:R-:W-:Y:S01]  /*3920*/  FADD.FTZ R26, R30.reuse, R35 ;  /* 0x000000231e1a7221 */ /* 0x042fe20000010000 */
[----:B------:R-:W-:-:S06]  /*3930*/  F2FP.F16.F32.PACK_AB R133, R30, R133 ;  /* 0x000000851e85723e */ /* 0x000fcc00000000ff */
[----:B------:R-:W1:Y:S01]  /*3940*/  MUFU.EX2 R11, R11 ;  /* 0x0000000b000b7308 */ /* 0x000e620000000800 */
[----:B----4-:R-:W-:-:S07]  /*3950*/  FADD.FTZ R0, R136, R33 ;  /* 0x0000002188007221 */ /* 0x010fce0000010000 */
[----:B------:R-:W3:Y:S01]  /*3960*/  MUFU.EX2 R32, R32 ;  /* 0x0000002000207308 */ /* 0x000ee20000000800 */
[----:B--2---:R-:W-:-:S07]  /*3970*/  FADD.FTZ R35, R135, R26 ;  /* 0x0000001a87237221 */ /* 0x004fce0000010000 */
[----:B------:R-:W2:Y:S01]  /*3980*/  MUFU.EX2 R138, R138 ;  /* 0x0000008a008a7308 */ /* 0x000ea20000000800 */
[C---:B-1----:R-:W-:Y:S01]  /*3990*/  FADD.FTZ R33, R11.reuse, R0 ;  /* 0x000000000b217221 */ /* 0x042fe20000010000 */
[----:B------:R-:W-:-:S06]  /*39a0*/  F2FP.F16.F32.PACK_AB R136, R11, R136 ;  /* 0x000000880b88723e */ /* 0x000fcc00000000ff */
[----:B------:R-:W1:Y:S01]  /*39b0*/  MUFU.EX2 R129, R129 ;  /* 0x0000008100817308 */ /* 0x000e620000000800 */
[C---:B---3--:R-:W-:Y:S01]  /*39c0*/  FADD.FTZ R26, R32.reuse, R35 ;  /* 0x00000023201a7221 */ /* 0x048fe20000010000 */
[----:B------:R-:W-:-:S06]  /*39d0*/  F2FP.F16.F32.PACK_AB R135, R32, R135 ;  /* 0x000000872087723e */ /* 0x000fcc00000000ff */
[----:B------:R-:W3:Y:S01]  /*39e0*/  MUFU.EX2 R9, R9 ;  /* 0x0000000900097308 */ /* 0x000ee20000000800 */
[----:B--2---:R-:W-:-:S07]  /*39f0*/  FADD.FTZ R0, R138, R33 ;  /* 0x000000218a007221 */ /* 0x004fce0000010000 */
        /* <DEDUP_REMOVED lines=16> */
[C---:B-1----:R-:W-:Y:S01]  /*3b00*/  FADD.FTZ R4, R38.reuse, R35 ;  /* 0x0000002326047221 */ /* 0x042fe20000010000 */
[----:B------:R-:W-:-:S06]  /*3b10*/  F2FP.F16.F32.PACK_AB R131, R38, R131 ;  /* 0x000000832683723e */ /* 0x000fcc00000000ff */
[----:B------:R-:W1:Y:S01]  /*3b20*/  MUFU.EX2 R5, R5 ;  /* 0x0000000500057308 */ /* 0x000e620000000800 */
[----:B---3--:R-:W-:-:S07]  /*3b30*/  FADD.FTZ R0, R134, R33 ;  /* 0x0000002186007221 */ /* 0x008fce0000010000 */
        /* <DEDUP_REMOVED lines=21> */
[----:B---3--:R-:W-:Y:S01]  /*3c90*/  FADD.FTZ R33, R121, R4 ;  /* 0x0000000479217221 */ /* 0x008fe20000010000 */
[----:B------:R-:W-:-:S03]  /*3ca0*/  F2FP.F16.F32.PACK_AB R121, R44, R121 ;  /* 0x000000792c79723e */ /* 0x000fc600000000ff */
[----:B------:R-:W-:-:S03]  /*3cb0*/  FADD.FTZ R4, R44, R33 ;  /* 0x000000212c047221 */ /* 0x000fc60000010000 */
        /* <DEDUP_REMOVED lines=9> */
[----:B------:R-:W-:Y:S01]  /*3d50*/  F2FP.F16.F32.PACK_AB R124, R124, R91 ;  /* 0x0000005b7c7c723e */ /* 0x000fe200000000ff */
[----:B------:R-:W-:-:S05]  /*3d60*/  IMAD.MOV.U32 R91, RZ, RZ, R119 ;  /* 0x000000ffff5b7224 */ /* 0x000fca00078e0077 */
[----:B------:R-:W2:Y:S01]  /*3d70*/  MUFU.EX2 R95, R95 ;  /* 0x0000005f005f7308 */ /* 0x000ea20000000800 */
[----:B-1----:R-:W-:-:S07]  /*3d80*/  FADD.FTZ R21, R93, R4 ;  /* 0x000000045d157221 */ /* 0x002fce0000010000 */
[----:B------:R-:W1:Y:S01]  /*3d90*/  MUFU.EX2 R120, R55 ;  /* 0x0000003700787308 */ /* 0x000e620000000800 */
[C---:B---3--:R-:W-:Y:S01]  /*3da0*/  FADD.FTZ R4, R126.reuse, R21 ;  /* 0x000000157e047221 */ /* 0x048fe20000010000 */
[----:B------:R-:W-:Y:S01]  /*3db0*/  F2FP.F16.F32.PACK_AB R126, R126, R93 ;  /* 0x0000005d7e7e723e */ /* 0x000fe200000000ff */
[----:B------:R-:W-:-:S05]  /*3dc0*/  IMAD.MOV.U32 R93, RZ, RZ, R119 ;  /* 0x000000ffff5d7224 */ /* 0x000fca00078e0077 */
[----:B------:R-:W3:Y:S01]  /*3dd0*/  MUFU.EX2 R97, R97 ;  /* 0x0000006100617308 */ /* 0x000ee20000000800 */
[----:B--2---:R-:W-:-:S07]  /*3de0*/  FADD.FTZ R11, R95, R4 ;  /* 0x000000045f0b7221 */ /* 0x004fce0000010000 */
[----:B------:R-:W2:Y:S01]  /*3df0*/  MUFU.EX2 R122, R43 ;  /* 0x0000002b007a7308 */ /* 0x000ea20000000800 */
[C---:B-1----:R-:W-:Y:S01]  /*3e00*/  FADD.FTZ R4, R120.reuse, R11 ;  /* 0x0000000b78047221 */ /* 0x042fe20000010000 */
[----:B------:R-:W-:Y:S01]  /*3e10*/  F2FP.F16.F32.PACK_AB R120, R120, R95 ;  /* 0x0000005f7878723e */ /* 0x000fe200000000ff */
[----:B------:R-:W-:-:S05]  /*3e20*/  IMAD.MOV.U32 R95, RZ, RZ, R119 ;  /* 0x000000ffff5f7224 */ /* 0x000fca00078e0077 */
[----:B------:R-:W1:Y:S01]  /*3e30*/  MUFU.EX2 R34, R34 ;  /* 0x0000002200227308 */ /* 0x000e620000000800 */
[----:B---3--:R-:W-:-:S04]  /*3e40*/  FADD.FTZ R3, R97, R4 ;  /* 0x0000000461037221 */ /* 0x008fc80000010000 */
[C---:B--2---:R-:W-:Y:S01]  /*3e50*/  FADD.FTZ R3, R122.reuse, R3 ;  /* 0x000000037a037221 */ /* 0x044fe20000010000 */
[----:B------:R-:W-:Y:S01]  /*3e60*/  F2FP.F16.F32.PACK_AB R122, R122, R97 ;  /* 0x000000617a7a723e */ /* 0x000fe200000000ff */
[----:B------:R-:W-:Y:S02]  /*3e70*/  IMAD.MOV.U32 R97, RZ, RZ, R119 ;  /* 0x000000ffff617224 */ /* 0x000fe400078e0077 */
[C---:B-1----:R-:W-:Y:S01]  /*3e80*/  FADD.FTZ R0, R34.reuse, R35 ;  /* 0x0000002322007221 */ /* 0x042fe20000010000 */
[----:B------:R-:W-:Y:S01]  /*3e90*/  F2FP.F16.F32.PACK_AB R123, R34, R123 ;  /* 0x0000007b227b723e */ /* 0x000fe200000000ff */
[----:B------:R-:W-:Y:S06]  /*3ea0*/  @!P2 BRA `(.L_x_1567) ;  /* 0x0000002c00c8a947 */ /* 0x000fec0003800000 */
[----:B------:R-:W-:Y:S01]  /*3eb0*/  IMAD.MOV.U32 R5, RZ, RZ, R7 ;  /* 0x000000ffff057224 */ /* 0x000fe200078e0007 */
[----:B------:R-:W-:Y:S02]  /*3ec0*/  MOV R4, R31 ;  /* 0x0000001f00047202 */ /* 0x000fe40000000f00 */
        /* <DEDUP_REMOVED lines=19> */
[----:B------:R-:W-:Y:S01]  /*4000*/  ULDC UR21, c[0x0][0x288] ;  /* 0x0000a20000157ab9 */ /* 0x000fe20000000800 */
[----:B------:R-:W-:Y:S01]  /*4010*/  ULDC UR26, c[0x0][0x404] ;  /* 0x00010100001a7ab9 */ /* 0x000fe20000000800 */
[----:B------:R-:W-:Y:S01]  /*4020*/  ULDC UR23, c[0x0][0x9d8] ;  /* 0x0002760000177ab9 */ /* 0x000fe20000000800 */
[----:B------:R-:W-:-:S05]  /*4030*/  ULDC.64 UR24, c[0x0][0x3f8] ;  /* 0x0000fe0000187ab9 */ /* 0x000fca0000000a00 */
.L_x_1576:
        /* <DEDUP_REMOVED lines=9> */
.L_x_1569:
[----:B------:R-:W-:Y:S01]  /*40d0*/  ULEA UR6, UR36, UR40, 0x3 ;  /* 0x0000002824067291 */ /* 0x000fe2000f8e183f */
[----:B------:R-:W-:-:S05]  /*40e0*/  IMAD.U32 R6, RZ, RZ, UR37 ;  /* 0x00000025ff067e24 */ /* 0x000fca000f8e00ff */
[----:B------:R-:W-:-:S04]  /*40f0*/  SHF.L.U32 R6, R6, 0x1f, RZ ;  /* 0x0000001f06067819 */ /* 0x000fc800000006ff */
[----:B------:R1:W2:Y:S01]  /*4100*/  SYNCS.PHASECHK.TRANS64.TRYWAIT P3, [UR6+0x16830], R6 ;  /* 0x01683006ff0075a7 */ /* 0x0002a20008060146 */
[----:B------:R-:W-:Y:S05]  /*4110*/  @!P0 BRA `(.L_x_1570) ;  /* 0x0000000000048947 */ /* 0x000fea0003800000 */
[----:B------:R-:W-:Y:S01]  /*4120*/  BPT.TRAP 0x1 ;  /* 0x000000040000795c */ /* 0x000fe20000300000 */
.L_x_1570:
[----:B--2---:R-:W-:Y:S05]  /*4130*/  @P3 BRA `(.L_x_1568) ;  /* 0x0000000000083947 */ /* 0x004fea0003800000 */
[----:B------:R-:W2:Y:S02]  /*4140*/  SYNCS.PHASECHK.TRANS64.TRYWAIT P3, [UR6+0x16830], R6 ;  /* 0x01683006ff0075a7 */ /* 0x000ea40008060146 */
[----:B--2---:R-:W-:Y:S05]  /*4150*/  @!P3 BRA `(.L_x_1571) ;  /* 0x00000090006cb947 */ /* 0x004fea0003800000 */
.L_x_1568:
        /* <DEDUP_REMOVED lines=25> */
.L_x_1573:
[----:B------:R-:W-:Y:S01]  /*42f0*/  ULEA UR6, UR28, UR40, 0x3 ;  /* 0x000000281c067291 */ /* 0x000fe2000f8e183f */
[----:B------:R-:W-:-:S05]  /*4300*/  IMAD.U32 R6, RZ, RZ, UR30 ;  /* 0x0000001eff067e24 */ /* 0x000fca000f8e00ff */
[----:B------:R-:W-:-:S04]  /*4310*/  SHF.L.U32 R6, R6, 0x1f, RZ ;  /* 0x0000001f06067819 */ /* 0x000fc800000006ff */
[----:B------:R1:W2:Y:S01]  /*4320*/  SYNCS.PHASECHK.TRANS64.TRYWAIT P2, [UR6+0x16850], R6 ;  /* 0x01685006ff0075a7 */ /* 0x0002a20008040146 */
[----:B------:R-:W-:Y:S05]  /*4330*/  @!P0 BRA `(.L_x_1574) ;  /* 0x0000000000048947 */ /* 0x000fea0003800000 */
[----:B------:R-:W-:Y:S01]  /*4340*/  BPT.TRAP 0x1 ;  /* 0x000000040000795c */ /* 0x000fe20000300000 */
.L_x_1574:
[----:B--2---:R-:W-:Y:S05]  /*4350*/  @P2 BRA `(.L_x_1572) ;  /* 0x0000000000082947 */ /* 0x004fea0003800000 */
[----:B------:R-:W2:Y:S02]  /*4360*/  SYNCS.PHASECHK.TRANS64.TRYWAIT P2, [UR6+0x16850], R6 ;  /* 0x01685006ff0075a7 */ /* 0x000ea40008040146 */
[----:B--2---:R-:W-:Y:S05]  /*4370*/  @!P2 BRA `(.L_x_1575) ;  /* 0x0000008c00fca947 */ /* 0x004fea0003800000 */
.L_x_1572:
[----:B------:R-:W-:Y:S01]  /*4380*/  UIADD3 UR6, UR40, 0x400, URZ ;  /* 0x0000040028067890 */ /* 0x000fe2000fffe03f */
[----:B------:R-:W-:Y:S01]  /*4390*/  WARPGROUP.ARRIVE ;  /* 0x00000000000079c5 */ /* 0x000fe20000000000 */
[----:B------:R-:W-:Y:S01]  /*43a0*/  UMOV UR7, 0x40000040 ;  /* 0x4000004000077882 */ /* 0x000fe20000000000 */
[----:B------:R-:W-:Y:S01]  /*43b0*/  UISETP.NE.U32.AND UP0, UPT, UR24, URZ, UPT ;  /* 0x0000003f1800728c */ /* 0x000fe2000bf05070 */
[----:B-12---:R-:W-:Y:S01]  /*43c0*/  FMUL.FTZ R6, R24, UR23 ;  /* 0x0000001718067c20 */ /* 0x006fe20008410000 */
[----:B------:R-:W-:Y:S01]  /*43d0*/  USHF.R.U32.HI UR6, URZ, 0x4, UR6 ;  /* 0x000000043f067899 */ /* 0x000fe20008011606 */
[----:B------:R-:W-:Y:S01]  /*43e0*/  FMUL.FTZ R24, R38, UR23 ;  /* 0x0000001726187c20 */ /* 0x000fe20008410000 */
[----:B------:R-:W-:Y:S01]  /*43f0*/  UISETP.NE.AND.EX UP0, UPT, UR25, URZ, UPT, UP0 ;  /* 0x0000003f1900728c */ /* 0x000fe2000bf05300 */
        /* <DEDUP_REMOVED lines=19> */
[----:B------:R-:W-:Y:S01]  /*4530*/  FMUL.FTZ R31, R40, UR23 ;  /* 0x00000017281f7c20 */ /* 0x000fe20008410000 */
[----:B------:R-:W-:Y:S01]  /*4540*/  FMUL.FTZ R40, R41, UR23 ;  /* 0x0000001729287c20 */ /* 0x000fe20008410000 */
[----:B------:R-:W-:Y:S01]  /*4550*/  FMUL.FTZ R7, R26, UR23 ;  /* 0x000000171a077c20 */ /* 0x000fe20008410000 */
[----:B------:R-:W-:Y:S01]  /*4560*/  FMUL.FTZ R60, R60, UR23 ;  /* 0x000000173c3c7c20 */ /* 0x000fe20008410000 */
[----:B------:R-:W-:Y:S01]  /*4570*/  FMUL.FTZ R26, R42, UR23 ;  /* 0x000000172a1a7c20 */ /* 0x000fe20008410000 */
[----:B------:R-:W-:Y:S01]  /*4580*/  FMUL.FTZ R42, R44, UR23 ;  /* 0x000000172c2a7c20 */ /* 0x000fe20008410000 */
[----:B------:R-:W-:Y:S01]  /*4590*/  FMUL.FTZ R44, R45, UR23 ;  /* 0x000000172d2c7c20 */ /* 0x000fe20008410000 */
[----:B------:R-:W4:Y:S01]  /*45a0*/  MUFU.TANH R13, R13 ;  /* 0x0000000d000d7308 */ /* 0x000f220000002400 */
[----:B------:R-:W-:Y:S01]  /*45b0*/  FMUL.FTZ R29, R46, UR23 ;  /* 0x000000172e1d7c20 */ /* 0x000fe20008410000 */
[----:B------:R-:W-:Y:S01]  /*45c0*/  FMUL.FTZ R46, R48, UR23 ;  /* 0x00000017302e7c20 */ /* 0x000fe20008410000 */
[----:B------:R-:W-:Y:S01]  /*45d0*/  FMUL.FTZ R8, R27, UR23 ;  /* 0x000000171b087c20 */ /* 0x000fe20008410000 */
[----:B------:R-:W-:Y:S01]  /*45e0*/  FMUL.FTZ R27, R43, UR23 ;  /* 0x000000172b1b7c20 */ /* 0x000fe20008410000 */
[----:B------:R-:W-:Y:S01]  /*45f0*/  FMUL.FTZ R48, R49, UR23 ;  /* 0x0000001731307c20 */ /* 0x000fe20008410000 */
[----:B------:R-:W-:Y:S01]  /*4600*/  FMUL.FTZ R32, R50, UR23 ;  /* 0x0000001732207c20 */ /* 0x000fe20008410000 */
[----:B------:R-:W-:Y:S01]  /*4610*/  FMUL.FTZ R50, R52, UR23 ;  /* 0x0000001734327c20 */ /* 0x000fe20008410000 */
[----:B------:R-:W5:Y:S01]  /*4620*/  MUFU.TANH R15, R15 ;  /* 0x0000000f000f7308 */ /* 0x000f620000002400 */
        /* <DEDUP_REMOVED lines=17> */
[----:B------:R-:W-:-:S06]  /*4740*/  UMOV UR30, UR37 ;  /* 0x00000025001e7c82 */ /* 0x000fcc0008000000 */
[----:B------:R-:W5:Y:S08]  /*4750*/  MUFU.TANH R28, R28 ;  /* 0x0000001c001c7308 */ /* 0x000f700000002400 */
[----:B------:R-:W5:Y:S08]  /*4760*/  MUFU.TANH R31, R31 ;  /* 0x0000001f001f7308 */ /* 0x000f700000002400 */
[----:B------:R-:W5:Y:S08]  /*4770*/  MUFU.TANH R40, R40 ;  /* 0x0000002800287308 */ /* 0x000f700000002400 */
[----:B------:R-:W5:Y:S08]  /*4780*/  MUFU.TANH R42, R42 ;  /* 0x0000002a002a7308 */ /* 0x000f700000002400 */
[----:B------:R-:W5:Y:S01]  /*4790*/  MUFU.TANH R44, R44 ;  /* 0x0000002c002c7308 */ /* 0x000f620000002400 */
[----:B------:R-:W-:-:S02]  /*47a0*/  WARPGROUP.DEPBAR.LE gsb0, 0x0 ;  /* 0x00008000000079c5 */ /* 0x000fc40000010000 */
[----:B------:R-:W-:-:S05]  /*47b0*/  WARPGROUP.ARRIVE ;  /* 0x00000000000079c5 */ /* 0x000fca0000000000 */
[----:B------:R-:W5:Y:S01]  /*47c0*/  MUFU.TANH R46, R46 ;  /* 0x0000002e002e7308 */ /* 0x000f620000002400 */
[----:B------:R-:W-:Y:S01]  /*47d0*/  HGMMA.64x64x16.F32 R88, R144, gdesc[UR4].tnspB, R88, gsb0 ;  /* 0x40e0000490587df0 */ /* 0x000fe20008000858 */
[----:B------:R-:W-:Y:S01]  /*47e0*/  UMOV UR6, 0xffffff80 ;  /* 0xffffff8000067882 */ /* 0x000fe20000000000 */
[----:B------:R-:W-:Y:S02]  /*47f0*/  USEL UR7, UR26, 0x1, UP0 ;  /* 0x000000011a077887 */ /* 0x000fe40008000000 */
[----:B------:R-:W-:-:S03]  /*4800*/  UIMAD UR6, UR29, UR6, 0x1 ;  /* 0x000000011d0674a4 */ /* 0x000fc6000f8e0206 */
[----:B------:R-:W5:Y:S01]  /*4810*/  MUFU.TANH R48, R48 ;  /* 0x0000003000307308 */ /* 0x000f620000002400 */
[----:B------:R-:W-:Y:S02]  /*4820*/  UISETP.GT.AND UP0, UPT, UR29, UR27, UPT ;  /* 0x0000001b1d00728c */ /* 0x000fe4000bf04270 */
[----:B------:R-:W-:Y:S02]  /*4830*/  UIADD3 UR6, UR42, UR6, URZ ;  /* 0x000000062a067290 */ /* 0x000fe4000fffe03f */
[----:B------:R-:W-:Y:S02]  /*4840*/  UIADD3 UR29, UR29, -0x1, URZ ;  /* 0xffffffff1d1d7890 */ /* 0x000fe4000fffe03f */
[----:B------:R-:W-:Y:S01]  /*4850*/  UIMAD UR6, UR7, UR22, UR6 ;  /* 0x00000016070672a4 */ /* 0x000fe2000f8e0206 */
[----:B------:R-:W5:Y:S02]  /*4860*/  MUFU.TANH R50, R50 ;  /* 0x0000003200327308 */ /* 0x000f640000002400 */
[----:B------:R-:W-:Y:S01]  /*4870*/  UMOV UR7, 0x40000040 ;  /* 0x4000004000077882 */ /* 0x000fe20000000000 */
[----:B------:R-:W-:-:S05]  /*4880*/  UIADD3 UR6, UR6, -UR21, URZ ;  /* 0x8000001506067290 */ /* 0x000fca000fffe03f */
[----:B------:R-:W5:Y:S01]  /*4890*/  MUFU.TANH R52, R52 ;  /* 0x0000003400347308 */ /* 0x000f620000002400 */
[----:B------:R-:W-:Y:S01]  /*48a0*/  IMAD.U32 R38, RZ, RZ, UR6 ;  /* 0x00000006ff267e24 */ /* 0x000fe2000f8e00ff */
[----:B------:R-:W-:-:S03]  /*48b0*/  UIADD3 UR6, UR10, 0x100, URZ ;  /* 0x000001000a067890 */ /* 0x000fc6000fffe03f */
[----:B------:R-:W-:-:S03]  /*48c0*/  IMAD R39, R17, -0x2, R38 ;  /* 0xfffffffe11277824 */ /* 0x000fc600078e0226 */
[----:B------:R-:W5:Y:S01]  /*48d0*/  MUFU.TANH R54, R54 ;  /* 0x0000003600367308 */ /* 0x000f620000002400 */
[----:B------:R-:W-:-:S05]  /*48e0*/  IMAD.IADD R38, R18, 0x1, R39 ;  /* 0x0000000112267824 */ /* 0x000fca00078e0227 */
[C---:B------:R-:W-:Y:S02]  /*48f0*/  ISETP.GT.AND P2, PT, R38.reuse, RZ, PT ;  /* 0x000000ff2600720c */ /* 0x040fe40003f44270 */
[----:B------:R-:W-:Y:S01]  /*4900*/  ISETP.GT.AND P3, PT, R38, 0x1, PT ;  /* 0x000000012600780c */ /* 0x000fe20003f64270 */
[----:B------:R-:W5:Y:S01]  /*4910*/  MUFU.TANH R56, R56 ;  /* 0x0000003800387308 */ /* 0x000f620000002400 */
[----:B-1----:R-:W-:Y:S02]  /*4920*/  FSEL R39, R6, -INF , P2 ;  /* 0xff80000006277808 */ /* 0x002fe40001000000 */
[C---:B------:R-:W-:Y:S02]  /*4930*/  ISETP.GT.AND P2, PT, R38.reuse, 0x8, PT ;  /* 0x000000082600780c */ /* 0x040fe40003f44270 */
[----:B--2---:R-:W-:Y:S02]  /*4940*/  FSEL R9, R9, -INF , P3 ;  /* 0xff80000009097808 */ /* 0x004fe40001800000 */
[----:B------:R-:W-:Y:S01]  /*4950*/  FMNMX.FTZ R58, R39, R4, !PT ;  /* 0x00000004273a7209 */ /* 0x000fe20007810000 */
[----:B------:R1:W-:Y:S01]  /*4960*/  MUFU.TANH R6, R60 ;  /* 0x0000003c00067308 */ /* 0x0003e20000002400 */
[----:B------:R-:W-:-:S02]  /*4970*/  ISETP.GT.AND P3, PT, R38, 0x9, PT ;  /* 0x000000092600780c */ /* 0x000fc40003f64270 */
[----:B---3--:R-:W-:Y:S02]  /*4980*/  FSEL R41, R10, -INF , P2 ;  /* 0xff8000000a297808 */ /* 0x008fe40001000000 */
[----:B------:R-:W-:Y:S02]  /*4990*/  FMNMX.FTZ R58, R9, R58, !PT ;  /* 0x0000003a093a7209 */ /* 0x000fe40007810000 */
[C---:B------:R-:W-:Y:S01]  /*49a0*/  ISETP.GT.AND P2, PT, R38.reuse, 0x10, PT ;  /* 0x000000102600780c */ /* 0x040fe20003f44270 */
[----:B------:R2:W3:Y:S01]  /*49b0*/  MUFU.TANH R10, R61 ;  /* 0x0000003d000a7308 */ /* 0x0004e20000002400 */
[----:B----4-:R-:W-:Y:S02]  /*49c0*/  FSEL R13, R13, -INF , P3 ;  /* 0xff8000000d0d7808 */ /* 0x010fe40001800000 */
[----:B------:R-:W-:Y:S02]  /*49d0*/  FMNMX.FTZ R58, R41, R58, !PT ;  /* 0x0000003a293a7209 */ /* 0x000fe40007810000 */
[----:B------:R-:W-:-:S02]  /*49e0*/  ISETP.GT.AND P3, PT, R38, 0x11, PT ;  /* 0x000000112600780c */ /* 0x000fc40003f64270 */
[----:B-----5:R-:W-:Y:S01]  /*49f0*/  FSEL R15, R15, -INF , P2 ;  /* 0xff8000000f0f7808 */ /* 0x020fe20001000000 */
[----:B------:R-:W-:Y:S01]  /*4a00*/  MUFU.TANH R76, R76 ;  /* 0x0000004c004c7308 */ /* 0x000fe20000002400 */
[----:B------:R-:W-:Y:S02]  /*4a10*/  FMNMX.FTZ R58, R13, R58, !PT ;  /* 0x0000003a0d3a7209 */ /* 0x000fe40007810000 */
[C---:B------:R-:W-:Y:S02]  /*4a20*/  ISETP.GT.AND P2, PT, R38.reuse, 0x18, PT ;  /* 0x000000182600780c */ /* 0x040fe40003f44270 */
[----:B------:R-:W-:Y:S02]  /*4a30*/  FSEL R19, R19, -INF , P3 ;  /* 0xff80000013137808 */ /* 0x000fe40001800000 */
[----:B-1----:R-:W-:Y:S01]  /*4a40*/  FMNMX.FTZ R60, R15, R58, !PT ;  /* 0x0000003a0f3c7209 */ /* 0x002fe20007810000 */
[----:B------:R-:W-:Y:S01]  /*4a50*/  FMUL.FTZ R58, R65, UR23 ;  /* 0x00000017413a7c20 */ /* 0x000fe20008410000 */
[----:B------:R-:W-:Y:S01]  /*4a60*/  ISETP.GT.AND P3, PT, R38, 0x19, PT ;  /* 0x000000192600780c */ /* 0x000fe20003f64270 */
[----:B------:R-:W-:Y:S01]  /*4a70*/  MUFU.TANH R80, R80 ;  /* 0x0000005000507308 */ /* 0x000fe20000002400 */
[----:B------:R-:W-:-:S02]  /*4a80*/  FSEL R21, R21, -INF , P2 ;  /* 0xff80000015157808 */ /* 0x000fc40001000000 */
[----:B------:R-:W-:Y:S01]  /*4a90*/  FMNMX.FTZ R60, R19, R60, !PT ;  /* 0x0000003c133c7209 */ /* 0x000fe20007810000 */
[----:B------:R-:W-:Y:S02]  /*4aa0*/  WARPGROUP.DEPBAR.LE gsb0, 0x0 ;  /* 0x00008000000079c5 */ /* 0x000fe40000010000 */
[----:B------:R-:W-:Y:S01]  /*4ab0*/  WARPGROUP.ARRIVE ;  /* 0x00000000000079c5 */ /* 0x000fe20000000000 */
[----:B------:R-:W-:Y:S01]  /*4ac0*/  ISETP.GT.AND P2, PT, R38, 0x20, PT ;  /* 0x000000202600780c */ /* 0x000fe20003f44270 */
[----:B------:R-:W1:Y:S01]  /*4ad0*/  MUFU.TANH R58, R58 ;  /* 0x0000003a003a7308 */ /* 0x000e620000002400 */
[----:B------:R-:W-:Y:S01]  /*4ae0*/  FSEL R43, R28, -INF , P3 ;  /* 0xff8000001c2b7808 */ /* 0x000fe20001800000 */
[----:B------:R-:W-:Y:S01]  /*4af0*/  FMUL.FTZ R28, R68, UR23 ;  /* 0x00000017441c7c20 */ /* 0x000fe20008410000 */
[----:B------:R-:W-:Y:S01]  /*4b00*/  FMNMX.FTZ R60, R21, R60, !PT ;  /* 0x0000003c153c7209 */ /* 0x000fe20007810000 */
[----:B------:R-:W-:Y:S01]  /*4b10*/  HGMMA.64x64x16.F32 R88, R140, gdesc[UR4].tnspB, R88, gsb0 ;  /* 0x40e000048c587df0 */ /* 0x000fe20008000858 */
[----:B------:R-:W-:Y:S01]  /*4b20*/  ISETP.GT.AND P3, PT, R38, 0x21, PT ;  /* 0x000000212600780c */ /* 0x000fe20003f64270 */
[----:B------:R-:W-:Y:S01]  /*4b30*/  FMUL.FTZ R145, R72, UR23 ;  /* 0x0000001748917c20 */ /* 0x000fe20008410000 */
[----:B------:R-:W-:Y:S01]  /*4b40*/  FSEL R45, R31, -INF , P2 ;  /* 0xff8000001f2d7808 */ /* 0x000fe20001000000 */
[----:B------:R-:W-:Y:S01]  /*4b50*/  MUFU.TANH R28, R28 ;  /* 0x0000001c001c7308 */ /* 0x000fe20000002400 */
[----:B------:R-:W-:Y:S01]  /*4b60*/  FMNMX.FTZ R60, R43, R60, !PT ;  /* 0x0000003c2b3c7209 */ /* 0x000fe20007810000 */
[----:B------:R-:W-:Y:S01]  /*4b70*/  FMUL.FTZ R147, R73, UR23 ;  /* 0x0000001749937c20 */ /* 0x000fe20008410000 */
[----:B------:R-:W-:Y:S01]  /*4b80*/  ISETP.GT.AND P2, PT, R38, 0x28, PT ;  /* 0x000000282600780c */ /* 0x000fe20003f44270 */
[----:B------:R-:W-:Y:S01]  /*4b90*/  UIADD3 UR6, UR10, 0x180, URZ ;  /* 0x000001800a067890 */ /* 0x000fe2000fffe03f */
[----:B------:R-:W-:Y:S01]  /*4ba0*/  FSEL R47, R40, -INF , P3 ;  /* 0xff800000282f7808 */ /* 0x000fe20001800000 */
[----:B------:R-:W-:Y:S01]  /*4bb0*/  UMOV UR7, 0x40000040 ;  /* 0x4000004000077882 */ /* 0x000fe20000000000 */
[----:B------:R-:W-:Y:S01]  /*4bc0*/  FMNMX.FTZ R60, R45, R60, !PT ;  /* 0x0000003c2d3c7209 */ /* 0x000fe20007810000 */
[----:B------:R-:W-:Y:S01]  /*4bd0*/  MUFU.TANH R145, R145 ;  /* 0x0000009100917308 */ /* 0x000fe20000002400 */
[----:B------:R-:W-:Y:S01]  /*4be0*/  ISETP.GT.AND P3, PT, R38, 0x29, PT ;  /* 0x000000292600780c */ /* 0x000fe20003f64270 */
[----:B------:R-:W-:Y:S01]  /*4bf0*/  FMUL.FTZ R31, R77, UR23 ;  /* 0x000000174d1f7c20 */ /* 0x000fe20008410000 */
[----:B------:R-:W-:Y:S01]  /*4c00*/  FSEL R49, R42, -INF , P2 ;  /* 0xff8000002a317808 */ /* 0x000fe20001000000 */
[----:B------:R-:W-:Y:S01]  /*4c10*/  FMUL.FTZ R42, R67, UR23 ;  /* 0x00000017432a7c20 */ /* 0x000fe20008410000 */
[----:B------:R-:W-:Y:S01]  /*4c20*/  FMNMX.FTZ R60, R47, R60, !PT ;  /* 0x0000003c2f3c7209 */ /* 0x000fe20007810000 */
[----:B------:R-:W-:Y:S01]  /*4c30*/  FMUL.FTZ R40, R66, UR23 ;  /* 0x0000001742287c20 */ /* 0x000fe20008410000 */
[----:B------:R-:W-:Y:S01]  /*4c40*/  ISETP.GT.AND P2, PT, R38, 0x30, PT ;  /* 0x000000302600780c */ /* 0x000fe20003f44270 */
[----:B------:R-:W-:Y:S01]  /*4c50*/  MUFU.TANH R147, R147 ;  /* 0x0000009300937308 */ /* 0x000fe20000002400 */
[----:B------:R-:W-:Y:S01]  /*4c60*/  FSEL R51, R44, -INF , P3 ;  /* 0xff8000002c337808 */ /* 0x000fe20001800000 */
[----:B------:R-:W-:Y:S01]  /*4c70*/  FMUL.FTZ R44, R70, UR23 ;  /* 0x00000017462c7c20 */ /* 0x000fe20008410000 */
[----:B------:R-:W-:-:S02]  /*4c80*/  FMNMX.FTZ R60, R49, R60, !PT ;  /* 0x0000003c313c7209 */ /* 0x000fc40007810000 */
[----:B------:R-:W-:Y:S02]  /*4c90*/  ISETP.GT.AND P3, PT, R38, 0x31, PT ;  /* 0x000000312600780c */ /* 0x000fe40003f64270 */
[----:B------:R-:W-:Y:S01]  /*4ca0*/  FSEL R53, R46, -INF , P2 ;  /* 0xff8000002e357808 */ /* 0x000fe20001000000 */
[----:B------:R-:W-:Y:S01]  /*4cb0*/  MUFU.TANH R31, R31 ;  /* 0x0000001f001f7308 */ /* 0x000fe20000002400 */
[----:B------:R-:W-:Y:S01]  /*4cc0*/  FMNMX.FTZ R60, R51, R60, !PT ;  /* 0x0000003c333c7209 */ /* 0x000fe20007810000 */
[----:B------:R-:W-:Y:S01]  /*4cd0*/  FMUL.FTZ R46, R71, UR23 ;  /* 0x00000017472e7c20 */ /* 0x000fe20008410000 */
[----:B------:R-:W-:Y:S02]  /*4ce0*/  ISETP.GT.AND P2, PT, R38, 0x38, PT ;  /* 0x000000382600780c */ /* 0x000fe40003f44270 */
[----:B------:R-:W-:Y:S01]  /*4cf0*/  FSEL R55, R48, -INF , P3 ;  /* 0xff80000030377808 */ /* 0x000fe20001800000 */
[----:B------:R-:W-:Y:S01]  /*4d00*/  FMUL.FTZ R48, R74, UR23 ;  /* 0x000000174a307c20 */ /* 0x000fe20008410000 */
[----:B------:R-:W-:Y:S01]  /*4d10*/  FMNMX.FTZ R60, R53, R60, !PT ;  /* 0x0000003c353c7209 */ /* 0x000fe20007810000 */
[----:B------:R-:W-:Y:S01]  /*4d20*/  MUFU.TANH R84, R84 ;  /* 0x0000005400547308 */ /* 0x000fe20000002400 */
[----:B------:R-:W-:-:S02]  /*4d30*/  ISETP.GT.AND P3, PT, R38, 0x39, PT ;  /* 0x000000392600780c */ /* 0x000fc40003f64270 */
[----:B------:R-:W-:Y:S01]  /*4d40*/  FSEL R59, R50, -INF , P2 ;  /* 0xff800000323b7808 */ /* 0x000fe20001000000 */
[----:B------:R-:W-:Y:S01]  /*4d50*/  FMUL.FTZ R50, R75, UR23 ;  /* 0x000000174b327c20 */ /* 0x000fe20008410000 */
[----:B------:R-:W-:Y:S02]  /*4d60*/  FMNMX.FTZ R60, R55, R60, !PT ;  /* 0x0000003c373c7209 */ /* 0x000fe40007810000 */
[----:B------:R-:W-:Y:S01]  /*4d70*/  ISETP.GT.AND P2, PT, R38, 0x40, PT ;  /* 0x000000402600780c */ /* 0x000fe20003f44270 */
[----:B------:R-:W-:Y:S01]  /*4d80*/  MUFU.TANH R7, R7 ;  /* 0x0000000700077308 */ /* 0x000fe20000002400 */
[----:B------:R-:W-:Y:S01]  /*4d90*/  FSEL R57, R52, -INF , P3 ;  /* 0xff80000034397808 */ /* 0x000fe20001800000 */
[----:B------:R-:W-:Y:S01]  /*4da0*/  FMUL.FTZ R52, R78, UR23 ;  /* 0x000000174e347c20 */ /* 0x000fe20008410000 */
[----:B------:R-:W-:Y:S02]  /*4db0*/  FMNMX.FTZ R60, R59, R60, !PT ;  /* 0x0000003c3b3c7209 */ /* 0x000fe40007810000 */
[----:B------:R-:W-:-:S02]  /*4dc0*/  ISETP.GT.AND P3, PT, R38, 0x41, PT ;  /* 0x000000412600780c */ /* 0x000fc40003f64270 */
[----:B--2---:R-:W-:Y:S01]  /*4dd0*/  FSEL R61, R54, -INF , P2 ;  /* 0xff800000363d7808 */ /* 0x004fe20001000000 */
        /* <DEDUP_REMOVED lines=9> */
[----:B------:R-:W-:Y:S02]  /*4e70*/  FMNMX.FTZ R60, R65, R60, !PT ;  /* 0x0000003c413c7209 */ /* 0x000fe40007810000 */
[----:B---3--:R-:W-:Y:S01]  /*4e80*/  FSEL R73, R10, -INF , P3 ;  /* 0xff8000000a497808 */ /* 0x008fe20001800000 */
[----:B------:R-:W-:Y:S01]  /*4e90*/  FMUL.FTZ R10, R85, UR23 ;  /* 0x00000017550a7c20 */ /* 0x000fe20008410000 */
[----:B------:R-:W-:Y:S01]  /*4ea0*/  ISETP.GT.AND P3, PT, R38, 0x51, PT ;  /* 0x000000512600780c */ /* 0x000fe20003f64270 */
[----:B------:R-:W-:Y:S03]  /*4eb0*/  MUFU.TANH R12, R12 ;  /* 0x0000000c000c7308 */ /* 0x000fe60000002400 */
[----:B-1----:R-:W-:Y:S01]  /*4ec0*/  FSEL R77, R58, -INF , P3 ;  /* 0xff8000003a4d7808 */ /* 0x002fe20001800000 */
[----:B------:R-:W-:Y:S01]  /*4ed0*/  FMUL.FTZ R58, R83, UR23 ;  /* 0x00000017533a7c20 */ /* 0x000fe20008410000 */
[----:B------:R-:W-:-:S03]  /*4ee0*/  ISETP.GT.AND P3, PT, R38, 0x59, PT ;  /* 0x000000592600780c */ /* 0x000fc60003f64270 */
[----:B------:R-:W-:Y:S01]  /*4ef0*/  MUFU.TANH R14, R14 ;  /* 0x0000000e000e7308 */ /* 0x000fe20000002400 */
[----:B------:R-:W-:Y:S02]  /*4f00*/  WARPGROUP.DEPBAR.LE gsb0, 0x0 ;  /* 0x00008000000079c5 */ /* 0x000fe40000010000 */
[----:B------:R-:W-:Y:S01]  /*4f10*/  FMUL.FTZ R141, R64, UR23 ;  /* 0x00000017408d7c20 */ /* 0x000fe20008410000 */
[----:B------:R-:W-:Y:S01]  /*4f20*/  FMUL.FTZ R143, R69, UR23 ;  /* 0x00000017458f7c20 */ /* 0x000fe20008410000 */
[----:B------:R-:W-:Y:S01]  /*4f30*/  FSEL R69, R6, -INF , P2 ;  /* 0xff80000006457808 */ /* 0x000fe20001000000 */
[----:B------:R-:W-:Y:S01]  /*4f40*/  WARPGROUP.ARRIVE ;  /* 0x00000000000079c5 */ /* 0x000fe20000000000 */
[----:B------:R-:W-:Y:S01]  /*4f50*/  ISETP.GT.AND P2, PT, R38, 0x50, PT ;  /* 0x000000502600780c */ /* 0x000fe20003f44270 */
[----:B------:R-:W-:Y:S01]  /*4f60*/  FMUL.FTZ R6, R81, UR23 ;  /* 0x0000001751067c20 */ /* 0x000fe20008410000 */
[----:B------:R-:W1:Y:S01]  /*4f70*/  MUFU.TANH R141, R141 ;  /* 0x0000008d008d7308 */ /* 0x000e620000002400 */
[----:B------:R-:W-:Y:S01]  /*4f80*/  FMNMX.FTZ R60, R69, R60, !PT ;  /* 0x0000003c453c7209 */ /* 0x000fe20007810000 */
[----:B------:R-:W-:Y:S01]  /*4f90*/  FMUL.FTZ R64, R87, UR23 ;  /* 0x0000001757407c20 */ /* 0x000fe20008410000 */
[----:B------:R-:W-:Y:S01]  /*4fa0*/  HGMMA.64x64x16.F32 R88, R136, gdesc[UR4].tnspB, R88, gsb0 ;  /* 0x40e0000488587df0 */ /* 0x000fe20008000858 */
[----:B------:R-:W-:Y:S01]  /*4fb0*/  UIADD3 UR6, UR10, 0x200, URZ ;  /* 0x000002000a067890 */ /* 0x000fe2000fffe03f */
[----:B------:R-:W-:Y:S01]  /*4fc0*/  FMNMX.FTZ R60, R73, R60, !PT ;  /* 0x0000003c493c7209 */ /* 0x000fe20007810000 */
[----:B------:R-:W-:-:S02]  /*4fd0*/  UMOV UR7, 0x40000040 ;  /* 0x4000004000077882 */ /* 0x000fc40000000000 */
[----:B------:R-:W2:Y:S08]  /*4fe0*/  MUFU.TANH R143, R143 ;  /* 0x0000008f008f7308 */ /* 0x000eb00000002400 */
[----:B------:R3:W4:Y:S01]  /*4ff0*/  MUFU.TANH R151, R6 ;  /* 0x0000000600977308 */ /* 0x0007220000002400 */
[----:B-1----:R-:W-:Y:S02]  /*5000*/  FSEL R141, R141, -INF , P2 ;  /* 0xff8000008d8d7808 */ /* 0x002fe40001000000 */
[----:B------:R-:W-:-:S02]  /*5010*/  ISETP.GT.AND P2, PT, R38, 0x58, PT ;  /* 0x000000582600780c */ /* 0x000fc40003f44270 */
[----:B------:R-:W-:Y:S02]  /*5020*/  FMNMX.FTZ R60, R141, R60, !PT ;  /* 0x0000003c8d3c7209 */ /* 0x000fe40007810000 */
[----:B------:R-:W-:Y:S01]  /*5030*/  FSEL R81, R28, -INF , P2 ;  /* 0xff8000001c517808 */ /* 0x000fe20001000000 */
[----:B------:R-:W-:Y:S01]  /*5040*/  MUFU.TANH R20, R20 ;  /* 0x0000001400147308 */ /* 0x000fe20000002400 */
[----:B------:R-:W-:Y:S01]  /*5050*/  FMNMX.FTZ R60, R77, R60, !PT ;  /* 0x0000003c4d3c7209 */ /* 0x000fe20007810000 */
[----:B---3--:R-:W-:Y:S01]  /*5060*/  FMUL.FTZ R6, R62, UR23 ;  /* 0x000000173e067c20 */ /* 0x008fe20008410000 */
[----:B------:R-:W-:Y:S01]  /*5070*/  ISETP.GT.AND P2, PT, R38, 0x60, PT ;  /* 0x000000602600780c */ /* 0x000fe20003f44270 */
[----:B------:R-:W-:Y:S01]  /*5080*/  FMUL.FTZ R62, R86, UR23 ;  /* 0x00000017563e7c20 */ /* 0x000fe20008410000 */
[----:B--2---:R-:W-:Y:S02]  /*5090*/  FSEL R143, R143, -INF , P3 ;  /* 0xff8000008f8f7808 */ /* 0x004fe40001800000 */
[----:B------:R-:W-:Y:S01]  /*50a0*/  FMNMX.FTZ R60, R81, R60, !PT ;  /* 0x0000003c513c7209 */ /* 0x000fe20007810000 */
[----:B------:R1:W2:Y:S01]  /*50b0*/  MUFU.TANH R28, R10 ;  /* 0x0000000a001c7308 */ /* 0x0002a20000002400 */
[----:B------:R-:W-:-:S02]  /*50c0*/  ISETP.GT.AND P3, PT, R38, 0x61, PT ;  /* 0x000000612600780c */ /* 0x000fc40003f64270 */
[----:B------:R-:W-:Y:S02]  /*50d0*/  FSEL R145, R145, -INF , P2 ;  /* 0xff80000091917808 */ /* 0x000fe40001000000 */
[----:B------:R-:W-:Y:S02]  /*50e0*/  FMNMX.FTZ R60, R143, R60, !PT ;  /* 0x0000003c8f3c7209 */ /* 0x000fe40007810000 */
[C---:B------:R-:W-:Y:S01]  /*50f0*/  ISETP.GT.AND P2, PT, R38.reuse, 0x68, PT ;  /* 0x000000682600780c */ /* 0x040fe20003f44270 */
[----:B------:R-:W3:Y:S01]  /*5100*/  MUFU.TANH R24, R24 ;  /* 0x0000001800187308 */ /* 0x000ee20000002400 */
[----:B------:R-:W-:Y:S01]  /*5110*/  FSEL R147, R147, -INF , P3 ;  /* 0xff80000093937808 */ /* 0x000fe20001800000 */
[----:B-1----:R-:W-:Y:S01]  /*5120*/  FMUL.FTZ R10, R63, UR23 ;  /* 0x000000173f0a7c20 */ /* 0x002fe20008410000 */
[----:B------:R-:W-:Y:S02]  /*5130*/  FMNMX.FTZ R60, R145, R60, !PT ;  /* 0x0000003c913c7209 */ /* 0x000fe40007810000 */
[----:B------:R-:W-:-:S02]  /*5140*/  ISETP.GT.AND P3, PT, R38, 0x69, PT ;  /* 0x000000692600780c */ /* 0x000fc40003f64270 */
[----:B------:R-:W-:Y:S01]  /*5150*/  FSEL R85, R76, -INF , P2 ;  /* 0xff8000004c557808 */ /* 0x000fe20001000000 */
[----:B------:R-:W1:Y:S01]  /*5160*/  MUFU.TANH R25, R25 ;  /* 0x0000001900197308 */ /* 0x000e620000002400 */
[----:B------:R-:W-:Y:S02]  /*5170*/  FMNMX.FTZ R60, R147, R60, !PT ;  /* 0x0000003c933c7209 */ /* 0x000fe40007810000 */
[C---:B------:R-:W-:Y:S02]  /*5180*/  ISETP.GT.AND P2, PT, R38.reuse, 0x70, PT ;  /* 0x000000702600780c */ /* 0x040fe40003f44270 */
[----:B------:R-:W-:Y:S02]  /*5190*/  FSEL R149, R31, -INF , P3 ;  /* 0xff8000001f957808 */ /* 0x000fe40001800000 */
[----:B------:R-:W-:Y:S01]  /*51a0*/  FMNMX.FTZ R60, R85, R60, !PT ;  /* 0x0000003c553c7209 */ /* 0x000fe20007810000 */
[----:B------:R-:W5:Y:S01]  /*51b0*/  MUFU.TANH R26, R26 ;  /* 0x0000001a001a7308 */ /* 0x000f620000002400 */
[----:B------:R-:W-:-:S02]  /*51c0*/  ISETP.GT.AND P3, PT, R38, 0x71, PT ;  /* 0x000000712600780c */ /* 0x000fc40003f64270 */
[----:B------:R-:W-:Y:S02]  /*51d0*/  FSEL R153, R80, -INF , P2 ;  /* 0xff80000050997808 */ /* 0x000fe40001000000 */
[----:B------:R-:W-:Y:S02]  /*51e0*/  FMNMX.FTZ R60, R149, R60, !PT ;  /* 0x0000003c953c7209 */ /* 0x000fe40007810000 */
[C---:B------:R-:W-:Y:S01]  /*51f0*/  ISETP.GT.AND P2, PT, R38.reuse, 0x78, PT ;  /* 0x000000782600780c */ /* 0x040fe20003f44270 */
[----:B------:R-:W5:Y:S01]  /*5200*/  MUFU.TANH R27, R27 ;  /* 0x0000001b001b7308 */ /* 0x000f620000002400 */
[----:B----4-:R-:W-:Y:S02]  /*5210*/  FSEL R151, R151, -INF , P3 ;  /* 0xff80000097977808 */ /* 0x010fe40001800000 */
[----:B------:R-:W-:Y:S02]  /*5220*/  FMNMX.FTZ R60, R153, R60, !PT ;  /* 0x0000003c993c7209 */ /* 0x000fe40007810000 */
[----:B------:R-:W-:-:S02]  /*5230*/  ISETP.GT.AND P3, PT, R38, 0x79, PT ;  /* 0x000000792600780c */ /* 0x000fc40003f64270 */
[----:B------:R-:W-:Y:S01]  /*5240*/  FSEL R155, R84, -INF , P2 ;  /* 0xff800000549b7808 */ /* 0x000fe20001000000 */
[----:B------:R-:W4:Y:S01]  /*5250*/  MUFU.TANH R29, R29 ;  /* 0x0000001d001d7308 */ /* 0x000f220000002400 */
[----:B------:R-:W-:Y:S02]  /*5260*/  FMNMX.FTZ R60, R151, R60, !PT ;  /* 0x0000003c973c7209 */ /* 0x000fe40007810000 */
[----:B--2---:R-:W-:Y:S02]  /*5270*/  FSEL R63, R28, -INF , P3 ;  /* 0xff8000001c3f7808 */ /* 0x004fe40001800000 */
[----:B------:R-:W-:Y:S01]  /*5280*/  FMNMX.FTZ R60, R155, R60, !PT ;  /* 0x0000003c9b3c7209 */ /* 0x000fe20007810000 */
[----:B------:R-:W2:Y:S01]  /*5290*/  LDC R28, c[0x0][0x988] ;  /* 0x00026200ff1c7b82 */ /* 0x000ea20000000800 */
[----:B------:R-:W-:Y:S01]  /*52a0*/  IADD3 R38, R38, 0x8, RZ ;  /* 0x0000000826267810 */ /* 0x000fe20007ffe0ff */
[----:B------:R-:W4:Y:S01]  /*52b0*/  MUFU.TANH R30, R30 ;  /* 0x0000001e001e7308 */ /* 0x000f220000002400 */
[----:B------:R-:W-:Y:S01]  /*52c0*/  FMNMX.FTZ R60, R63, R60, !PT ;  /* 0x0000003c3f3c7209 */ /* 0x000fe20007810000 */
[----:B------:R-:W-:-:S02]  /*52d0*/  WARPGROUP.DEPBAR.LE gsb0, 0x0 ;  /* 0x00008000000079c5 */ /* 0x000fc40000010000 */
[----:B------:R-:W-:Y:S01]  /*52e0*/  WARPGROUP.ARRIVE ;  /* 0x00000000000079c5 */ /* 0x000fe20000000000 */
[C---:B------:R-:W-:Y:S01]  /*52f0*/  ISETP.GT.AND P4, PT, R38.reuse, RZ, PT ;  /* 0x000000ff2600720c */ /* 0x040fe20003f84270 */
[----:B------:R-:W3:Y:S01]  /*5300*/  SHFL.BFLY PT, R31, R60, 0x2, 0x1f ;  /* 0x0c401f003c1f7f89 */ /* 0x000ee200000e0000 */
[----:B------:R-:W-:Y:S01]  /*5310*/  ISETP.GT.AND P3, PT, R38, 0x1, PT ;  /* 0x000000012600780c */ /* 0x000fe20003f64270 */
[----:B------:R-:W4:Y:S02]  /*5320*/  MUFU.TANH R32, R32 ;  /* 0x0000002000207308 */ /* 0x000f240000002400 */
[----:B------:R-:W-:Y:S01]  /*5330*/  HGMMA.64x64x16.F32 R88, R132, gdesc[UR4].tnspB, R88, gsb0 ;  /* 0x40e0000484587df0 */ /* 0x000fe20008000858 */
[----:B------:R-:W-:Y:S01]  /*5340*/  UIADD3 UR6, UR10, 0x280, URZ ;  /* 0x000002800a067890 */ /* 0x000fe2000fffe03f */
[----:B------:R-:W-:-:S04]  /*5350*/  UMOV UR7, 0x40000040 ;  /* 0x4000004000077882 */ /* 0x000fc80000000000 */
[----:B------:R-:W4:Y:S08]  /*5360*/  MUFU.TANH R33, R33 ;  /* 0x0000002100217308 */ /* 0x000f300000002400 */
[----:B------:R-:W4:Y:S01]  /*5370*/  MUFU.TANH R34, R34 ;  /* 0x0000002200227308 */ /* 0x000f220000002400 */
[----:B---3--:R-:W-:-:S07]  /*5380*/  FMNMX.FTZ R60, R60, R31, !PT ;  /* 0x0000001f3c3c7209 */ /* 0x008fce0007810000 */
[----:B------:R-:W3:Y:S01]  /*5390*/  MUFU.TANH R35, R35 ;  /* 0x0000002300237308 */ /* 0x000ee20000002400 */
[----:B------:R-:W1:Y:S07]  /*53a0*/  SHFL.BFLY PT, R31, R60, 0x1, 0x1f ;  /* 0x0c201f003c1f7f89 */ /* 0x000e6e00000e0000 */
[----:B------:R-:W3:Y:S08]  /*53b0*/  MUFU.TANH R36, R36 ;  /* 0x0000002400247308 */ /* 0x000ef00000002400 */
[----:B------:R-:W3:Y:S08]  /*53c0*/  MUFU.TANH R37, R37 ;  /* 0x0000002500257308 */ /* 0x000ef00000002400 */
[----:B------:R-:W3:Y:S01]  /*53d0*/  MUFU.TANH R6, R6 ;  /* 0x0000000600067308 */ /* 0x000ee20000002400 */
[----:B-1----:R-:W-:-:S04]  /*53e0*/  FMNMX.FTZ R31, R60, R31, !PT ;  /* 0x0000001f3c1f7209 */ /* 0x002fc80007810000 */
[C---:B------:R-:W-:Y:S01]  /*53f0*/  FSETP.NEU.FTZ.AND P2, PT, R31.reuse, -INF , PT ;  /* 0xff8000001f00780b */ /* 0x040fe20003f5d000 */
[----:B--2---:R-:W-:Y:S02]  /*5400*/  FMUL.FTZ R60, R31, R28 ;  /* 0x0000001c1f3c7220 */ /* 0x004fe40000410000 */
[----:B------:R-:W1:Y:S03]  /*5410*/  MUFU.TANH R10, R10 ;  /* 0x0000000a000a7308 */ /* 0x000e660000002400 */
[----:B------:R-:W-:-:S05]  /*5420*/  FSEL R60, R60, RZ, P2 ;  /* 0x000000ff3c3c7208 */ /* 0x000fca0001000000 */
[----:B------:R-:W2:Y:S01]  /*5430*/  MUFU.TANH R40, R40 ;  /* 0x0000002800287308 */ /* 0x000ea20000002400 */
[-CC-:B------:R-:W-:Y:S01]  /*5440*/  FFMA.FTZ R148, R39, R28.reuse, -R60.reuse ;  /* 0x0000001c27947223 */ /* 0x180fe2000001083c */
[----:B------:R-:W-:Y:S01]  /*5450*/  FSEL R39, R7, -INF , P4 ;  /* 0xff80000007277808 */ /* 0x000fe20002000000 */
[-CC-:B------:R-:W-:Y:S01]  /*5460*/  FFMA.FTZ R150, R41, R28.reuse, -R60.reuse ;  /* 0x0000001c29967223 */ /* 0x180fe2000001083c */
[----:B------:R-:W-:Y:S01]  /*5470*/  FSEL R41, R8, -INF , P3 ;  /* 0xff80000008297808 */ /* 0x000fe20001800000 */
[-CC-:B------:R-:W-:Y:S01]  /*5480*/  FFMA.FTZ R144, R15, R28.reuse, -R60.reuse ;  /* 0x0000001c0f907223 */ /* 0x180fe2000001083c */
[C---:B------:R-:W-:Y:S01]  /*5490*/  ISETP.GT.AND P4, PT, R38.reuse, 0x8, PT ;  /* 0x000000082600780c */ /* 0x040fe20003f84270 */
[-CC-:B------:R-:W-:Y:S01]  /*54a0*/  FFMA.FTZ R15, R19, R28.reuse, -R60.reuse ;  /* 0x0000001c130f7223 */ /* 0x180fe2000001083c */
[----:B------:R-:W-:Y:S01]  /*54b0*/  FMNMX.FTZ R8, R39, R5, !PT ;  /* 0x0000000527087209 */ /* 0x000fe20007810000 */
[-CC-:B------:R-:W-:Y:S01]  /*54c0*/  FFMA.FTZ R146, R21, R28.reuse, -R60.reuse ;  /* 0x0000001c15927223 */ /* 0x180fe2000001083c */
[----:B------:R-:W-:Y:S01]  /*54d0*/  ISETP.GT.AND P3, PT, R38, 0x9, PT ;  /* 0x000000092600780c */ /* 0x000fe20003f64270 */
[-CC-:B------:R-:W-:Y:S01]  /*54e0*/  FFMA.FTZ R21, R43, R28.reuse, -R60.reuse ;  /* 0x0000001c2b157223 */ /* 0x180fe2000001083c */
[----:B------:R-:W-:Y:S01]  /*54f0*/  FSEL R11, R11, -INF , P4 ;  /* 0xff8000000b0b7808 */ /* 0x000fe20002000000 */
[----:B------:R-:W-:Y:S01]  /*5500*/  FFMA.FTZ R140, R45, R28, -R60 ;  /* 0x0000001c2d8c7223 */ /* 0x000fe2000001083c */
[----:B------:R-:W-:Y:S01]  /*5510*/  FMNMX.FTZ R8, R41, R8, !PT ;  /* 0x0000000829087209 */ /* 0x000fe20007810000 */
[----:B------:R-:W-:-:S02]  /*5520*/  WARPGROUP.DEPBAR.LE gsb0, 0x0 ;  /* 0x00008000000079c5 */ /* 0x000fc40000010000 */
[----:B------:R-:W-:Y:S01]  /*5530*/  ISETP.GT.AND P4, PT, R38, 0x10, PT ;  /* 0x000000102600780c */ /* 0x000fe20003f84270 */
[----:B------:R-:W-:Y:S01]  /*5540*/  WARPGROUP.ARRIVE ;  /* 0x00000000000079c5 */ /* 0x000fe20000000000 */
[----:B------:R-:W-:Y:S01]  /*5550*/  FSEL R67, R12, -INF , P3 ;  /* 0xff8000000c437808 */ /* 0x000fe20001800000 */
[--C-:B------:R-:W-:Y:S01]  /*5560*/  FFMA.FTZ R142, R49, R28, -R60.reuse ;  /* 0x0000001c318e7223 */ /* 0x100fe2000001083c */
[----:B------:R-:W-:Y:S01]  /*5570*/  FMNMX.FTZ R8, R11, R8, !PT ;  /* 0x000000080b087209 */ /* 0x000fe20007810000 */
[----:B------:R-:W2:Y:S01]  /*5580*/  MUFU.TANH R42, R42 ;  /* 0x0000002a002a7308 */ /* 0x000ea20000002400 */
[----:B------:R-:W-:Y:S01]  /*5590*/  ISETP.GT.AND P3, PT, R38, 0x11, PT ;  /* 0x000000112600780c */ /* 0x000fe20003f64270 */
[----:B------:R-:W-:Y:S01]  /*55a0*/  HGMMA.64x64x16.F32 R88, R128, gdesc[UR4].tnspB, R88, gsb0 ;  /* 0x40e0000480587df0 */ /* 0x000fe20008000858 */
[----:B------:R-:W-:Y:S01]  /*55b0*/  FSEL R19, R14, -INF , P4 ;  /* 0xff8000000e137808 */ /* 0x000fe20002000000 */
[--C-:B------:R-:W-:Y:S01]  /*55c0*/  FFMA.FTZ R136, R53, R28, -R60.reuse ;  /* 0x0000001c35887223 */ /* 0x100fe2000001083c */
[----:B------:R-:W-:Y:S01]  /*55d0*/  FMNMX.FTZ R8, R67, R8, !PT ;  /* 0x0000000843087209 */ /* 0x000fe20007810000 */
[--C-:B------:R-:W-:Y:S01]  /*55e0*/  FFMA.FTZ R138, R59, R28, -R60.reuse ;  /* 0x0000001c3b8a7223 */ /* 0x100fe2000001083c */
[----:B------:R-:W-:Y:S01]  /*55f0*/  ISETP.GT.AND P4, PT, R38, 0x18, PT ;  /* 0x000000182600780c */ /* 0x000fe20003f84270 */
[----:B------:R-:W2:Y:S01]  /*5600*/  MUFU.TANH R44, R44 ;  /* 0x0000002c002c7308 */ /* 0x000ea20000002400 */
[----:B------:R-:W-:Y:S01]  /*5610*/  FSEL R71, R20, -INF , P3 ;  /* 0xff80000014477808 */ /* 0x000fe20001800000 */
[----:B------:R-:W-:Y:S01]  /*5620*/  UIADD3 UR6, UR10, 0x300, URZ ;  /* 0x000003000a067890 */ /* 0x000fe2000fffe03f */
[----:B------:R-:W-:Y:S01]  /*5630*/  FMNMX.FTZ R8, R19, R8, !PT ;  /* 0x0000000813087209 */ /* 0x000fe20007810000 */
[----:B------:R-:W-:Y:S01]  /*5640*/  UMOV UR7, 0x40000040 ;  /* 0x4000004000077882 */ /* 0x000fe20000000000 */
[----:B------:R-:W-:Y:S01]  /*5650*/  ISETP.GT.AND P3, PT, R38, 0x19, PT ;  /* 0x000000192600780c */ /* 0x000fe20003f64270 */
[--C-:B------:R-:W-:Y:S01]  /*5660*/  FFMA.FTZ R132, R61, R28, -R60.reuse ;  /* 0x0000001c3d847223 */ /* 0x100fe2000001083c */
[----:B------:R-:W-:Y:S01]  /*5670*/  FSEL R75, R24, -INF , P4 ;  /* 0xff800000184b7808 */ /* 0x000fe20002000000 */
[----:B------:R-:W2:Y:S01]  /*5680*/  MUFU.TANH R46, R46 ;  /* 0x0000002e002e7308 */ /* 0x000ea20000002400 */
[----:B------:R-:W-:Y:S01]  /*5690*/  FMNMX.FTZ R8, R71, R8, !PT ;  /* 0x0000000847087209 */ /* 0x000fe20007810000 */
[-CC-:B------:R-:W-:Y:S01]  /*56a0*/  FFMA.FTZ R134, R69, R28.reuse, -R60.reuse ;  /* 0x0000001c45867223 */ /* 0x180fe2000001083c */
[C---:B------:R-:W-:Y:S01]  /*56b0*/  ISETP.GT.AND P4, PT, R38.reuse, 0x20, PT ;  /* 0x000000202600780c */ /* 0x040fe20003f84270 */
[-CC-:B------:R-:W-:Y:S01]  /*56c0*/  FFMA.FTZ R69, R77, R28.reuse, -R60.reuse ;  /* 0x0000001c4d457223 */ /* 0x180fe2000001083c */
[----:B------:R-:W-:Y:S01]  /*56d0*/  FSEL R25, R25, -INF , P3 ;  /* 0xff80000019197808 */ /* 0x000fe20001800000 */
[--C-:B------:R-:W-:Y:S01]  /*56e0*/  FFMA.FTZ R9, R9, R28, -R60.reuse ;  /* 0x0000001c09097223 */ /* 0x100fe2000001083c */
[----:B------:R-:W-:Y:S01]  /*56f0*/  FMNMX.FTZ R8, R75, R8, !PT ;  /* 0x000000084b087209 */ /* 0x000fe20007810000 */
[----:B------:R-:W2:Y:S01]  /*5700*/  MUFU.TANH R48, R48 ;  /* 0x0000003000307308 */ /* 0x000ea20000002400 */
[----:B------:R-:W-:Y:S01]  /*5710*/  ISETP.GT.AND P3, PT, R38, 0x21, PT ;  /* 0x000000212600780c */ /* 0x000fe20003f64270 */
[-CC-:B------:R-:W-:Y:S01]  /*5720*/  FFMA.FTZ R13, R13, R28.reuse, -R60.reuse ;  /* 0x0000001c0d0d7223 */ /* 0x180fe2000001083c */
[----:B-----5:R-:W-:Y:S01]  /*5730*/  FSEL R43, R26, -INF , P4 ;  /* 0xff8000001a2b7808 */ /* 0x020fe20002000000 */
[--C-:B------:R-:W-:Y:S01]  /*5740*/  FFMA.FTZ R77, R147, R28, -R60.reuse ;  /* 0x0000001c934d7223 */ /* 0x100fe2000001083c */
[----:B------:R-:W-:Y:S01]  /*5750*/  FMNMX.FTZ R8, R25, R8, !PT ;  /* 0x0000000819087209 */ /* 0x000fe20007810000 */
[-CC-:B------:R-:W-:Y:S01]  /*5760*/  FFMA.FTZ R14, R153, R28.reuse, -R60.reuse ;  /* 0x0000001c990e7223 */ /* 0x180fe2000001083c */
[----:B------:R-:W-:Y:S01]  /*5770*/  ISETP.GT.AND P4, PT, R38, 0x28, PT ;  /* 0x000000282600780c */ /* 0x000fe20003f84270 */
[----:B------:R-:W5:Y:S01]  /*5780*/  MUFU.TANH R50, R50 ;  /* 0x0000003200327308 */ /* 0x000f620000002400 */
[----:B------:R-:W-:Y:S01]  /*5790*/  FSEL R27, R27, -INF , P3 ;  /* 0xff8000001b1b7808 */ /* 0x000fe20001800000 */
[----:B------:R-:W-:Y:S01]  /*57a0*/  FFMA.FTZ R155, R155, R28, -R60 ;  /* 0x0000001c9b9b7223 */ /* 0x000fe2000001083c */
[----:B------:R-:W-:-:S02]  /*57b0*/  FMNMX.FTZ R8, R43, R8, !PT ;  /* 0x000000082b087209 */ /* 0x000fc40007810000 */
[C---:B------:R-:W-:Y:S02]  /*57c0*/  ISETP.GT.AND P3, PT, R38.reuse, 0x29, PT ;  /* 0x000000292600780c */ /* 0x040fe40003f64270 */
[----:B----4-:R-:W-:Y:S01]  /*57d0*/  FSEL R45, R29, -INF , P4 ;  /* 0xff8000001d2d7808 */ /* 0x010fe20002000000 */
[----:B------:R-:W-:Y:S01]  /*57e0*/  FFMA.FTZ R29, R47, R28, -R60 ;  /* 0x0000001c2f1d7223 */ /* 0x000fe2000001083c */
[----:B------:R-:W-:Y:S01]  /*57f0*/  FMNMX.FTZ R8, R27, R8, !PT ;  /* 0x000000081b087209 */ /* 0x000fe20007810000 */
[----:B------:R-:W4:Y:S01]  /*5800*/  MUFU.TANH R52, R52 ;  /* 0x0000003400347308 */ /* 0x000f220000002400 */
[----:B------:R-:W-:Y:S02]  /*5810*/  ISETP.GT.AND P4, PT, R38, 0x30, PT ;  /* 0x000000302600780c */ /* 0x000fe40003f84270 */
[----:B------:R-:W-:Y:S02]  /*5820*/  FSEL R79, R30, -INF , P3 ;  /* 0xff8000001e4f7808 */ /* 0x000fe40001800000 */
[----:B------:R-:W-:-:S02]  /*5830*/  FMNMX.FTZ R8, R45, R8, !PT ;  /* 0x000000082d087209 */ /* 0x000fc40007810000 */
[----:B------:R-:W-:Y:S01]  /*5840*/  ISETP.GT.AND P3, PT, R38, 0x31, PT ;  /* 0x000000312600780c */ /* 0x000fe20003f64270 */
[----:B------:R-:W4:Y:S01]  /*5850*/  MUFU.TANH R54, R54 ;  /* 0x0000003600367308 */ /* 0x000f220000002400 */
[----:B------:R-:W-:Y:S02]  /*5860*/  FSEL R47, R32, -INF , P4 ;  /* 0xff800000202f7808 */ /* 0x000fe40002000000 */
[----:B------:R-:W-:Y:S02]  /*5870*/  FMNMX.FTZ R8, R79, R8, !PT ;  /* 0x000000084f087209 */ /* 0x000fe40007810000 */
[C---:B------:R-:W-:Y:S02]  /*5880*/  ISETP.GT.AND P4, PT, R38.reuse, 0x38, PT ;  /* 0x000000382600780c */ /* 0x040fe40003f84270 */
[----:B------:R-:W-:Y:S01]  /*5890*/  FSEL R83, R33, -INF , P3 ;  /* 0xff80000021537808 */ /* 0x000fe20001800000 */
[----:B------:R-:W-:Y:S01]  /*58a0*/  FFMA.FTZ R33, R51, R28, -R60 ;  /* 0x0000001c33217223 */ /* 0x000fe2000001083c */
[----:B------:R-:W-:Y:S01]  /*58b0*/  FMNMX.FTZ R8, R47, R8, !PT ;  /* 0x000000082f087209 */ /* 0x000fe20007810000 */
[----:B------:R-:W4:Y:S01]  /*58c0*/  MUFU.TANH R56, R56 ;  /* 0x0000003800387308 */ /* 0x000f220000002400 */
[----:B------:R-:W-:-:S02]  /*58d0*/  ISETP.GT.AND P3, PT, R38, 0x39, PT ;  /* 0x000000392600780c */ /* 0x000fc40003f64270 */
[----:B------:R-:W-:Y:S02]  /*58e0*/  FSEL R49, R34, -INF , P4 ;  /* 0xff80000022317808 */ /* 0x000fe40002000000 */
[----:B------:R-:W-:Y:S02]  /*58f0*/  FMNMX.FTZ R8, R83, R8, !PT ;  /* 0x0000000853087209 */ /* 0x000fe40007810000 */
[C---:B------:R-:W-:Y:S01]  /*5900*/  ISETP.GT.AND P4, PT, R38.reuse, 0x40, PT ;  /* 0x000000402600780c */ /* 0x040fe20003f84270 */
[----:B------:R-:W4:Y:S01]  /*5910*/  MUFU.TANH R58, R58 ;  /* 0x0000003a003a7308 */ /* 0x000f220000002400 */
[----:B---3--:R-:W-:Y:S02]  /*5920*/  FSEL R35, R35, -INF , P3 ;  /* 0xff80000023237808 */ /* 0x008fe40001800000 */
[----:B------:R-:W-:Y:S02]  /*5930*/  FMNMX.FTZ R8, R49, R8, !PT ;  /* 0x0000000831087209 */ /* 0x000fe40007810000 */
[----:B------:R-:W-:-:S02]  /*5940*/  ISETP.GT.AND P3, PT, R38, 0x41, PT ;  /* 0x000000412600780c */ /* 0x000fc40003f64270 */
[----:B------:R-:W-:Y:S01]  /*5950*/  FSEL R51, R36, -INF , P4 ;  /* 0xff80000024337808 */ /* 0x000fe20002000000 */
[----:B------:R-:W3:Y:S01]  /*5960*/  MUFU.TANH R62, R62 ;  /* 0x0000003e003e7308 */ /* 0x000ee20000002400 */
[----:B------:R-:W-:Y:S02]  /*5970*/  FMNMX.FTZ R8, R35, R8, !PT ;  /* 0x0000000823087209 */ /* 0x000fe40007810000 */
[C---:B------:R-:W-:Y:S01]  /*5980*/  ISETP.GT.AND P4, PT, R38.reuse, 0x48, PT ;  /* 0x000000482600780c */ /* 0x040fe20003f84270 */
[----:B------:R-:W-:Y:S02]  /*5990*/  WARPGROUP.DEPBAR.LE gsb0, 0x0 ;  /* 0x00008000000079c5 */ /* 0x000fe40000010000 */
[----:B------:R-:W-:Y:S01]  /*59a0*/  FSEL R87, R37, -INF , P3 ;  /* 0xff80000025577808 */ /* 0x000fe20001800000 */
[----:B------:R-:W-:Y:S01]  /*59b0*/  WARPGROUP.ARRIVE ;  /* 0x00000000000079c5 */ /* 0x000fe20000000000 */
[----:B------:R-:W-:Y:S01]  /*59c0*/  FMNMX.FTZ R8, R51, R8, !PT ;  /* 0x0000000833087209 */ /* 0x000fe20007810000 */
[----:B------:R-:W3:Y:S01]  /*59d0*/  MUFU.TANH R64, R64 ;  /* 0x0000004000407308 */ /* 0x000ee20000002400 */
[----:B------:R-:W-:Y:S01]  /*59e0*/  ISETP.GT.AND P3, PT, R38, 0x49, PT ;  /* 0x000000492600780c */ /* 0x000fe20003f64270 */
[--C-:B------:R-:W-:Y:S01]  /*59f0*/  FFMA.FTZ R37, R55, R28, -R60.reuse ;  /* 0x0000001c37257223 */ /* 0x100fe2000001083c */
[----:B------:R-:W-:Y:S01]  /*5a00*/  FSEL R53, R6, -INF , P4 ;  /* 0xff80000006357808 */ /* 0x000fe20002000000 */
[----:B------:R-:W-:Y:S01]  /*5a10*/  HGMMA.64x64x16.F32 R88, R124, gdesc[UR4].tnspB, R88, gsb0 ;  /* 0x40e000047c587df0 */ /* 0x000fe20008000858 */
[----:B------:R-:W-:Y:S01]  /*5a20*/  FMNMX.FTZ R8, R87, R8, !PT ;  /* 0x0000000857087209 */ /* 0x000fe20007810000 */
[-CC-:B------:R-:W-:Y:S01]  /*5a30*/  FFMA.FTZ R55, R57, R28.reuse, -R60.reuse ;  /* 0x0000001c39377223 */ /* 0x180fe2000001083c */
[----:B------:R-:W-:Y:S01]  /*5a40*/  ISETP.GT.AND P4, PT, R38, 0x50, PT ;  /* 0x000000502600780c */ /* 0x000fe20003f84270 */
[-CC-:B------:R-:W-:Y:S01]  /*5a50*/  FFMA.FTZ R57, R65, R28.reuse, -R60.reuse ;  /* 0x0000001c41397223 */ /* 0x180fe2000001083c */
[----:B-1----:R-:W-:Y:S01]  /*5a60*/  FSEL R133, R10, -INF , P3 ;  /* 0xff8000000a857808 */ /* 0x002fe20001800000 */
[--C-:B------:R-:W-:Y:S01]  /*5a70*/  FFMA.FTZ R65, R73, R28, -R60.reuse ;  /* 0x0000001c49417223 */ /* 0x100fe2000001083c */
[----:B------:R-:W-:Y:S01]  /*5a80*/  FMNMX.FTZ R8, R53, R8, !PT ;  /* 0x0000000835087209 */ /* 0x000fe20007810000 */
[-CC-:B------:R-:W-:Y:S01]  /*5a90*/  FFMA.FTZ R73, R143, R28.reuse, -R60.reuse ;  /* 0x0000001c8f497223 */ /* 0x180fe2000001083c */
[----:B------:R-:W-:Y:S01]  /*5aa0*/  ISETP.GT.AND P3, PT, R38, 0x51, PT ;  /* 0x000000512600780c */ /* 0x000fe20003f64270 */
[----:B------:R-:W-:Y:S01]  /*5ab0*/  FFMA.FTZ R10, R145, R28, -R60 ;  /* 0x0000001c910a7223 */ /* 0x000fe2000001083c */
[----:B--2---:R-:W-:Y:S01]  /*5ac0*/  FSEL R135, R40, -INF , P4 ;  /* 0xff80000028877808 */ /* 0x004fe20002000000 */
[----:B------:R-:W-:Y:S01]  /*5ad0*/  UIADD3 UR6, UR10, 0x380, URZ ;  /* 0x000003800a067890 */ /* 0x000fe2000fffe03f */
[----:B------:R-:W-:Y:S01]  /*5ae0*/  FMNMX.FTZ R8, R133, R8, !PT ;  /* 0x0000000885087209 */ /* 0x000fe20007810000 */
[----:B------:R-:W-:Y:S01]  /*5af0*/  MUFU.EX2 R148, R148 ;  /* 0x0000009400947308 */ /* 0x000fe20000000800 */
[----:B------:R-:W-:Y:S01]  /*5b00*/  ISETP.GT.AND P4, PT, R38, 0x58, PT ;  /* 0x000000582600780c */ /* 0x000fe20003f84270 */
[----:B------:R-:W-:Y:S01]  /*5b10*/  UMOV UR7, 0x40000040 ;  /* 0x4000004000077882 */ /* 0x000fe20000000000 */
[----:B------:R-:W-:-:S02]  /*5b20*/  FSEL R137, R42, -INF , P3 ;  /* 0xff8000002a897808 */ /* 0x000fc40001800000 */
[----:B------:R-:W-:Y:S02]  /*5b30*/  FMNMX.FTZ R8, R135, R8, !PT ;  /* 0x0000000887087209 */ /* 0x000fe40007810000 */
[----:B------:R-:W-:Y:S01]  /*5b40*/  ISETP.GT.AND P3, PT, R38, 0x59, PT ;  /* 0x000000592600780c */ /* 0x000fe20003f64270 */
[----:B------:R-:W-:Y:S01]  /*5b50*/  MUFU.EX2 R9, R9 ;  /* 0x0000000900097308 */ /* 0x000fe20000000800 */
[----:B------:R-:W-:Y:S02]  /*5b60*/  FSEL R59, R44, -INF , P4 ;  /* 0xff8000002c3b7808 */ /* 0x000fe40002000000 */
[----:B------:R-:W-:Y:S02]  /*5b70*/  FMNMX.FTZ R8, R137, R8, !PT ;  /* 0x0000000889087209 */ /* 0x000fe40007810000 */
[----:B------:R-:W-:Y:S02]  /*5b80*/  ISETP.GT.AND P4, PT, R38, 0x60, PT ;  /* 0x000000602600780c */ /* 0x000fe40003f84270 */
[----:B------:R-:W-:Y:S01]  /*5b90*/  FSEL R139, R46, -INF , P3 ;  /* 0xff8000002e8b7808 */ /* 0x000fe20001800000 */
[----:B------:R-:W-:Y:S01]  /*5ba0*/  MUFU.EX2 R150, R150 ;  /* 0x0000009600967308 */ /* 0x000fe20000000800 */
[----:B------:R-:W-:-:S02]  /*5bb0*/  FMNMX.FTZ R8, R59, R8, !PT ;  /* 0x000000083b087209 */ /* 0x000fc40007810000 */
[----:B------:R-:W-:Y:S02]  /*5bc0*/  ISETP.GT.AND P3, PT, R38, 0x61, PT ;  /* 0x000000612600780c */ /* 0x000fe40003f64270 */
[----:B------:R-:W-:Y:S02]  /*5bd0*/  FSEL R157, R48, -INF , P4 ;  /* 0xff800000309d7808 */ /* 0x000fe40002000000 */
[----:B------:R-:W-:Y:S01]  /*5be0*/  FMNMX.FTZ R8, R139, R8, !PT ;  /* 0x000000088b087209 */ /* 0x000fe20007810000 */
[----:B------:R-:W-:Y:S01]  /*5bf0*/  MUFU.EX2 R13, R13 ;  /* 0x0000000d000d7308 */ /* 0x000fe20000000800 */
[----:B------:R-:W-:Y:S02]  /*5c00*/  ISETP.GT.AND P4, PT, R38, 0x68, PT ;  /* 0x000000682600780c */ /* 0x000fe40003f84270 */
[----:B-----5:R-:W-:Y:S02]  /*5c10*/  FSEL R50, R50, -INF , P3 ;  /* 0xff80000032327808 */ /* 0x020fe40001800000 */
[----:B------:R-:W-:Y:S01]  /*5c20*/  FMNMX.FTZ R7, R157, R8, !PT ;  /* 0x000000089d077209 */ /* 0x000fe20007810000 */
[-CC-:B------:R-:W-:Y:S01]  /*5c30*/  FFMA.FTZ R8, R81, R28.reuse, -R60.reuse ;  /* 0x0000001c51087223 */ /* 0x180fe2000001083c */
[----:B------:R-:W-:Y:S01]  /*5c40*/  ISETP.GT.AND P3, PT, R38, 0x69, PT ;  /* 0x000000692600780c */ /* 0x000fe20003f64270 */
[----:B------:R-:W-:Y:S01]  /*5c50*/  FFMA.FTZ R81, R149, R28, -R60 ;  /* 0x0000001c95517223 */ /* 0x000fe2000001083c */
[----:B----4-:R-:W-:Y:S01]  /*5c60*/  FSEL R61, R52, -INF , P4 ;  /* 0xff800000343d7808 */ /* 0x010fe20002000000 */
[----:B------:R-:W-:Y:S01]  /*5c70*/  MUFU.EX2 R144, R144 ;  /* 0x0000009000907308 */ /* 0x000fe20000000800 */
[----:B------:R-:W-:-:S02]  /*5c80*/  FMNMX.FTZ R6, R50, R7, !PT ;  /* 0x0000000732067209 */ /* 0x000fc40007810000 */
[----:B------:R-:W-:Y:S02]  /*5c90*/  ISETP.GT.AND P4, PT, R38, 0x70, PT ;  /* 0x000000702600780c */ /* 0x000fe40003f84270 */
[----:B------:R-:W-:Y:S02]  /*5ca0*/  FSEL R54, R54, -INF , P3 ;  /* 0xff80000036367808 */ /* 0x000fe40001800000 */
[----:B------:R-:W-:Y:S01]  /*5cb0*/  FMNMX.FTZ R7, R61, R6, !PT ;  /* 0x000000063d077209 */ /* 0x000fe20007810000 */
[----:B------:R-:W-:Y:S01]  /*5cc0*/  FFMA.FTZ R6, R141, R28, -R60 ;  /* 0x0000001c8d067223 */ /* 0x000fe2000001083c */
[----:B------:R-:W-:Y:S01]  /*5cd0*/  ISETP.GT.AND P3, PT, R38, 0x71, PT ;  /* 0x000000712600780c */ /* 0x000fe20003f64270 */
[----:B------:R-:W-:Y:S01]  /*5ce0*/  MUFU.EX2 R15, R15 ;  /* 0x0000000f000f7308 */ /* 0x000fe20000000800 */
[----:B------:R-:W-:Y:S02]  /*5cf0*/  FSEL R56, R56, -INF , P4 ;  /* 0xff80000038387808 */ /* 0x000fe40002000000 */
[----:B------:R-:W-:-:S02]  /*5d00*/  FMNMX.FTZ R7, R54, R7, !PT ;  /* 0x0000000736077209 */ /* 0x000fc40007810000 */
[----:B------:R-:W-:Y:S02]  /*5d10*/  ISETP.GT.AND P4, PT, R38, 0x78, PT ;  /* 0x000000782600780c */ /* 0x000fe40003f84270 */
[----:B------:R-:W-:Y:S01]  /*5d20*/  FSEL R58, R58, -INF , P3 ;  /* 0xff8000003a3a7808 */ /* 0x000fe20001800000 */
[----:B------:R-:W-:Y:S01]  /*5d30*/  MUFU.EX2 R146, R146 ;  /* 0x0000009200927308 */ /* 0x000fe20000000800 */
[----:B------:R-:W-:Y:S02]  /*5d40*/  FMNMX.FTZ R7, R56, R7, !PT ;  /* 0x0000000738077209 */ /* 0x000fe40007810000 */
[----:B------:R-:W-:Y:S02]  /*5d50*/  ISETP.GT.AND P3, PT, R38, 0x79, PT ;  /* 0x000000792600780c */ /* 0x000fe40003f64270 */
[----:B---3--:R-:W-:Y:S02]  /*5d60*/  FSEL R62, R62, -INF , P4 ;  /* 0xff8000003e3e7808 */ /* 0x008fe40002000000 */
[----:B------:R-:W-:Y:S01]  /*5d70*/  FMNMX.FTZ R7, R58, R7, !PT ;  /* 0x000000073a077209 */ /* 0x000fe20007810000 */
[----:B------:R-:W-:Y:S01]  /*5d80*/  MUFU.EX2 R21, R21 ;  /* 0x0000001500157308 */ /* 0x000fe20000000800 */
[----:B------:R-:W-:-:S02]  /*5d90*/  FSEL R64, R64, -INF , P3 ;  /* 0xff80000040407808 */ /* 0x000fc40001800000 */
[----:B------:R-:W-:Y:S01]  /*5da0*/  FMNMX.FTZ R7, R62, R7, !PT ;  /* 0x000000073e077209 */ /* 0x000fe20007810000 */
[----:B------:R-:W-:Y:S02]  /*5db0*/  WARPGROUP.DEPBAR.LE gsb0, 0x0 ;  /* 0x00008000000079c5 */ /* 0x000fe40000010000 */
[----:B------:R-:W-:Y:S01]  /*5dc0*/  FSEL R129, R31, RZ, P2 ;  /* 0x000000ff1f817208 */ /* 0x000fe20001000000 */
[----:B------:R-:W-:Y:S01]  /*5dd0*/  WARPGROUP.ARRIVE ;  /* 0x00000000000079c5 */ /* 0x000fe20000000000 */
[----:B------:R-:W-:Y:S01]  /*5de0*/  FMNMX.FTZ R7, R64, R7, !PT ;  /* 0x0000000740077209 */ /* 0x000fe20007810000 */
[----:B------:R-:W-:Y:S04]  /*5df0*/  MUFU.EX2 R140, R140 ;  /* 0x0000008c008c7308 */ /* 0x000fe80000000800 */
[----:B------:R-:W1:Y:S01]  /*5e00*/  SHFL.BFLY PT, R12, R7, 0x2, 0x1f ;  /* 0x0c401f00070c7f89 */ /* 0x000e6200000e0000 */
[----:B------:R-:W-:Y:S03]  /*5e10*/  HGMMA.64x64x16.F32 R88, R120, gdesc[UR4].tnspB, R88, gsb0 ;  /* 0x40e0000478587df0 */ /* 0x000fe60008000858 */
[----:B------:R-:W-:Y:S08]  /*5e20*/  MUFU.EX2 R29, R29 ;  /* 0x0000001d001d7308 */ /* 0x000ff00000000800 */
[----:B------:R-:W-:Y:S08]  /*5e30*/  MUFU.EX2 R142, R142 ;  /* 0x0000008e008e7308 */ /* 0x000ff00000000800 */
[----:B------:R-:W-:Y:S01]  /*5e40*/  MUFU.EX2 R33, R33 ;  /* 0x0000002100217308 */ /* 0x000fe20000000800 */
[----:B-1----:R-:W-:Y:S01]  /*5e50*/  FMNMX.FTZ R20, R7, R12, !PT ;  /* 0x0000000c07147209 */ /* 0x002fe20007810000 */
[-CC-:B------:R-:W-:Y:S01]  /*5e60*/  FFMA.FTZ R12, R85, R28.reuse, -R60.reuse ;  /* 0x0000001c550c7223 */ /* 0x180fe2000001083c */
[-CC-:B------:R-:W-:Y:S01]  /*5e70*/  FFMA.FTZ R85, R151, R28.reuse, -R60.reuse ;  /* 0x0000001c97557223 */ /* 0x180fe2000001083c */
[-C--:B------:R-:W-:Y:S01]  /*5e80*/  FFMA.FTZ R60, R63, R28.reuse, -R60 ;  /* 0x0000001c3f3c7223 */ /* 0x080fe2000001083c */
[----:B------:R-:W-:Y:S01]  /*5e90*/  FADD.FTZ R63, -R129, R4 ;  /* 0x00000004813f7221 */ /* 0x000fe20000010100 */
[----:B------:R-:W1:Y:S02]  /*5ea0*/  SHFL.BFLY PT, R7, R20, 0x1, 0x1f ;  /* 0x0c201f0014077f89 */ /* 0x000e6400000e0000 */
[----:B------:R-:W-:Y:S01]  /*5eb0*/  MUFU.EX2 R136, R136 ;  /* 0x0000008800887308 */ /* 0x000fe20000000800 */
[----:B------:R-:W-:-:S07]  /*5ec0*/  FMUL.FTZ R63, R63, R28 ;  /* 0x0000001c3f3f7220 */ /* 0x000fce0000410000 */
[----:B------:R-:W2:Y:S08]  /*5ed0*/  MUFU.EX2 R63, R63 ;  /* 0x0000003f003f7308 */ /* 0x000eb00000000800 */
[----:B------:R-:W-:Y:S01]  /*5ee0*/  MUFU.EX2 R37, R37 ;  /* 0x0000002500257308 */ /* 0x000fe20000000800 */
[----:B-1----:R-:W-:-:S07]  /*5ef0*/  FMNMX.FTZ R7, R20, R7, !PT ;  /* 0x0000000714077209 */ /* 0x002fce0007810000 */
[----:B------:R-:W-:Y:S01]  /*5f00*/  MUFU.EX2 R138, R138 ;  /* 0x0000008a008a7308 */ /* 0x000fe20000000800 */
[----:B--2---:R-:W-:Y:S01]  /*5f10*/  FFMA.FTZ R42, R63, R3, R148 ;  /* 0x000000033f2a7223 */ /* 0x004fe20000010094 */
[----:B------:R-:W-:Y:S01]  /*5f20*/  F2FP.F16.F32.PACK_AB R148, R9, R148 ;  /* 0x000000940994723e */ /* 0x000fe200000000ff */
[----:B------:R-:W-:Y:S02]  /*5f30*/  FMUL.FTZ R34, R7, R28 ;  /* 0x0000001c07227220 */ /* 0x000fe40000410000 */
[----:B------:R-:W-:Y:S01]  /*5f40*/  FADD.FTZ R3, R9, R42 ;  /* 0x0000002a09037221 */ /* 0x000fe20000010000 */
[----:B------:R-:W-:Y:S02]  /*5f50*/  FSETP.NEU.FTZ.AND P2, PT, R7, -INF , PT ;  /* 0xff8000000700780b */ /* 0x000fe40003f5d000 */
[----:B------:R-:W-:Y:S01]  /*5f60*/  MUFU.EX2 R55, R55 ;  /* 0x0000003700377308 */ /* 0x000fe20000000800 */
[----:B------:R-:W-:Y:S01]  /*5f70*/  FADD.FTZ R42, R150, R3 ;  /* 0x00000003962a7221 */ /* 0x000fe20000010000 */
[----:B------:R-:W-:-:S02]  /*5f80*/  FSEL R34, R34, RZ, P2 ;  /* 0x000000ff22227208 */ /* 0x000fc40001000000 */
[----:B------:R-:W-:Y:S01]  /*5f90*/  FSEL R44, R7, RZ, P2 ;  /* 0x000000ff072c7208 */ /* 0x000fe20001000000 */
[----:B------:R-:W-:Y:S01]  /*5fa0*/  FADD.FTZ R3, R13, R42 ;  /* 0x0000002a0d037221 */ /* 0x000fe20000010000 */
[----:B------:R-:W-:Y:S01]  /*5fb0*/  ISETP.GE.U32.AND P2, PT, R2, 0x180, PT ;  /* 0x000001800200780c */ /* 0x000fe20003f46070 */
[-CC-:B------:R-:W-:Y:S01]  /*5fc0*/  FFMA.FTZ R32, R27, R28.reuse, -R34.reuse ;  /* 0x0000001c1b207223 */ /* 0x180fe20000010822 */
[-CC-:B------:R-:W-:Y:S01]  /*5fd0*/  FFMA.FTZ R40, R35, R28.reuse, -R34.reuse ;  /* 0x0000001c23287223 */ /* 0x180fe20000010822 */
[----:B------:R-:W-:Y:S01]  /*5fe0*/  FADD.FTZ R46, R144, R3 ;  /* 0x00000003902e7221 */ /* 0x000fe20000010000 */
[----:B------:R-:W-:Y:S01]  /*5ff0*/  FADD.FTZ R27, -R44, R5 ;  /* 0x000000052c1b7221 */ /* 0x000fe20000010100 */
[-CC-:B------:R-:W-:Y:S01]  /*6000*/  FFMA.FTZ R149, R39, R28.reuse, -R34.reuse ;  /* 0x0000001c27957223 */ /* 0x180fe20000010822 */
[-C--:B------:R-:W-:Y:S01]  /*6010*/  FFMA.FTZ R4, R41, R28.reuse, -R34 ;  /* 0x0000001c29047223 */ /* 0x080fe20000010822 */
[----:B------:R-:W-:Y:S01]  /*6020*/  FADD.FTZ R3, R15, R46 ;  /* 0x0000002e0f037221 */ /* 0x000fe20000010000 */
[-CC-:B------:R-:W-:Y:S01]  /*6030*/  FFMA.FTZ R151, R11, R28.reuse, -R34.reuse ;  /* 0x0000001c0b977223 */ /* 0x180fe20000010822 */
[----:B------:R-:W-:Y:S01]  /*6040*/  FFMA.FTZ R24, R67, R28, -R34 ;  /* 0x0000001c43187223 */ /* 0x000fe20000010822 */
[----:B------:R-:W-:-:S02]  /*6050*/  IMAD.U32 R39, RZ, RZ, UR36 ;  /* 0x00000024ff277e24 */ /* 0x000fc4000f8e00ff */
[----:B------:R-:W-:Y:S01]  /*6060*/  FADD.FTZ R44, R146, R3 ;  /* 0x00000003922c7221 */ /* 0x000fe20000010000 */
[----:B------:R-:W-:Y:S01]  /*6070*/  MUFU.EX2 R149, R149 ;  /* 0x0000009500957308 */ /* 0x000fe20000000800 */
[----:B------:R-:W-:Y:S02]  /*6080*/  VIADD R3, R16, 0x9 ;  /* 0x0000000910037836 */ /* 0x000fe40000000000 */
[-C--:B------:R-:W-:Y:S01]  /*6090*/  FFMA.FTZ R145, R19, R28.reuse, -R34 ;  /* 0x0000001c13917223 */ /* 0x080fe20000010822 */
[----:B------:R-:W-:Y:S01]  /*60a0*/  FADD.FTZ R35, R21, R44 ;  /* 0x0000002c15237221 */ /* 0x000fe20000010000 */
[-C--:B------:R-:W-:Y:S01]  /*60b0*/  FMUL.FTZ R44, R27, R28.reuse ;  /* 0x0000001c1b2c7220 */ /* 0x080fe20000410000 */
[----:B------:R-:W-:Y:S01]  /*60c0*/  IMAD.U32 R41, RZ, RZ, UR28 ;  /* 0x0000001cff297e24 */ /* 0x000fe2000f8e00ff */
[----:B------:R-:W-:Y:S01]  /*60d0*/  @!P1 LEA R39, R39, UR40, 0x3 ;  /* 0x0000002827279c11 */ /* 0x000fe2000f8e18ff */
[----:B------:R-:W-:Y:S01]  /*60e0*/  FADD.FTZ R48, R140, R35 ;  /* 0x000000238c307221 */ /* 0x000fe20000010000 */
[----:B------:R-:W-:Y:S01]  /*60f0*/  MUFU.EX2 R4, R4 ;  /* 0x0000000400047308 */ /* 0x000fe20000000800 */
[----:B------:R-:W-:Y:S01]  /*6100*/  SEL R3, R3, 0x9, !P2 ;  /* 0x0000000903037807 */ /* 0x000fe20005000000 */
[----:B------:R-:W-:Y:S01]  /*6110*/  FFMA.FTZ R26, R71, R28, -R34 ;  /* 0x0000001c471a7223 */ /* 0x000fe20000010822 */
[----:B------:R-:W-:Y:S01]  /*6120*/  FADD.FTZ R35, R29, R48 ;  /* 0x000000301d237221 */ /* 0x000fe20000010000 */
[----:B------:R-:W-:Y:S01]  /*6130*/  @!P1 LEA R41, R41, UR40, 0x3 ;  /* 0x0000002829299c11 */ /* 0x000fe2000f8e18ff */
[----:B------:R-:W-:-:S02]  /*6140*/  WARPGROUP.DEPBAR.LE gsb0, 0x0 ;  /* 0x00008000000079c5 */ /* 0x000fc40000010000 */
[----:B------:R-:W-:Y:S01]  /*6150*/  FADD.FTZ R48, R142, R35 ;  /* 0x000000238e307221 */ /* 0x000fe20000010000 */
[----:B------:R-:W1:Y:S01]  /*6160*/  MUFU.EX2 R44, R44 ;  /* 0x0000002c002c7308 */ /* 0x000e620000000800 */
[----:B------:R-:W-:Y:S01]  /*6170*/  FFMA.FTZ R147, R75, R28, -R34 ;  /* 0x0000001c4b937223 */ /* 0x000fe20000010822 */
[----:B------:R-:W-:Y:S01]  /*6180*/  @!P1 VIADD R27, R39, 0x16840 ;  /* 0x00016840271b9836 */ /* 0x000fe20000000000 */
[----:B------:R2:W-:Y:S06]  /*6190*/  BAR.ARV R3, 0x100 ;  /* 0x000400030000751d */ /* 0x0005ec0000002000 */
[----:B------:R-:W3:Y:S01]  /*61a0*/  MUFU.EX2 R151, R151 ;  /* 0x0000009700977308 */ /* 0x000ee20000000800 */
[----:B------:R-:W-:Y:S01]  /*61b0*/  FADD.FTZ R39, R33, R48 ;  /* 0x0000003021277221 */ /* 0x000fe20000010000 */
[----:B--2---:R-:W-:-:S02]  /*61c0*/  @!P1 VIADD R3, R41, 0x16860 ;  /* 0x0001686029039836 */ /* 0x004fc40000000000 */
[-CC-:B------:R-:W-:Y:S01]  /*61d0*/  FFMA.FTZ R30, R25, R28.reuse, -R34.reuse ;  /* 0x0000001c191e7223 */ /* 0x180fe20000010822 */
[-CC-:B------:R-:W-:Y:S01]  /*61e0*/  FFMA.FTZ R141, R43, R28.reuse, -R34.reuse ;  /* 0x0000001c2b8d7223 */ /* 0x180fe20000010822 */
[----:B------:R-:W-:Y:S01]  /*61f0*/  FADD.FTZ R52, R136, R39 ;  /* 0x0000002788347221 */ /* 0x000fe20000010000 */
[--C-:B------:R-:W-:Y:S01]  /*6200*/  FFMA.FTZ R143, R45, R28, -R34.reuse ;  /* 0x0000001c2d8f7223 */ /* 0x100fe20000010822 */
[----:B------:R-:W-:Y:S01]  /*6210*/  @!P1 PRMT R39, RZ, 0x654, R3 ;  /* 0x00000654ff279816 */ /* 0x000fe20000000003 */
[----:B------:R-:W2:Y:S01]  /*6220*/  MUFU.EX2 R24, R24 ;  /* 0x0000001800187308 */ /* 0x000ea20000000800 */
[----:B-1----:R-:W-:Y:S01]  /*6230*/  FFMA.FTZ R35, R44, R0, R149 ;  /* 0x000000002c237223 */ /* 0x002fe20000010095 */
[-CC-:B------:R-:W-:Y:S01]  /*6240*/  FFMA.FTZ R36, R79, R28.reuse, -R34.reuse ;  /* 0x0000001c4f247223 */ /* 0x180fe20000010822 */
[-CC-:B------:R-:W-:Y:S01]  /*6250*/  FFMA.FTZ R11, R47, R28.reuse, -R34.reuse ;  /* 0x0000001c2f0b7223 */ /* 0x180fe20000010822 */
[-C--:B------:R-:W-:Y:S01]  /*6260*/  FFMA.FTZ R38, R83, R28.reuse, -R34 ;  /* 0x0000001c53267223 */ /* 0x080fe20000010822 */
[----:B------:R-:W-:Y:S01]  /*6270*/  FADD.FTZ R48, R4, R35 ;  /* 0x0000002304307221 */ /* 0x000fe20000010000 */
[----:B------:R-:W-:Y:S01]  /*6280*/  FADD.FTZ R35, R37, R52 ;  /* 0x0000003425237221 */ /* 0x000fe20000010000 */
[-C--:B------:R-:W-:Y:S01]  /*6290*/  FFMA.FTZ R19, R49, R28.reuse, -R34 ;  /* 0x0000001c31137223 */ /* 0x080fe20000010822 */
[----:B------:R-:W1:Y:S01]  /*62a0*/  MUFU.EX2 R145, R145 ;  /* 0x0000009100917308 */ /* 0x000e620000000800 */
[----:B---3--:R-:W-:Y:S01]  /*62b0*/  FADD.FTZ R3, R151, R48 ;  /* 0x0000003097037221 */ /* 0x008fe20000010000 */
[----:B------:R-:W-:Y:S01]  /*62c0*/  FADD.FTZ R48, R138, R35 ;  /* 0x000000238a307221 */ /* 0x000fe20000010000 */
[-CC-:B------:R-:W-:Y:S01]  /*62d0*/  FFMA.FTZ R25, R51, R28.reuse, -R34.reuse ;  /* 0x0000001c33197223 */ /* 0x180fe20000010822 */
[-CC-:B------:R-:W-:Y:S01]  /*62e0*/  FFMA.FTZ R42, R87, R28.reuse, -R34.reuse ;  /* 0x0000001c572a7223 */ /* 0x180fe20000010822 */
[-C--:B------:R-:W-:Y:S01]  /*62f0*/  FFMA.FTZ R50, R50, R28.reuse, -R34 ;  /* 0x0000001c32327223 */ /* 0x080fe20000010822 */
[----:B------:R-:W-:Y:S01]  /*6300*/  FADD.FTZ R35, R55, R48 ;  /* 0x0000003037237221 */ /* 0x000fe20000010000 */
[-CC-:B------:R-:W-:Y:S01]  /*6310*/  FFMA.FTZ R5, R53, R28.reuse, -R34.reuse ;  /* 0x0000001c35057223 */ /* 0x180fe20000010822 */
[----:B------:R-:W3:Y:S01]  /*6320*/  MUFU.EX2 R26, R26 ;  /* 0x0000001a001a7308 */ /* 0x000ee20000000800 */
[----:B--2---:R-:W-:Y:S01]  /*6330*/  FADD.FTZ R52, R24, R3 ;  /* 0x0000000318347221 */ /* 0x004fe20000010000 */
[-CC-:B------:R-:W-:Y:S01]  /*6340*/  FFMA.FTZ R46, R133, R28.reuse, -R34.reuse ;  /* 0x0000001c852e7223 */ /* 0x180fe20000010822 */
[-CC-:B------:R-:W-:Y:S01]  /*6350*/  FFMA.FTZ R135, R135, R28.reuse, -R34.reuse ;  /* 0x0000001c87877223 */ /* 0x180fe20000010822 */
[-CC-:B------:R-:W-:Y:S01]  /*6360*/  FFMA.FTZ R0, R137, R28.reuse, -R34.reuse ;  /* 0x0000001c89007223 */ /* 0x180fe20000010822 */
[-CC-:B------:R-:W-:Y:S01]  /*6370*/  FFMA.FTZ R131, R59, R28.reuse, -R34.reuse ;  /* 0x0000001c3b837223 */ /* 0x180fe20000010822 */
[-CC-:B------:R-:W-:Y:S01]  /*6380*/  FFMA.FTZ R48, R139, R28.reuse, -R34.reuse ;  /* 0x0000001c8b307223 */ /* 0x180fe20000010822 */
[-C--:B------:R-:W-:Y:S01]  /*6390*/  FFMA.FTZ R125, R157, R28.reuse, -R34 ;  /* 0x0000001c9d7d7223 */ /* 0x080fe20000010822 */
[----:B------:R-:W-:Y:S01]  /*63a0*/  MUFU.EX2 R132, R132 ;  /* 0x0000008400847308 */ /* 0x000fe20000000800 */
[----:B-1----:R-:W-:Y:S01]  /*63b0*/  FADD.FTZ R3, R145, R52 ;  /* 0x0000003491037221 */ /* 0x002fe20000010000 */
[-CC-:B------:R-:W-:Y:S01]  /*63c0*/  FFMA.FTZ R127, R61, R28.reuse, -R34.reuse ;  /* 0x0000001c3d7f7223 */ /* 0x180fe20000010822 */
[-CC-:B------:R-:W-:Y:S01]  /*63d0*/  FFMA.FTZ R54, R54, R28.reuse, -R34.reuse ;  /* 0x0000001c36367223 */ /* 0x180fe20000010822 */
[-CC-:B------:R-:W-:Y:S01]  /*63e0*/  FFMA.FTZ R56, R56, R28.reuse, -R34.reuse ;  /* 0x0000001c38387223 */ /* 0x180fe20000010822 */
[-CC-:B------:R-:W-:Y:S01]  /*63f0*/  FFMA.FTZ R58, R58, R28.reuse, -R34.reuse ;  /* 0x0000001c3a3a7223 */ /* 0x180fe20000010822 */
[-CC-:B------:R-:W-:Y:S01]  /*6400*/  FFMA.FTZ R62, R62, R28.reuse, -R34.reuse ;  /* 0x0000001c3e3e7223 */ /* 0x180fe20000010822 */
[----:B------:R-:W-:Y:S01]  /*6410*/  FFMA.FTZ R64, R64, R28, -R34 ;  /* 0x0000001c40407223 */ /* 0x000fe20000010822 */
[----:B------:R-:W1:Y:S01]  /*6420*/  MUFU.EX2 R147, R147 ;  /* 0x0000009300937308 */ /* 0x000e620000000800 */
[----:B---3--:R-:W-:Y:S01]  /*6430*/  FADD.FTZ R52, R26, R3 ;  /* 0x000000031a347221 */ /* 0x008fe20000010000 */
[----:B------:R-:W-:Y:S01]  /*6440*/  @!P1 PRMT R27, RZ, 0x654, R27 ;  /* 0x00000654ff1b9816 */ /* 0x000fe2000000001b */
[----:B------:R-:W-:Y:S01]  /*6450*/  UMOV UR28, UR36 ;  /* 0x00000024001c7c82 */ /* 0x000fe20008000000 */
[----:B------:R-:W-:Y:S01]  /*6460*/  PLOP3.LUT P2, PT, PT, PT, UP0, 0x80, 0x0 ;  /* 0x000000000000781c */ /* 0x000fe20003f4f008 */
[----:B------:R-:W-:Y:S01]  /*6470*/  FMUL.FTZ R88, R88, R63 ;  /* 0x0000003f58587220 */ /* 0x000fe20000410000 */
[----:B------:R2:W-:Y:S01]  /*6480*/  @!P1 SYNCS.ARRIVE.TRANS64.RED.A1T0 RZ, [R27+URZ], RZ ;  /* 0x000000ff1bff99a7 */ /* 0x0005e2000810043f */
[----:B------:R-:W-:Y:S01]  /*6490*/  F2FP.F16.F32.PACK_AB R149, R4, R149 ;  /* 0x000000950495723e */ /* 0x000fe200000000ff */
[----:B------:R-:W-:Y:S01]  /*64a0*/  MUFU.EX2 R57, R57 ;  /* 0x0000003900397308 */ /* 0x000fe20000000800 */
[----:B------:R-:W-:Y:S01]  /*64b0*/  F2FP.F16.F32.PACK_AB R150, R13, R150 ;  /* 0x000000960d96723e */ /* 0x000fe200000000ff */
[-C--:B------:R-:W-:Y:S01]  /*64c0*/  FMUL.FTZ R89, R89, R63.reuse ;  /* 0x0000003f59597220 */ /* 0x080fe20000410000 */
[----:B------:R-:W-:Y:S01]  /*64d0*/  F2FP.F16.F32.PACK_AB R144, R15, R144 ;  /* 0x000000900f90723e */ /* 0x000fe200000000ff */
[-C--:B------:R-:W-:Y:S01]  /*64e0*/  FMUL.FTZ R92, R92, R63.reuse ;  /* 0x0000003f5c5c7220 */ /* 0x080fe20000410000 */
[----:B------:R-:W-:Y:S01]  /*64f0*/  F2FP.F16.F32.PACK_AB R146, R21, R146 ;  /* 0x000000921592723e */ /* 0x000fe200000000ff */
[----:B------:R3:W-:Y:S01]  /*6500*/  @!P1 SYNCS.ARRIVE.TRANS64.RED.A1T0 RZ, [R39+URZ], RZ ;  /* 0x000000ff27ff99a7 */ /* 0x0007e2000810043f */
[----:B------:R-:W-:Y:S01]  /*6510*/  F2FP.F16.F32.PACK_AB R140, R29, R140 ;  /* 0x0000008c1d8c723e */ /* 0x000fe200000000ff */
[----:B------:R-:W4:Y:S01]  /*6520*/  MUFU.EX2 R30, R30 ;  /* 0x0000001e001e7308 */ /* 0x000f220000000800 */
[----:B-1----:R-:W-:Y:S01]  /*6530*/  FADD.FTZ R3, R147, R52 ;  /* 0x0000003493037221 */ /* 0x002fe20000010000 */
[----:B------:R-:W-:Y:S01]  /*6540*/  F2FP.F16.F32.PACK_AB R142, R33, R142 ;  /* 0x0000008e218e723e */ /* 0x000fe200000000ff */
[-C--:B------:R-:W-:Y:S01]  /*6550*/  FMUL.FTZ R93, R93, R63.reuse ;  /* 0x0000003f5d5d7220 */ /* 0x080fe20000410000 */
[----:B------:R-:W-:Y:S01]  /*6560*/  F2FP.F16.F32.PACK_AB R136, R37, R136 ;  /* 0x000000882588723e */ /* 0x000fe200000000ff */
[-C--:B------:R-:W-:Y:S01]  /*6570*/  FMUL.FTZ R96, R96, R63.reuse ;  /* 0x0000003f60607220 */ /* 0x080fe20000410000 */
[----:B------:R-:W-:Y:S01]  /*6580*/  F2FP.F16.F32.PACK_AB R138, R55, R138 ;  /* 0x0000008a378a723e */ /* 0x000fe200000000ff */
        /* <DEDUP_REMOVED lines=9> */
[----:B------:R-:W1:Y:S01]  /*6620*/  MUFU.EX2 R141, R141 ;  /* 0x0000008d008d7308 */ /* 0x000e620000000800 */
[----:B----4-:R-:W-:Y:S01]  /*6630*/  FADD.FTZ R52, R30, R3 ;  /* 0x000000031e347221 */ /* 0x010fe20000010000 */
[-C--:B------:R-:W-:Y:S01]  /*6640*/  FMUL.FTZ R113, R113, R63.reuse ;  /* 0x0000003f71717220 */ /* 0x080fe20000410000 */
[-C--:B------:R-:W-:Y:S01]  /*6650*/  FMUL.FTZ R116, R116, R63.reuse ;  /* 0x0000003f74747220 */ /* 0x080fe20000410000 */
[----:B------:R-:W-:Y:S01]  /*6660*/  FMUL.FTZ R117, R117, R63 ;  /* 0x0000003f75757220 */ /* 0x000fe20000410000 */
[----:B------:R-:W-:Y:S01]  /*6670*/  F2FP.F16.F32.PACK_AB R151, R24, R151 ;  /* 0x000000971897723e */ /* 0x000fe200000000ff */
[-C--:B------:R-:W-:Y:S01]  /*6680*/  FMUL.FTZ R90, R90, R44.reuse ;  /* 0x0000002c5a5a7220 */ /* 0x080fe20000410000 */
[----:B------:R-:W-:Y:S01]  /*6690*/  F2FP.F16.F32.PACK_AB R145, R26, R145 ;  /* 0x000000911a91723e */ /* 0x000fe200000000ff */
[----:B------:R-:W-:Y:S01]  /*66a0*/  MUFU.EX2 R65, R65 ;  /* 0x0000004100417308 */ /* 0x000fe20000000800 */
[----:B------:R-:W-:Y:S01]  /*66b0*/  F2FP.F16.F32.PACK_AB R147, R30, R147 ;  /* 0x000000931e93723e */ /* 0x000fe200000000ff */
[-C--:B------:R-:W-:Y:S01]  /*66c0*/  FMUL.FTZ R91, R91, R44.reuse ;  /* 0x0000002c5b5b7220 */ /* 0x080fe20000410000 */
[-C--:B------:R-:W-:Y:S01]  /*66d0*/  FMUL.FTZ R94, R94, R44.reuse ;  /* 0x0000002c5e5e7220 */ /* 0x080fe20000410000 */
[-C--:B------:R-:W-:Y:S01]  /*66e0*/  FMUL.FTZ R95, R95, R44.reuse ;  /* 0x0000002c5f5f7220 */ /* 0x080fe20000410000 */
[-C--:B------:R-:W-:Y:S01]  /*66f0*/  FMUL.FTZ R98, R98, R44.reuse ;  /* 0x0000002c62627220 */ /* 0x080fe20000410000 */
[-C--:B------:R-:W-:Y:S01]  /*6700*/  FMUL.FTZ R99, R99, R44.reuse ;  /* 0x0000002c63637220 */ /* 0x080fe20000410000 */
[-C--:B------:R-:W-:Y:S01]  /*6710*/  FMUL.FTZ R102, R102, R44.reuse ;  /* 0x0000002c66667220 */ /* 0x080fe20000410000 */
[----:B------:R-:W4:Y:S01]  /*6720*/  MUFU.EX2 R32, R32 ;  /* 0x0000002000207308 */ /* 0x000f220000000800 */
[----:B-1----:R-:W-:Y:S01]  /*6730*/  FADD.FTZ R3, R141, R52 ;  /* 0x000000348d037221 */ /* 0x002fe20000010000 */
[-C--:B------:R-:W-:Y:S01]  /*6740*/  FMUL.FTZ R103, R103, R44.reuse ;  /* 0x0000002c67677220 */ /* 0x080fe20000410000 */
[-C--:B------:R-:W-:Y:S01]  /*6750*/  FMUL.FTZ R106, R106, R44.reuse ;  /* 0x0000002c6a6a7220 */ /* 0x080fe20000410000 */
[-C--:B------:R-:W-:Y:S01]  /*6760*/  FMUL.FTZ R107, R107, R44.reuse ;  /* 0x0000002c6b6b7220 */ /* 0x080fe20000410000 */
[-C--:B------:R-:W-:Y:S01]  /*6770*/  FMUL.FTZ R110, R110, R44.reuse ;  /* 0x0000002c6e6e7220 */ /* 0x080fe20000410000 */
[-C--:B------:R-:W-:Y:S01]  /*6780*/  FMUL.FTZ R111, R111, R44.reuse ;  /* 0x0000002c6f6f7220 */ /* 0x080fe20000410000 */
[-C--:B------:R-:W-:Y:S01]  /*6790*/  FMUL.FTZ R114, R114, R44.reuse ;  /* 0x0000002c72727220 */ /* 0x080fe20000410000 */
[----:B------:R-:W1:Y:S01]  /*67a0*/  MUFU.EX2 R6, R6 ;  /* 0x0000000600067308 */ /* 0x000e620000000800 */
[-C--:B------:R-:W-:Y:S01]  /*67b0*/  FMUL.FTZ R115, R115, R44.reuse ;  /* 0x0000002c73737220 */ /* 0x080fe20000410000 */
[-C--:B------:R-:W-:Y:S01]  /*67c0*/  FMUL.FTZ R118, R118, R44.reuse ;  /* 0x0000002c76767220 */ /* 0x080fe20000410000 */
[----:B------:R-:W-:Y:S01]  /*67d0*/  FMUL.FTZ R119, R119, R44 ;  /* 0x0000002c77777220 */ /* 0x000fe20000410000 */
[----:B------:R-:W-:-:S04]  /*67e0*/  MOV R4, R31 ;  /* 0x0000001f00047202 */ /* 0x000fc80000000f00 */
[----:B------:R5:W-:Y:S01]  /*67f0*/  MUFU.EX2 R129, R60 ;  /* 0x0000003c00817308 */ /* 0x000be20000000800 */
[C---:B----4-:R-:W-:Y:S01]  /*6800*/  FADD.FTZ R52, R32.reuse, R3 ;  /* 0x0000000320347221 */ /* 0x050fe20000010000 */
[----:B------:R-:W-:-:S06]  /*6810*/  F2FP.F16.F32.PACK_AB R141, R32, R141 ;  /* 0x0000008d208d723e */ /* 0x000fcc00000000ff */
[----:B------:R-:W4:Y:S01]  /*6820*/  MUFU.EX2 R143, R143 ;  /* 0x0000008f008f7308 */ /* 0x000f220000000800 */
[----:B-----5:R-:W-:Y:S01]  /*6830*/  FADD.FTZ R60, R132, R35 ;  /* 0x00000023843c7221 */ /* 0x020fe20000010000 */
[----:B------:R-:W-:-:S03]  /*6840*/  F2FP.F16.F32.PACK_AB R132, R57, R132 ;  /* 0x000000843984723e */ /* 0x000fc600000000ff */
[----:B------:R-:W-:-:S03]  /*6850*/  FADD.FTZ R35, R57, R60 ;  /* 0x0000003c39237221 */ /* 0x000fc60000010000 */
[----:B------:R-:W5:Y:S01]  /*6860*/  MUFU.EX2 R69, R69 ;  /* 0x0000004500457308 */ /* 0x000f620000000800 */
[----:B------:R-:W-:Y:S01]  /*6870*/  FADD.FTZ R60, R134, R35 ;  /* 0x00000023863c7221 */ /* 0x000fe20000010000 */
[----:B------:R-:W-:-:S03]  /*6880*/  F2FP.F16.F32.PACK_AB R134, R65, R134 ;  /* 0x000000864186723e */ /* 0x000fc600000000ff */
[----:B------:R-:W-:-:S03]  /*6890*/  FADD.FTZ R35, R65, R60 ;  /* 0x0000003c41237221 */ /* 0x000fc60000010000 */
[----:B------:R-:W2:Y:S01]  /*68a0*/  MUFU.EX2 R36, R36 ;  /* 0x0000002400247308 */ /* 0x000ea20000000800 */
[----:B-1----:R-:W-:Y:S01]  /*68b0*/  FADD.FTZ R60, R6, R35 ;  /* 0x00000023063c7221 */ /* 0x002fe20000010000 */
[----:B----4-:R-:W-:-:S06]  /*68c0*/  FADD.FTZ R3, R143, R52 ;  /* 0x000000348f037221 */ /* 0x010fcc0000010000 */
[----:B------:R-:W1:Y:S01]  /*68d0*/  MUFU.EX2 R8, R8 ;  /* 0x0000000800087308 */ /* 0x000e620000000800 */
[C---:B-----5:R-:W-:Y:S01]  /*68e0*/  FADD.FTZ R35, R69.reuse, R60 ;  /* 0x0000003c45237221 */ /* 0x060fe20000010000 */
[----:B------:R-:W-:-:S06]  /*68f0*/  F2FP.F16.F32.PACK_AB R128, R69, R6 ;  /* 0x000000064580723e */ /* 0x000fcc00000000ff */
[----:B------:R-:W4:Y:S01]  /*6900*/  MUFU.EX2 R11, R11 ;  /* 0x0000000b000b7308 */ /* 0x000f220000000800 */
[C---:B--2---:R-:W-:Y:S01]  /*6910*/  FADD.FTZ R52, R36.reuse, R3 ;  /* 0x0000000324347221 */ /* 0x044fe20000010000 */
[----:B------:R-:W-:-:S06]  /*6920*/  F2FP.F16.F32.PACK_AB R143, R36, R143 ;  /* 0x0000008f248f723e */ /* 0x000fcc00000000ff */
[----:B------:R-:W2:Y:S01]  /*6930*/  MUFU.EX2 R73, R73 ;  /* 0x0000004900497308 */ /* 0x000ea20000000800 */
[----:B-1----:R-:W-:-:S07]  /*6940*/  FADD.FTZ R60, R8, R35 ;  /* 0x00000023083c7221 */ /* 0x002fce0000010000 */
[----:B------:R-:W1:Y:S01]  /*6950*/  MUFU.EX2 R38, R38 ;  /* 0x0000002600267308 */ /* 0x000e620000000800 */
[----:B----4-:R-:W-:-:S07]  /*6960*/  FADD.FTZ R3, R11, R52 ;  /* 0x000000340b037221 */ /* 0x010fce0000010000 */
[----:B------:R-:W4:Y:S01]  /*6970*/  MUFU.EX2 R10, R10 ;  /* 0x0000000a000a7308 */ /* 0x000f220000000800 */
[C---:B--2---:R-:W-:Y:S01]  /*6980*/  FADD.FTZ R9, R73.reuse, R60 ;  /* 0x0000003c49097221 */ /* 0x044fe20000010000 */
[----:B------:R-:W-:-:S06]  /*6990*/  F2FP.F16.F32.PACK_AB R130, R73, R8 ;  /* 0x000000084982723e */ /* 0x000fcc00000000ff */
[----:B------:R-:W-:Y:S01]  /*69a0*/  MUFU.EX2 R19, R19 ;  /* 0x0000001300137308 */ /* 0x000fe20000000800 */
[----:B-1----:R-:W-:-:S07]  /*69b0*/  F2FP.F16.F32.PACK_AB R137, R38, R11 ;  /* 0x0000000b2689723e */ /* 0x002fce00000000ff */
[----:B------:R-:W1:Y:S01]  /*69c0*/  MUFU.EX2 R77, R77 ;  /* 0x0000004d004d7308 */ /* 0x000e620000000800 */
[----:B----4-:R-:W-:-:S07]  /*69d0*/  FADD.FTZ R52, R10, R9 ;  /* 0x000000090a347221 */ /* 0x010fce0000010000 */
[----:B------:R-:W2:Y:S08]  /*69e0*/  MUFU.EX2 R40, R40 ;  /* 0x0000002800287308 */ /* 0x000eb00000000800 */
[----:B------:R-:W4:Y:S01]  /*69f0*/  MUFU.EX2 R12, R12 ;  /* 0x0000000c000c7308 */ /* 0x000f220000000800 */
[C---:B-1----:R-:W-:Y:S01]  /*6a00*/  FADD.FTZ R9, R77.reuse, R52 ;  /* 0x000000344d097221 */ /* 0x042fe20000010000 */
[----:B------:R-:W-:-:S06]  /*6a10*/  F2FP.F16.F32.PACK_AB R124, R77, R10 ;  /* 0x0000000a4d7c723e */ /* 0x000fcc00000000ff */
[----:B------:R-:W-:Y:S01]  /*6a20*/  MUFU.EX2 R25, R25 ;  /* 0x0000001900197308 */ /* 0x000fe20000000800 */
[----:B--2---:R-:W-:-:S07]  /*6a30*/  F2FP.F16.F32.PACK_AB R139, R40, R19 ;  /* 0x00000013288b723e */ /* 0x004fce00000000ff */
[----:B------:R-:W1:Y:S01]  /*6a40*/  MUFU.EX2 R81, R81 ;  /* 0x0000005100517308 */ /* 0x000e620000000800 */
[----:B----4-:R-:W-:-:S07]  /*6a50*/  FADD.FTZ R52, R12, R9 ;  /* 0x000000090c347221 */ /* 0x010fce0000010000 */
[----:B------:R-:W2:Y:S08]  /*6a60*/  MUFU.EX2 R42, R42 ;  /* 0x0000002a002a7308 */ /* 0x000eb00000000800 */
[----:B------:R4:W-:Y:S01]  /*6a70*/  MUFU.EX2 R34, R50 ;  /* 0x0000003200227308 */ /* 0x0009e20000000800 */
[C---:B-1----:R-:W-:Y:S01]  /*6a80*/  FADD.FTZ R9, R81.reuse, R52 ;  /* 0x0000003451097221 */ /* 0x042fe20000010000 */
[----:B------:R-:W-:-:S06]  /*6a90*/  F2FP.F16.F32.PACK_AB R126, R81, R12 ;  /* 0x0000000c517e723e */ /* 0x000fcc00000000ff */
[----:B------:R-:W1:Y:S01]  /*6aa0*/  MUFU.EX2 R14, R14 ;  /* 0x0000000e000e7308 */ /* 0x000e620000000800 */
[----:B----4-:R-:W-:Y:S01]  /*6ab0*/  FADD.FTZ R50, R38, R3 ;  /* 0x0000000326327221 */ /* 0x010fe20000010000 */
[----:B--2---:R-:W-:-:S03]  /*6ac0*/  F2FP.F16.F32.PACK_AB R133, R42, R25 ;  /* 0x000000192a85723e */ /* 0x004fc600000000ff */
[----:B------:R-:W-:-:S03]  /*6ad0*/  FADD.FTZ R3, R19, R50 ;  /* 0x0000003213037221 */ /* 0x000fc60000010000 */
[----:B------:R-:W2:Y:S01]  /*6ae0*/  MUFU.EX2 R5, R5 ;  /* 0x0000000500057308 */ /* 0x000ea20000000800 */
[----:B------:R-:W-:-:S04]  /*6af0*/  FADD.FTZ R50, R40, R3 ;  /* 0x0000000328327221 */ /* 0x000fc80000010000 */
[----:B------:R-:W-:-:S03]  /*6b00*/  FADD.FTZ R3, R25, R50 ;  /* 0x0000003219037221 */ /* 0x000fc60000010000 */
[----:B------:R-:W4:Y:S01]  /*6b10*/  MUFU.EX2 R85, R85 ;  /* 0x0000005500557308 */ /* 0x000f220000000800 */
[----:B------:R-:W-:Y:S01]  /*6b20*/  FADD.FTZ R6, R42, R3 ;  /* 0x000000032a067221 */ /* 0x000fe20000010000 */
[----:B-1----:R-:W-:-:S06]  /*6b30*/  FADD.FTZ R50, R14, R9 ;  /* 0x000000090e327221 */ /* 0x002fcc0000010000 */
[----:B------:R-:W1:Y:S01]  /*6b40*/  MUFU.EX2 R46, R46 ;  /* 0x0000002e002e7308 */ /* 0x000e620000000800 */
[----:B--2---:R-:W-:-:S07]  /*6b50*/  FADD.FTZ R3, R5, R6 ;  /* 0x0000000605037221 */ /* 0x004fce0000010000 */
[----:B------:R-:W2:Y:S01]  /*6b60*/  MUFU.EX2 R20, R155 ;  /* 0x0000009b00147308 */ /* 0x000ea20000000800 */
[C---:B----4-:R-:W-:Y:S01]  /*6b70*/  FADD.FTZ R9, R85.reuse, R50 ;  /* 0x0000003255097221 */ /* 0x050fe20000010000 */
[----:B------:R-:W-:-:S06]  /*6b80*/  F2FP.F16.F32.PACK_AB R120, R85, R14 ;  /* 0x0000000e5578723e */ /* 0x000fcc00000000ff */
[----:B------:R4:W5:Y:S01]  /*6b90*/  MUFU.EX2 R27, R135 ;  /* 0x00000087001b7308 */ /* 0x0009620000000800 */
[----:B-1----:R-:W-:-:S07]  /*6ba0*/  FADD.FTZ R6, R46, R3 ;  /* 0x000000032e067221 */ /* 0x002fce0000010000 */
[----:B------:R-:W1:Y:S01]  /*6bb0*/  MUFU.EX2 R0, R0 ;  /* 0x0000000000007308 */ /* 0x000e620000000800 */
[----:B--2---:R-:W-:Y:S01]  /*6bc0*/  FADD.FTZ R8, R20, R9 ;  /* 0x0000000914087221 */ /* 0x004fe20000010000 */
[C---:B------:R-:W-:Y:S02]  /*6bd0*/  F2FP.F16.F32.PACK_AB R122, R129.reuse, R20 ;  /* 0x00000014817a723e */ /* 0x040fe400000000ff */
[----:B----4-:R-:W-:Y:S01]  /*6be0*/  F2FP.F16.F32.PACK_AB R135, R46, R5 ;  /* 0x000000052e87723e */ /* 0x010fe200000000ff */
[----:B------:R-:W-:Y:S01]  /*6bf0*/  FADD.FTZ R3, R129, R8 ;  /* 0x0000000881037221 */ /* 0x000fe20000010000 */
[----:B------:R-:W-:Y:S02]  /*6c00*/  IMAD.MOV.U32 R5, RZ, RZ, R7 ;  /* 0x000000ffff057224 */ /* 0x000fe400078e0007 */
[----:B------:R-:W2:Y:S01]  /*6c10*/  MUFU.EX2 R131, R131 ;  /* 0x0000008300837308 */ /* 0x000ea20000000800 */
[----:B-----5:R-:W-:-:S07]  /*6c20*/  FADD.FTZ R9, R27, R6 ;  /* 0x000000061b097221 */ /* 0x020fce0000010000 */
        /* <DEDUP_REMOVED lines=9> */
[----:B-1----:R-:W-:Y:S01]  /*6cc0*/  FADD.FTZ R9, R125, R6 ;  /* 0x000000067d097221 */ /* 0x002fe20000010000 */
[----:B------:R-:W-:-:S03]  /*6cd0*/  F2FP.F16.F32.PACK_AB R125, R34, R125 ;  /* 0x0000007d227d723e */ /* 0x000fc600000000ff */
[----:B------:R-:W-:-:S03]  /*6ce0*/  FADD.FTZ R6, R34, R9 ;  /* 0x0000000922067221 */ /* 0x000fc60000010000 */
        /* <DEDUP_REMOVED lines=9> */
[----:B------:R-:W-:-:S03]  /*6d80*/  F2FP.F16.F32.PACK_AB R121, R58, R121 ;  /* 0x000000793a79723e */ /* 0x000fc600000000ff */
[----:B----4-:R-:W-:-:S04]  /*6d90*/  FADD.FTZ R6, R123, R6 ;  /* 0x000000067b067221 */ /* 0x010fc80000010000 */
[C---:B-1----:R-:W-:Y:S01]  /*6da0*/  FADD.FTZ R0, R64.reuse, R6 ;  /* 0x0000000640007221 */ /* 0x042fe20000010000 */
[----:B------:R-:W-:Y:S01]  /*6db0*/  F2FP.F16.F32.PACK_AB R123, R64, R123 ;  /* 0x0000007b407b723e */ /* 0x000fe200000000ff */
[----:B---3--:R-:W-:Y:S06]  /*6dc0*/  @P2 BRA `(.L_x_1576) ;  /* 0xffffffd0009c2947 */ /* 0x008fec000383ffff */
.L_x_1567:
[----:B------:R-:W-:-:S13]  /*6dd0*/  ISETP.LE.AND P2, PT, RZ, UR29, PT ;  /* 0x0000001dff007c0c */ /* 0x000fda000bf43270 */
[----:B------:R-:W-:Y:S05]  /*6de0*/  @!P2 BRA `(.L_x_1577) ;  /* 0x000000240030a947 */ /* 0x000fea0003800000 */
[----:B------:R-:W-:Y:S01]  /*6df0*/  IMAD.MOV.U32 R4, RZ, RZ, R7 ;  /* 0x000000ffff047224 */ /* 0x000fe200078e0007 */
[----:B------:R-:W-:Y:S01]  /*6e00*/  UMOV UR22, UR37 ;  /* 0x0000002500167c82 */ /* 0x000fe20008000000 */
[----:B------:R-:W-:Y:S01]  /*6e10*/  IMAD.MOV.U32 R5, RZ, RZ, R31 ;  /* 0x000000ffff057224 */ /* 0x000fe200078e001f */
[----:B------:R-:W-:Y:S01]  /*6e20*/  UMOV UR21, UR36 ;  /* 0x0000002400157c82 */ /* 0x000fe20008000000 */
[----:B------:R-:W-:-:S05]  /*6e30*/  ULDC UR23, c[0x0][0x9d8] ;  /* 0x0002760000177ab9 */ /* 0x000fca0000000800 */
.L_x_1586:
        /* <DEDUP_REMOVED lines=9> */
.L_x_1579:
[----:B------:R-:W-:Y:S01]  /*6ed0*/  ULEA UR6, UR36, UR40, 0x3 ;  /* 0x0000002824067291 */ /* 0x000fe2000f8e183f */
[----:B------:R-:W-:-:S05]  /*6ee0*/  IMAD.U32 R6, RZ, RZ, UR37 ;  /* 0x00000025ff067e24 */ /* 0x000fca000f8e00ff */
[----:B------:R-:W-:-:S04]  /*6ef0*/  SHF.L.U32 R6, R6, 0x1f, RZ ;  /* 0x0000001f06067819 */ /* 0x000fc800000006ff */
[----:B------:R1:W2:Y:S01]  /*6f00*/  SYNCS.PHASECHK.TRANS64.TRYWAIT P3, [UR6+0x16830], R6 ;  /* 0x01683006ff0075a7 */ /* 0x0002a20008060146 */
[----:B------:R-:W-:Y:S05]  /*6f10*/  @!P0 BRA `(.L_x_1580) ;  /* 0x0000000000048947 */ /* 0x000fea0003800000 */
[----:B------:R-:W-:Y:S01]  /*6f20*/  BPT.TRAP 0x1 ;  /* 0x000000040000795c */ /* 0x000fe20000300000 */
.L_x_1580:
[----:B--2---:R-:W-:Y:S05]  /*6f30*/  @P3 BRA `(.L_x_1578) ;  /* 0x0000000000083947 */ /* 0x004fea0003800000 */
[----:B------:R-:W2:Y:S02]  /*6f40*/  SYNCS.PHASECHK.TRANS64.TRYWAIT P3, [UR6+0x16830], R6 ;  /* 0x01683006ff0075a7 */ /* 0x000ea40008060146 */
[----:B--2---:R-:W-:Y:S05]  /*6f50*/  @!P3 BRA `(.L_x_1581) ;  /* 0x00000064001cb947 */ /* 0x004fea0003800000 */
.L_x_1578:
        /* <DEDUP_REMOVED lines=25> */
.L_x_1583:
[----:B------:R-:W-:Y:S01]  /*70f0*/  ULEA UR6, UR21, UR40, 0x3 ;  /* 0x0000002815067291 */ /* 0x000fe2000f8e183f */
[----:B------:R-:W-:-:S04]  /*7100*/  MOV R6, UR22 ;  /* 0x0000001600067c02 */ /* 0x000fc80008000f00 */
[----:B------:R-:W-:-:S04]  /*7110*/  SHF.L.U32 R6, R6, 0x1f, RZ ;  /* 0x0000001f06067819 */ /* 0x000fc800000006ff */
[----:B------:R1:W2:Y:S01]  /*7120*/  SYNCS.PHASECHK.TRANS64.TRYWAIT P2, [UR6+0x16850], R6 ;  /* 0x01685006ff0075a7 */ /* 0x0002a20008040146 */
[----:B------:R-:W-:Y:S05]  /*7130*/  @!P0 BRA `(.L_x_1584) ;  /* 0x0000000000048947 */ /* 0x000fea0003800000 */
[----:B------:R-:W-:Y:S01]  /*7140*/  BPT.TRAP 0x1 ;  /* 0x000000040000795c */ /* 0x000fe20000300000 */
.L_x_1584:
[----:B--2---:R-:W-:Y:S05]  /*7150*/  @P2 BRA `(.L_x_1582) ;  /* 0x0000000000082947 */ /* 0x004fea0003800000 */
[----:B------:R-:W2:Y:S02]  /*7160*/  SYNCS.PHASECHK.TRANS64.TRYWAIT P2, [UR6+0x16850], R6 ;  /* 0x01685006ff0075a7 */ /* 0x000ea40008040146 */
[----:B--2---:R-:W-:Y:S05]  /*7170*/  @!P2 BRA `(.L_x_1585) ;  /* 0x0000006000aca947 */ /* 0x004fea0003800000 */
.L_x_1582:
[----:B------:R-:W-:Y:S01]  /*7180*/  UIADD3 UR6, UR40, 0x400, URZ ;  /* 0x0000040028067890 */ /* 0x000fe2000fffe03f */
[----:B------:R-:W-:Y:S01]  /*7190*/  WARPGROUP.ARRIVE ;  /* 0x00000000000079c5 */ /* 0x000fe20000000000 */
[----:B------:R-:W-:Y:S01]  /*71a0*/  UMOV UR7, 0x40000040 ;  /* 0x4000004000077882 */ /* 0x000fe20000000000 */
[----:B-12---:R-:W-:Y:S01]  /*71b0*/  FMUL.FTZ R6, R24, UR23 ;  /* 0x0000001718067c20 */ /* 0x006fe20008410000 */
[----:B------:R-:W-:Y:S01]  /*71c0*/  USHF.R.U32.HI UR6, URZ, 0x4, UR6 ;  /* 0x000000043f067899 */ /* 0x000fe20008011606 */
[----:B------:R-:W-:Y:S01]  /*71d0*/  FMUL.FTZ R7, R25, UR23 ;  /* 0x0000001719077c20 */ /* 0x000fe20008410000 */
        /* <DEDUP_REMOVED lines=81> */
[----:B------:R-:W-:Y:S01]  /*76f0*/  UMOV UR11, 0x40000040 ;  /* 0x40000040000b7882 */ /* 0x000fe20000000000 */
[----:B------:R-:W-:Y:S01]  /*7700*/  ISETP.GE.U32.AND P2, PT, R2, 0x180, PT ;  /* 0x000001800200780c */ /* 0x000fe20003f46070 */
[----:B------:R-:W2:Y:S01]  /*7710*/  MUFU.TANH R37, R37 ;  /* 0x0000002500257308 */ /* 0x000ea20000002400 */
[----:B---3--:R-:W-:Y:S01]  /*7720*/  FMNMX.FTZ R28, R27, R28, !PT ;  /* 0x0000001c1b1c7209 */ /* 0x008fe20007810000 */
[----:B------:R-:W-:-:S06]  /*7730*/  UMOV UR22, UR37 ;  /* 0x0000002500167c82 */ /* 0x000fcc0008000000 */
[----:B------:R-:W3:Y:S01]  /*7740*/  MUFU.TANH R39, R39 ;  /* 0x0000002700277308 */ /* 0x000ee20000002400 */
        /* <DEDUP_REMOVED lines=32> */
[----:B------:R-:W-:Y:S01]  /*7950*/  FMUL.FTZ R145, R66, UR23 ;  /* 0x0000001742917c20 */ /* 0x000fe20008410000 */
[----:B------:R-:W-:Y:S01]  /*7960*/  FMUL.FTZ R147, R70, UR23 ;  /* 0x0000001746937c20 */ /* 0x000fe20008410000 */
[----:B------:R-:W-:Y:S01]  /*7970*/  HGMMA.64x64x16.F32 R88, R140, gdesc[UR4].tnspB, R88, gsb0 ;  /* 0x40e000048c587df0 */ /* 0x000fe20008000858 */
[----:B------:R-:W-:Y:S01]  /*7980*/  UIADD3 UR6, UR10, 0x180, URZ ;  /* 0x000001800a067890 */ /* 0x000fe2000fffe03f */
[----:B-1----:R-:W-:Y:S01]  /*7990*/  FMNMX.FTZ R31, R65, R28, !PT ;  /* 0x0000001c411f7209 */ /* 0x002fe20007810000 */
[----:B------:R-:W-:Y:S01]  /*79a0*/  UMOV UR7, 0x40000040 ;  /* 0x4000004000077882 */ /* 0x000fe20000000000 */
[----:B------:R-:W1:Y:S08]  /*79b0*/  MUFU.TANH R69, R69 ;  /* 0x0000004500457308 */ /* 0x000e700000002400 */
        /* <DEDUP_REMOVED lines=19> */
[----:B------:R-:W-:Y:S01]  /*7af0*/  WARPGROUP.ARRIVE ;  /* 0x00000000000079c5 */ /* 0x000fe20000000000 */
[----:B------:R-:W-:-:S03]  /*7b00*/  FMUL.FTZ R141, R86, UR23 ;  /* 0x00000017568d7c20 */ /* 0x000fc60008410000 */
[----:B------:R-:W3:Y:S01]  /*7b10*/  MUFU.TANH R8, R8 ;  /* 0x0000000800087308 */ /* 0x000ee20000002400 */
[----:B--2---:R-:W-:Y:S01]  /*7b20*/  FMNMX.FTZ R28, R85, R28, !PT ;  /* 0x0000001c551c7209 */ /* 0x004fe20007810000 */
[----:B------:R-:W-:Y:S01]  /*7b30*/  HGMMA.64x64x16.F32 R88, R136, gdesc[UR4].tnspB, R88, gsb0 ;  /* 0x40e0000488587df0 */ /* 0x000fe20008000858 */
[----:B------:R-:W-:Y:S01]  /*7b40*/  UIADD3 UR6, UR10, 0x200, URZ ;  /* 0x000002000a067890 */ /* 0x000fe2000fffe03f */
[----:B------:R-:W-:Y:S02]  /*7b50*/  UMOV UR7, 0x40000040 ;  /* 0x4000004000077882 */ /* 0x000fe40000000000 */
[----:B------:R-:W2:Y:S02]  /*7b60*/  SHFL.BFLY PT, R31, R28, 0x2, 0x1f ;  /* 0x0c401f001c1f7f89 */ /* 0x000ea400000e0000 */
[----:B------:R-:W4:Y:S08]  /*7b70*/  MUFU.TANH R12, R12 ;  /* 0x0000000c000c7308 */ /* 0x000f300000002400 */
[----:B------:R-:W5:Y:S08]  /*7b80*/  MUFU.TANH R13, R13 ;  /* 0x0000000d000d7308 */ /* 0x000f700000002400 */
[----:B------:R-:W5:Y:S01]  /*7b90*/  MUFU.TANH R19, R19 ;  /* 0x0000001300137308 */ /* 0x000f620000002400 */
[----:B--2---:R-:W-:-:S02]  /*7ba0*/  FMNMX.FTZ R31, R28, R31, !PT ;  /* 0x0000001f1c1f7209 */ /* 0x004fc40007810000 */
[----:B------:R-:W2:Y:S05]  /*7bb0*/  LDC R28, c[0x0][0x988] ;  /* 0x00026200ff1c7b82 */ /* 0x000eaa0000000800 */
[----:B------:R-:W5:Y:S01]  /*7bc0*/  MUFU.TANH R20, R20 ;  /* 0x0000001400147308 */ /* 0x000f620000002400 */
[----:B------:R-:W1:Y:S07]  /*7bd0*/  SHFL.BFLY PT, R46, R31, 0x1, 0x1f ;  /* 0x0c201f001f2e7f89 */ /* 0x000e6e00000e0000 */
[----:B------:R-:W5:Y:S08]  /*7be0*/  MUFU.TANH R25, R25 ;  /* 0x0000001900197308 */ /* 0x000f700000002400 */
[----:B------:R-:W5:Y:S08]  /*7bf0*/  MUFU.TANH R26, R26 ;  /* 0x0000001a001a7308 */ /* 0x000f700000002400 */
[----:B------:R-:W5:Y:S01]  /*7c00*/  MUFU.TANH R33, R33 ;  /* 0x0000002100217308 */ /* 0x000f620000002400 */
[----:B-1----:R-:W-:-:S05]  /*7c10*/  FMNMX.FTZ R31, R31, R46, !PT ;  /* 0x0000002e1f1f7209 */ /* 0x002fca0007810000 */
[CC--:B--2---:R-:W-:Y:S01]  /*7c20*/  FMUL.FTZ R52, R31.reuse, R28.reuse ;  /* 0x0000001c1f347220 */ /* 0x0c4fe20000410000 */
[----:B------:R-:W-:Y:S01]  /*7c30*/  FADD.FTZ R5, -R31, R5 ;  /* 0x000000051f057221 */ /* 0x000fe20000010100 */
[----:B------:R-:W1:Y:S02]  /*7c40*/  MUFU.TANH R35, R35 ;  /* 0x0000002300237308 */ /* 0x000e640000002400 */
[--C-:B------:R-:W-:Y:S01]  /*7c50*/  FFMA.FTZ R148, R7, R28, -R52.reuse ;  /* 0x0000001c07947223 */ /* 0x100fe20000010834 */
[----:B------:R-:W-:Y:S01]  /*7c60*/  FMNMX.FTZ R7, R9, R4, !PT ;  /* 0x0000000409077209 */ /* 0x000fe20007810000 */
[-C--:B------:R-:W-:Y:S01]  /*7c70*/  FMUL.FTZ R46, R5, R28.reuse ;  /* 0x0000001c052e7220 */ /* 0x080fe20000410000 */
[-CC-:B------:R-:W-:Y:S01]  /*7c80*/  FFMA.FTZ R5, R6, R28.reuse, -R52.reuse ;  /* 0x0000001c06057223 */ /* 0x180fe20000010834 */
[-CC-:B------:R-:W-:Y:S01]  /*7c90*/  FFMA.FTZ R146, R21, R28.reuse, -R52.reuse ;  /* 0x0000001c15927223 */ /* 0x180fe20000010834 */
[----:B---3--:R-:W-:Y:S01]  /*7ca0*/  FMNMX.FTZ R7, R8, R7, !PT ;  /* 0x0000000708077209 */ /* 0x008fe20007810000 */
[----:B------:R-:W2:Y:S01]  /*7cb0*/  MUFU.TANH R41, R41 ;  /* 0x0000002900297308 */ /* 0x000ea20000002400 */
[-CC-:B------:R-:W-:Y:S01]  /*7cc0*/  FFMA.FTZ R21, R24, R28.reuse, -R52.reuse ;  /* 0x0000001c18157223 */ /* 0x180fe20000010834 */
[-CC-:B------:R-:W-:Y:S01]  /*7cd0*/  FFMA.FTZ R140, R27, R28.reuse, -R52.reuse ;  /* 0x0000001c1b8c7223 */ /* 0x180fe20000010834 */
[----:B----4-:R-:W-:Y:S01]  /*7ce0*/  FMNMX.FTZ R6, R12, R7, !PT ;  /* 0x000000070c067209 */ /* 0x010fe20007810000 */
[-CC-:B------:R-:W-:Y:S01]  /*7cf0*/  FFMA.FTZ R27, R29, R28.reuse, -R52.reuse ;  /* 0x0000001c1d1b7223 */ /* 0x180fe20000010834 */
[----:B------:R-:W-:Y:S01]  /*7d00*/  FFMA.FTZ R29, R47, R28, -R52 ;  /* 0x0000001c2f1d7223 */ /* 0x000fe20000010834 */
[----:B------:R-:W-:-:S02]  /*7d10*/  WARPGROUP.DEPBAR.LE gsb0, 0x0 ;  /* 0x00008000000079c5 */ /* 0x000fc40000010000 */
[----:B------:R-:W-:Y:S01]  /*7d20*/  WARPGROUP.ARRIVE ;  /* 0x00000000000079c5 */ /* 0x000fe20000000000 */
[----:B-----5:R-:W-:Y:S01]  /*7d30*/  FMNMX.FTZ R6, R13, R6, !PT ;  /* 0x000000060d067209 */ /* 0x020fe20007810000 */
[----:B------:R-:W3:Y:S01]  /*7d40*/  MUFU.TANH R43, R43 ;  /* 0x0000002b002b7308 */ /* 0x000ee20000002400 */
[-CC-:B------:R-:W-:Y:S01]  /*7d50*/  FFMA.FTZ R47, R65, R28.reuse, -R52.reuse ;  /* 0x0000001c412f7223 */ /* 0x180fe20000010834 */
[--C-:B------:R-:W-:Y:S01]  /*7d60*/  FFMA.FTZ R65, R73, R28, -R52.reuse ;  /* 0x0000001c49417223 */ /* 0x100fe20000010834 */
[----:B------:R-:W-:Y:S01]  /*7d70*/  FMNMX.FTZ R7, R19, R6, !PT ;  /* 0x0000000613077209 */ /* 0x000fe20007810000 */
[----:B------:R-:W-:Y:S01]  /*7d80*/  HGMMA.64x64x16.F32 R88, R132, gdesc[UR4].tnspB, R88, gsb0 ;  /* 0x40e0000484587df0 */ /* 0x000fe20008000858 */
[----:B------:R-:W-:Y:S01]  /*7d90*/  UIADD3 UR6, UR10, 0x280, URZ ;  /* 0x000002800a067890 */ /* 0x000fe2000fffe03f */
[-CC-:B------:R-:W-:Y:S01]  /*7da0*/  FFMA.FTZ R73, R81, R28.reuse, -R52.reuse ;  /* 0x0000001c51497223 */ /* 0x180fe20000010834 */
[----:B------:R-:W-:Y:S01]  /*7db0*/  UMOV UR7, 0x40000040 ;  /* 0x4000004000077882 */ /* 0x000fe20000000000 */
[----:B------:R-:W-:Y:S01]  /*7dc0*/  FMNMX.FTZ R6, R20, R7, !PT ;  /* 0x0000000714067209 */ /* 0x000fe20007810000 */
[----:B------:R-:W4:Y:S01]  /*7dd0*/  MUFU.TANH R49, R49 ;  /* 0x0000003100317308 */ /* 0x000f220000002400 */
[-CC-:B------:R-:W-:Y:S01]  /*7de0*/  FFMA.FTZ R144, R14, R28.reuse, -R52.reuse ;  /* 0x0000001c0e907223 */ /* 0x180fe20000010834 */
[--C-:B------:R-:W-:Y:S01]  /*7df0*/  FFMA.FTZ R14, R149, R28, -R52.reuse ;  /* 0x0000001c950e7223 */ /* 0x100fe20000010834 */
[----:B------:R-:W-:Y:S01]  /*7e00*/  FMNMX.FTZ R7, R25, R6, !PT ;  /* 0x0000000619077209 */ /* 0x000fe20007810000 */
[-CC-:B------:R-:W-:Y:S01]  /*7e10*/  FFMA.FTZ R150, R10, R28.reuse, -R52.reuse ;  /* 0x0000001c0a967223 */ /* 0x180fe20000010834 */
[-CC-:B------:R-:W-:Y:S01]  /*7e20*/  FFMA.FTZ R11, R11, R28.reuse, -R52.reuse ;  /* 0x0000001c0b0b7223 */ /* 0x180fe20000010834 */
[-CC-:B------:R-:W-:Y:S01]  /*7e30*/  FFMA.FTZ R15, R15, R28.reuse, -R52.reuse ;  /* 0x0000001c0f0f7223 */ /* 0x180fe20000010834 */
[----:B------:R-:W-:Y:S01]  /*7e40*/  FMNMX.FTZ R6, R26, R7, !PT ;  /* 0x000000071a067209 */ /* 0x000fe20007810000 */
[----:B------:R-:W5:Y:S01]  /*7e50*/  MUFU.TANH R51, R51 ;  /* 0x0000003300337308 */ /* 0x000f620000002400 */
[-CC-:B------:R-:W-:Y:S01]  /*7e60*/  FFMA.FTZ R142, R37, R28.reuse, -R52.reuse ;  /* 0x0000001c258e7223 */ /* 0x180fe20000010834 */
[--C-:B------:R-:W-:Y:S01]  /*7e70*/  FFMA.FTZ R37, R39, R28, -R52.reuse ;  /* 0x0000001c27257223 */ /* 0x100fe20000010834 */
[----:B------:R-:W-:Y:S01]  /*7e80*/  FMNMX.FTZ R6, R33, R6, !PT ;  /* 0x0000000621067209 */ /* 0x000fe20007810000 */
[-CC-:B------:R-:W-:Y:S01]  /*7e90*/  FFMA.FTZ R10, R38, R28.reuse, -R52.reuse ;  /* 0x0000001c260a7223 */ /* 0x180fe20000010834 */
[-CC-:B------:R-:W-:Y:S01]  /*7ea0*/  FFMA.FTZ R136, R45, R28.reuse, -R52.reuse ;  /* 0x0000001c2d887223 */ /* 0x180fe20000010834 */
[--C-:B------:R-:W-:Y:S01]  /*7eb0*/  FFMA.FTZ R39, R53, R28, -R52.reuse ;  /* 0x0000001c35277223 */ /* 0x100fe20000010834 */
[----:B-1----:R-:W-:Y:S01]  /*7ec0*/  FMNMX.FTZ R6, R35, R6, !PT ;  /* 0x0000000623067209 */ /* 0x002fe20007810000 */
[----:B------:R-:W1:Y:S01]  /*7ed0*/  MUFU.TANH R155, R155 ;  /* 0x0000009b009b7308 */ /* 0x000e620000002400 */
[-CC-:B------:R-:W-:Y:S01]  /*7ee0*/  FFMA.FTZ R53, R30, R28.reuse, -R52.reuse ;  /* 0x0000001c1e357223 */ /* 0x180fe20000010834 */
[--C-:B------:R-:W-:Y:S01]  /*7ef0*/  FFMA.FTZ R30, R40, R28, -R52.reuse ;  /* 0x0000001c281e7223 */ /* 0x100fe20000010834 */
[----:B--2---:R-:W-:Y:S01]  /*7f00*/  FMNMX.FTZ R6, R41, R6, !PT ;  /* 0x0000000629067209 */ /* 0x004fe20007810000 */
[-CC-:B------:R-:W-:Y:S01]  /*7f10*/  FFMA.FTZ R138, R153, R28.reuse, -R52.reuse ;  /* 0x0000001c998a7223 */ /* 0x180fe20000010834 */
[-CC-:B------:R-:W-:Y:S01]  /*7f20*/  FFMA.FTZ R42, R42, R28.reuse, -R52.reuse ;  /* 0x0000001c2a2a7223 */ /* 0x180fe20000010834 */
[--C-:B------:R-:W-:Y:S01]  /*7f30*/  FFMA.FTZ R45, R61, R28, -R52.reuse ;  /* 0x0000001c3d2d7223 */ /* 0x100fe20000010834 */
[----:B---3--:R-:W-:Y:S01]  /*7f40*/  FMNMX.FTZ R6, R43, R6, !PT ;  /* 0x000000062b067209 */ /* 0x008fe20007810000 */
[----:B------:R-:W2:Y:S01]  /*7f50*/  MUFU.TANH R55, R55 ;  /* 0x0000003700377308 */ /* 0x000ea20000002400 */
[-CC-:B------:R-:W-:Y:S01]  /*7f60*/  FFMA.FTZ R61, R69, R28.reuse, -R52.reuse ;  /* 0x0000001c453d7223 */ /* 0x180fe20000010834 */
[--C-:B------:R-:W-:Y:S01]  /*7f70*/  FFMA.FTZ R69, R77, R28, -R52.reuse ;  /* 0x0000001c4d457223 */ /* 0x100fe20000010834 */
[----:B----4-:R-:W-:Y:S01]  /*7f80*/  FMNMX.FTZ R6, R49, R6, !PT ;  /* 0x0000000631067209 */ /* 0x010fe20007810000 */
[----:B------:R-:W-:-:S03]  /*7f90*/  FFMA.FTZ R77, R85, R28, -R52 ;  /* 0x0000001c554d7223 */ /* 0x000fc60000010834 */
[----:B-----5:R-:W-:Y:S01]  /*7fa0*/  FMNMX.FTZ R6, R51, R6, !PT ;  /* 0x0000000633067209 */ /* 0x020fe20007810000 */
[----:B------:R-:W3:Y:S03]  /*7fb0*/  MUFU.TANH R57, R57 ;  /* 0x0000003900397308 */ /* 0x000ee60000002400 */
[----:B-1----:R-:W-:-:S05]  /*7fc0*/  FMNMX.FTZ R6, R155, R6, !PT ;  /* 0x000000069b067209 */ /* 0x002fca0007810000 */
        /* <DEDUP_REMOVED lines=9> */
[----:B------:R-:W-:Y:S02]  /*8060*/  WARPGROUP.DEPBAR.LE gsb0, 0x0 ;  /* 0x00008000000079c5 */ /* 0x000fe40000010000 */
[----:B------:R-:W-:Y:S01]  /*8070*/  WARPGROUP.ARRIVE ;  /* 0x00000000000079c5 */ /* 0x000fe20000000000 */
[----:B---3--:R-:W-:Y:S01]  /*8080*/  FMNMX.FTZ R6, R63, R6, !PT ;  /* 0x000000063f067209 */ /* 0x008fe20007810000 */
[-CC-:B------:R-:W-:Y:S01]  /*8090*/  FFMA.FTZ R134, R32, R28.reuse, -R52.reuse ;  /* 0x0000001c20867223 */ /* 0x180fe20000010834 */
[----:B------:R-:W-:Y:S02]  /*80a0*/  FFMA.FTZ R132, R157, R28, -R52 ;  /* 0x0000001c9d847223 */ /* 0x000fe40000010834 */
[----:B------:R-:W3:Y:S01]  /*80b0*/  MUFU.TANH R147, R147 ;  /* 0x0000009300937308 */ /* 0x000ee20000002400 */
[----:B------:R-:W-:Y:S01]  /*80c0*/  HGMMA.64x64x16.F32 R88, R128, gdesc[UR4].tnspB, R88, gsb0 ;  /* 0x40e0000480587df0 */ /* 0x000fe20008000858 */
[----:B------:R-:W-:Y:S01]  /*80d0*/  UIADD3 UR6, UR10, 0x300, URZ ;  /* 0x000003000a067890 */ /* 0x000fe2000fffe03f */
[----:B-1----:R-:W-:Y:S01]  /*80e0*/  FMNMX.FTZ R6, R145, R6, !PT ;  /* 0x0000000691067209 */ /* 0x002fe20007810000 */
[----:B------:R-:W-:Y:S01]  /*80f0*/  UMOV UR7, 0x40000040 ;  /* 0x4000004000077882 */ /* 0x000fe20000000000 */
[----:B------:R-:W-:-:S03]  /*8100*/  UIADD3 UR10, UR10, 0x380, URZ ;  /* 0x000003800a0a7890 */ /* 0x000fc6000fffe03f */
        /* <DEDUP_REMOVED lines=19> */
[----:B------:R-:W-:Y:S01]  /*8240*/  WARPGROUP.ARRIVE ;  /* 0x00000000000079c5 */ /* 0x000fe20000000000 */
[----:B--2---:R-:W-:-:S03]  /*8250*/  FMNMX.FTZ R6, R141, R6, !PT ;  /* 0x000000068d067209 */ /* 0x004fc60007810000 */
[----:B------:R-:W-:Y:S02]  /*8260*/  MUFU.EX2 R46, R46 ;  /* 0x0000002e002e7308 */ /* 0x000fe40000000800 */
[----:B------:R-:W-:Y:S01]  /*8270*/  HGMMA.64x64x16.F32 R88, R124, gdesc[UR4].tnspB, R88, gsb0 ;  /* 0x40e000047c587df0 */ /* 0x000fe20008000858 */
[----:B------:R-:W-:Y:S01]  /*8280*/  UIADD3 UR6, UR29, -0x1, URZ ;  /* 0xffffffff1d067890 */ /* 0x000fe2000fffe03f */
[----:B---3--:R-:W-:Y:S01]  /*8290*/  FMNMX.FTZ R7, R87, R6, !PT ;  /* 0x0000000657077209 */ /* 0x008fe20007810000 */
[----:B------:R-:W-:-:S03]  /*82a0*/  FFMA.FTZ R6, R36, R28, -R52 ;  /* 0x0000001c24067223 */ /* 0x000fc60000010834 */
[----:B------:R-:W1:Y:S01]  /*82b0*/  MUFU.EX2 R5, R5 ;  /* 0x0000000500057308 */ /* 0x000e620000000800 */
[----:B------:R-:W2:Y:S07]  /*82c0*/  SHFL.BFLY PT, R24, R7, 0x2, 0x1f ;  /* 0x0c401f0007187f89 */ /* 0x000eae00000e0000 */
[----:B------:R-:W3:Y:S08]  /*82d0*/  MUFU.EX2 R148, R148 ;  /* 0x0000009400947308 */ /* 0x000ef00000000800 */
[----:B------:R-:W4:Y:S01]  /*82e0*/  MUFU.EX2 R150, R150 ;  /* 0x0000009600967308 */ /* 0x000f220000000800 */
[----:B-1----:R-:W-:-:S07]  /*82f0*/  FFMA.FTZ R3, R46, R3, R5 ;  /* 0x000000032e037223 */ /* 0x002fce0000010005 */
[----:B------:R-:W1:Y:S01]  /*8300*/  MUFU.EX2 R11, R11 ;  /* 0x0000000b000b7308 */ /* 0x000e620000000800 */
[C---:B---3--:R-:W-:Y:S01]  /*8310*/  FADD.FTZ R3, R148.reuse, R3 ;  /* 0x0000000394037221 */ /* 0x048fe20000010000 */
[----:B------:R-:W-:Y:S02]  /*8320*/  F2FP.F16.F32.PACK_AB R148, R148, R5 ;  /* 0x000000059494723e */ /* 0x000fe400000000ff */
[----:B--2---:R-:W-:Y:S01]  /*8330*/  FMNMX.FTZ R32, R7, R24, !PT ;  /* 0x0000001807207209 */ /* 0x004fe20007810000 */
[----:B------:R-:W-:-:S03]  /*8340*/  FFMA.FTZ R24, R151, R28, -R52 ;  /* 0x0000001c97187223 */ /* 0x000fc60000010834 */
[----:B------:R-:W-:Y:S01]  /*8350*/  MUFU.EX2 R144, R144 ;  /* 0x0000009000907308 */ /* 0x000fe20000000800 */
[----:B------:R-:W2:Y:S01]  /*8360*/  SHFL.BFLY PT, R7, R32, 0x1, 0x1f ;  /* 0x0c201f0020077f89 */ /* 0x000ea200000e0000 */
[----:B----4-:R-:W-:-:S06]  /*8370*/  FADD.FTZ R54, R150, R3 ;  /* 0x0000000396367221 */ /* 0x010fcc0000010000 */
[----:B------:R-:W-:Y:S01]  /*8380*/  MUFU.EX2 R15, R15 ;  /* 0x0000000f000f7308 */ /* 0x000fe20000000800 */
[----:B-1----:R-:W-:-:S07]  /*8390*/  F2FP.F16.F32.PACK_AB R150, R11, R150 ;  /* 0x000000960b96723e */ /* 0x002fce00000000ff */
[----:B------:R-:W-:Y:S08]  /*83a0*/  MUFU.EX2 R146, R146 ;  /* 0x0000009200927308 */ /* 0x000ff00000000800 */
[----:B------:R-:W-:Y:S01]  /*83b0*/  MUFU.EX2 R21, R21 ;  /* 0x0000001500157308 */ /* 0x000fe20000000800 */
[----:B--2---:R-:W-:-:S05]  /*83c0*/  FMNMX.FTZ R7, R32, R7, !PT ;  /* 0x0000000720077209 */ /* 0x004fca0007810000 */
[CC--:B------:R-:W-:Y:S01]  /*83d0*/  FMUL.FTZ R36, R7.reuse, R28.reuse ;  /* 0x0000001c07247220 */ /* 0x0c0fe20000410000 */
[----:B------:R-:W-:Y:S01]  /*83e0*/  FADD.FTZ R81, -R7, R4 ;  /* 0x0000000407517221 */ /* 0x000fe20000010100 */
[----:B------:R-:W-:Y:S02]  /*83f0*/  MUFU.EX2 R140, R140 ;  /* 0x0000008c008c7308 */ /* 0x000fe40000000800 */
[-CC-:B------:R-:W-:Y:S01]  /*8400*/  FFMA.FTZ R4, R9, R28.reuse, -R36.reuse ;  /* 0x0000001c09047223 */ /* 0x180fe20000010824 */
[-CC-:B------:R-:W-:Y:S01]  /*8410*/  FFMA.FTZ R9, R19, R28.reuse, -R36.reuse ;  /* 0x0000001c13097223 */ /* 0x180fe20000010824 */
[-CC-:B------:R-:W-:Y:S01]  /*8420*/  FFMA.FTZ R19, R33, R28.reuse, -R36.reuse ;  /* 0x0000001c21137223 */ /* 0x180fe20000010824 */
[----:B------:R-:W-:Y:S02]  /*8430*/  IMAD.U32 R33, RZ, RZ, UR36 ;  /* 0x00000024ff217e24 */ /* 0x000fe4000f8e00ff */
[-C--:B------:R-:W-:Y:S01]  /*8440*/  FMUL.FTZ R81, R81, R28.reuse ;  /* 0x0000001c51517220 */ /* 0x080fe20000410000 */
[-CC-:B------:R-:W-:Y:S01]  /*8450*/  FFMA.FTZ R149, R8, R28.reuse, -R36.reuse ;  /* 0x0000001c08957223 */ /* 0x180fe20000010824 */
[-CC-:B------:R-:W-:Y:S01]  /*8460*/  FFMA.FTZ R8, R13, R28.reuse, -R36.reuse ;  /* 0x0000001c0d087223 */ /* 0x180fe20000010824 */
[----:B------:R-:W-:Y:S01]  /*8470*/  FFMA.FTZ R13, R25, R28, -R36 ;  /* 0x0000001c190d7223 */ /* 0x000fe20000010824 */
[----:B------:R-:W-:-:S02]  /*8480*/  WARPGROUP.DEPBAR.LE gsb0, 0x0 ;  /* 0x00008000000079c5 */ /* 0x000fc40000010000 */
[----:B------:R-:W-:Y:S01]  /*8490*/  WARPGROUP.ARRIVE ;  /* 0x00000000000079c5 */ /* 0x000fe20000000000 */
[----:B------:R-:W-:Y:S01]  /*84a0*/  @!P1 LEA R33, R33, UR40, 0x3 ;  /* 0x0000002821219c11 */ /* 0x000fe2000f8e18ff */
[----:B------:R-:W-:Y:S01]  /*84b0*/  MUFU.EX2 R81, R81 ;  /* 0x0000005100517308 */ /* 0x000fe20000000800 */
[----:B------:R-:W-:Y:S02]  /*84c0*/  VIADD R25, R16, 0x9 ;  /* 0x0000000910197836 */ /* 0x000fe40000000000 */
[-CC-:B------:R-:W-:Y:S01]  /*84d0*/  FFMA.FTZ R151, R12, R28.reuse, -R36.reuse ;  /* 0x0000001c0c977223 */ /* 0x180fe20000010824 */
[-CC-:B------:R-:W-:Y:S01]  /*84e0*/  FFMA.FTZ R12, R20, R28.reuse, -R36.reuse ;  /* 0x0000001c140c7223 */ /* 0x180fe20000010824 */
[----:B------:R-:W-:Y:S01]  /*84f0*/  HGMMA.64x64x16.F32 R88, R120, gdesc[UR8].tnspB, R88, gsb0 ;  /* 0x40e0000878587df0 */ /* 0x000fe20008000858 */
[----:B------:R-:W-:Y:S01]  /*8500*/  @!P1 VIADD R33, R33, 0x16840 ;  /* 0x0001684021219836 */ /* 0x000fe20000000000 */
[----:B------:R-:W-:Y:S01]  /*8510*/  SEL R25, R25, 0x9, !P2 ;  /* 0x0000000919197807 */ /* 0x000fe20005000000 */
[-CC-:B------:R-:W-:Y:S01]  /*8520*/  FFMA.FTZ R135, R34, R28.reuse, -R36.reuse ;  /* 0x0000001c22877223 */ /* 0x180fe20000010824 */
[----:B------:R-:W1:Y:S01]  /*8530*/  MUFU.EX2 R4, R4 ;  /* 0x0000000400047308 */ /* 0x000e620000000800 */
[-CC-:B------:R-:W-:Y:S01]  /*8540*/  FFMA.FTZ R20, R26, R28.reuse, -R36.reuse ;  /* 0x0000001c1a147223 */ /* 0x180fe20000010824 */
[----:B------:R-:W-:Y:S01]  /*8550*/  @!P1 PRMT R33, RZ, 0x654, R33 ;  /* 0x00000654ff219816 */ /* 0x000fe20000000021 */
        /* <DEDUP_REMOVED lines=12> */
[----:B------:R-:W-:Y:S01]  /*8620*/  FFMA.FTZ R71, R71, R28, -R36 ;  /* 0x0000001c47477223 */ /* 0x000fe20000010824 */
[----:B------:R-:W3:Y:S01]  /*8630*/  MUFU.EX2 R151, R151 ;  /* 0x0000009700977308 */ /* 0x000ee20000000800 */
[----:B-1----:R-:W-:Y:S01]  /*8640*/  FFMA.FTZ R0, R81, R0, R4 ;  /* 0x0000000051007223 */ /* 0x002fe20000010004 */
[-CC-:B------:R-:W-:Y:S01]  /*8650*/  FFMA.FTZ R75, R75, R28.reuse, -R36.reuse ;  /* 0x0000001c4b4b7223 */ /* 0x180fe20000010824 */
[-CC-:B------:R-:W-:Y:S01]  /*8660*/  FFMA.FTZ R48, R48, R28.reuse, -R36.reuse ;  /* 0x0000001c30307223 */ /* 0x180fe20000010824 */
[-CC-:B------:R-:W-:Y:S01]  /*8670*/  FFMA.FTZ R79, R79, R28.reuse, -R36.reuse ;  /* 0x0000001c4f4f7223 */ /* 0x180fe20000010824 */
[-CC-:B------:R-:W-:Y:S01]  /*8680*/  FFMA.FTZ R50, R50, R28.reuse, -R36.reuse ;  /* 0x0000001c32327223 */ /* 0x180fe20000010824 */
[-C--:B------:R-:W-:Y:S01]  /*8690*/  FFMA.FTZ R83, R83, R28.reuse, -R36 ;  /* 0x0000001c53537223 */ /* 0x080fe20000010824 */
[----:B------:R-:W-:Y:S01]  /*86a0*/  ISETP.LT.AND P2, PT, RZ, UR29, PT ;  /* 0x0000001dff007c0c */ /* 0x000fe2000bf41270 */
[----:B------:R-:W1:Y:S01]  /*86b0*/  MUFU.EX2 R8, R8 ;  /* 0x0000000800087308 */ /* 0x000e620000000800 */
[----:B--2---:R-:W-:Y:S01]  /*86c0*/  FADD.FTZ R34, R149, R0 ;  /* 0x0000000095227221 */ /* 0x004fe20000010000 */
[----:B------:R-:W-:Y:S01]  /*86d0*/  FFMA.FTZ R0, R63, R28, -R36 ;  /* 0x0000001c3f007223 */ /* 0x000fe20000010824 */
[----:B------:R-:W-:Y:S01]  /*86e0*/  F2FP.F16.F32.PACK_AB R149, R149, R4 ;  /* 0x000000049595723e */ /* 0x000fe200000000ff */
[----:B------:R-:W-:-:S04]  /*86f0*/  UMOV UR29, UR6 ;  /* 0x00000006001d7c82 */ /* 0x000fc80008000000 */
[----:B------:R-:W2:Y:S01]  /*8700*/  MUFU.EX2 R9, R9 ;  /* 0x0000000900097308 */ /* 0x000ea20000000800 */
[----:B---3--:R-:W-:-:S07]  /*8710*/  FADD.FTZ R3, R151, R34 ;  /* 0x0000002297037221 */ /* 0x008fce0000010000 */
[----:B------:R-:W3:Y:S01]  /*8720*/  MUFU.EX2 R12, R12 ;  /* 0x0000000c000c7308 */ /* 0x000ee20000000800 */
[C---:B-1----:R-:W-:Y:S01]  /*8730*/  FADD.FTZ R34, R8.reuse, R3 ;  /* 0x0000000308227221 */ /* 0x042fe20000010000 */
[----:B------:R-:W-:-:S06]  /*8740*/  F2FP.F16.F32.PACK_AB R151, R8, R151 ;  /* 0x000000970897723e */ /* 0x000fcc00000000ff */
[----:B------:R-:W-:Y:S01]  /*8750*/  MUFU.EX2 R13, R13 ;  /* 0x0000000d000d7308 */ /* 0x000fe20000000800 */
[----:B--2---:R-:W-:Y:S01]  /*8760*/  FADD.FTZ R3, R9, R34 ;  /* 0x0000002209037221 */ /* 0x004fe20000010000 */
[----:B------:R-:W-:-:S06]  /*8770*/  FFMA.FTZ R34, R67, R28, -R36 ;  /* 0x0000001c43227223 */ /* 0x000fcc0000010824 */
[----:B------:R-:W1:Y:S01]  /*8780*/  MUFU.EX2 R20, R20 ;  /* 0x0000001400147308 */ /* 0x000e620000000800 */
[----:B---3--:R-:W-:-:S07]  /*8790*/  F2FP.F16.F32.PACK_AB R145, R12, R9 ;  /* 0x000000090c91723e */ /* 0x008fce00000000ff */
[----:B------:R-:W2:Y:S08]  /*87a0*/  MUFU.EX2 R19, R19 ;  /* 0x0000001300137308 */ /* 0x000eb00000000800 */
[----:B------:R-:W3:Y:S01]  /*87b0*/  MUFU.EX2 R27, R27 ;  /* 0x0000001b001b7308 */ /* 0x000ee20000000800 */
[----:B-1----:R-:W-:Y:S01]  /*87c0*/  F2FP.F16.F32.PACK_AB R147, R20, R13 ;  /* 0x0000000d1493723e */ /* 0x002fe200000000ff */
[----:B------:R-:W-:-:S02]  /*87d0*/  WARPGROUP.DEPBAR.LE gsb0, 0x0 ;  /* 0x00008000000079c5 */ /* 0x000fc40000010000 */
[----:B------:R1:W-:Y:S06]  /*87e0*/  BAR.ARV R25, 0x100 ;  /* 0x000400190000751d */ /* 0x0003ec0000002000 */
[----:B------:R4:W-:Y:S01]  /*87f0*/  @!P1 SYNCS.ARRIVE.TRANS64.RED.A1T0 RZ, [R33+URZ], RZ ;  /* 0x000000ff21ff99a7 */ /* 0x0009e2000810043f */
[----:B------:R-:W5:Y:S01]  /*8800*/  MUFU.EX2 R26, R26 ;  /* 0x0000001a001a7308 */ /* 0x000f620000000800 */
[-C--:B------:R-:W-:Y:S01]  /*8810*/  FMUL.FTZ R88, R88, R46.reuse ;  /* 0x0000002e58587220 */ /* 0x080fe20000410000 */
[-C--:B------:R-:W-:Y:S01]  /*8820*/  FMUL.FTZ R89, R89, R46.reuse ;  /* 0x0000002e59597220 */ /* 0x080fe20000410000 */
[-C--:B------:R-:W-:Y:S01]  /*8830*/  FMUL.FTZ R92, R92, R46.reuse ;  /* 0x0000002e5c5c7220 */ /* 0x080fe20000410000 */
[-C--:B------:R-:W-:Y:S01]  /*8840*/  FMUL.FTZ R93, R93, R46.reuse ;  /* 0x0000002e5d5d7220 */ /* 0x080fe20000410000 */
[-C--:B------:R-:W-:Y:S01]  /*8850*/  FMUL.FTZ R96, R96, R46.reuse ;  /* 0x0000002e60607220 */ /* 0x080fe20000410000 */
[-C--:B------:R-:W-:Y:S01]  /*8860*/  FMUL.FTZ R97, R97, R46.reuse ;  /* 0x0000002e61617220 */ /* 0x080fe20000410000 */
[----:B----4-:R-:W-:Y:S01]  /*8870*/  IMAD.U32 R33, RZ, RZ, UR21 ;  /* 0x00000015ff217e24 */ /* 0x010fe2000f8e00ff */
[----:B------:R-:W4:Y:S01]  /*8880*/  MUFU.EX2 R142, R142 ;  /* 0x0000008e008e7308 */ /* 0x000f220000000800 */
[----:B------:R-:W-:Y:S01]  /*8890*/  UMOV UR21, UR36 ;  /* 0x0000002400157c82 */ /* 0x000fe20008000000 */
[-C--:B------:R-:W-:Y:S01]  /*88a0*/  FMUL.FTZ R100, R100, R46.reuse ;  /* 0x0000002e64647220 */ /* 0x080fe20000410000 */
[-C--:B------:R-:W-:Y:S01]  /*88b0*/  FMUL.FTZ R101, R101, R46.reuse ;  /* 0x0000002e65657220 */ /* 0x080fe20000410000 */
[----:B------:R-:W-:Y:S01]  /*88c0*/  @!P1 LEA R33, R33, UR40, 0x3 ;  /* 0x0000002821219c11 */ /* 0x000fe2000f8e18ff */
[-C--:B------:R-:W-:Y:S01]  /*88d0*/  FMUL.FTZ R104, R104, R46.reuse ;  /* 0x0000002e68687220 */ /* 0x080fe20000410000 */
[-C--:B------:R-:W-:Y:S01]  /*88e0*/  FMUL.FTZ R105, R105, R46.reuse ;  /* 0x0000002e69697220 */ /* 0x080fe20000410000 */
[----:B------:R-:W-:Y:S01]  /*88f0*/  FMUL.FTZ R108, R108, R46 ;  /* 0x0000002e6c6c7220 */ /* 0x000fe20000410000 */
[----:B------:R-:W4:Y:S01]  /*8900*/  MUFU.EX2 R143, R143 ;  /* 0x0000008f008f7308 */ /* 0x000f220000000800 */
[----:B-1----:R-:W-:-:S02]  /*8910*/  @!P1 VIADD R25, R33, 0x16860 ;  /* 0x0001686021199836 */ /* 0x002fc40000000000 */
[-C--:B------:R-:W-:Y:S01]  /*8920*/  FMUL.FTZ R109, R109, R46.reuse ;  /* 0x0000002e6d6d7220 */ /* 0x080fe20000410000 */
[-C--:B------:R-:W-:Y:S01]  /*8930*/  FMUL.FTZ R112, R112, R46.reuse ;  /* 0x0000002e70707220 */ /* 0x080fe20000410000 */
[-C--:B------:R-:W-:Y:S01]  /*8940*/  FMUL.FTZ R113, R113, R46.reuse ;  /* 0x0000002e71717220 */ /* 0x080fe20000410000 */
[-C--:B------:R-:W-:Y:S01]  /*8950*/  FMUL.FTZ R116, R116, R46.reuse ;  /* 0x0000002e74747220 */ /* 0x080fe20000410000 */
[----:B------:R-:W-:Y:S01]  /*8960*/  @!P1 PRMT R33, RZ, 0x654, R25 ;  /* 0x00000654ff219816 */ /* 0x000fe20000000019 */
[----:B------:R-:W-:Y:S01]  /*8970*/  FADD.FTZ R25, R11, R54 ;  /* 0x000000360b197221 */ /* 0x000fe20000010000 */
[----:B------:R-:W1:Y:S01]  /*8980*/  MUFU.EX2 R37, R37 ;  /* 0x0000002500257308 */ /* 0x000e620000000800 */
[----:B------:R-:W-:Y:S01]  /*8990*/  FMUL.FTZ R117, R117, R46 ;  /* 0x0000002e75757220 */ /* 0x000fe20000410000 */
[----:B------:R1:W-:Y:S01]  /*89a0*/  @!P1 SYNCS.ARRIVE.TRANS64.RED.A1T0 RZ, [R33+URZ], RZ ;  /* 0x000000ff21ff99a7 */ /* 0x0003e2000810043f */
[----:B------:R-:W-:Y:S01]  /*89b0*/  FADD.FTZ R54, R144, R25 ;  /* 0x0000001990367221 */ /* 0x000fe20000010000 */
[----:B------:R-:W-:Y:S01]  /*89c0*/  F2FP.F16.F32.PACK_AB R144, R15, R144 ;  /* 0x000000900f90723e */ /* 0x000fe200000000ff */
[-C--:B------:R-:W-:Y:S01]  /*89d0*/  FMUL.FTZ R90, R90, R81.reuse ;  /* 0x000000515a5a7220 */ /* 0x080fe20000410000 */
[-C--:B------:R-:W-:Y:S01]  /*89e0*/  FMUL.FTZ R91, R91, R81.reuse ;  /* 0x000000515b5b7220 */ /* 0x080fe20000410000 */
[----:B------:R-:W-:Y:S01]  /*89f0*/  FADD.FTZ R25, R15, R54 ;  /* 0x000000360f197221 */ /* 0x000fe20000010000 */
[----:B------:R-:W-:Y:S01]  /*8a00*/  FADD.FTZ R54, R12, R3 ;  /* 0x000000030c367221 */ /* 0x000fe20000010000 */
[----:B------:R-:W1:Y:S01]  /*8a10*/  MUFU.EX2 R38, R38 ;  /* 0x0000002600267308 */ /* 0x000e620000000800 */
[-C--:B------:R-:W-:Y:S01]  /*8a20*/  FMUL.FTZ R94, R94, R81.reuse ;  /* 0x000000515e5e7220 */ /* 0x080fe20000410000 */
[----:B------:R-:W-:Y:S01]  /*8a30*/  FADD.FTZ R56, R146, R25 ;  /* 0x0000001992387221 */ /* 0x000fe20000010000 */
[----:B------:R-:W-:Y:S01]  /*8a40*/  FADD.FTZ R3, R13, R54 ;  /* 0x000000360d037221 */ /* 0x000fe20000010000 */
[----:B------:R-:W-:Y:S01]  /*8a50*/  F2FP.F16.F32.PACK_AB R146, R21, R146 ;  /* 0x000000921592723e */ /* 0x000fe200000000ff */
[-C--:B------:R-:W-:Y:S01]  /*8a60*/  FMUL.FTZ R95, R95, R81.reuse ;  /* 0x000000515f5f7220 */ /* 0x080fe20000410000 */
[----:B------:R-:W-:Y:S01]  /*8a70*/  FADD.FTZ R25, R21, R56 ;  /* 0x0000003815197221 */ /* 0x000fe20000010000 */
[----:B------:R-:W-:Y:S01]  /*8a80*/  FADD.FTZ R44, R20, R3 ;  /* 0x00000003142c7221 */ /* 0x000fe20000010000 */
[----:B------:R-:W1:Y:S01]  /*8a90*/  MUFU.EX2 R136, R136 ;  /* 0x0000008800887308 */ /* 0x000e620000000800 */
[-C--:B------:R-:W-:Y:S01]  /*8aa0*/  FMUL.FTZ R98, R98, R81.reuse ;  /* 0x0000005162627220 */ /* 0x080fe20000410000 */
[----:B------:R-:W-:Y:S01]  /*8ab0*/  FADD.FTZ R54, R140, R25 ;  /* 0x000000198c367221 */ /* 0x000fe20000010000 */
[----:B--2---:R-:W-:Y:S01]  /*8ac0*/  FADD.FTZ R3, R19, R44 ;  /* 0x0000002c13037221 */ /* 0x004fe20000010000 */
[----:B---3--:R-:W-:Y:S01]  /*8ad0*/  F2FP.F16.F32.PACK_AB R140, R27, R140 ;  /* 0x0000008c1b8c723e */ /* 0x008fe200000000ff */
[----:B------:R-:W-:Y:S01]  /*8ae0*/  FMUL.FTZ R99, R99, R81 ;  /* 0x0000005163637220 */ /* 0x000fe20000410000 */
[----:B------:R-:W-:Y:S01]  /*8af0*/  FADD.FTZ R25, R27, R54 ;  /* 0x000000361b197221 */ /* 0x000fe20000010000 */
[----:B-----5:R-:W-:Y:S01]  /*8b00*/  FADD.FTZ R44, R26, R3 ;  /* 0x000000031a2c7221 */ /* 0x020fe20000010000 */
[----:B------:R-:W2:Y:S01]  /*8b10*/  MUFU.EX2 R137, R137 ;  /* 0x0000008900897308 */ /* 0x000ea20000000800 */
[----:B------:R-:W-:Y:S01]  /*8b20*/  FFMA.FTZ R3, R141, R28, -R36 ;  /* 0x0000001c8d037223 */ /* 0x000fe20000010824 */
[----:B----4-:R-:W-:Y:S01]  /*8b30*/  FADD.FTZ R54, R142, R25 ;  /* 0x000000198e367221 */ /* 0x010fe20000010000 */
[----:B------:R-:W-:Y:S01]  /*8b40*/  FADD.FTZ R25, R143, R44 ;  /* 0x0000002c8f197221 */ /* 0x000fe20000010000 */
[----:B------:R-:W-:Y:S01]  /*8b50*/  F2FP.F16.F32.PACK_AB R141, R26, R19 ;  /* 0x000000131a8d723e */ /* 0x000fe200000000ff */
[----:B------:R-:W-:Y:S01]  /*8b60*/  FMUL.FTZ R102, R102, R81 ;  /* 0x0000005166667220 */ /* 0x000fe20000410000 */
[C---:B-1----:R-:W-:Y:S01]  /*8b70*/  FADD.FTZ R33, R37.reuse, R54 ;  /* 0x0000003625217221 */ /* 0x042fe20000010000 */
[----:B------:R-:W-:Y:S01]  /*8b80*/  FADD.FTZ R54, R38, R25 ;  /* 0x0000001926367221 */ /* 0x000fe20000010000 */
[----:B------:R-:W1:Y:S01]  /*8b90*/  MUFU.EX2 R29, R29 ;  /* 0x0000001d001d7308 */ /* 0x000e620000000800 */
[----:B------:R-:W-:Y:S01]  /*8ba0*/  F2FP.F16.F32.PACK_AB R142, R37, R142 ;  /* 0x0000008e258e723e */ /* 0x000fe200000000ff */
[----:B------:R-:W-:Y:S01]  /*8bb0*/  FADD.FTZ R56, R136, R33 ;  /* 0x0000002188387221 */ /* 0x000fe20000010000 */
[----:B------:R-:W-:Y:S01]  /*8bc0*/  F2FP.F16.F32.PACK_AB R143, R38, R143 ;  /* 0x0000008f268f723e */ /* 0x000fe200000000ff */
[-C--:B------:R-:W-:Y:S01]  /*8bd0*/  FMUL.FTZ R103, R103, R81.reuse ;  /* 0x0000005167677220 */ /* 0x080fe20000410000 */
[-C--:B------:R-:W-:Y:S01]  /*8be0*/  FMUL.FTZ R106, R106, R81.reuse ;  /* 0x000000516a6a7220 */ /* 0x080fe20000410000 */
[-C--:B------:R-:W-:Y:S01]  /*8bf0*/  FMUL.FTZ R107, R107, R81.reuse ;  /* 0x000000516b6b7220 */ /* 0x080fe20000410000 */
[-C--:B------:R-:W-:Y:S01]  /*8c00*/  FMUL.FTZ R110, R110, R81.reuse ;  /* 0x000000516e6e7220 */ /* 0x080fe20000410000 */
[----:B------:R-:W3:Y:S01]  /*8c10*/  MUFU.EX2 R40, R40 ;  /* 0x0000002800287308 */ /* 0x000ee20000000800 */
[----:B--2---:R-:W-:Y:S01]  /*8c20*/  FADD.FTZ R5, R137, R54 ;  /* 0x0000003689057221 */ /* 0x004fe20000010000 */
[-C--:B------:R-:W-:Y:S01]  /*8c30*/  FMUL.FTZ R111, R111, R81.reuse ;  /* 0x000000516f6f7220 */ /* 0x080fe20000410000 */
[-C--:B------:R-:W-:Y:S01]  /*8c40*/  FMUL.FTZ R114, R114, R81.reuse ;  /* 0x0000005172727220 */ /* 0x080fe20000410000 */
[-C--:B------:R-:W-:Y:S01]  /*8c50*/  FMUL.FTZ R115, R115, R81.reuse ;  /* 0x0000005173737220 */ /* 0x080fe20000410000 */
[-C--:B------:R-:W-:Y:S01]  /*8c60*/  FMUL.FTZ R118, R118, R81.reuse ;  /* 0x0000005176767220 */ /* 0x080fe20000410000 */
[----:B------:R-:W-:-:S02]  /*8c70*/  FMUL.FTZ R119, R119, R81 ;  /* 0x0000005177777220 */ /* 0x000fc40000410000 */
[----:B------:R2:W-:Y:S01]  /*8c80*/  MUFU.EX2 R32, R42 ;  /* 0x0000002a00207308 */ /* 0x0005e20000000800 */
[C---:B-1----:R-:W-:Y:S01]  /*8c90*/  FADD.FTZ R11, R29.reuse, R56 ;  /* 0x000000381d0b7221 */ /* 0x042fe20000010000 */
[----:B------:R-:W-:-:S06]  /*8ca0*/  F2FP.F16.F32.PACK_AB R136, R29, R136 ;  /* 0x000000881d88723e */ /* 0x000fcc00000000ff */
[----:B------:R-:W1:Y:S01]  /*8cb0*/  MUFU.EX2 R138, R138 ;  /* 0x0000008a008a7308 */ /* 0x000e620000000800 */
[-CC-:B--2---:R-:W-:Y:S01]  /*8cc0*/  FFMA.FTZ R42, R55, R28.reuse, -R36.reuse ;  /* 0x0000001c372a7223 */ /* 0x184fe20000010824 */
[C---:B---3--:R-:W-:Y:S01]  /*8cd0*/  FADD.FTZ R54, R40.reuse, R5 ;  /* 0x0000000528367221 */ /* 0x048fe20000010000 */
[----:B------:R-:W-:Y:S01]  /*8ce0*/  FFMA.FTZ R36, R87, R28, -R36 ;  /* 0x0000001c57247223 */ /* 0x000fe20000010824 */
[----:B------:R-:W-:-:S04]  /*8cf0*/  F2FP.F16.F32.PACK_AB R137, R40, R137 ;  /* 0x000000892889723e */ /* 0x000fc800000000ff */
[----:B------:R-:W2:Y:S08]  /*8d00*/  MUFU.EX2 R139, R139 ;  /* 0x0000008b008b7308 */ /* 0x000eb00000000800 */
        /* <DEDUP_REMOVED lines=71> */
[----:B--2---:R-:W-:Y:S01]  /*9180*/  FADD.FTZ R0, R30, R5 ;  /* 0x000000051e007221 */ /* 0x004fe20000010000 */
[----:B------:R-:W-:-:S06]  /*9190*/  IMAD.MOV.U32 R5, RZ, RZ, R31 ;  /* 0x000000ffff057224 */ /* 0x000fcc00078e001f */
[----:B------:R-:W2:Y:S01]  /*91a0*/  MUFU.EX2 R83, R83 ;  /* 0x0000005300537308 */ /* 0x000ea20000000800 */
[----:B---3--:R-:W-:-:S07]  /*91b0*/  FADD.FTZ R4, R121, R4 ;  /* 0x0000000479047221 */ /* 0x008fce0000010000 */
[----:B------:R3:W4:Y:S01]  /*91c0*/  MUFU.EX2 R123, R3 ;  /* 0x00000003007b7308 */ /* 0x0007220000000800 */
[----:B-1----:R-:W-:-:S07]  /*91d0*/  F2FP.F16.F32.PACK_AB R120, R73, R30 ;  /* 0x0000001e4978723e */ /* 0x002fce00000000ff */
[----:B------:R-:W1:Y:S01]  /*91e0*/  MUFU.EX2 R77, R77 ;  /* 0x0000004d004d7308 */ /* 0x000e620000000800 */
[----:B---3--:R-:W-:Y:S01]  /*91f0*/  FADD.FTZ R3, R73, R0 ;  /* 0x0000000049037221 */ /* 0x008fe20000010000 */
[C---:B--2---:R-:W-:Y:S01]  /*9200*/  FADD.FTZ R4, R83.reuse, R4 ;  /* 0x0000000453047221 */ /* 0x044fe20000010000 */
[----:B------:R-:W-:Y:S02]  /*9210*/  F2FP.F16.F32.PACK_AB R121, R83, R121 ;  /* 0x000000795379723e */ /* 0x000fe400000000ff */
[----:B------:R-:W-:-:S03]  /*9220*/  FADD.FTZ R0, R32, R3 ;  /* 0x0000000320007221 */ /* 0x000fc60000010000 */
[----:B------:R-:W2:Y:S01]  /*9230*/  MUFU.EX2 R36, R36 ;  /* 0x0000002400247308 */ /* 0x000ea20000000800 */
[----:B----4-:R-:W-:Y:S01]  /*9240*/  FADD.FTZ R4, R123, R4 ;  /* 0x000000047b047221 */ /* 0x010fe20000010000 */
[C---:B-1----:R-:W-:Y:S01]  /*9250*/  FADD.FTZ R3, R77.reuse, R0 ;  /* 0x000000004d037221 */ /* 0x042fe20000010000 */
[----:B------:R-:W-:Y:S02]  /*9260*/  F2FP.F16.F32.PACK_AB R122, R77, R32 ;  /* 0x000000204d7a723e */ /* 0x000fe400000000ff */
[C---:B--2---:R-:W-:Y:S01]  /*9270*/  FADD.FTZ R0, R36.reuse, R4 ;  /* 0x0000000424007221 */ /* 0x044fe20000010000 */
[----:B------:R-:W-:Y:S02]  /*9280*/  F2FP.F16.F32.PACK_AB R123, R36, R123 ;  /* 0x0000007b247b723e */ /* 0x000fe400000000ff */
[----:B------:R-:W-:Y:S01]  /*9290*/  MOV R4, R7 ;  /* 0x0000000700047202 */ /* 0x000fe20000000f00 */
[----:B------:R-:W-:Y:S06]  /*92a0*/  @P2 BRA `(.L_x_1586) ;  /* 0xffffffd800e42947 */ /* 0x000fec000383ffff */
.L_x_1577:
[----:B------:R-:W-:Y:S06]  /*92b0*/  BAR.ARV 0x8, 0x1a0 ;  /* 0x0206800000007b1d */ /* 0x000fec0000002000 */
[----:B------:R-:W-:Y:S05]  /*92c0*/  @!P0 BRA `(.L_x_1587) ;  /* 0x0000000000048947 */ /* 0x000fea0003800000 */
[----:B------:R-:W-:Y:S01]  /*92d0*/  BPT.TRAP 0x1 ;  /* 0x000000040000795c */ /* 0x000fe20000300000 */
.L_x_1587:
[----:B------:R-:W-:Y:S01]  /*92e0*/  ULEA UR5, UR36, UR40, 0x3 ;  /* 0x0000002824057291 */ /* 0x000fe2000f8e183f */
[----:B------:R-:W-:-:S05]  /*92f0*/  IMAD.U32 R4, RZ, RZ, UR37 ;  /* 0x00000025ff047e24 */ /* 0x000fca000f8e00ff */
[----:B------:R-:W-:-:S04]  /*9300*/  SHF.L.U32 R4, R4, 0x1f, RZ ;  /* 0x0000001f04047819 */ /* 0x000fc800000006ff */
[----:B------:R1:W2:Y:S01]  /*9310*/  SYNCS.PHASECHK.TRANS64.TRYWAIT P2, [UR5+0x16850], R4 ;  /* 0x01685004ff0075a7 */ /* 0x0002a20008040145 */
[----:B------:R-:W-:Y:S05]  /*9320*/  @!P0 BRA `(.L_x_1588) ;  /* 0x0000000000048947 */ /* 0x000fea0003800000 */
[----:B------:R-:W-:Y:S01]  /*9330*/  BPT.TRAP 0x1 ;  /* 0x000000040000795c */ /* 0x000fe20000300000 */
.L_x_1588:
[----:B--2---:R-:W-:Y:S05]  /*9340*/  @P2 BRA `(.L_x_1589) ;  /* 0x0000000000082947 */ /* 0x004fea0003800000 */
[----:B------:R-:W2:Y:S02]  /*9350*/  SYNCS.PHASECHK.TRANS64.TRYWAIT P0, [UR5+0x16850], R4 ;  /* 0x01685004ff0075a7 */ /* 0x000ea40008000145 */
[----:B--2---:R-:W-:Y:S05]  /*9360*/  @!P0 BRA `(.L_x_1590) ;  /* 0x0000004000488947 */ /* 0x004fea0003800000 */
.L_x_1589:
[----:B------:R-:W-:Y:S01]  /*9370*/  UIADD3 UR40, UR40, 0x400, URZ ;  /* 0x0000040028287890 */ /* 0x000fe2000fffe03f */
[----:B------:R-:W-:Y:S01]  /*9380*/  WARPGROUP.ARRIVE ;  /* 0x00000000000079c5 */ /* 0x000fe20000000000 */
[----:B------:R-:W-:Y:S01]  /*9390*/  UMOV UR7, 0x40000040 ;  /* 0x4000004000077882 */ /* 0x000fe20000000000 */
[----:B-12---:R-:W1:Y:S01]  /*93a0*/  SHFL.BFLY PT, R4, R3, 0x2, 0x1f ;  /* 0x0c401f0003047f89 */ /* 0x006e6200000e0000 */
[----:B------:R-:W-:Y:S01]  /*93b0*/  USHF.R.U32.HI UR40, URZ, 0x4, UR40 ;  /* 0x000000043f287899 */ /* 0x000fe20008011628 */
[----:B------:R-:W-:Y:S01]  /*93c0*/  IMAD.MOV.U32 R14, RZ, RZ, RZ ;  /* 0x000000ffff0e7224 */ /* 0x000fe200078e00ff */
[----:B------:R-:W-:Y:S01]  /*93d0*/  UIADD3 UR39, UR39, 0x1, URZ ;  /* 0x0000000127277890 */ /* 0x000fe2000fffe03f */
[----:B------:R-:W2:Y:S01]  /*93e0*/  SHFL.BFLY PT, R5, R0, 0x2, 0x1f ;  /* 0x0c401f0000057f89 */ /* 0x000ea200000e0000 */
[----:B------:R-:W-:Y:S01]  /*93f0*/  ULOP3.LUT UR4, UR40, 0x3fff, URZ, 0xc0, !UPT ;  /* 0x00003fff28047892 */ /* 0x000fe2000f8ec03f */
[----:B------:R-:W-:-:S03]  /*9400*/  IMAD.MOV.U32 R15, RZ, RZ, -0x800000 ;  /* 0xff800000ff0f7424 */ /* 0x000fc600078e00ff */
        /* <DEDUP_REMOVED lines=9> */
[----:B------:R-:W-:Y:S01]  /*94a0*/  MOV R3, 0xff800000 ;  /* 0xff80000000037802 */ /* 0x000fe20000000f00 */
[----:B--2---:R-:W-:-:S03]  /*94b0*/  FADD.FTZ R6, R5, R0 ;  /* 0x0000000005067221 */ /* 0x004fc60000010000 */
[----:B------:R-:W1:Y:S04]  /*94c0*/  SHFL.BFLY PT, R5, R4, 0x1, 0x1f ;  /* 0x0c201f0004057f89 */ /* 0x000e6800000e0000 */
[----:B------:R-:W2:Y:S01]  /*94d0*/  SHFL.BFLY PT, R9, R6, 0x1, 0x1f ;  /* 0x0c201f0006097f89 */ /* 0x000ea200000e0000 */
[----:B-1----:R-:W-:Y:S01]  /*94e0*/  FADD.FTZ R10, R4, R5 ;  /* 0x00000005040a7221 */ /* 0x002fe20000010000 */
[----:B------:R-:W-:Y:S02]  /*94f0*/  IMAD.MOV.U32 R4, RZ, RZ, RZ ;  /* 0x000000ffff047224 */ /* 0x000fe400078e00ff */
[----:B--2---:R-:W-:Y:S02]  /*9500*/  FADD.FTZ R9, R6, R9 ;  /* 0x0000000906097221 */ /* 0x004fe40000010000 */
[----:B------:R-:W-:Y:S01]  /*9510*/  FSETP.NE.FTZ.AND P0, PT, R10, RZ, PT ;  /* 0x000000ff0a00720b */ /* 0x000fe20003f15000 */
[----:B------:R-:W-:-:S02]  /*9520*/  IMAD.U32 R6, RZ, RZ, UR5 ;  /* 0x00000005ff067e24 */ /* 0x000fc4000f8e00ff */
[----:B------:R-:W-:Y:S02]  /*9530*/  FSETP.NE.FTZ.AND P2, PT, R9, RZ, PT ;  /* 0x000000ff0900720b */ /* 0x000fe40003f55000 */
[----:B------:R-:W-:-:S08]  /*9540*/  @!P1 VIADD R6, R6, 0x16860 ;  /* 0x0001686006069836 */ /* 0x000fd00000000000 */
[----:B------:R-:W1:Y:S01]  /*9550*/  @P0 MUFU.LG2 R5, R10 ;  /* 0x0000000a00050308 */ /* 0x000e620000000c00 */
[C---:B------:R-:W-:Y:S02]  /*9560*/  @P0 FMUL.FTZ R0, R28.reuse, 0.69314718246459960938 ;  /* 0x3f3172181c000820 */ /* 0x040fe40000410000 */
[----:B------:R-:W-:-:S05]  /*9570*/  @P2 FMUL.FTZ R11, R28, 0.69314718246459960938 ;  /* 0x3f3172181c0b2820 */ /* 0x000fca0000410000 */
[----:B------:R-:W2:Y:S08]  /*9580*/  @P2 MUFU.LG2 R8, R9 ;  /* 0x0000000900082308 */ /* 0x000eb00000000c00 */
[----:B------:R-:W3:Y:S01]  /*9590*/  @P0 MUFU.RCP R14, R10 ;  /* 0x0000000a000e0308 */ /* 0x000ee20000001000 */
[----:B-1----:R-:W-:-:S04]  /*95a0*/  @P0 FMUL.FTZ R5, R5, 0.69314718246459960938 ;  /* 0x3f31721805050820 */ /* 0x002fc80000410000 */
[----:B------:R-:W-:Y:S01]  /*95b0*/  @P0 FFMA.FTZ R15, R0, R31, R5 ;  /* 0x0000001f000f0223 */ /* 0x000fe20000010005 */
[----:B------:R-:W-:Y:S02]  /*95c0*/  @!P1 PRMT R0, RZ, 0x654, R6 ;  /* 0x00000654ff009816 */ /* 0x000fe40000000006 */
[----:B------:R1:W4:Y:S01]  /*95d0*/  @P2 MUFU.RCP R4, R9 ;  /* 0x0000000900042308 */ /* 0x0003220000001000 */
[----:B------:R-:W-:Y:S02]  /*95e0*/  WARPGROUP.DEPBAR.LE gsb0, 0x0 ;  /* 0x00008000000079c5 */ /* 0x000fe40000010000 */
[----:B------:R-:W-:Y:S01]  /*95f0*/  WARPGROUP.ARRIVE ;  /* 0x00000000000079c5 */ /* 0x000fe20000000000 */
[----:B--2---:R-:W-:Y:S01]  /*9600*/  @P2 FMUL.FTZ R8, R8, 0.69314718246459960938 ;  /* 0x3f31721808082820 */ /* 0x004fe20000410000 */
[----:B------:R-:W-:-:S03]  /*9610*/  PLOP3.LUT P0, PT, PT, PT, PT, 0x8, 0x0 ;  /* 0x000000000000781c */ /* 0x000fc60003f0e170 */
[----:B------:R-:W-:Y:S01]  /*9620*/  @P2 FFMA.FTZ R3, R11, R7, R8 ;  /* 0x000000070b032223 */ /* 0x000fe20000010008 */
        /* <DEDUP_REMOVED lines=35> */
[-C--:B---3--:R-:W-:Y:S01]  /*9860*/  FMUL.FTZ R42, R88, R14.reuse ;  /* 0x0000000e582a7220 */ /* 0x088fe20000410000 */
        /* <DEDUP_REMOVED lines=14> */
[----:B------:R1:W-:Y:S01]  /*9950*/  @!P1 SYNCS.ARRIVE.TRANS64.RED.A1T0 RZ, [R0+URZ], RZ ;  /* 0x000000ff00ff99a7 */ /* 0x0003e2000810043f */
[----:B------:R-:W-:Y:S01]  /*9960*/  FMUL.FTZ R14, R117, R14 ;  /* 0x0000000e750e7220 */ /* 0x000fe20000410000 */
[-C--:B----4-:R-:W-:Y:S01]  /*9970*/  FMUL.FTZ R11, R90, R4.reuse ;  /* 0x000000045a0b7220 */ /* 0x090fe20000410000 */
        /* <DEDUP_REMOVED lines=14> */
[----:B------:R-:W-:-:S07]  /*9a60*/  FMUL.FTZ R119, R119, R4 ;  /* 0x0000000477777220 */ /* 0x000fce0000410000 */
.L_x_1560:
        /* <DEDUP_REMOVED lines=11> */
[C---:B------:R-:W-:Y:S01]  /*9b20*/  LOP3.LUT R5, R22.reuse, 0x380, RZ, 0xc0, !PT ;  /* 0x0000038016057812 */ /* 0x040fe200078ec0ff */
[----:B------:R-:W-:Y:S01]  /*9b30*/  USHF.R.S32.HI UR5, URZ, 0x1f, UR43 ;  /* 0x0000001f3f057899 */ /* 0x000fe2000801142b */
[----:B------:R-:W-:Y:S02]  /*9b40*/  IADD3 R43, P3, R22, 0x20, RZ ;  /* 0x00000020162b7810 */ /* 0x000fe40007f7e0ff */
[-C--:B------:R-:W-:Y:S01]  /*9b50*/  LEA.HI R4, R45, R44.reuse, RZ, 0x7 ;  /* 0x0000002c2d047211 */ /* 0x080fe200078f38ff */
[----:B------:R-:W-:Y:S01]  /*9b60*/  ULDC.64 UR8, c[0x0][0xb70] ;  /* 0x0002dc0000087ab9 */ /* 0x000fe20000000a00 */
[----:B------:R-:W-:Y:S01]  /*9b70*/  SHF.R.U64 R5, R5, 0x3, RZ ;  /* 0x0000000305057819 */ /* 0x000fe200000012ff */
[----:B------:R-:W-:Y:S01]  /*9b80*/  UIMAD UR5, UR5, UR8, URZ ;  /* 0x00000008050572a4 */ /* 0x000fe2000f8e023f */
[----:B------:R-:W-:Y:S01]  /*9b90*/  LOP3.LUT R12, R43, 0x380, RZ, 0xc0, !PT ;  /* 0x000003802b0c7812 */ /* 0x000fe200078ec0ff */
[----:B------:R-:W-:Y:S01]  /*9ba0*/  UIMAD.WIDE.U32 UR6, UR43, UR8, URZ ;  /* 0x000000082b0672a5 */ /* 0x000fe2000f8e003f */
[----:B------:R-:W-:Y:S01]  /*9bb0*/  LOP3.LUT R49, R4, 0xffffff80, RZ, 0xc0, !PT ;  /* 0xffffff8004317812 */ /* 0x000fe200078ec0ff */
[----:B------:R-:W-:Y:S01]  /*9bc0*/  USHF.R.S32.HI UR8, URZ, 0x1f, UR44 ;  /* 0x0000001f3f087899 */ /* 0x000fe2000801142c */
[----:B------:R-:W-:Y:S01]  /*9bd0*/  LEA.HI R47, R45, R44, RZ, 0x5 ;  /* 0x0000002c2d2f7211 */ /* 0x000fe200078f28ff */
[----:B------:R-:W-:Y:S01]  /*9be0*/  UIMAD UR5, UR43, UR9, UR5 ;  /* 0x000000092b0572a4 */ /* 0x000fe2000f8e0205 */
[----:B------:R-:W-:Y:S01]  /*9bf0*/  LOP3.LUT R4, R5, R22, RZ, 0x3c, !PT ;  /* 0x0000001605047212 */ /* 0x000fe200078e3cff */
[----:B------:R-:W-:Y:S01]  /*9c00*/  IMAD.MOV.U32 R5, RZ, RZ, R23 ;  /* 0x000000ffff057224 */ /* 0x000fe200078e0017 */
[----:B------:R-:W-:Y:S01]  /*9c10*/  IADD3 R45, P2, R22, 0x40, RZ ;  /* 0x00000040162d7810 */ /* 0x000fe20007f5e0ff */
[----:B------:R-:W-:Y:S01]  /*9c20*/  IMAD.IADD R49, R44, 0x1, -R49 ;  /* 0x000000012c317824 */ /* 0x000fe200078e0a31 */
[----:B------:R-:W-:Y:S01]  /*9c30*/  SHF.R.U64 R12, R12, 0x3, RZ ;  /* 0x000000030c0c7819 */ /* 0x000fe200000012ff */
[----:B------:R-:W-:Y:S01]  /*9c40*/  UIADD3 UR5, UR7, UR5, URZ ;  /* 0x0000000507057290 */ /* 0x000fe2000fffe03f */
[----:B------:R-:W-:-:S02]  /*9c50*/  LOP3.LUT R44, R45, 0x380, RZ, 0xc0, !PT ;  /* 0x000003802d2c7812 */ /* 0x000fc400078ec0ff */
[----:B------:R-:W-:Y:S02]  /*9c60*/  LOP3.LUT R12, R12, R43, RZ, 0x3c, !PT ;  /* 0x0000002b0c0c7212 */ /* 0x000fe400078e3cff */
[----:B------:R-:W-:Y:S02]  /*9c70*/  MOV R43, R4 ;  /* 0x00000004002b7202 */ /* 0x000fe40000000f00 */
[----:B------:R-:W-:Y:S02]  /*9c80*/  F2FP.F16.F32.PACK_AB R5, R10, R11 ;  /* 0x0000000b0a05723e */ /* 0x000fe400000000ff */
[----:B------:R-:W-:Y:S02]  /*9c90*/  SHF.R.U64 R10, R44, 0x3, RZ ;  /* 0x000000032c0a7819 */ /* 0x000fe400000012ff */
[----:B------:R-:W-:Y:S02]  /*9ca0*/  IADD3 R48, P1, R22, 0x60, RZ ;  /* 0x0000006016307810 */ /* 0x000fe40007f3e0ff */
[----:B------:R-:W-:-:S02]  /*9cb0*/  LOP3.LUT R10, R10, R45, RZ, 0x3c, !PT ;  /* 0x0000002d0a0a7212 */ /* 0x000fc400078e3cff */
[----:B------:R-:W1:Y:S01]  /*9cc0*/  LDC.64 R44, c[0x0][0xb78] ;  /* 0x0002de00ff2c7b82 */ /* 0x000e620000000a00 */
[----:B------:R-:W-:Y:S02]  /*9cd0*/  LOP3.LUT R46, R48, 0x380, RZ, 0xc0, !PT ;  /* 0x00000380302e7812 */ /* 0x000fe400078ec0ff */
[----:B------:R-:W-:Y:S02]  /*9ce0*/  F2FP.F16.F32.PACK_AB R4, R13, R42 ;  /* 0x0000002a0d04723e */ /* 0x000fe400000000ff */
[----:B------:R-:W-:Y:S01]  /*9cf0*/  F2FP.F16.F32.PACK_AB R6, R6, R9 ;  /* 0x000000090606723e */ /* 0x000fe200000000ff */
[--C-:B------:R-:W-:Y:S01]  /*9d00*/  IMAD.X R9, RZ, RZ, R23.reuse, P1 ;  /* 0x000000ffff097224 */ /* 0x100fe200008e0617 */
[----:B------:R-:W-:Y:S02]  /*9d10*/  F2FP.F16.F32.PACK_AB R7, R7, R8 ;  /* 0x000000080707723e */ /* 0x000fe400000000ff */
[----:B------:R-:W-:Y:S02]  /*9d20*/  SHF.R.U64 R11, R46, 0x3, RZ ;  /* 0x000000032e0b7819 */ /* 0x000fe400000012ff */
[----:B------:R-:W-:Y:S01]  /*9d30*/  IADD3.X R13, RZ, R23, RZ, P3, !PT ;  /* 0x00000017ff0d7210 */ /* 0x000fe20001ffe4ff */
[----:B------:R2:W-:Y:S01]  /*9d40*/  STSM.16.M88.4 [R43], R4 ;  /* 0x000000042b007844 */ /* 0x0005e20000000200 */
[----:B------:R-:W-:Y:S01]  /*9d50*/  LOP3.LUT R8, R11, R48, RZ, 0x3c, !PT ;  /* 0x000000300b087212 */ /* 0x000fe200078e3cff */
[----:B------:R-:W-:Y:S01]  /*9d60*/  IMAD.X R11, RZ, RZ, R23, P2 ;  /* 0x000000ffff0b7224 */ /* 0x000fe200010e0617 */
[----:B------:R-:W-:-:S02]  /*9d70*/  MOV R12, R12 ;  /* 0x0000000c000c7202 */ /* 0x000fc40000000f00 */
[----:B------:R-:W-:Y:S02]  /*9d80*/  F2FP.F16.F32.PACK_AB R32, R32, R33 ;  /* 0x000000212020723e */ /* 0x000fe400000000ff */
[----:B------:R-:W-:Y:S02]  /*9d90*/  MOV R11, R10 ;  /* 0x0000000a000b7202 */ /* 0x000fe40000000f00 */
[----:B------:R-:W-:Y:S02]  /*9da0*/  F2FP.F16.F32.PACK_AB R33, R30, R31 ;  /* 0x0000001f1e21723e */ /* 0x000fe400000000ff */
[----:B------:R-:W-:Y:S02]  /*9db0*/  F2FP.F16.F32.PACK_AB R24, R24, R25 ;  /* 0x000000191818723e */ /* 0x000fe400000000ff */
[----:B------:R-:W-:Y:S01]  /*9dc0*/  MOV R10, R8 ;  /* 0x00000008000a7202 */ /* 0x000fe20000000f00 */
[----:B------:R-:W-:Y:S01]  /*9dd0*/  IMAD.U32 R9, RZ, RZ, UR7 ;  /* 0x00000007ff097e24 */ /* 0x000fe2000f8e00ff */
[----:B------:R-:W-:Y:S01]  /*9de0*/  F2FP.F16.F32.PACK_AB R25, R20, R21 ;  /* 0x000000151419723e */ /* 0x000fe200000000ff */
[----:B------:R-:W-:Y:S01]  /*9df0*/  IMAD.U32 R8, RZ, RZ, UR6 ;  /* 0x00000006ff087e24 */ /* 0x000fe2000f8e00ff */
[----:B--2---:R-:W-:Y:S01]  /*9e00*/  F2FP.F16.F32.PACK_AB R7, R34, R35 ;  /* 0x000000232207723e */ /* 0x004fe200000000ff */
[----:B-1----:R-:W-:Y:S01]  /*9e10*/  IMAD R34, R44, UR8, RZ ;  /* 0x000000082c227c24 */ /* 0x002fe2000f8e02ff */
[----:B------:R-:W-:Y:S01]  /*9e20*/  F2FP.F16.F32.PACK_AB R6, R36, R37 ;  /* 0x000000252406723e */ /* 0x000fe200000000ff */
[----:B------:R-:W-:Y:S01]  /*9e30*/  VIADD R37, R18, UR42 ;  /* 0x0000002a12257c36 */ /* 0x000fe20008000000 */
[----:B------:R-:W-:Y:S01]  /*9e40*/  F2FP.F16.F32.PACK_AB R4, R40, R41 ;  /* 0x000000292804723e */ /* 0x000fe200000000ff */
[----:B------:R-:W-:Y:S01]  /*9e50*/  IMAD R36, R45, UR44, R34 ;  /* 0x0000002c2d247c24 */ /* 0x000fe2000f8e0222 */
[----:B------:R-:W-:Y:S01]  /*9e60*/  F2FP.F16.F32.PACK_AB R5, R38, R39 ;  /* 0x000000272605723e */ /* 0x000fe200000000ff */
[----:B------:R-:W-:Y:S01]  /*9e70*/  VIADD R13, R37, 0x8 ;  /* 0x00000008250d7836 */ /* 0x000fe20000000000 */
[----:B------:R-:W-:Y:S01]  /*9e80*/  F2FP.F16.F32.PACK_AB R34, R28, R29 ;  /* 0x0000001d1c22723e */ /* 0x000fe200000000ff */
[----:B------:R-:W-:Y:S01]  /*9e90*/  ULDC.64 UR6, c[0x0][0xb40] ;  /* 0x0002d00000067ab9 */ /* 0x000fe20000000a00 */
[----:B------:R-:W-:Y:S01]  /*9ea0*/  F2FP.F16.F32.PACK_AB R35, R26, R27 ;  /* 0x0000001b1a23723e */ /* 0x000fe200000000ff */
[----:B------:R1:W-:Y:S01]  /*9eb0*/  STSM.16.M88.4 [R12], R4 ;  /* 0x000000040c007844 */ /* 0x0003e20000000200 */
[----:B------:R-:W-:-:S02]  /*9ec0*/  F2FP.F16.F32.PACK_AB R26, R14, R19 ;  /* 0x000000130e1a723e */ /* 0x000fc400000000ff */
[----:B------:R-:W-:Y:S01]  /*9ed0*/  F2FP.F16.F32.PACK_AB R27, R119, R0 ;  /* 0x00000000771b723e */ /* 0x000fe200000000ff */
[----:B------:R-:W-:Y:S01]  /*9ee0*/  STSM.16.M88.4 [R11], R32 ;  /* 0x000000200b007844 */ /* 0x000fe20000000200 */
[----:B------:R-:W-:Y:S01]  /*9ef0*/  MOV R9, UR5 ;  /* 0x0000000500097c02 */ /* 0x000fe20008000f00 */
[----:B------:R-:W-:Y:S01]  /*9f00*/  ULDC UR5, c[0x0][0xa88] ;  /* 0x0002a20000057ab9 */ /* 0x000fe20000000800 */
[----:B------:R-:W-:Y:S01]  /*9f10*/  SHF.R.S32.HI R47, RZ, 0x5, R47 ;  /* 0x00000005ff2f7819 */ /* 0x000fe2000001142f */
[----:B------:R-:W-:Y:S01]  /*9f20*/  STSM.16.M88.4 [R10], R24 ;  /* 0x000000180a007844 */ /* 0x000fe20000000200 */
[----:B------:R-:W-:Y:S01]  /*9f30*/  LOP3.LUT P0, RZ, R49, 0x3, RZ, 0xc0, !PT ;  /* 0x0000000331ff7812 */ /* 0x000fe2000780c0ff */
[----:B------:R-:W-:Y:S01]  /*9f40*/  IMAD.WIDE.U32 R8, R44, UR44, R8 ;  /* 0x0000002c2c087c25 */ /* 0x000fe2000f8e0008 */
[----:B------:R-:W-:Y:S01]  /*9f50*/  @!PT LDS RZ, [RZ] ;  /* 0x00000000fffff984 */ /* 0x000fe20000000800 */
[----:B------:R-:W-:Y:S01]  /*9f60*/  @!PT LDS RZ, [RZ] ;  /* 0x00000000fffff984 */ /* 0x000fe20000000800 */
[----:B------:R-:W-:Y:S01]  /*9f70*/  @!PT LDS RZ, [RZ] ;  /* 0x00000000fffff984 */ /* 0x000fe20000000800 */
[----:B------:R-:W-:Y:S01]  /*9f80*/  @!PT LDS RZ, [RZ] ;  /* 0x00000000fffff984 */ /* 0x000fe20000000800 */
[----:B------:R2:W-:Y:S06]  /*9f90*/  MEMBAR.ALL.CTA ;  /* 0x0000000000007992 */ /* 0x0005ec0000008000 */
[----:B--2---:R-:W2:Y:S02]  /*9fa0*/  FENCE.VIEW.ASYNC.S ;  /* 0x00000000000073c6 */ /* 0x004ea40000000000 */
[----:B--2---:R-:W-:Y:S06]  /*9fb0*/  BAR.ARV 0x1, 0x1a0 ;  /* 0x0046800000007b1d */ /* 0x004fec0000002000 */
[----:B------:R-:W-:Y:S01]  /*9fc0*/  ISETP.GE.OR P1, PT, R13, UR5, P0 ;  /* 0x000000050d007c0c */ /* 0x000fe20008726670 */
[----:B------:R-:W2:Y:S01]  /*9fd0*/  SHFL.IDX PT, R0, R47, RZ, 0x1f ;  /* 0x00001fff2f007589 */ /* 0x000ea200000e0000 */
[----:B------:R-:W-:-:S02]  /*9fe0*/  SHF.R.S32.HI R13, RZ, 0x1f, R37 ;  /* 0x0000001fff0d7819 */ /* 0x000fc40000011425 */
[C---:B-1----:R-:W-:Y:S02]  /*9ff0*/  IADD3 R5, P2, R37.reuse, R8, RZ ;  /* 0x0000000825057210 */ /* 0x042fe40007f5e0ff */
[----:B------:R-:W-:Y:S02]  /*a000*/  ISETP.GE.OR P0, PT, R37, UR5, P0 ;  /* 0x0000000525007c0c */ /* 0x000fe40008706670 */
[----:B------:R-:W-:Y:S02]  /*a010*/  IADD3.X R8, R13, R9, R36, P2, !PT ;  /* 0x000000090d087210 */ /* 0x000fe400017fe424 */
[----:B------:R-:W-:-:S04]  /*a020*/  LEA R4, P2, R5, UR6, 0x2 ;  /* 0x0000000605047c11 */ /* 0x000fc8000f8410ff */
[----:B------:R-:W-:-:S05]  /*a030*/  LEA.HI.X R5, R5, UR7, R8, 0x2, P2 ;  /* 0x0000000705057c11 */ /* 0x000fca00090f1408 */
[----:B------:R1:W-:Y:S04]  /*a040*/  @!P1 STG.E desc[UR48][R4.64+0x20], R3 ;  /* 0x0000200304009986 */ /* 0x0003e8000c101930 */
[----:B------:R1:W-:Y:S01]  /*a050*/  @!P0 STG.E desc[UR48][R4.64], R15 ;  /* 0x0000000f04008986 */ /* 0x0003e2000c101930 */
[----:B--2---:R-:W-:-:S13]  /*a060*/  ISETP.NE.AND P0, PT, R0, 0xb, PT ;  /* 0x0000000b0000780c */ /* 0x004fda0003f05270 */
[----:B-1----:R-:W-:Y:S05]  /*a070*/  @P0 BRA `(.L_x_1592) ;  /* 0x0000000800280947 */ /* 0x002fea0003800000 */
        /* <DEDUP_REMOVED lines=15> */
.L_x_1594:
[----:B------:R-:W-:Y:S05]  /*a170*/  BSYNC B0 ;  /* 0x0000000000007941 */ /* 0x000fea0003800000 */
.L_x_1593:
[----:B------:R-:W-:Y:S05]  /*a180*/  BRA `(.L_x_1592) ;  /* 0x0000000400e47947 */ /* 0x000fea0003800000 */
.L_x_1591:
        /* <DEDUP_REMOVED lines=31> */
[----:B------:R-:W-:-:S05]  /*a380*/  IMAD.WIDE.U32 R4, R20, UR44, R4 ;  /* 0x0000002c14047c25 */ /* 0x000fca000f8e0004 */
[----:B------:R-:W-:Y:S02]  /*a390*/  IADD3 R3, R5, R3, RZ ;  /* 0x0000000305037210 */ /* 0x000fe40007ffe0ff */
[----:B------:R-:W-:-:S04]  /*a3a0*/  LEA R6, P0, R4, UR8, 0x2 ;  /* 0x0000000804067c11 */ /* 0x000fc8000f8010ff */
[----:B------:R-:W-:Y:S01]  /*a3b0*/  LEA.HI.X R7, R4, UR9, R3, 0x2, P0 ;  /* 0x0000000904077c11 */ /* 0x000fe200080f1403 */
[----:B------:R-:W-:-:S05]  /*a3c0*/  IMAD.MOV.U32 R3, RZ, RZ, -0x800000 ;  /* 0xff800000ff037424 */ /* 0x000fca00078e00ff */
[----:B------:R1:W-:Y:S03]  /*a3d0*/  STG.E desc[UR48][R6.64], R3 ;  /* 0x0000000306007986 */ /* 0x0003e6000c101930 */
.L_x_1596:
[----:B------:R-:W-:Y:S05]  /*a3e0*/  BSYNC B0 ;  /* 0x0000000000007941 */ /* 0x000fea0003800000 */
.L_x_1595:
[----:B------:R-:W-:Y:S01]  /*a3f0*/  ULOP3.LUT UR47, URZ, UR47, URZ, 0x33, !UPT ;  /* 0x0000002f3f2f7292 */ /* 0x000fe2000f8e333f */
[----:B-1----:R-:W-:Y:S01]  /*a400*/  IMAD R3, R13, UR43, R10 ;  /* 0x0000002b0d037c24 */ /* 0x002fe2000f8e020a */
[----:B------:R-:W-:Y:S01]  /*a410*/  SHF.R.S32.HI R4, RZ, 0x3, R19 ;  /* 0x00000003ff047819 */ /* 0x000fe20000011413 */
[----:B------:R-:W-:Y:S01]  /*a420*/  IMAD.WIDE.U32 R6, R12, UR43, R8 ;  /* 0x0000002b0c067c25 */ /* 0x000fe2000f8e0008 */
[----:B---3--:R-:W-:Y:S01]  /*a430*/  ISETP.GE.AND P0, PT, R8, R25, PT ;  /* 0x000000190800720c */ /* 0x008fe20003f06270 */
[----:B------:R-:W-:Y:S01]  /*a440*/  BSSY B0, `(.L_x_1597) ;  /* 0x000001d000007945 */ /* 0x000fe20003800000 */
[----:B------:R-:W-:Y:S01]  /*a450*/  IADD3 R5, R4, 0x90, RZ ;  /* 0x0000009004057810 */ /* 0x000fe20007ffe0ff */
[----:B--2---:R-:W-:Y:S02]  /*a460*/  VIADD R11, R11, UR47 ;  /* 0x0000002f0b0b7c36 */ /* 0x004fe40008000000 */
[----:B------:R-:W-:Y:S02]  /*a470*/  IMAD.IADD R7, R7, 0x1, R3 ;  /* 0x0000000107077824 */ /* 0x000fe400078e0203 */
[----:B------:R-:W-:-:S02]  /*a480*/  IMAD R8, R11, -0xc0, R24 ;  /* 0xffffff400b087824 */ /* 0x000fc400078e0218 */
[C---:B------:R-:W-:Y:S02]  /*a490*/  VIADD R0, R4.reuse, 0x30 ;  /* 0x0000003004007836 */ /* 0x040fe40000000000 */
[----:B------:R-:W-:Y:S01]  /*a4a0*/  VIADD R3, R4, 0x60 ;  /* 0x0000006004037836 */ /* 0x000fe20000000000 */
[-C--:B------:R-:W-:Y:S02]  /*a4b0*/  ISETP.GE.OR P3, PT, R5, R8.reuse, P0 ;  /* 0x000000080500720c */ /* 0x080fe40000766670 */
[-C--:B------:R-:W-:Y:S01]  /*a4c0*/  ISETP.GE.OR P1, PT, R0, R8.reuse, P0 ;  /* 0x000000080000720c */ /* 0x080fe20000726670 */
[----:B----4-:R-:W-:Y:S01]  /*a4d0*/  IMAD R0, R14, UR6, RZ ;  /* 0x000000060e007c24 */ /* 0x010fe2000f8e02ff */
[-C--:B------:R-:W-:Y:S02]  /*a4e0*/  ISETP.GE.OR P2, PT, R3, R8.reuse, P0 ;  /* 0x000000080300720c */ /* 0x080fe40000746670 */
[----:B------:R-:W-:Y:S01]  /*a4f0*/  ISETP.GE.OR P0, PT, R4, R8, P0 ;  /* 0x000000080400720c */ /* 0x000fe20000706670 */
[----:B------:R-:W-:Y:S01]  /*a500*/  IMAD R3, R15, UR44, R0 ;  /* 0x0000002c0f037c24 */ /* 0x000fe2000f8e0200 */
[----:B------:R-:W-:Y:S01]  /*a510*/  SHF.R.S32.HI R5, RZ, 0x1f, R4 ;  /* 0x0000001fff057819 */ /* 0x000fe20000011404 */
[----:B------:R-:W-:-:S04]  /*a520*/  IMAD.WIDE.U32 R8, R14, UR44, R6 ;  /* 0x0000002c0e087c25 */ /* 0x000fc8000f8e0006 */
[----:B------:R-:W-:-:S04]  /*a530*/  IMAD.WIDE R6, R11, 0xc0, R4 ;  /* 0x000000c00b067825 */ /* 0x000fc800078e0204 */
[----:B------:R-:W-:Y:S02]  /*a540*/  IMAD.IADD R11, R9, 0x1, R3 ;  /* 0x00000001090b7824 */ /* 0x000fe400078e0203 */
        /* <DEDUP_REMOVED lines=12> */
.L_x_1598:
[----:B------:R-:W-:Y:S05]  /*a610*/  BSYNC B0 ;  /* 0x0000000000007941 */ /* 0x000fea0003800000 */
.L_x_1597:
        /* <DEDUP_REMOVED lines=15> */
.L_x_1600:
[----:B------:R-:W-:Y:S05]  /*a710*/  BSYNC B0 ;  /* 0x0000000000007941 */ /* 0x000fea0003800000 */
.L_x_1599:
        /* <DEDUP_REMOVED lines=11> */
[----:B-12---:R-:W-:Y:S02]  /*a7d0*/  LEA R12, P0, R4, UR6, 0x1 ;  /* 0x00000006040c7c11 */ /* 0x006fe4000f8008ff */
[----:B------:R-:W-:-:S04]  /*a7e0*/  IADD3 R3, R5, R3, RZ ;  /* 0x0000000305037210 */ /* 0x000fc80007ffe0ff */
[----:B------:R-:W-:-:S05]  /*a7f0*/  LEA.HI.X R13, R4, UR7, R3, 0x1, P0 ;  /* 0x00000007040d7c11 */ /* 0x000fca00080f0c03 */
[----:B------:R3:W-:Y:S02]  /*a800*/  STG.E.128 desc[UR48][R12.64], RZ ;  /* 0x000000ff0c007986 */ /* 0x0007e4000c101d30 */
.L_x_1602:
[----:B------:R-:W-:Y:S05]  /*a810*/  BSYNC B0 ;  /* 0x0000000000007941 */ /* 0x000fea0003800000 */
.L_x_1601:
        /* <DEDUP_REMOVED lines=15> */
.L_x_1603:
[----:B------:R-:W-:Y:S05]  /*a910*/  BSYNC B0 ;  /* 0x0000000000007941 */ /* 0x000fea0003800000 */
.L_x_1592:
[----:B------:R-:W5:Y:S02]  /*a920*/  LDC R0, c[0x0][0xda8] ;  /* 0x00036a00ff007b82 */ /* 0x000f640000000800 */
[----:B-----5:R-:W-:-:S13]  /*a930*/  ISETP.LE.AND P0, PT, R0, UR4, PT ;  /* 0x0000000400007c0c */ /* 0x020fda000bf03270 */
[----:B------:R-:W-:Y:S05]  /*a940*/  @!P0 BRA `(.L_x_1604) ;  /* 0xffffff6400048947 */ /* 0x000fea000383ffff */
[----:B------:R-:W-:Y:S05]  /*a950*/  EXIT ;  /* 0x000000000000794d */ /* 0x000fea0003800000 */
.L_x_1556:
        /* <DEDUP_REMOVED lines=8> */
[----:B------:R-:W-:Y:S01]  /*a9e0*/  IMAD.MOV.U32 R19, RZ, RZ, 0x1 ;  /* 0x00000001ff137424 */ /* 0x000fe200078e00ff */
[----:B------:R-:W-:-:S05]  /*a9f0*/  MOV R18, RZ ;  /* 0x000000ff00127202 */ /* 0x000fca0000000f00 */
[----:B------:R-:W1:Y:S02]  /*aa00*/  LDC R0, c[0x0][0xda8] ;  /* 0x00036a00ff007b82 */ /* 0x000e640000000800 */
[----:B-1----:R-:W-:-:S13]  /*aa10*/  ISETP.LE.AND P0, PT, R0, UR4, PT ;  /* 0x0000000400007c0c */ /* 0x002fda000bf03270 */
[----:B------:R-:W-:Y:S05]  /*aa20*/  @P0 BRA `(.L_x_1605) ;  /* 0x0000002400480947 */ /* 0x000fea0003800000 */
[----:B------:R-:W-:Y:S01]  /*aa30*/  LOP3.LUT R23, R2, 0x1f, RZ, 0xc0, !PT ;  /* 0x0000001f02177812 */ /* 0x000fe200078ec0ff */
[----:B------:R-:W-:Y:S01]  /*aa40*/  IMAD.U32 R22, RZ, RZ, UR4 ;  /* 0x00000004ff167e24 */ /* 0x000fe2000f8e00ff */
[----:B------:R-:W-:Y:S01]  /*aa50*/  ULDC UR46, c[0x0][0xc] ;  /* 0x00000300002e7ab9 */ /* 0x000fe20000000800 */
[----:B------:R-:W-:Y:S01]  /*aa60*/  IMAD.MOV.U32 R18, RZ, RZ, RZ ;  /* 0x000000ffff127224 */ /* 0x000fe200078e00ff */
[----:B------:R-:W-:Y:S01]  /*aa70*/  ULDC.64 UR50, c[0x0][0x198] ;  /* 0x0000660000327ab9 */ /* 0x000fe20000000a00 */
[----:B------:R-:W-:Y:S01]  /*aa80*/  IMAD.MOV.U32 R19, RZ, RZ, 0x1 ;  /* 0x00000001ff137424 */ /* 0x000fe200078e00ff */
[----:B------:R-:W-:-:S06]  /*aa90*/  UMOV UR47, URZ ;  /* 0x0000003f002f7c82 */ /* 0x000fcc0008000000 */
.L_x_1653:
        /* <DEDUP_REMOVED lines=21> */
.L_x_1606:
[----:B------:R-:W-:Y:S01]  /*abf0*/  ULDC UR9, c[0x0][0xdc4] ;  /* 0x0003710000097ab9 */ /* 0x000fe20000000800 */
[----:B------:R-:W-:Y:S01]  /*ac00*/  UMOV UR7, UR8 ;  /* 0x0000000800077c82 */ /* 0x000fe20008000000 */
[----:B------:R-:W-:-:S11]  /*ac10*/  UISETP.NE.AND UP0, UPT, UR9, 0x1, UPT ;  /* 0x000000010900788c */ /* 0x000fd6000bf05270 */
[----:B------:R-:W-:Y:S02]  /*ac20*/  @UP0 ULDC.64 UR10, c[0x0][0xdc8] ;  /* 0x00037200000a0ab9 */ /* 0x000fe40000000a00 */
[----:B------:R-:W-:-:S04]  /*ac30*/  UIMAD.WIDE.U32 UR4, UR8, UR10, URZ ;  /* 0x0000000a080472a5 */ /* 0x000fc8000f8e003f */
[----:B------:R-:W-:-:S04]  /*ac40*/  @UP0 USHF.R.U32.HI UR7, URZ, UR11, UR5 ;  /* 0x0000000b3f070299 */ /* 0x000fc80008011605 */
[----:B------:R-:W-:-:S12]  /*ac50*/  UIMAD UR4, UR7, UR9, URZ ;  /* 0x00000009070472a4 */ /* 0x000fd8000f8e023f */
.L_x_1607:
[----:B------:R-:W-:Y:S01]  /*ac60*/  ULOP3.LUT UR5, URZ, UR7, URZ, 0x33, !UPT ;  /* 0x000000073f057292 */ /* 0x000fe2000f8e333f */
[----:B------:R-:W-:Y:S01]  /*ac70*/  BSSY B6, `(.L_x_1608) ;  /* 0x000021e000067945 */ /* 0x000fe20003800000 */
[----:B------:R-:W-:Y:S01]  /*ac80*/  ULDC.64 UR10, c[0x0][0x3f8] ;  /* 0x0000fe00000a7ab9 */ /* 0x000fe20000000a00 */
[----:B------:R-:W-:Y:S01]  /*ac90*/  ULDC UR7, c[0x0][0xdac] ;  /* 0x00036b0000077ab9 */ /* 0x000fe20000000800 */
[----:B------:R-:W-:Y:S02]  /*aca0*/  UISETP.NE.U32.AND UP0, UPT, UR10, URZ, UPT ;  /* 0x0000003f0a00728c */ /* 0x000fe4000bf05070 */
[----:B------:R-:W-:Y:S02]  /*acb0*/  UIADD3 UR5, UR5, UR7, URZ ;  /* 0x0000000705057290 */ /* 0x000fe4000fffe03f */
[----:B------:R-:W-:Y:S02]  /*acc0*/  UISETP.NE.AND.EX UP0, UPT, UR11, URZ, UPT, UP0 ;  /* 0x0000003f0b00728c */ /* 0x000fe4000bf05300 */
[----:B------:R-:W-:Y:S01]  /*acd0*/  UIMAD UR41, UR5, 0xc0, URZ ;  /* 0x000000c0052978a4 */ /* 0x000fe2000f8e023f */
[----:B------:R-:W-:Y:S01]  /*ace0*/  ULDC UR7, c[0x0][0x404] ;  /* 0x0001010000077ab9 */ /* 0x000fe20000000800 */
[----:B------:R-:W-:Y:S01]  /*acf0*/  ULDC UR10, c[0x0][0x288] ;  /* 0x0000a200000a7ab9 */ /* 0x000fe20000000800 */
[----:B------:R-:W-:-:S02]  /*ad00*/  USEL UR7, UR7, 0x1, UP0 ;  /* 0x0000000107077887 */ /* 0x000fc40008000000 */
[----:B------:R-:W-:Y:S01]  /*ad10*/  UIADD3 UR5, UR41, 0x13f, -UR10 ;  /* 0x0000013f29057890 */ /* 0x000fe2000fffe80a */
[----:B------:R-:W-:Y:S02]  /*ad20*/  ULDC UR9, c[0x0][0xdb8] ;  /* 0x00036e0000097ab9 */ /* 0x000fe40000000800 */
[----:B------:R-:W-:Y:S01]  /*ad30*/  ULDC UR10, c[0x0][0x2e0] ;  /* 0x0000b800000a7ab9 */ /* 0x000fe20000000800 */
[----:B------:R-:W-:Y:S02]  /*ad40*/  UISETP.NE.AND UP1, UPT, UR9, 0x1, UPT ;  /* 0x000000010900788c */ /* 0x000fe4000bf25270 */
[----:B------:R-:W-:Y:S02]  /*ad50*/  UIMAD UR11, UR7, UR10, 0x7f ;  /* 0x0000007f070b74a4 */ /* 0x000fe4000f8e020a */
[----:B------:R-:W-:Y:S02]  /*ad60*/  UIMAD UR5, UR7, UR10, UR5 ;  /* 0x0000000a070572a4 */ /* 0x000fe4000f8e0205 */
[----:B------:R-:W-:-:S02]  /*ad70*/  USHF.R.S32.HI UR10, URZ, 0x1f, UR11 ;  /* 0x0000001f3f0a7899 */ /* 0x000fc4000801140b */
[----:B------:R-:W-:Y:S02]  /*ad80*/  USHF.R.S32.HI UR7, URZ, 0x1f, UR5 ;  /* 0x0000001f3f077899 */ /* 0x000fe40008011405 */
[----:B------:R-:W-:Y:S02]  /*ad90*/  ULEA.HI UR10, UR10, UR11, URZ, 0x7 ;  /* 0x0000000b0a0a7291 */ /* 0x000fe4000f8f383f */
[----:B------:R-:W-:Y:S02]  /*ada0*/  ULEA.HI UR7, UR7, UR5, URZ, 0x7 ;  /* 0x0000000507077291 */ /* 0x000fe4000f8f383f */
[----:B------:R-:W-:Y:S02]  /*adb0*/  USHF.R.S32.HI UR10, URZ, 0x7, UR10 ;  /* 0x000000073f0a7899 */ /* 0x000fe4000801140a */
[----:B------:R-:W-:Y:S02]  /*adc0*/  USHF.R.S32.HI UR7, URZ, 0x7, UR7 ;  /* 0x000000073f077899 */ /* 0x000fe40008011407 */
[----:B------:R-:W-:-:S02]  /*add0*/  UIADD3 UR4, UR8, -UR4, URZ ;  /* 0x8000000408047290 */ /* 0x000fc4000fffe03f */
[----:B------:R-:W-:Y:S01]  /*ade0*/  UISETP.LT.AND UP0, UPT, UR10, UR7, UPT ;  /* 0x000000070a00728c */ /* 0x000fe2000bf01270 */
[----:B------:R-:W-:-:S03]  /*adf0*/  ULDC UR8, c[0x0][0xdc4] ;  /* 0x0003710000087ab9 */ /* 0x000fc60000000800 */
[----:B------:R-:W-:Y:S02]  /*ae00*/  USEL UR45, UR10, UR7, UP0 ;  /* 0x000000070a2d7287 */ /* 0x000fe40008000000 */
[----:B------:R-:W-:-:S03]  /*ae10*/  UIMAD UR6, UR6, UR8, UR4 ;  /* 0x00000008060672a4 */ /* 0x000fc6000f8e0204 */
[----:B------:R-:W-:Y:S01]  /*ae20*/  @UP1 ULDC UR4, c[0x0][0xdbc] ;  /* 0x00036f0000041ab9 */ /* 0x000fe20000000800 */
[----:B------:R-:W-:Y:S01]  /*ae30*/  ISETP.LT.AND P0, PT, RZ, UR45, PT ;  /* 0x0000002dff007c0c */ /* 0x000fe2000bf01270 */
[----:B------:R-:W-:Y:S01]  /*ae40*/  UIMAD.WIDE.U32 UR4, UR6, UR4, URZ ;  /* 0x00000004060472a5 */ /* 0x000fe2000f8e003f */
[----:B------:R-:W-:Y:S01]  /*ae50*/  @UP1 ULDC UR8, c[0x0][0xdc0] ;  /* 0x0003700000081ab9 */ /* 0x000fe20000000800 */
[----:B------:R-:W-:Y:S02]  /*ae60*/  UMOV UR43, UR6 ;  /* 0x00000006002b7c82 */ /* 0x000fe40008000000 */
[----:B------:R-:W-:-:S04]  /*ae70*/  @UP1 USHF.R.U32.HI UR43, URZ, UR8, UR5 ;  /* 0x000000083f2b1299 */ /* 0x000fc80008011605 */
[----:B------:R-:W-:-:S04]  /*ae80*/  UIADD3 UR42, -UR43, URZ, URZ ;  /* 0x0000003f2b2a7290 */ /* 0x000fc8000fffe13f */
[----:B------:R-:W-:Y:S01]  /*ae90*/  UIMAD UR42, UR9, UR42, UR6 ;  /* 0x0000002a092a72a4 */ /* 0x000fe2000f8e0206 */
[----:B------:R-:W-:Y:S11]  /*aea0*/  @P0 BRA `(.L_x_1609) ;  /* 0x0000000000400947 */ /* 0x000ff60003800000 */
        /* <DEDUP_REMOVED lines=16> */
.L_x_1609:
        /* <DEDUP_REMOVED lines=11> */
[----:B------:R-:W-:Y:S01]  /*b060*/  MOV R5, UR5 ;  /* 0x0000000500057c02 */ /* 0x000fe20008000f00 */
[----:B------:R-:W-:Y:S01]  /*b070*/  ULDC.64 UR4, c[0x4][0x8] ;  /* 0x0100020000047ab9 */ /* 0x000fe20000000a00 */
[----:B------:R-:W1:Y:S01]  /*b080*/  LDC.64 R2, c[0x4][R2] ;  /* 0x0100000002027b82 */ /* 0x000e620000000a00 */
        /* <DEDUP_REMOVED lines=8> */
[----:B-1----:R-:W-:Y:S05]  /*b110*/  CALL.ABS.NOINC R2 ;  /* 0x0000000002007343 */ /* 0x002fea0003c00000 */
.L_x_1611:
        /* <DEDUP_REMOVED lines=20> */
.L_x_1613:
[----:B------:R1:W2:Y:S01]  /*b260*/  LDC.64 R2, c[0x4][R24] ;  /* 0x0100000018027b82 */ /* 0x0002a20000000a00 */
[----:B------:R-:W-:Y:S01]  /*b270*/  ULDC.64 UR4, c[0x4][0xa8] ;  /* 0x01002a0000047ab9 */ /* 0x000fe20000000a00 */
[----:B------:R-:W-:Y:S01]  /*b280*/  ULDC.64 UR6, c[0x4][0xb0] ;  /* 0x01002c0000067ab9 */ /* 0x000fe20000000a00 */
[----:B------:R-:W-:Y:S01]  /*b290*/  IMAD.U32 R4, RZ, RZ, UR4 ;  /* 0x00000004ff047e24 */ /* 0x000fe2000f8e00ff */
[----:B------:R-:W-:Y:S01]  /*b2a0*/  MOV R5, UR5 ;  /* 0x0000000500057c02 */ /* 0x000fe20008000f00 */
[----:B------:R-:W-:Y:S01]  /*b2b0*/  ULDC.64 UR4, c[0x4][0x18] ;  /* 0x0100060000047ab9 */ /* 0x000fe20000000a00 */
[----:B------:R-:W-:Y:S01]  /*b2c0*/  IMAD.U32 R6, RZ, RZ, UR6 ;  /* 0x00000006ff067e24 */ /* 0x000fe2000f8e00ff */
[----:B------:R-:W-:Y:S01]  /*b2d0*/  MOV R12, 0x1 ;  /* 0x00000001000c7802 */ /* 0x000fe20000000f00 */
[----:B------:R-:W-:Y:S02]  /*b2e0*/  IMAD.U32 R7, RZ, RZ, UR7 ;  /* 0x00000007ff077e24 */ /* 0x000fe4000f8e00ff */
[----:B------:R-:W-:-:S02]  /*b2f0*/  IMAD.U32 R10, RZ, RZ, UR4 ;  /* 0x00000004ff0a7e24 */ /* 0x000fc4000f8e00ff */
[----:B------:R-:W-:Y:S02]  /*b300*/  IMAD.U32 R11, RZ, RZ, UR5 ;  /* 0x00000005ff0b7e24 */ /* 0x000fe4000f8e00ff */
[----:B------:R-:W-:Y:S02]  /*b310*/  IMAD.MOV.U32 R8, RZ, RZ, 0x70 ;  /* 0x00000070ff087424 */ /* 0x000fe400078e00ff */
[----:B-1----:R-:W-:-:S07]  /*b320*/  IMAD.MOV.U32 R13, RZ, RZ, RZ ;  /* 0x000000ffff0d7224 */ /* 0x002fce00078e00ff */
[----:B------:R-:W-:-:S07]  /*b330*/  LEPC R20, `(.L_x_1612) ;  /* 0x000000001014794e */ /* 0x000fce0000000000 */
[----:B--2---:R-:W-:Y:S05]  /*b340*/  CALL.ABS.NOINC R2 ;  /* 0x0000000002007343 */ /* 0x004fea0003c00000 */
.L_x_1612:
        /* <DEDUP_REMOVED lines=10> */
[----:B------:R-:W-:Y:S01]  /*b3f0*/  IMAD.U32 R7, RZ, RZ, UR45 ;  /* 0x0000002dff077e24 */ /* 0x000fe2000f8e00ff */
[----:B------:R-:W-:Y:S01]  /*b400*/  UMOV UR40, URZ ;  /* 0x0000003f00287c82 */ /* 0x000fe20008000000 */
[----:B------:R-:W-:-:S03]  /*b410*/  UMOV UR6, 0xffffffff ;  /* 0xffffffff00067882 */ /* 0x000fc60000000000 */
[----:B------:R-:W-:-:S07]  /*b420*/  IADD3 R7, R7, -0x1, RZ ;  /* 0xffffffff07077810 */ /* 0x000fce0007ffe0ff */
        /* <DEDUP_REMOVED lines=15> */
.L_x_1665:
[----:B------:R-:W-:Y:S01]  /*b520*/  UMOV UR4, 0xffffffff ;  /* 0xffffffff00047882 */ /* 0x000fe20000000000 */
[----:B------:R-:W-:Y:S02]  /*b530*/  SHF.R.S32.HI R8, RZ, 0x1f, R0 ;  /* 0x0000001fff087819 */ /* 0x000fe40000011400 */
[----:B------:R-:W-:Y:S05]  /*b540*/  BRA.DIV UR4, `(.L_x_1615) ;  /* 0x0000002204087947 */ /* 0x000fea000b800000 */
[----:B------:R-:W-:-:S13]  /*b550*/  ELECT P0, URZ, PT ;  /* 0x00000000003f782f */ /* 0x000fda0003800000 */
.L_x_1668:
        /* <DEDUP_REMOVED lines=23> */
.L_x_1617:
[----:B------:R-:W2:Y:S01]  /*b6d0*/  SYNCS.PHASECHK.TRANS64.TRYWAIT P4, [R13+URZ+0x16840], R12 ;  /* 0x0168400c0d0075a7 */ /* 0x000ea2000808017f */
[----:B------:R-:W-:Y:S01]  /*b6e0*/  ISETP.NE.AND P3, PT, R17, RZ, PT ;  /* 0x000000ff1100720c */ /* 0x000fe20003f65270 */
[----:B--2---:R-:W-:-:S12]  /*b6f0*/  @!P4 BRA `(.L_x_1618) ;  /* 0x0000001c00c0c947 */ /* 0x004fd80003800000 */
.L_x_1669:
[----:B------:R-:W-:Y:S05]  /*b700*/  @P3 BRA `(.L_x_1619) ;  /* 0x0000000000143947 */ /* 0x000fea0003800000 */
[----:B------:R-:W-:Y:S02]  /*b710*/  ISETP.NE.AND P3, PT, R23, RZ, PT ;  /* 0x000000ff1700720c */ /* 0x000fe40003f65270 */
[----:B-1----:R-:W-:-:S04]  /*b720*/  MOV R4, 0x4000 ;  /* 0x0000400000047802 */ /* 0x002fc80000000f00 */
[----:B------:R3:W-:Y:S07]  /*b730*/  SYNCS.ARRIVE.TRANS64 RZ, [R13+URZ+0x16830], R4 ;  /* 0x016830040dff79a7 */ /* 0x0007ee000800003f */
[----:B------:R-:W-:Y:S05]  /*b740*/  @!P3 BRA `(.L_x_1619) ;  /* 0x000000000004b947 */ /* 0x000fea0003800000 */
[----:B------:R-:W-:Y:S01]  /*b750*/  BPT.TRAP 0x1 ;  /* 0x000000040000795c */ /* 0x000fe20000300000 */
.L_x_1619:
        /* <DEDUP_REMOVED lines=16> */
.L_x_1616:
        /* <DEDUP_REMOVED lines=24> */
.L_x_1670:
[----:B------:R-:W-:-:S06]  /*b9e0*/  UISETP.GE.AND UP0, UPT, UR45, 0x2, UPT ;  /* 0x000000022d00788c */ /* 0x000fcc000bf06270 */
[----:B------:R-:W-:-:S13]  /*b9f0*/  PLOP3.LUT P3, PT, PT, PT, UP0, 0x80, 0x0 ;  /* 0x000000000000781c */ /* 0x000fda0003f6f008 */
[----:B------:R-:W-:Y:S05]  /*ba00*/  @!P3 BRA `(.L_x_1621) ;  /* 0x000000100044b947 */ /* 0x000fea0003800000 */
[----:B------:R-:W-:Y:S02]  /*ba10*/  ULOP3.LUT UR4, UR45, 0x1, URZ, 0xc0, !UPT ;  /* 0x000000012d047892 */ /* 0x000fe4000f8ec03f */
[----:B------:R-:W-:Y:S02]  /*ba20*/  UIADD3 UR44, UR45, -0x2, URZ ;  /* 0xfffffffe2d2c7890 */ /* 0x000fe4000fffe03f */
[----:B------:R-:W-:Y:S01]  /*ba30*/  UISETP.NE.U32.AND UP0, UPT, UR4, 0x1, UPT ;  /* 0x000000010400788c */ /* 0x000fe2000bf05070 */
[----:B------:R-:W-:-:S03]  /*ba40*/  ULDC.64 UR36, c[0x0][0x408] ;  /* 0x0001020000247ab9 */ /* 0x000fc60000000a00 */
[----:B------:R-:W-:Y:S02]  /*ba50*/  IMAD.U32 R11, RZ, RZ, UR44 ;  /* 0x0000002cff0b7e24 */ /* 0x000fe4000f8e00ff */
[----:B------:R-:W-:-:S13]  /*ba60*/  PLOP3.LUT P3, PT, PT, PT, UP0, 0x80, 0x0 ;  /* 0x000000000000781c */ /* 0x000fda0003f6f008 */
[----:B------:R-:W-:Y:S05]  /*ba70*/  @!P3 BRA `(.L_x_1622) ;  /* 0x00000004006cb947 */ /* 0x000fea0003800000 */
[----:B------:R-:W-:Y:S01]  /*ba80*/  VIADD R10, R18, 0x1 ;  /* 0x00000001120a7836 */ /* 0x000fe20000000000 */
[----:B------:R-:W-:Y:S04]  /*ba90*/  BSSY B0, `(.L_x_1623) ;  /* 0x0000055000007945 */ /* 0x000fe80003800000 */
[----:B------:R-:W-:-:S04]  /*baa0*/  ISETP.NE.AND P3, PT, R10, 0x2, PT ;  /* 0x000000020a00780c */ /* 0x000fc80003f65270 */
[----:B-1----:R-:W-:Y:S02]  /*bab0*/  SEL R4, RZ, 0x1, P3 ;  /* 0x00000001ff047807 */ /* 0x002fe40001800000 */
[----:B------:R-:W-:Y:S02]  /*bac0*/  SEL R10, R10, RZ, P3 ;  /* 0x000000ff0a0a7207 */ /* 0x000fe40001800000 */
[----:B------:R-:W-:Y:S01]  /*bad0*/  LOP3.LUT R11, R19, R4, RZ, 0x3c, !PT ;  /* 0x00000004130b7212 */ /* 0x000fe200078e3cff */
[----:B------:R-:W-:Y:S06]  /*bae0*/  @!P0 BRA `(.L_x_1624) ;  /* 0x00000004003c8947 */ /* 0x000fec0003800000 */
[----:B------:R-:W-:Y:S01]  /*baf0*/  IMAD.MOV.U32 R4, RZ, RZ, R9 ;  /* 0x000000ffff047224 */ /* 0x000fe200078e0009 */
[----:B------:R-:W-:Y:S01]  /*bb00*/  MOV R5, UR44 ;  /* 0x0000002c00057c02 */ /* 0x000fe20008000f00 */
[----:B------:R-:W-:Y:S06]  /*bb10*/  @!P1 BRA `(.L_x_1625) ;  /* 0x0000000000509947 */ /* 0x000fec0003800000 */
[----:B------:R-:W-:Y:S01]  /*bb20*/  ULDC UR7, c[0x0][0x41c] ;  /* 0x0001070000077ab9 */ /* 0x000fe20000000800 */
[----:B------:R-:W-:Y:S01]  /*bb30*/  UMOV UR6, UR44 ;  /* 0x0000002c00067c82 */ /* 0x000fe20008000000 */
[----:B------:R-:W-:-:S11]  /*bb40*/  UISETP.NE.AND UP0, UPT, UR7, 0x1, UPT ;  /* 0x000000010700788c */ /* 0x000fd6000bf05270 */
[----:B------:R-:W-:Y:S02]  /*bb50*/  @UP0 ULDC.64 UR8, c[0x0][0x420] ;  /* 0x0001080000080ab9 */ /* 0x000fe40000000a00 */
[----:B------:R-:W-:-:S04]  /*bb60*/  UIMAD.WIDE.U32 UR4, UR44, UR8, URZ ;  /* 0x000000082c0472a5 */ /* 0x000fc8000f8e003f */
[----:B------:R-:W-:-:S04]  /*bb70*/  @UP0 USHF.R.U32.HI UR6, URZ, UR9, UR5 ;  /* 0x000000093f060299 */ /* 0x000fc80008011605 */
[----:B------:R-:W-:Y:S02]  /*bb80*/  USHF.R.S32.HI UR4, URZ, 0x1f, UR6 ;  /* 0x0000001f3f047899 */ /* 0x000fe40008011406 */
[----:B------:R-:W-:-:S04]  /*bb90*/  IMAD.U32 R4, RZ, RZ, UR6 ;  /* 0x00000006ff047e24 */ /* 0x000fc8000f8e00ff */
[----:B------:R-:W-:Y:S01]  /*bba0*/  IMAD.U32 R5, RZ, RZ, UR4 ;  /* 0x00000004ff057e24 */ /* 0x000fe2000f8e00ff */
[----:B------:R-:W-:Y:S02]  /*bbb0*/  ULDC.64 UR4, c[0x0][0x408] ;  /* 0x0001020000047ab9 */ /* 0x000fe40000000a00 */
[----:B--2---:R-:W-:Y:S02]  /*bbc0*/  IMAD R13, R8, UR4, RZ ;  /* 0x00000004080d7c24 */ /* 0x004fe4000f8e02ff */
[----:B------:R-:W-:-:S04]  /*bbd0*/  IMAD.WIDE.U32 R4, R0, UR4, R4 ;  /* 0x0000000400047c25 */ /* 0x000fc8000f8e0004 */
[----:B------:R-:W-:Y:S01]  /*bbe0*/  IMAD R13, R0, UR5, R13 ;  /* 0x00000005000d7c24 */ /* 0x000fe2000f8e020d */
[----:B------:R-:W-:-:S03]  /*bbf0*/  LEA R2, P3, R4, R2, 0x2 ;  /* 0x0000000204027211 */ /* 0x000fc600078610ff */
[----:B------:R-:W-:-:S05]  /*bc00*/  IMAD.IADD R5, R13, 0x1, R5 ;  /* 0x000000010d057824 */ /* 0x000fca00078e0205 */
[----:B------:R-:W-:-:S05]  /*bc10*/  LEA.HI.X R3, R4, R3, R5, 0x2, P3 ;  /* 0x0000000304037211 */ /* 0x000fca00018f1405 */
[----:B------:R1:W5:Y:S01]  /*bc20*/  LDG.E R4, desc[UR48][R2.64] ;  /* 0x0000003002047981 */ /* 0x000362000c1e1900 */
[----:B------:R-:W-:-:S04]  /*bc30*/  UIADD3 UR4, -UR6, URZ, URZ ;  /* 0x0000003f06047290 */ /* 0x000fc8000fffe13f */
[----:B------:R-:W-:-:S06]  /*bc40*/  UIMAD UR4, UR7, UR4, UR44 ;  /* 0x00000004070472a4 */ /* 0x000fcc000f8e022c */
[----:B-1----:R-:W-:-:S07]  /*bc50*/  IMAD.U32 R5, RZ, RZ, UR4 ;  /* 0x00000004ff057e24 */ /* 0x002fce000f8e00ff */
.L_x_1625:
[----:B------:R-:W-:Y:S02]  /*bc60*/  LEA R3, R10, UR39, 0x3 ;  /* 0x000000270a037c11 */ /* 0x000fe4000f8e18ff */
[----:B------:R-:W-:Y:S02]  /*bc70*/  SHF.L.U32 R2, R11, 0x1f, RZ ;  /* 0x0000001f0b027819 */ /* 0x000fe400000006ff */
[----:B------:R-:W-:Y:S02]  /*bc80*/  ISETP.NE.AND P3, PT, R17, RZ, PT ;  /* 0x000000ff1100720c */ /* 0x000fe40003f65270 */
[----:B------:R-:W1:Y:S02]  /*bc90*/  SYNCS.PHASECHK.TRANS64.TRYWAIT P4, [R3+URZ+0x16840], R2 ;  /* 0x01684002030075a7 */ /* 0x000e64000808017f */
[----:B-1----:R-:W-:Y:S09]  /*bca0*/  @!P4 BRA `(.L_x_1626) ;  /* 0x000000180080c947 */ /* 0x002ff20003800000 */
.L_x_1671:
[----:B------:R-:W-:Y:S05]  /*bcb0*/  @P3 BRA `(.L_x_1627) ;  /* 0x0000000000143947 */ /* 0x000fea0003800000 */
[----:B------:R-:W-:Y:S01]  /*bcc0*/  ISETP.NE.AND P4, PT, R23, RZ, PT ;  /* 0x000000ff1700720c */ /* 0x000fe20003f85270 */
[----:B-1----:R-:W-:-:S04]  /*bcd0*/  IMAD.MOV.U32 R2, RZ, RZ, 0x4000 ;  /* 0x00004000ff027424 */ /* 0x002fc800078e00ff */
[----:B------:R3:W-:Y:S08]  /*bce0*/  SYNCS.ARRIVE.TRANS64 RZ, [R3+URZ+0x16830], R2 ;  /* 0x0168300203ff79a7 */ /* 0x0007f0000800003f */
[----:B------:R-:W-:Y:S05]  /*bcf0*/  @!P4 BRA `(.L_x_1627) ;  /* 0x000000000004c947 */ /* 0x000fea0003800000 */
[----:B------:R-:W-:Y:S01]  /*bd00*/  BPT.TRAP 0x1 ;  /* 0x000000040000795c */ /* 0x000fe20000300000 */
.L_x_1627:
        /* <DEDUP_REMOVED lines=10> */
[----:B-1-3--:R-:W-:Y:S01]  /*bdb0*/  SHF.L.U32 R3, R19, 0x1f, RZ ;  /* 0x0000001f13037819 */ /* 0x00afe200000006ff */
[----:B------:R-:W-:Y:S01]  /*bdc0*/  UMOV UR10, URZ ;  /* 0x0000003f000a7c82 */ /* 0x000fe20008000000 */
[----:B------:R-:W-:Y:S01]  /*bdd0*/  LEA R2, R18, UR4, 0x3 ;  /* 0x0000000412027c11 */ /* 0x000fe2000f8e18ff */
[----:B------:R-:W-:-:S02]  /*bde0*/  ULEA UR8, UR8, UR39, 0xe ;  /* 0x0000002708087291 */ /* 0x000fc4000f8e703f */
[----:B------:R-:W-:Y:S02]  /*bdf0*/  USHF.L.U32 UR11, UR11, 0x7, URZ ;  /* 0x000000070b0b7899 */ /* 0x000fe4000800063f */
[----:B------:R-:W-:Y:S02]  /*be00*/  UIADD3 UR9, UR9, 0x16830, URZ ;  /* 0x0001683009097890 */ /* 0x000fe4000fffe03f */
[----:B------:R-:W-:-:S09]  /*be10*/  UIADD3 UR8, UR8, 0xe400, URZ ;  /* 0x0000e40008087890 */ /* 0x000fd2000fffe03f */
[----:B------:R1:W-:Y:S01]  /*be20*/  UTMALDG.4D [UR8], [UR6], desc[UR14] ;  /* 0x00000e08060075b4 */ /* 0x0003e20008019000 */
[----:B------:R-:W3:Y:S02]  /*be30*/  SYNCS.PHASECHK.TRANS64.TRYWAIT P4, [R2+URZ+0x60], R3 ;  /* 0x00006003020075a7 */ /* 0x000ee4000808017f */
[----:B-1-3--:R-:W-:Y:S05]  /*be40*/  @!P4 BRA `(.L_x_1628) ;  /* 0x00000018002cc947 */ /* 0x00afea0003800000 */
.L_x_1672:
[----:B------:R-:W-:Y:S05]  /*be50*/  @P3 BRA `(.L_x_1629) ;  /* 0x0000000000183947 */ /* 0x000fea0003800000 */
[----:B------:R-:W-:Y:S02]  /*be60*/  ISETP.NE.AND P3, PT, R23, RZ, PT ;  /* 0x000000ff1700720c */ /* 0x000fe40003f65270 */
[----:B-1----:R-:W-:Y:S02]  /*be70*/  LEA R2, R18, UR39, 0x3 ;  /* 0x0000002712027c11 */ /* 0x002fe4000f8e18ff */
[----:B------:R-:W-:-:S04]  /*be80*/  MOV R3, 0x4000 ;  /* 0x0000400000037802 */ /* 0x000fc80000000f00 */
[----:B------:R3:W-:Y:S05]  /*be90*/  SYNCS.ARRIVE.TRANS64 RZ, [R2+URZ+0x16850], R3 ;  /* 0x0168500302ff79a7 */ /* 0x0007ea000800003f */
[----:B------:R-:W-:Y:S05]  /*bea0*/  @!P3 BRA `(.L_x_1629) ;  /* 0x000000000004b947 */ /* 0x000fea0003800000 */
[----:B------:R-:W-:Y:S01]  /*beb0*/  BPT.TRAP 0x1 ;  /* 0x000000040000795c */ /* 0x000fe20000300000 */
.L_x_1629:
        /* <DEDUP_REMOVED lines=17> */
[----:B----4-:R-:W-:Y:S01]  /*bfd0*/  NOP ;  /* 0x0000000000007918 */ /* 0x010fe20000000000 */
.L_x_1624:
[----:B------:R-:W-:Y:S05]  /*bfe0*/  BSYNC B0 ;  /* 0x0000000000007941 */ /* 0x000fea0003800000 */
.L_x_1623:
[----:B------:R-:W-:Y:S01]  /*bff0*/  UIADD3 UR4, UR45, -0x3, URZ ;  /* 0xfffffffd2d047890 */ /* 0x000fe2000fffe03f */
[----:B------:R-:W-:Y:S02]  /*c000*/  IMAD.MOV.U32 R19, RZ, RZ, R11 ;  /* 0x000000ffff137224 */ /* 0x000fe400078e000b */
[----:B------:R-:W-:-:S03]  /*c010*/  IMAD.MOV.U32 R18, RZ, RZ, R10 ;  /* 0x000000ffff127224 */ /* 0x000fc600078e000a */
[----:B------:R-:W-:-:S07]  /*c020*/  IMAD.U32 R11, RZ, RZ, UR4 ;  /* 0x00000004ff0b7e24 */ /* 0x000fce000f8e00ff */
.L_x_1622:
[----:B------:R-:W-:Y:S01]  /*c030*/  ISETP.NE.AND P3, PT, RZ, UR44, PT ;  /* 0x0000002cff007c0c */ /* 0x000fe2000bf65270 */
[----:B------:R-:W-:-:S12]  /*c040*/  BSSY B0, `(.L_x_1621) ;  /* 0x00000ad000007945 */ /* 0x000fd80003800000 */
[----:B------:R-:W-:Y:S05]  /*c050*/  @!P3 BRA `(.L_x_1630) ;  /* 0x0000000800acb947 */ /* 0x000fea0003800000 */
[----:B-1-3--:R-:W-:-:S07]  /*c060*/  MOV R2, R9 ;  /* 0x0000000900027202 */ /* 0x00afce0000000f00 */
.L_x_1645:
        /* <DEDUP_REMOVED lines=26> */
[----:B------:R-:W-:-:S05]  /*c210*/  IADD3 R4, -R13, RZ, RZ ;  /* 0x000000ff0d047210 */ /* 0x000fca0007ffe1ff */
[----:B------:R-:W-:-:S07]  /*c220*/  IMAD R14, R14, R4, R11 ;  /* 0x000000040e0e7224 */ /* 0x000fce00078e020b */
.L_x_1633:
[----:B------:R-:W-:Y:S02]  /*c230*/  LEA R4, R10, UR39, 0x3 ;  /* 0x000000270a047c11 */ /* 0x000fe4000f8e18ff */
[----:B-1----:R-:W-:Y:S02]  /*c240*/  SHF.L.U32 R3, R12, 0x1f, RZ ;  /* 0x0000001f0c037819 */ /* 0x002fe400000006ff */
[----:B------:R-:W-:Y:S02]  /*c250*/  ISETP.NE.AND P3, PT, R17, RZ, PT ;  /* 0x000000ff1100720c */ /* 0x000fe40003f65270 */
[----:B------:R-:W1:Y:S02]  /*c260*/  SYNCS.PHASECHK.TRANS64.TRYWAIT P4, [R4+URZ+0x16840], R3 ;  /* 0x01684003040075a7 */ /* 0x000e64000808017f */
[----:B-1----:R-:W-:Y:S09]  /*c270*/  @!P4 BRA `(.L_x_1634) ;  /* 0x000000140034c947 */ /* 0x002ff20003800000 */
.L_x_1673:
[----:B------:R-:W-:Y:S05]  /*c280*/  @P3 BRA `(.L_x_1635) ;  /* 0x0000000000143947 */ /* 0x000fea0003800000 */
[----:B------:R-:W-:Y:S01]  /*c290*/  ISETP.NE.AND P4, PT, R23, RZ, PT ;  /* 0x000000ff1700720c */ /* 0x000fe20003f85270 */
[----:B-1----:R-:W-:-:S04]  /*c2a0*/  IMAD.MOV.U32 R3, RZ, RZ, 0x4000 ;  /* 0x00004000ff037424 */ /* 0x002fc800078e00ff */
[----:B------:R2:W-:Y:S08]  /*c2b0*/  SYNCS.ARRIVE.TRANS64 RZ, [R4+URZ+0x16830], R3 ;  /* 0x0168300304ff79a7 */ /* 0x0005f0000800003f */
[----:B------:R-:W-:Y:S05]  /*c2c0*/  @!P4 BRA `(.L_x_1635) ;  /* 0x000000000004c947 */ /* 0x000fea0003800000 */
[----:B------:R-:W-:Y:S01]  /*c2d0*/  BPT.TRAP 0x1 ;  /* 0x000000040000795c */ /* 0x000fe20000300000 */
.L_x_1635:
        /* <DEDUP_REMOVED lines=20> */
.L_x_1674:
[----:B------:R-:W-:Y:S05]  /*c420*/  @P3 BRA `(.L_x_1637) ;  /* 0x0000000000143947 */ /* 0x000fea0003800000 */
[----:B------:R-:W-:Y:S01]  /*c430*/  ISETP.NE.AND P3, PT, R23, RZ, PT ;  /* 0x000000ff1700720c */ /* 0x000fe20003f65270 */
[----:B------:R-:W-:-:S04]  /*c440*/  IMAD.MOV.U32 R3, RZ, RZ, 0x4000 ;  /* 0x00004000ff037424 */ /* 0x000fc800078e00ff */
[----:B------:R2:W-:Y:S08]  /*c450*/  SYNCS.ARRIVE.TRANS64 RZ, [R4+URZ+0x50], R3 ;  /* 0x0000500304ff79a7 */ /* 0x0005f0000800003f */
[----:B------:R-:W-:Y:S05]  /*c460*/  @!P3 BRA `(.L_x_1637) ;  /* 0x000000000004b947 */ /* 0x000fea0003800000 */
[----:B------:R-:W-:Y:S01]  /*c470*/  BPT.TRAP 0x1 ;  /* 0x000000040000795c */ /* 0x000fe20000300000 */
.L_x_1637:
        /* <DEDUP_REMOVED lines=18> */
.L_x_1632:
[----:B------:R-:W-:Y:S05]  /*c5a0*/  BSYNC B1 ;  /* 0x0000000000017941 */ /* 0x000fea0003800000 */
.L_x_1631:
[----:B------:R-:W-:Y:S01]  /*c5b0*/  IADD3 R18, R10, 0x1, RZ ;  /* 0x000000010a127810 */ /* 0x000fe20007ffe0ff */
[----:B------:R-:W-:Y:S03]  /*c5c0*/  BSSY B1, `(.L_x_1638) ;  /* 0x0000051000017945 */ /* 0x000fe60003800000 */
[----:B------:R-:W-:-:S04]  /*c5d0*/  ISETP.NE.AND P3, PT, R18, 0x2, PT ;  /* 0x000000021200780c */ /* 0x000fc80003f65270 */
[----:B-1----:R-:W-:Y:S02]  /*c5e0*/  SEL R19, RZ, 0x1, P3 ;  /* 0x00000001ff137807 */ /* 0x002fe40001800000 */
[----:B------:R-:W-:Y:S02]  /*c5f0*/  SEL R18, R18, RZ, P3 ;  /* 0x000000ff12127207 */ /* 0x000fe40001800000 */
[----:B------:R-:W-:Y:S01]  /*c600*/  LOP3.LUT R19, R12, R19, RZ, 0x3c, !PT ;  /* 0x000000130c137212 */ /* 0x000fe200078e3cff */
[----:B------:R-:W-:Y:S06]  /*c610*/  @!P0 BRA `(.L_x_1639) ;  /* 0x00000004002c8947 */ /* 0x000fec0003800000 */
[----:B------:R-:W-:Y:S01]  /*c620*/  VIADD R14, R11, 0xffffffff ;  /* 0xffffffff0b0e7836 */ /* 0x000fe20000000000 */
[----:B------:R-:W-:Y:S06]  /*c630*/  @!P1 BRA `(.L_x_1640) ;  /* 0x0000000000489947 */ /* 0x000fec0003800000 */
[----:B------:R-:W1:Y:S01]  /*c640*/  LDC R13, c[0x0][0x41c] ;  /* 0x00010700ff0d7b82 */ /* 0x000e620000000800 */
[----:B------:R-:W-:Y:S02]  /*c650*/  IMAD.MOV.U32 R15, RZ, RZ, R14 ;  /* 0x000000ffff0f7224 */ /* 0x000fe400078e000e */
[----:B------:R-:W-:-:S04]  /*c660*/  IMAD R21, R8, UR36, RZ ;  /* 0x0000002408157c24 */ /* 0x000fc8000f8e02ff */
[----:B------:R-:W-:Y:S01]  /*c670*/  IMAD R21, R0, UR37, R21 ;  /* 0x0000002500157c24 */ /* 0x000fe2000f8e0215 */
[----:B-1----:R-:W-:-:S13]  /*c680*/  ISETP.NE.AND P3, PT, R13, 0x1, PT ;  /* 0x000000010d00780c */ /* 0x002fda0003f65270 */
[----:B--2---:R-:W1:Y:S02]  /*c690*/  @P3 LDC.64 R2, c[0x0][0x420] ;  /* 0x00010800ff023b82 */ /* 0x004e640000000a00 */
        /* <DEDUP_REMOVED lines=10> */
[----:B------:R-:W-:-:S05]  /*c740*/  IADD3 R4, -R15, RZ, RZ ;  /* 0x000000ff0f047210 */ /* 0x000fca0007ffe1ff */
[----:B------:R-:W-:-:S07]  /*c750*/  IMAD R14, R13, R4, R14 ;  /* 0x000000040d0e7224 */ /* 0x000fce00078e020e */
.L_x_1640:
[----:B-12---:R-:W-:Y:S02]  /*c760*/  LEA R3, R18, UR39, 0x3 ;  /* 0x0000002712037c11 */ /* 0x006fe4000f8e18ff */
[----:B------:R-:W-:Y:S02]  /*c770*/  SHF.L.U32 R4, R19, 0x1f, RZ ;  /* 0x0000001f13047819 */ /* 0x000fe400000006ff */
[----:B------:R-:W-:Y:S02]  /*c780*/  ISETP.NE.AND P3, PT, R17, RZ, PT ;  /* 0x000000ff1100720c */ /* 0x000fe40003f65270 */
[----:B------:R-:W1:Y:S02]  /*c790*/  SYNCS.PHASECHK.TRANS64.TRYWAIT P4, [R3+URZ+0x16840], R4 ;  /* 0x01684004030075a7 */ /* 0x000e64000808017f */
[----:B-1----:R-:W-:Y:S09]  /*c7a0*/  @!P4 BRA `(.L_x_1641) ;  /* 0x000000100010c947 */ /* 0x002ff20003800000 */
.L_x_1675:
[----:B------:R-:W-:Y:S05]  /*c7b0*/  @P3 BRA `(.L_x_1642) ;  /* 0x0000000000143947 */ /* 0x000fea0003800000 */
[----:B------:R-:W-:Y:S01]  /*c7c0*/  ISETP.NE.AND P4, PT, R23, RZ, PT ;  /* 0x000000ff1700720c */ /* 0x000fe20003f85270 */
[----:B-1----:R-:W-:-:S04]  /*c7d0*/  IMAD.MOV.U32 R4, RZ, RZ, 0x4000 ;  /* 0x00004000ff047424 */ /* 0x002fc800078e00ff */
[----:B------:R2:W-:Y:S08]  /*c7e0*/  SYNCS.ARRIVE.TRANS64 RZ, [R3+URZ+0x16830], R4 ;  /* 0x0168300403ff79a7 */ /* 0x0005f0000800003f */
[----:B------:R-:W-:Y:S05]  /*c7f0*/  @!P4 BRA `(.L_x_1642) ;  /* 0x000000000004c947 */ /* 0x000fea0003800000 */
[----:B------:R-:W-:Y:S01]  /*c800*/  BPT.TRAP 0x1 ;  /* 0x000000040000795c */ /* 0x000fe20000300000 */
.L_x_1642:
        /* <DEDUP_REMOVED lines=20> */
.L_x_1676:
[----:B------:R-:W-:Y:S05]  /*c950*/  @P3 BRA `(.L_x_1644) ;  /* 0x0000000000143947 */ /* 0x000fea0003800000 */
[----:B------:R-:W-:Y:S01]  /*c960*/  ISETP.NE.AND P3, PT, R23, RZ, PT ;  /* 0x000000ff1700720c */ /* 0x000fe20003f65270 */
[----:B------:R-:W-:-:S04]  /*c970*/  IMAD.MOV.U32 R4, RZ, RZ, 0x4000 ;  /* 0x00004000ff047424 */ /* 0x000fc800078e00ff */
[----:B------:R2:W-:Y:S08]  /*c980*/  SYNCS.ARRIVE.TRANS64 RZ, [R3+URZ+0x50], R4 ;  /* 0x0000500403ff79a7 */ /* 0x0005f0000800003f */
[----:B------:R-:W-:Y:S05]  /*c990*/  @!P3 BRA `(.L_x_1644) ;  /* 0x000000000004b947 */ /* 0x000fea0003800000 */
[----:B------:R-:W-:Y:S01]  /*c9a0*/  BPT.TRAP 0x1 ;  /* 0x000000040000795c */ /* 0x000fe20000300000 */
.L_x_1644:
        /* <DEDUP_REMOVED lines=18> */
.L_x_1639:
[----:B------:R-:W-:Y:S05]  /*cad0*/  BSYNC B1 ;  /* 0x0000000000017941 */ /* 0x000fea0003800000 */
.L_x_1638:
[C---:B------:R-:W-:Y:S02]  /*cae0*/  ISETP.GT.AND P3, PT, R11.reuse, 0x1, PT ;  /* 0x000000010b00780c */ /* 0x040fe40003f64270 */
[----:B------:R-:W-:-:S11]  /*caf0*/  IADD3 R11, R11, -0x2, RZ ;  /* 0xfffffffe0b0b7810 */ /* 0x000fd60007ffe0ff */
[----:B------:R-:W-:Y:S05]  /*cb00*/  @P3 BRA `(.L_x_1645) ;  /* 0xfffffff400583947 */ /* 0x000fea000383ffff */
.L_x_1630:
[----:B------:R-:W-:Y:S05]  /*cb10*/  BSYNC B0 ;  /* 0x0000000000007941 */ /* 0x000fea0003800000 */
.L_x_1621:
[----:B------:R-:W-:Y:S04]  /*cb20*/  BSSY B0, `(.L_x_1646) ;  /* 0x000000e000007945 */ /* 0x000fe80003800000 */
[----:B------:R-:W-:Y:S05]  /*cb30*/  @P2 BRA `(.L_x_1647) ;  /* 0x0000000000302947 */ /* 0x000fea0003800000 */
[----:B------:R-:W4:Y:S01]  /*cb40*/  S2R R11, SR_LANEID ;  /* 0x00000000000b7919 */ /* 0x000f220000000000 */
[----:B------:R-:W-:Y:S01]  /*cb50*/  VOTEU.ANY UR4, UPT, PT ;  /* 0x0000000000047886 */ /* 0x000fe200038e0100 */
[----:B-123--:R-:W1:Y:S01]  /*cb60*/  LDC.64 R2, c[0x0][0xdf0] ;  /* 0x00037c00ff027b82 */ /* 0x00ee620000000a00 */
[----:B------:R-:W4:Y:S08]  /*cb70*/  FLO.U32 R0, UR4 ;  /* 0x0000000400007d00 */ /* 0x000f3000080e0000 */
[----:B------:R-:W1:Y:S01]  /*cb80*/  POPC R5, UR4 ;  /* 0x0000000400057d09 */ /* 0x000e620008000000 */
[----:B----4-:R-:W-:-:S13]  /*cb90*/  ISETP.EQ.U32.AND P1, PT, R0, R11, PT ;  /* 0x0000000b0000720c */ /* 0x010fda0003f22070 */
[----:B-1----:R-:W2:Y:S01]  /*cba0*/  @P1 ATOMG.E.ADD.STRONG.GPU PT, R3, desc[UR48][R2.64], R5 ;  /* 0x00000005020319a8 */ /* 0x002ea200081ee1f0 */
[----:B------:R-:W1:Y:S02]  /*cbb0*/  S2R R4, SR_LTMASK ;  /* 0x0000000000047919 */ /* 0x000e640000003900 */
[----:B-1----:R-:W-:-:S04]  /*cbc0*/  LOP3.LUT R4, R4, UR4, RZ, 0xc0, !PT ;  /* 0x0000000404047c12 */ /* 0x002fc8000f8ec0ff */
[----:B------:R-:W1:Y:S01]  /*cbd0*/  POPC R11, R4 ;  /* 0x00000004000b7309 */ /* 0x000e620000000000 */
[----:B--2---:R-:W1:Y:S02]  /*cbe0*/  SHFL.IDX PT, R0, R3, R0, 0x1f ;  /* 0x00001f0003007589 */ /* 0x004e6400000e0000 */
[----:B-1----:R-:W-:-:S07]  /*cbf0*/  IADD3 R22, R0, UR46, R11 ;  /* 0x0000002e00167c10 */ /* 0x002fce000fffe00b */
.L_x_1647:
[----:B------:R-:W-:Y:S05]  /*cc00*/  BSYNC B0 ;  /* 0x0000000000007941 */ /* 0x000fea0003800000 */
.L_x_1646:
[----:B------:R-:W-:Y:S04]  /*cc10*/  BSSY B0, `(.L_x_1648) ;  /* 0x000001d000007945 */ /* 0x000fe80003800000 */
[----:B------:R-:W-:Y:S05]  /*cc20*/  @!P0 BRA `(.L_x_1649) ;  /* 0x00000000006c8947 */ /* 0x000fea0003800000 */
[----:B-123--:R-:W-:Y:S02]  /*cc30*/  LEA R3, R18, UR39, 0x3 ;  /* 0x0000002712037c11 */ /* 0x00efe4000f8e18ff */
[----:B------:R-:W-:Y:S02]  /*cc40*/  SHF.L.U32 R0, R19, 0x1f, RZ ;  /* 0x0000001f13007819 */ /* 0x000fe400000006ff */
[----:B------:R-:W-:Y:S02]  /*cc50*/  ISETP.NE.AND P1, PT, R17, RZ, PT ;  /* 0x000000ff1100720c */ /* 0x000fe40003f25270 */
[----:B------:R-:W1:Y:S02]  /*cc60*/  SYNCS.PHASECHK.TRANS64.TRYWAIT P0, [R3+URZ+0x16860], R0 ;  /* 0x01686000030075a7 */ /* 0x000e64000800017f */
[----:B-1----:R-:W-:Y:S09]  /*cc70*/  @!P0 BRA `(.L_x_1650) ;  /* 0x0000000c00048947 */ /* 0x002ff20003800000 */
.L_x_1677:
[----:B------:R-:W-:Y:S05]  /*cc80*/  @P1 BRA `(.L_x_1651) ;  /* 0x0000000000141947 */ /* 0x000fea0003800000 */
[----:B------:R-:W-:Y:S01]  /*cc90*/  ISETP.NE.AND P0, PT, R23, RZ, PT ;  /* 0x000000ff1700720c */ /* 0x000fe20003f05270 */
[----:B-1----:R-:W-:-:S04]  /*cca0*/  IMAD.MOV.U32 R0, RZ, RZ, 0x4000 ;  /* 0x00004000ff007424 */ /* 0x002fc800078e00ff */
[----:B------:R2:W-:Y:S08]  /*ccb0*/  SYNCS.ARRIVE.TRANS64 RZ, [R3+URZ+0x16850], R0 ;  /* 0x0168500003ff79a7 */ /* 0x0005f0000800003f */
[----:B------:R-:W-:Y:S05]  /*ccc0*/  @!P0 BRA `(.L_x_1651) ;  /* 0x0000000000048947 */ /* 0x000fea0003800000 */
[----:B------:R-:W-:Y:S01]  /*ccd0*/  BPT.TRAP 0x1 ;  /* 0x000000040000795c */ /* 0x000fe20000300000 */
.L_x_1651:
        /* <DEDUP_REMOVED lines=15> */
[----:B----4-:R-:W-:Y:S01]  /*cdd0*/  NOP ;  /* 0x0000000000007918 */ /* 0x010fe20000000000 */
.L_x_1649:
[----:B------:R-:W-:Y:S05]  /*cde0*/  BSYNC B0 ;  /* 0x0000000000007941 */ /* 0x000fea0003800000 */
.L_x_1648:
[----:B------:R-:W-:Y:S02]  /*cdf0*/  VIADD R18, R18, 0x1 ;  /* 0x0000000112127836 */ /* 0x000fe40000000000 */
[----:B--2---:R-:W-:-:S03]  /*ce00*/  IMAD.MOV.U32 R13, RZ, RZ, R22 ;  /* 0x000000ffff0d7224 */ /* 0x004fc600078e0016 */
[----:B------:R-:W-:-:S04]  /*ce10*/  ISETP.NE.AND P0, PT, R18, 0x2, PT ;  /* 0x000000021200780c */ /* 0x000fc80003f05270 */
[----:B-1----:R-:W-:Y:S02]  /*ce20*/  SEL R0, RZ, 0x1, P0 ;  /* 0x00000001ff007807 */ /* 0x002fe40000000000 */
[----:B------:R-:W-:Y:S02]  /*ce30*/  SEL R18, R18, RZ, P0 ;  /* 0x000000ff12127207 */ /* 0x000fe40000000000 */
[----:B------:R-:W-:-:S07]  /*ce40*/  LOP3.LUT R19, R19, R0, RZ, 0x3c, !PT ;  /* 0x0000000013137212 */ /* 0x000fce00078e3cff */
.L_x_1610:
[----:B------:R-:W-:Y:S05]  /*ce50*/  BSYNC B6 ;  /* 0x0000000000067941 */ /* 0x000fea0003800000 */
.L_x_1608:
[----:B------:R-:W-:-:S03]  /*ce60*/  UMOV UR4, 0xffffffff ;  /* 0xffffffff00047882 */ /* 0x000fc60000000000 */
[----:B------:R-:W-:Y:S05]  /*ce70*/  BRA.DIV UR4, `(.L_x_1652) ;  /* 0x0000000a04987947 */ /* 0x000fea000b800000 */
[----:B------:R1:W2:Y:S02]  /*ce80*/  SHFL.IDX PT, R14, R13, RZ, 0x1f ;  /* 0x00001fff0d0e7589 */ /* 0x0002a400000e0000 */
.L_x_1680:
[----:B------:R-:W-:Y:S01]  /*ce90*/  ISETP.NE.AND P0, PT, R23, RZ, PT ;  /* 0x000000ff1700720c */ /* 0x000fe20003f05270 */
[----:B------:R-:W-:Y:S05]  /*cea0*/  WARPSYNC.ALL ;  /* 0x0000000000007948 */ /* 0x000fea0003800000 */
[----:B------:R-:W-:Y:S01]  /*ceb0*/  BAR.SYNC.DEFER_BLOCKING 0x4, 0x1a0 ;  /* 0x0106800000007b1d */ /* 0x000fe20000010000 */
[----:B--2---:R-:W-:-:S05]  /*cec0*/  IMAD.MOV.U32 R22, RZ, RZ, R14 ;  /* 0x000000ffff167224 */ /* 0x004fca00078e000e */
[----:B------:R-:W-:Y:S01]  /*ced0*/  ULDC UR4, c[0x0][0xda8] ;  /* 0x00036a0000047ab9 */ /* 0x000fe20000000800 */
[----:B------:R-:W-:Y:S01]  /*cee0*/  @!P0 MOV R0, 0x400 ;  /* 0x0000040000008802 */ /* 0x000fe20000000f00 */
[----:B---3--:R-:W2:Y:S03]  /*cef0*/  @!P0 S2R R3, SR_CgaCtaId ;  /* 0x0000000000038919 */ /* 0x008ea60000008800 */
[----:B--2---:R-:W-:-:S05]  /*cf00*/  @!P0 LEA R0, R3, R0, 0x18 ;  /* 0x0000000003008211 */ /* 0x004fca00078ec0ff */
[----:B------:R2:W-:Y:S01]  /*cf10*/  @!P0 STS [R0+0x168d0], R13 ;  /* 0x0168d00d00008388 */ /* 0x0005e20000000800 */
[----:B------:R-:W-:Y:S06]  /*cf20*/  BAR.ARV 0x5, 0x1a0 ;  /* 0x0146800000007b1d */ /* 0x000fec0000002000 */
[----:B------:R-:W-:-:S13]  /*cf30*/  ISETP.GE.AND P0, PT, R22, UR4, PT ;  /* 0x0000000416007c0c */ /* 0x000fda000bf06270 */
[----:B--2---:R-:W-:Y:S05]  /*cf40*/  @!P0 BRA `(.L_x_1653) ;  /* 0xffffffd800d48947 */ /* 0x004fea000383ffff */
.L_x_1605:
[----:B------:R-:W2:Y:S01]  /*cf50*/  S2R R3, SR_CgaCtaId ;  /* 0x0000000000037919 */ /* 0x000ea20000008800 */
[----:B------:R-:W-:Y:S01]  /*cf60*/  UIADD3 UR47, UR47, 0x1, URZ ;  /* 0x000000012f2f7890 */ /* 0x000fe2000fffe03f */
[----:B------:R-:W-:-:S03]  /*cf70*/  MOV R0, 0x400 ;  /* 0x0000040000007802 */ /* 0x000fc60000000f00 */
[----:B------:R-:W-:-:S04]  /*cf80*/  ULEA.HI UR4, UR47, UR47, URZ, 0x1 ;  /* 0x0000002f2f047291 */ /* 0x000fc8000f8f083f */
[----:B------:R-:W-:-:S04]  /*cf90*/  ULOP3.LUT UR4, UR4, 0xfffffffe, URZ, 0xc0, !UPT ;  /* 0xfffffffe04047892 */ /* 0x000fc8000f8ec03f */
[----:B------:R-:W-:-:S06]  /*cfa0*/  UIADD3 UR4, UR47, -UR4, URZ ;  /* 0x800000042f047290 */ /* 0x000fcc000fffe03f */
[----:B------:R-:W-:Y:S02]  /*cfb0*/  MOV R2, UR4 ;  /* 0x0000000400027c02 */ /* 0x000fe40008000f00 */
[----:B--2---:R-:W-:Y:S02]  /*cfc0*/  LEA R7, R3, R0, 0x18 ;  /* 0x0000000003077211 */ /* 0x004fe400078ec0ff */
[----:B------:R-:W-:-:S04]  /*cfd0*/  SHF.L.U32 R0, R2, 0x1f, RZ ;  /* 0x0000001f02007819 */ /* 0x000fc800000006ff */
[----:B------:R-:W2:Y:S02]  /*cfe0*/  SYNCS.PHASECHK.TRANS64.TRYWAIT P0, [R7+URZ+0x16820], R0 ;  /* 0x01682000070075a7 */ /* 0x000ea4000800017f */
[----:B--2---:R-:W-:Y:S05]  /*cff0*/  @!P0 BRA `(.L_x_1654) ;  /* 0x00000008005c8947 */ /* 0x004fea0003800000 */
.L_x_1681:
        /* <DEDUP_REMOVED lines=11> */
.L_x_1657:
        /* <DEDUP_REMOVED lines=8> */
[----:B------:R-:W-:Y:S02]  /*d130*/  LOP3.LUT R0, R19, R2, RZ, 0x3c, !PT ;  /* 0x0000000213007212 */ /* 0x000fe400078e3cff */
[----:B------:R-:W-:-:S02]  /*d140*/  LEA R3, R6, R3, 0x3 ;  /* 0x0000000306037211 */ /* 0x000fc400078e18ff */
[----:B------:R-:W-:Y:S01]  /*d150*/  SHF.L.U32 R0, R0, 0x1f, RZ ;  /* 0x0000001f00007819 */ /* 0x000fe200000006ff */
[----:B--2---:R-:W-:Y:S06]  /*d160*/  @!P1 BRA `(.L_x_1658) ;  /* 0x0000000800149947 */ /* 0x004fec0003800000 */
.L_x_1682:
[----:B------:R-:W3:Y:S02]  /*d170*/  SYNCS.PHASECHK.TRANS64.TRYWAIT P1, [R3+URZ], R0 ;  /* 0x00000000030075a7 */ /* 0x000ee4000802017f */
[----:B---3--:R-:W-:Y:S05]  /*d180*/  @!P1 BRA `(.L_x_1659) ;  /* 0x0000000800209947 */ /* 0x008fea0003800000 */
.L_x_1683:
[----:B------:R-:W-:Y:S05]  /*d190*/  @!P0 BRA `(.L_x_1660) ;  /* 0x0000000000048947 */ /* 0x000fea0003800000 */
[----:B------:R-:W-:Y:S01]  /*d1a0*/  BPT.TRAP 0x1 ;  /* 0x000000040000795c */ /* 0x000fe20000300000 */
.L_x_1660:
[----:B---3--:R-:W-:-:S04]  /*d1b0*/  VIADD R3, R7, 0x16860 ;  /* 0x0001686007037836 */ /* 0x008fc80000000000 */
[----:B--2---:R-:W-:-:S04]  /*d1c0*/  IMAD R5, R18, 0x8, R3 ;  /* 0x0000000812057824 */ /* 0x004fc800078e0203 */
[----:B------:R-:W2:Y:S02]  /*d1d0*/  SYNCS.PHASECHK.TRANS64.TRYWAIT P0, [R5+URZ], R4 ;  /* 0x00000004050075a7 */ /* 0x000ea4000800017f */
[----:B--2---:R-:W-:Y:S05]  /*d1e0*/  @!P0 BRA `(.L_x_1661) ;  /* 0x00000008001c8947 */ /* 0x004fea0003800000 */
.L_x_1684:
[----:B------:R-:W-:-:S07]  /*d1f0*/  IMAD R3, R6, 0x8, R3 ;  /* 0x0000000806037824 */ /* 0x000fce00078e0203 */
.L_x_1662:
[----:B---3--:R3:W4:Y:S02]  /*d200*/  SYNCS.PHASECHK.TRANS64.TRYWAIT P0, [R3+URZ], R0 ;  /* 0x00000000030075a7 */ /* 0x008724000800017f */
[----:B----4-:R-:W-:Y:S05]  /*d210*/  @!P0 NANOSLEEP.SYNCS 0x989680 ;  /* 0x009896800000895d */ /* 0x010fea0003900000 */
[----:B------:R-:W4:Y:S02]  /*d220*/  @!P0 SYNCS.PHASECHK.TRANS64 P0, [R3+URZ], R0 ;  /* 0x00000000030085a7 */ /* 0x000f24000800007f */
[----:B----4-:R-:W-:Y:S05]  /*d230*/  @!P0 BRA `(.L_x_1662) ;  /* 0xfffffffc00f08947 */ /* 0x010fea000383ffff */
.L_x_1656:
[----:B------:R-:W-:Y:S05]  /*d240*/  BSYNC B0 ;  /* 0x0000000000007941 */ /* 0x000fea0003800000 */
.L_x_1655:
[----:B------:R-:W-:Y:S05]  /*d250*/  EXIT ;  /* 0x000000000000794d */ /* 0x000fea0003800000 */
.L_x_1562:
[----:B-1----:R-:W-:-:S04]  /*d260*/  IMAD.U32 R3, RZ, RZ, UR40 ;  /* 0x00000028ff037e24 */ /* 0x002fc8000f8e00ff */
[----:B------:R1:W2:Y:S03]  /*d270*/  SYNCS.PHASECHK.TRANS64.TRYWAIT P1, [R3+URZ+0x16800], R0 ;  /* 0x01680000030075a7 */ /* 0x0002a6000802017f */
[----:B--2---:R-:W-:Y:S05]  /*d280*/  @!P1 NANOSLEEP.SYNCS 0x989680 ;  /* 0x009896800000995d */ /* 0x004fea0003900000 */
[----:B------:R-:W2:Y:S02]  /*d290*/  @!P1 SYNCS.PHASECHK.TRANS64 P1, [R3+URZ+0x16800], R0 ;  /* 0x01680000030095a7 */ /* 0x000ea4000802007f */
[----:B--2---:R-:W-:Y:S05]  /*d2a0*/  @!P1 BRA `(.L_x_1562) ;  /* 0xfffffffc00ec9947 */ /* 0x004fea000383ffff */
[----:B------:R-:W-:Y:S05]  /*d2b0*/  BRA `(.L_x_1663) ;  /* 0xffffff4000a07947 */ /* 0x000fea000383ffff */
.L_x_1566:
[----:B--2---:R2:W3:Y:S02]  /*d2c0*/  SYNCS.PHASECHK.TRANS64.TRYWAIT P2, [R0+URZ+0x16830], R3 ;  /* 0x01683003000075a7 */ /* 0x0044e4000804017f */
[----:B---3--:R-:W-:Y:S05]  /*d2d0*/  @!P2 NANOSLEEP.SYNCS 0x989680 ;  /* 0x009896800000a95d */ /* 0x008fea0003900000 */
[----:B------:R-:W3:Y:S02]  /*d2e0*/  @!P2 SYNCS.PHASECHK.TRANS64 P2, [R0+URZ+0x16830], R3 ;  /* 0x016830030000a5a7 */ /* 0x000ee4000804007f */
[----:B---3--:R-:W-:Y:S05]  /*d2f0*/  @!P2 BRA `(.L_x_1566) ;  /* 0xfffffffc00f0a947 */ /* 0x008fea000383ffff */
[----:B------:R-:W-:Y:S05]  /*d300*/  BRA `(.L_x_1565) ;  /* 0xffffff4000c47947 */ /* 0x000fea000383ffff */
.L_x_1571:
[----:B--2---:R-:W-:-:S04]  /*d310*/  MOV R7, UR6 ;  /* 0x0000000600077c02 */ /* 0x004fc80008000f00 */
[----:B------:R2:W3:Y:S03]  /*d320*/  SYNCS.PHASECHK.TRANS64.TRYWAIT P3, [R7+URZ+0x16830], R6 ;  /* 0x01683006070075a7 */ /* 0x0004e6000806017f */
[----:B---3--:R-:W-:Y:S05]  /*d330*/  @!P3 NANOSLEEP.SYNCS 0x989680 ;  /* 0x009896800000b95d */ /* 0x008fea0003900000 */
[----:B------:R-:W3:Y:S02]  /*d340*/  @!P3 SYNCS.PHASECHK.TRANS64 P3, [R7+URZ+0x16830], R6 ;  /* 0x016830060700b5a7 */ /* 0x000ee4000806007f */
[----:B---3--:R-:W-:Y:S05]  /*d350*/  @!P3 BRA `(.L_x_1571) ;  /* 0xfffffffc00ecb947 */ /* 0x008fea000383ffff */
[----:B------:R-:W-:Y:S05]  /*d360*/  BRA `(.L_x_1568) ;  /* 0xffffff6c007c7947 */ /* 0x000fea000383ffff */
.L_x_1575:
[----:B--2---:R-:W-:-:S04]  /*d370*/  IMAD.U32 R7, RZ, RZ, UR6 ;  /* 0x00000006ff077e24 */ /* 0x004fc8000f8e00ff */
[----:B------:R2:W3:Y:S03]  /*d380*/  SYNCS.PHASECHK.TRANS64.TRYWAIT P2, [R7+URZ+0x16850], R6 ;  /* 0x01685006070075a7 */ /* 0x0004e6000804017f */
[----:B---3--:R-:W-:Y:S05]  /*d390*/  @!P2 NANOSLEEP.SYNCS 0x989680 ;  /* 0x009896800000a95d */ /* 0x008fea0003900000 */
[----:B------:R-:W3:Y:S02]  /*d3a0*/  @!P2 SYNCS.PHASECHK.TRANS64 P2, [R7+URZ+0x16850], R6 ;  /* 0x016850060700a5a7 */ /* 0x000ee4000804007f */
[----:B---3--:R-:W-:Y:S05]  /*d3b0*/  @!P2 BRA `(.L_x_1575) ;  /* 0xfffffffc00eca947 */ /* 0x008fea000383ffff */
[----:B------:R-:W-:Y:S05]  /*d3c0*/  BRA `(.L_x_1572) ;  /* 0xffffff6c00ec7947 */ /* 0x000fea000383ffff */
.L_x_1581:
[----:B--2---:R-:W-:-:S04]  /*d3d0*/  IMAD.U32 R7, RZ, RZ, UR6 ;  /* 0x00000006ff077e24 */ /* 0x004fc8000f8e00ff */
[----:B------:R2:W3:Y:S03]  /*d3e0*/  SYNCS.PHASECHK.TRANS64.TRYWAIT P3, [R7+URZ+0x16830], R6 ;  /* 0x01683006070075a7 */ /* 0x0004e6000806017f */
[----:B---3--:R-:W-:Y:S05]  /*d3f0*/  @!P3 NANOSLEEP.SYNCS 0x989680 ;  /* 0x009896800000b95d */ /* 0x008fea0003900000 */
[----:B------:R-:W3:Y:S02]  /*d400*/  @!P3 SYNCS.PHASECHK.TRANS64 P3, [R7+URZ+0x16830], R6 ;  /* 0x016830060700b5a7 */ /* 0x000ee4000806007f */
[----:B---3--:R-:W-:Y:S05]  /*d410*/  @!P3 BRA `(.L_x_1581) ;  /* 0xfffffffc00ecb947 */ /* 0x008fea000383ffff */
[----:B------:R-:W-:Y:S05]  /*d420*/  BRA `(.L_x_1578) ;  /* 0xffffff9800cc7947 */ /* 0x000fea000383ffff */
.L_x_1585:
[----:B--2---:R-:W-:-:S04]  /*d430*/  IMAD.U32 R7, RZ, RZ, UR6 ;  /* 0x00000006ff077e24 */ /* 0x004fc8000f8e00ff */
[----:B------:R2:W3:Y:S03]  /*d440*/  SYNCS.PHASECHK.TRANS64.TRYWAIT P2, [R7+URZ+0x16850], R6 ;  /* 0x01685006070075a7 */ /* 0x0004e6000804017f */
[----:B---3--:R-:W-:Y:S05]  /*d450*/  @!P2 NANOSLEEP.SYNCS 0x989680 ;  /* 0x009896800000a95d */ /* 0x008fea0003900000 */
[----:B------:R-:W3:Y:S02]  /*d460*/  @!P2 SYNCS.PHASECHK.TRANS64 P2, [R7+URZ+0x16850], R6 ;  /* 0x016850060700a5a7 */ /* 0x000ee4000804007f */
[----:B---3--:R-:W-:Y:S05]  /*d470*/  @!P2 BRA `(.L_x_1585) ;  /* 0xfffffffc00eca947 */ /* 0x008fea000383ffff */
[----:B------:R-:W-:Y:S05]  /*d480*/  BRA `(.L_x_1582) ;  /* 0xffffff9c003c7947 */ /* 0x000fea000383ffff */
.L_x_1590:
[----:B--2---:R-:W-:-:S04]  /*d490*/  IMAD.U32 R5, RZ, RZ, UR5 ;  /* 0x00000005ff057e24 */ /* 0x004fc8000f8e00ff */
[----:B------:R2:W3:Y:S03]  /*d4a0*/  SYNCS.PHASECHK.TRANS64.TRYWAIT P0, [R5+URZ+0x16850], R4 ;  /* 0x01685004050075a7 */ /* 0x0004e6000800017f */
[----:B---3--:R-:W-:Y:S05]  /*d4b0*/  @!P0 NANOSLEEP.SYNCS 0x989680 ;  /* 0x009896800000895d */ /* 0x008fea0003900000 */
[----:B------:R-:W3:Y:S02]  /*d4c0*/  @!P0 SYNCS.PHASECHK.TRANS64 P0, [R5+URZ+0x16850], R4 ;  /* 0x01685004050085a7 */ /* 0x000ee4000800007f */
[----:B---3--:R-:W-:Y:S05]  /*d4d0*/  @!P0 BRA `(.L_x_1590) ;  /* 0xfffffffc00ec8947 */ /* 0x008fea000383ffff */
[----:B------:R-:W-:Y:S05]  /*d4e0*/  BRA `(.L_x_1589) ;  /* 0xffffffbc00a07947 */ /* 0x000fea000383ffff */
.L_x_1614:
[----:B------:R-:W-:Y:S01]  /*d4f0*/  MOV R13, R16 ;  /* 0x00000010000d7202 */ /* 0x000fe20000000f00 */
[----:B------:R-:W-:Y:S02]  /*d500*/  IMAD.MOV.U32 R12, RZ, RZ, RZ ;  /* 0x000000ffff0c7224 */ /* 0x000fe400078e00ff */
[----:B------:R-:W-:Y:S02]  /*d510*/  IMAD.MOV.U32 R11, RZ, RZ, 0x1f ;  /* 0x0000001fff0b7424 */ /* 0x000fe400078e00ff */
[----:B------:R-:W-:-:S07]  /*d520*/  IMAD.MOV.U32 R15, RZ, RZ, -0x1 ;  /* 0xffffffffff0f7424 */ /* 0x000fce00078e00ff */
[----:B------:R-:W-:Y:S05]  /*d530*/  WARPSYNC.COLLECTIVE R15, `(.L_x_1664) ;  /* 0x000000000f087348 */ /* 0x000fea0003c00000 */
[----:B------:R1:W2:Y:S02]  /*d540*/  SHFL.IDX P6, R14, R13, R12, R11 ;  /* 0x0000000c0d0e7389 */ /* 0x0002a400000c000b */
[----:B-12---:R-:W-:Y:S01]  /*d550*/  ENDCOLLECTIVE ;  /* 0x000000000000791b */ /* 0x006fe20003800000 */
.L_x_1664:
[----:B------:R-:W-:Y:S05]  /*d560*/  BRA `(.L_x_1665) ;  /* 0xffffffdc00ec7947 */ /* 0x000fea000383ffff */
.L_x_1615:
[----:B------:R-:W-:Y:S01]  /*d570*/  BSSY B0, `(.L_x_1666) ;  /* 0x0000006000007945 */ /* 0x000fe20003800000 */
[----:B------:R-:W-:-:S07]  /*d580*/  IMAD.MOV.U32 R15, RZ, RZ, -0x1 ;  /* 0xffffffffff0f7424 */ /* 0x000fce00078e00ff */
[----:B------:R-:W-:Y:S05]  /*d590*/  WARPSYNC.COLLECTIVE R15, `(.L_x_1667) ;  /* 0x000000000f0c7348 */ /* 0x000fea0003c00000 */
[----:B------:R-:W-:Y:S02]  /*d5a0*/  ELECT P6, UR62, PT ;  /* 0x00000000003e782f */ /* 0x000fe400038c0000 */
[----:B------:R-:W-:Y:S01]  /*d5b0*/  MOV R14, UR62 ;  /* 0x0000003e000e7c02 */ /* 0x000fe20008000f00 */
[----:B------:R-:W-:Y:S10]  /*d5c0*/  ENDCOLLECTIVE ;  /* 0x000000000000791b */ /* 0x000ff40003800000 */
.L_x_1667:
[----:B------:R-:W-:Y:S05]  /*d5d0*/  BSYNC B0 ;  /* 0x0000000000007941 */ /* 0x000fea0003800000 */
.L_x_1666:
[----:B------:R-:W-:Y:S01]  /*d5e0*/  PLOP3.LUT P0, PT, P6, PT, PT, 0x80, 0x0 ;  /* 0x000000000000781c */ /* 0x000fe2000370f070 */
[----:B------:R-:W-:-:S12]  /*d5f0*/  BRA `(.L_x_1668) ;  /* 0xffffffdc00d87947 */ /* 0x000fd8000383ffff */
.L_x_1618:
[----:B--2---:R2:W3:Y:S02]  /*d600*/  SYNCS.PHASECHK.TRANS64.TRYWAIT P4, [R13+URZ+0x16840], R12 ;  /* 0x0168400c0d0075a7 */ /* 0x0044e4000808017f */
[----:B---3--:R-:W-:Y:S05]  /*d610*/  @!P4 NANOSLEEP.SYNCS 0x989680 ;  /* 0x009896800000c95d */ /* 0x008fea0003900000 */
[----:B------:R-:W3:Y:S02]  /*d620*/  @!P4 SYNCS.PHASECHK.TRANS64 P4, [R13+URZ+0x16840], R12 ;  /* 0x0168400c0d00c5a7 */ /* 0x000ee4000808007f */
[----:B---3--:R-:W-:Y:S05]  /*d630*/  @!P4 BRA `(.L_x_1618) ;  /* 0xfffffffc00f0c947 */ /* 0x008fea000383ffff */
[----:B------:R-:W-:Y:S05]  /*d640*/  BRA `(.L_x_1669) ;  /* 0xffffffe0002c7947 */ /* 0x000fea000383ffff */
.L_x_1620:
[----:B-1----:R-:W-:-:S04]  /*d650*/  MOV R5, UR39 ;  /* 0x0000002700057c02 */ /* 0x002fc80008000f00 */
[----:B------:R1:W3:Y:S03]  /*d660*/  SYNCS.PHASECHK.TRANS64.TRYWAIT P3, [R5+URZ+0x16820], R4 ;  /* 0x01682004050075a7 */ /* 0x0002e6000806017f */
[----:B---3--:R-:W-:Y:S05]  /*d670*/  @!P3 NANOSLEEP.SYNCS 0x989680 ;  /* 0x009896800000b95d */ /* 0x008fea0003900000 */
[----:B------:R-:W3:Y:S02]  /*d680*/  @!P3 SYNCS.PHASECHK.TRANS64 P3, [R5+URZ+0x16820], R4 ;  /* 0x016820040500b5a7 */ /* 0x000ee4000806007f */
[----:B---3--:R-:W-:Y:S05]  /*d690*/  @!P3 BRA `(.L_x_1620) ;  /* 0xfffffffc00ecb947 */ /* 0x008fea000383ffff */
[----:B------:R-:W-:Y:S05]  /*d6a0*/  BRA `(.L_x_1670) ;  /* 0xffffffe000cc7947 */ /* 0x000fea000383ffff */
.L_x_1626:
[----:B-1----:R1:W3:Y:S02]  /*d6b0*/  SYNCS.PHASECHK.TRANS64.TRYWAIT P4, [R3+URZ+0x16840], R2 ;  /* 0x01684002030075a7 */ /* 0x0022e4000808017f */
[----:B---3--:R-:W-:Y:S05]  /*d6c0*/  @!P4 NANOSLEEP.SYNCS 0x989680 ;  /* 0x009896800000c95d */ /* 0x008fea0003900000 */
[----:B------:R-:W3:Y:S02]  /*d6d0*/  @!P4 SYNCS.PHASECHK.TRANS64 P4, [R3+URZ+0x16840], R2 ;  /* 0x016840020300c5a7 */ /* 0x000ee4000808007f */
[----:B---3--:R-:W-:Y:S05]  /*d6e0*/  @!P4 BRA `(.L_x_1626) ;  /* 0xfffffffc00f0c947 */ /* 0x008fea000383ffff */
[----:B------:R-:W-:Y:S05]  /*d6f0*/  BRA `(.L_x_1671) ;  /* 0xffffffe4006c7947 */ /* 0x000fea000383ffff */
.L_x_1628:
[----:B-1----:R1:W3:Y:S02]  /*d700*/  SYNCS.PHASECHK.TRANS64.TRYWAIT P4, [R2+URZ+0x60], R3 ;  /* 0x00006003020075a7 */ /* 0x0022e4000808017f */
[----:B---3--:R-:W-:Y:S05]  /*d710*/  @!P4 NANOSLEEP.SYNCS 0x989680 ;  /* 0x009896800000c95d */ /* 0x008fea0003900000 */
[----:B------:R-:W3:Y:S02]  /*d720*/  @!P4 SYNCS.PHASECHK.TRANS64 P4, [R2+URZ+0x60], R3 ;  /* 0x000060030200c5a7 */ /* 0x000ee4000808007f */
[----:B---3--:R-:W-:Y:S05]  /*d730*/  @!P4 BRA `(.L_x_1628) ;  /* 0xfffffffc00f0c947 */ /* 0x008fea000383ffff */
[----:B------:R-:W-:Y:S05]  /*d740*/  BRA `(.L_x_1672) ;  /* 0xffffffe400c07947 */ /* 0x000fea000383ffff */
.L_x_1634:
[----:B-1----:R1:W2:Y:S02]  /*d750*/  SYNCS.PHASECHK.TRANS64.TRYWAIT P4, [R4+URZ+0x16840], R3 ;  /* 0x01684003040075a7 */ /* 0x0022a4000808017f */
[----:B--2---:R-:W-:Y:S05]  /*d760*/  @!P4 NANOSLEEP.SYNCS 0x989680 ;  /* 0x009896800000c95d */ /* 0x004fea0003900000 */
[----:B------:R-:W2:Y:S02]  /*d770*/  @!P4 SYNCS.PHASECHK.TRANS64 P4, [R4+URZ+0x16840], R3 ;  /* 0x016840030400c5a7 */ /* 0x000ea4000808007f */
[----:B--2---:R-:W-:Y:S05]  /*d780*/  @!P4 BRA `(.L_x_1634) ;  /* 0xfffffffc00f0c947 */ /* 0x004fea000383ffff */
[----:B------:R-:W-:Y:S05]  /*d790*/  BRA `(.L_x_1673) ;  /* 0xffffffe800b87947 */ /* 0x000fea000383ffff */
.L_x_1636:
[----:B-1----:R1:W2:Y:S02]  /*d7a0*/  SYNCS.PHASECHK.TRANS64.TRYWAIT P4, [R4+URZ+0x60], R19 ;  /* 0x00006013040075a7 */ /* 0x0022a4000808017f */
[----:B--2---:R-:W-:Y:S05]  /*d7b0*/  @!P4 NANOSLEEP.SYNCS 0x989680 ;  /* 0x009896800000c95d */ /* 0x004fea0003900000 */
[----:B------:R-:W2:Y:S02]  /*d7c0*/  @!P4 SYNCS.PHASECHK.TRANS64 P4, [R4+URZ+0x60], R19 ;  /* 0x000060130400c5a7 */ /* 0x000ea4000808007f */
[----:B--2---:R-:W-:Y:S05]  /*d7d0*/  @!P4 BRA `(.L_x_1636) ;  /* 0xfffffffc00f0c947 */ /* 0x004fea000383ffff */
[----:B------:R-:W-:Y:S05]  /*d7e0*/  BRA `(.L_x_1674) ;  /* 0xffffffec000c7947 */ /* 0x000fea000383ffff */
.L_x_1641:
[----:B-1----:R1:W2:Y:S02]  /*d7f0*/  SYNCS.PHASECHK.TRANS64.TRYWAIT P4, [R3+URZ+0x16840], R4 ;  /* 0x01684004030075a7 */ /* 0x0022a4000808017f */
[----:B--2---:R-:W-:Y:S05]  /*d800*/  @!P4 NANOSLEEP.SYNCS 0x989680 ;  /* 0x009896800000c95d */ /* 0x004fea0003900000 */
[----:B------:R-:W2:Y:S02]  /*d810*/  @!P4 SYNCS.PHASECHK.TRANS64 P4, [R3+URZ+0x16840], R4 ;  /* 0x016840040300c5a7 */ /* 0x000ea4000808007f */
[----:B--2---:R-:W-:Y:S05]  /*d820*/  @!P4 BRA `(.L_x_1641) ;  /* 0xfffffffc00f0c947 */ /* 0x004fea000383ffff */
[----:B------:R-:W-:Y:S05]  /*d830*/  BRA `(.L_x_1675) ;  /* 0xffffffec00dc7947 */ /* 0x000fea000383ffff */
.L_x_1643:
[----:B-1----:R1:W2:Y:S02]  /*d840*/  SYNCS.PHASECHK.TRANS64.TRYWAIT P4, [R3+URZ+0x60], R12 ;  /* 0x0000600c030075a7 */ /* 0x0022a4000808017f */
[----:B--2---:R-:W-:Y:S05]  /*d850*/  @!P4 NANOSLEEP.SYNCS 0x989680 ;  /* 0x009896800000c95d */ /* 0x004fea0003900000 */
[----:B------:R-:W2:Y:S02]  /*d860*/  @!P4 SYNCS.PHASECHK.TRANS64 P4, [R3+URZ+0x60], R12 ;  /* 0x0000600c0300c5a7 */ /* 0x000ea4000808007f */
[----:B--2---:R-:W-:Y:S05]  /*d870*/  @!P4 BRA `(.L_x_1643) ;  /* 0xfffffffc00f0c947 */ /* 0x004fea000383ffff */
[----:B------:R-:W-:Y:S05]  /*d880*/  BRA `(.L_x_1676) ;  /* 0xfffffff000307947 */ /* 0x000fea000383ffff */
.L_x_1650:
[----:B-1----:R1:W2:Y:S02]  /*d890*/  SYNCS.PHASECHK.TRANS64.TRYWAIT P0, [R3+URZ+0x16860], R0 ;  /* 0x01686000030075a7 */ /* 0x0022a4000800017f */
[----:B--2---:R-:W-:Y:S05]  /*d8a0*/  @!P0 NANOSLEEP.SYNCS 0x989680 ;  /* 0x009896800000895d */ /* 0x004fea0003900000 */
[----:B------:R-:W2:Y:S02]  /*d8b0*/  @!P0 SYNCS.PHASECHK.TRANS64 P0, [R3+URZ+0x16860], R0 ;  /* 0x01686000030085a7 */ /* 0x000ea4000800007f */
[----:B--2---:R-:W-:Y:S05]  /*d8c0*/  @!P0 BRA `(.L_x_1650) ;  /* 0xfffffffc00f08947 */ /* 0x004fea000383ffff */
[----:B------:R-:W-:Y:S05]  /*d8d0*/  BRA `(.L_x_1677) ;  /* 0xfffffff000e87947 */ /* 0x000fea000383ffff */
.L_x_1652:
[----:B------:R-:W-:Y:S01]  /*d8e0*/  BSSY B0, `(.L_x_1678) ;  /* 0x0000007000007945 */ /* 0x000fe20003800000 */
[----:B------:R-:W-:Y:S02]  /*d8f0*/  IMAD.MOV.U32 R12, RZ, RZ, RZ ;  /* 0x000000ffff0c7224 */ /* 0x000fe400078e00ff */
[----:B------:R-:W-:Y:S02]  /*d900*/  IMAD.MOV.U32 R11, RZ, RZ, 0x1f ;  /* 0x0000001fff0b7424 */ /* 0x000fe400078e00ff */
[----:B------:R-:W-:-:S07]  /*d910*/  IMAD.MOV.U32 R15, RZ, RZ, -0x1 ;  /* 0xffffffffff0f7424 */ /* 0x000fce00078e00ff */
[----:B---3--:R-:W-:Y:S05]  /*d920*/  WARPSYNC.COLLECTIVE R15, `(.L_x_1679) ;  /* 0x000000000f087348 */ /* 0x008fea0003c00000 */
[----:B------:R1:W2:Y:S02]  /*d930*/  SHFL.IDX P6, R14, R13, R12, R11 ;  /* 0x0000000c0d0e7389 */ /* 0x0002a400000c000b */
[----:B-123--:R-:W-:Y:S01]  /*d940*/  ENDCOLLECTIVE ;  /* 0x000000000000791b */ /* 0x00efe20003800000 */
.L_x_1679:
[----:B------:R-:W-:Y:S05]  /*d950*/  BSYNC B0 ;  /* 0x0000000000007941 */ /* 0x000fea0003800000 */
.L_x_1678:
[----:B------:R-:W-:Y:S05]  /*d960*/  BRA `(.L_x_1680) ;  /* 0xfffffff400487947 */ /* 0x000fea000383ffff */
.L_x_1654:
[----:B--2---:R2:W3:Y:S02]  /*d970*/  SYNCS.PHASECHK.TRANS64.TRYWAIT P0, [R7+URZ+0x16820], R0 ;  /* 0x01682000070075a7 */ /* 0x0044e4000800017f */
[----:B---3--:R-:W-:Y:S05]  /*d980*/  @!P0 NANOSLEEP.SYNCS 0x989680 ;  /* 0x009896800000895d */ /* 0x008fea0003900000 */
[----:B------:R-:W3:Y:S02]  /*d990*/  @!P0 SYNCS.PHASECHK.TRANS64 P0, [R7+URZ+0x16820], R0 ;  /* 0x01682000070085a7 */ /* 0x000ee4000800007f */
[----:B---3--:R-:W-:Y:S05]  /*d9a0*/  @!P0 BRA `(.L_x_1654) ;  /* 0xfffffffc00f08947 */ /* 0x008fea000383ffff */
[----:B------:R-:W-:Y:S05]  /*d9b0*/  BRA `(.L_x_1681) ;  /* 0xfffffff400907947 */ /* 0x000fea000383ffff */
.L_x_1658:
[----:B--2---:R2:W3:Y:S02]  /*d9c0*/  SYNCS.PHASECHK.TRANS64.TRYWAIT P1, [R5+URZ], R4 ;  /* 0x00000004050075a7 */ /* 0x0044e4000802017f */
[----:B---3--:R-:W-:Y:S05]  /*d9d0*/  @!P1 NANOSLEEP.SYNCS 0x989680 ;  /* 0x009896800000995d */ /* 0x008fea0003900000 */
[----:B------:R-:W3:Y:S02]  /*d9e0*/  @!P1 SYNCS.PHASECHK.TRANS64 P1, [R5+URZ], R4 ;  /* 0x00000004050095a7 */ /* 0x000ee4000802007f */
[----:B---3--:R-:W-:Y:S05]  /*d9f0*/  @!P1 BRA `(.L_x_1658) ;  /* 0xfffffffc00f09947 */ /* 0x008fea000383ffff */
[----:B------:R-:W-:Y:S05]  /*da00*/  BRA `(.L_x_1682) ;  /* 0xfffffff400d87947 */ /* 0x000fea000383ffff */
.L_x_1659:
[----:B---3--:R3:W4:Y:S02]  /*da10*/  SYNCS.PHASECHK.TRANS64.TRYWAIT P1, [R3+URZ], R0 ;  /* 0x00000000030075a7 */ /* 0x008724000802017f */
[----:B----4-:R-:W-:Y:S05]  /*da20*/  @!P1 NANOSLEEP.SYNCS 0x989680 ;  /* 0x009896800000995d */ /* 0x010fea0003900000 */
[----:B------:R-:W4:Y:S02]  /*da30*/  @!P1 SYNCS.PHASECHK.TRANS64 P1, [R3+URZ], R0 ;  /* 0x00000000030095a7 */ /* 0x000f24000802007f */
[----:B----4-:R-:W-:Y:S05]  /*da40*/  @!P1 BRA `(.L_x_1659) ;  /* 0xfffffffc00f09947 */ /* 0x010fea000383ffff */
[----:B------:R-:W-:Y:S05]  /*da50*/  BRA `(.L_x_1683) ;  /* 0xfffffff400cc7947 */ /* 0x000fea000383ffff */
.L_x_1661:
[----:B--2---:R2:W3:Y:S02]  /*da60*/  SYNCS.PHASECHK.TRANS64.TRYWAIT P0, [R5+URZ], R4 ;  /* 0x00000004050075a7 */ /* 0x0044e4000800017f */
[----:B---3--:R-:W-:Y:S05]  /*da70*/  @!P0 NANOSLEEP.SYNCS 0x989680 ;  /* 0x009896800000895d */ /* 0x008fea0003900000 */
[----:B------:R-:W3:Y:S02]  /*da80*/  @!P0 SYNCS.PHASECHK.TRANS64 P0, [R5+URZ], R4 ;  /* 0x00000004050085a7 */ /* 0x000ee4000800007f */
[----:B---3--:R-:W-:Y:S05]  /*da90*/  @!P0 BRA `(.L_x_1661) ;  /* 0xfffffffc00f08947 */ /* 0x008fea000383ffff */
[----:B------:R-:W-:Y:S05]  /*daa0*/  BRA `(.L_x_1684) ;  /* 0xfffffff400d07947 */ /* 0x000fea000383ffff */
.L_x_1685:
        /* <DEDUP_REMOVED lines=13> */
.L_x_2281:


//--------------------- .text._ZN7cutlass13device_kernelIN5flash11enable_sm90INS1_16FlashAttnFwdSm90INS1_25CollectiveMainloopFwdSm90ILi2EN4cute5tupleIJNS5_1CILi1EEES8_S8_EEENS6_IJNS7_ILi192EEENS7_ILi128EEENS7_ILi64EEEEEELi64ENS_6half_tEfNS_4arch4Sm90ELb1ELb0ELb1ELb1ELb0ELb0ELb0ELb1ELb1ELb0ELb0ELb0EEENS1_21CollectiveEpilogueFwdINS6_IJSA_SC_SB_EEES9_SE_SG_Li384ELb1ELb0ELb0ELb0EEENS1_36VarlenDynamicPersistentTileSchedulerILi192ELi128ELi384ELi32ELb0ELb0ELb1ELb1ELb1ELb1EEEEEEEEEvNT_6ParamsE --------------------------
	.section	.text._ZN7cutlass13device_kernelIN5flash11enable_sm90INS1_16FlashAttnFwdSm90INS1_25CollectiveMainloopFwdSm90ILi2EN4cute5tupleIJNS5_1CILi1EEES8_S8_EEENS6_IJNS7_ILi192EEENS7_ILi128EEENS7_ILi64EEEEEELi64ENS_6half_tEfNS_4arch4Sm90ELb1ELb0ELb1ELb1ELb0ELb0ELb0ELb1ELb1ELb0ELb0ELb0EEENS1_21CollectiveEpilogueFwdINS6_IJSA_SC_SB_EEES9_SE_SG_Li384ELb1ELb0ELb0ELb0EEENS1_36VarlenDynamicPersistentTileSchedulerILi192ELi128ELi384ELi32ELb0ELb0ELb1ELb1ELb1ELb1EEEEEEEEEvNT_6ParamsE,"ax",@progbits
	.align	128
.text._ZN7cutlass13device_kernelIN5flash11enable_sm90INS1_16FlashAttnFwdSm90INS1_25CollectiveMainloopFwdSm90ILi2EN4cute5tupleIJNS5_1CILi1EEES8_S8_EEENS6_IJNS7_ILi192EEENS7_ILi128EEENS7_ILi64EEEEEELi64ENS_6half_tEfNS_4arch4Sm90ELb1ELb0ELb1ELb1ELb0ELb0ELb0ELb1ELb1ELb0ELb0ELb0EEENS1_21CollectiveEpilogueFwdINS6_IJSA_SC_SB_EEES9_SE_SG_Li384ELb1ELb0ELb0ELb0EEENS1_36VarlenDynamicPersistentTileSchedulerILi192ELi128ELi384ELi32ELb0ELb0ELb1ELb1ELb1ELb1EEEEEEEEEvNT_6ParamsE:
        .type           _ZN7cutlass13device_kernelIN5flash11enable_sm90INS1_16FlashAttnFwdSm90INS1_25CollectiveMainloopFwdSm90ILi2EN4cute5tupleIJNS5_1CILi1EEES8_S8_EEENS6_IJNS7_ILi192EEENS7_ILi128EEENS7_ILi64EEEEEELi64ENS_6half_tEfNS_4arch4Sm90ELb1ELb0ELb1ELb1ELb0ELb0ELb0ELb1ELb1ELb0ELb0ELb0EEENS1_21CollectiveEpilogueFwdINS6_IJSA_SC_SB_EEES9_SE_SG_Li384ELb1ELb0ELb0ELb0EEENS1_36VarlenDynamicPersistentTileSchedulerILi192ELi128ELi384ELi32ELb0ELb0ELb1ELb1ELb1ELb1EEEEEEEEEvNT_6ParamsE,@function
        .size           _ZN7cutlass13device_kernelIN5flash11enable_sm90INS1_16FlashAttnFwdSm90INS1_25CollectiveMainloopFwdSm90ILi2EN4cute5tupleIJNS5_1CILi1EEES8_S8_EEENS6_IJNS7_ILi192EEENS7_ILi128EEENS7_ILi64EEEEEELi64ENS_6half_tEfNS_4arch4Sm90ELb1ELb0ELb1ELb1ELb0ELb0ELb0ELb1ELb1ELb0ELb0ELb0EEENS1_21CollectiveEpilogueFwdINS6_IJSA_SC_SB_EEES9_SE_SG_Li384ELb1ELb0ELb0ELb0EEENS1_36VarlenDynamicPersistentTileSchedulerILi192ELi128ELi384ELi32ELb0ELb0ELb1ELb1ELb1ELb1EEEEEEEEEvNT_6ParamsE,(.L_x_2282 - _ZN7cutlass13device_kernelIN5flash11enable_sm90INS1_16FlashAttnFwdSm90INS1_25CollectiveMainloopFwdSm90ILi2EN4cute5tupleIJNS5_1CILi1EEES8_S8_EEENS6_IJNS7_ILi192EEENS7_ILi128EEENS7_ILi64EEEEEELi64ENS_6half_tEfNS_4arch4Sm90ELb1ELb0ELb1ELb1ELb0ELb0ELb0ELb1ELb1ELb0ELb0ELb0EEENS1_21CollectiveEpilogueFwdINS6_IJSA_SC_SB_EEES9_SE_SG_Li384ELb1ELb0ELb0ELb0EEENS1_36VarlenDynamicPersistentTileSchedulerILi192ELi128ELi384ELi32ELb0ELb0ELb1ELb1ELb1ELb1EEEEEEEEEvNT_6ParamsE)
        .other          _ZN7cutlass13device_kernelIN5flash11enable_sm90INS1_16FlashAttnFwdSm90INS1_25CollectiveMainloopFwdSm90ILi2EN4cute5tupleIJNS5_1CILi1EEES8_S8_EEENS6_IJNS7_ILi192EEENS7_ILi128EEENS7_ILi64EEEEEELi64ENS_6half_tEfNS_4arch4Sm90ELb1ELb0ELb1ELb1ELb0ELb0ELb0ELb1ELb1ELb0ELb0ELb0EEENS1_21CollectiveEpilogueFwdINS6_IJSA_SC_SB_EEES9_SE_SG_Li384ELb1ELb0ELb0ELb0EEENS1_36VarlenDynamicPersistentTileSchedulerILi192ELi128ELi384ELi32ELb0ELb0ELb1ELb1ELb1ELb1EEEEEEEEEvNT_6ParamsE,@"STO_CUDA_ENTRY STV_DEFAULT"
_ZN7cutlass13device_kernelIN5flash11enable_sm90INS1_16FlashAttnFwdSm90INS1_25CollectiveMainloopFwdSm90ILi2EN4cute5tupleIJNS5_1CILi1EEES8_S8_EEENS6_IJNS7_ILi192EEENS7_ILi128EEENS7_ILi64EEEEEELi64ENS_6half_tEfNS_4arch4Sm90ELb1ELb0ELb1ELb1ELb0ELb0ELb0ELb1ELb1ELb0ELb0ELb0EEENS1_21CollectiveEpilogueFwdINS6_IJSA_SC_SB_EEES9_SE_SG_Li384ELb1ELb0ELb0ELb0EEENS1_36VarlenDynamicPersistentTileSchedulerILi192ELi128ELi384ELi32ELb0ELb0ELb1ELb1ELb1ELb1EEEEEEEEEvNT_6ParamsE:
        /* <DEDUP_REMOVED lines=21> */
.L_x_1687:
[----:B------:R-:W-:Y:S05]  /*0150*/  BSYNC B0 ;  /* 0x0000000000007941 */ /* 0x000fea0003800000 */
.L_x_1686:
        /* <DEDUP_REMOVED lines=41> */
.L_x_1688:
        /* <DEDUP_REMOVED lines=22> */
.L_x_1689:
        /* <DEDUP_REMOVED lines=18> */
.L_x_1690:
        /* <DEDUP_REMOVED lines=22> */
.L_x_1691:
        /* <DEDUP_REMOVED lines=22> */
.L_x_1692:
[----:B------:R-:W-:Y:S01]  /*0930*/  PLOP3.LUT P0, PT, PT, PT, UP0, 0x80, 0x0 ;  /* 0x000000000000781c */ /* 0x000fe20003f0f008 */
[----:B------:R-:W-:Y:S01]  /*0940*/  UMOV UR36, 0x1 ;  /* 0x0000000100247882 */ /* 0x000fe20000000000 */
[----:B------:R-:W-:Y:S01]  /*0950*/  NOP ;  /* 0x0000000000007918 */ /* 0x000fe20000000000 */
[----:B------:R-:W-:Y:S01]  /*0960*/  USEL UR36, UR36, 0x2, !UP0 ;  /* 0x0000000224247887 */ /* 0x000fe2000c000000 */
[----:B------:R-:W-:Y:S01]  /*0970*/  ULDC.64 UR38, c[0x0][0x208] ;  /* 0x0000820000267ab9 */ /* 0x000fe20000000a00 */
[----:B012-4-:R-:W-:Y:S08]  /*0980*/  BAR.SYNC.DEFER_BLOCKING 0x0 ;  /* 0x0000000000007b1d */ /* 0x017ff00000010000 */
[----:B------:R-:W-:Y:S05]  /*0990*/  @!P0 BRA `(.L_x_1693) ;  /* 0x000000a800f48947 */ /* 0x000fea0003800000 */
.L_x_1694:
        /* <DEDUP_REMOVED lines=29> */
[----:B------:R-:W-:Y:S01]  /*0b70*/  LEA.HI R2, R0, R155, RZ, 0x4 ;  /* 0x0000009b00027211 */ /* 0x000fe200078f20ff */
[----:B------:R-:W-:Y:S01]  /*0b80*/  IMAD.SHL.U32 R5, R3, 0x20, RZ ;  /* 0x0000002003057824 */ /* 0x000fe200078e00ff */
[----:B------:R-:W-:Y:S01]  /*0b90*/  SHF.R.S32.HI R153, RZ, 0x7, R153 ;  /* 0x00000007ff997819 */ /* 0x000fe20000011499 */
[----:B------:R-:W-:Y:S01]  /*0ba0*/  IMAD.IADD R152, R155, 0x1, -R152 ;  /* 0x000000019b987824 */ /* 0x000fe200078e0a98 */
[----:B------:R-:W-:Y:S02]  /*0bb0*/  SHF.R.S32.HI R3, RZ, 0x4, R2 ;  /* 0x00000004ff037819 */ /* 0x000fe40000011402 */
[----:B------:R-:W-:Y:S02]  /*0bc0*/  LOP3.LUT R4, R2, 0x3fffff0, RZ, 0xc0, !PT ;  /* 0x03fffff002047812 */ /* 0x000fe400078ec0ff */
[----:B------:R-:W-:-:S02]  /*0bd0*/  SHF.R.S32.HI R7, RZ, 0x1f, R152 ;  /* 0x0000001fff077819 */ /* 0x000fc40000011498 */
[----:B------:R-:W-:Y:S01]  /*0be0*/  LEA.HI R2, R2, R3, RZ, 0x1 ;  /* 0x0000000302027211 */ /* 0x000fe200078f08ff */
[----:B------:R-:W-:Y:S01]  /*0bf0*/  IMAD.IADD R4, R155, 0x1, -R4 ;  /* 0x000000019b047824 */ /* 0x000fe200078e0a04 */
[----:B------:R-:W-:Y:S02]  /*0c00*/  LEA.HI R8, R7, R152, RZ, 0x2 ;  /* 0x0000009807087211 */ /* 0x000fe400078f10ff */
[----:B------:R-:W-:Y:S02]  /*0c10*/  LOP3.LUT R5, R5, 0xfffffc00, RZ, 0xc0, !PT ;  /* 0xfffffc0005057812 */ /* 0x000fe400078ec0ff */
[--C-:B------:R-:W-:Y:S02]  /*0c20*/  SHF.R.S32.HI R9, RZ, 0x2, R8.reuse ;  /* 0x00000002ff097819 */ /* 0x100fe40000011408 */
[----:B------:R-:W-:Y:S01]  /*0c30*/  SHF.R.S32.HI R6, RZ, 0x1f, R8 ;  /* 0x0000001fff067819 */ /* 0x000fe20000011408 */
[----:B------:R-:W-:Y:S01]  /*0c40*/  IMAD R5, R4, 0x40, R5 ;  /* 0x0000004004057824 */ /* 0x000fe200078e0205 */
[----:B------:R-:W-:-:S02]  /*0c50*/  LOP3.LUT R2, R2, 0x1ffffffe, RZ, 0xc0, !PT ;  /* 0x1ffffffe02027812 */ /* 0x000fc400078ec0ff */
[----:B------:R-:W-:Y:S01]  /*0c60*/  LEA.HI R10, R6, R9, RZ, 0x3 ;  /* 0x00000009060a7211 */ /* 0x000fe200078f18ff */
[----:B------:R-:W-:Y:S01]  /*0c70*/  IMAD.HI R6, R153, 0x55555556, RZ ;  /* 0x5555555699067827 */ /* 0x000fe200078e02ff */
[----:B------:R-:W-:Y:S02]  /*0c80*/  LEA.HI R7, R7, R152, RZ, 0x5 ;  /* 0x0000009807077211 */ /* 0x000fe400078f28ff */
[----:B------:R-:W-:Y:S01]  /*0c90*/  LOP3.LUT R10, R10, 0xfffffff8, RZ, 0xc0, !PT ;  /* 0xfffffff80a0a7812 */ /* 0x000fe200078ec0ff */
[----:B------:R-:W-:Y:S01]  /*0ca0*/  IMAD.IADD R2, R3, 0x1, -R2 ;  /* 0x0000000103027824 */ /* 0x000fe200078e0a02 */
[----:B------:R-:W-:Y:S02]  /*0cb0*/  LEA.HI R0, R0, R155, RZ, 0x3 ;  /* 0x0000009b00007211 */ /* 0x000fe400078f18ff */
[----:B------:R-:W-:Y:S01]  /*0cc0*/  LEA.HI R6, R6, R6, RZ, 0x1 ;  /* 0x0000000606067211 */ /* 0x000fe200078f08ff */
[----:B------:R-:W-:Y:S01]  /*0cd0*/  IMAD.IADD R10, R9, 0x1, -R10 ;  /* 0x00000001090a7824 */ /* 0x000fe200078e0a0a */
[----:B------:R-:W-:Y:S01]  /*0ce0*/  SHF.R.S32.HI R7, RZ, 0x5, R7 ;  /* 0x00000005ff077819 */ /* 0x000fe20000011407 */
[----:B------:R-:W-:Y:S01]  /*0cf0*/  IMAD R154, R2, 0x8, R5 ;  /* 0x00000008029a7824 */ /* 0x000fe200078e0205 */
[----:B------:R-:W-:Y:S01]  /*0d00*/  LOP3.LUT R2, R0, 0x1ffffff8, RZ, 0xc0, !PT ;  /* 0x1ffffff800027812 */ /* 0x000fe200078ec0ff */
[----:B------:R-:W-:Y:S01]  /*0d10*/  IMAD R6, R6, -0x3, R153 ;  /* 0xfffffffd06067824 */ /* 0x000fe200078e0299 */
[----:B------:R-:W-:-:S02]  /*0d20*/  LEA R7, R7, R10, 0x4 ;  /* 0x0000000a07077211 */ /* 0x000fc400078e20ff */
[----:B------:R-:W-:Y:S01]  /*0d30*/  LOP3.LUT R3, R8, 0x7ffffffc, RZ, 0xc0, !PT ;  /* 0x7ffffffc08037812 */ /* 0x000fe200078ec0ff */
[----:B------:R-:W-:Y:S01]  /*0d40*/  IMAD.IADD R2, R155, 0x1, -R2 ;  /* 0x000000019b027824 */ /* 0x000fe200078e0a02 */
[----:B------:R-:W-:Y:S01]  /*0d50*/  SHF.R.S32.HI R16, RZ, 0x3, R0 ;  /* 0x00000003ff107819 */ /* 0x000fe20000011400 */
[----:B------:R-:W-:Y:S02]  /*0d60*/  IMAD R19, R6, 0x40, R7 ;  /* 0x0000004006137824 */ /* 0x000fe400078e0207 */
[----:B------:R-:W-:Y:S02]  /*0d70*/  IMAD.SHL.U32 R22, R2, 0x8, RZ ;  /* 0x0000000802167824 */ /* 0x000fe400078e00ff */
[----:B------:R-:W-:-:S07]  /*0d80*/  IMAD.IADD R18, R152, 0x1, -R3 ;  /* 0x0000000198127824 */ /* 0x000fce00078e0a03 */
.L_x_1748:
[----:B0-----:R-:W0:Y:S01]  /*0d90*/  LDC.64 R2, c[0x0][0xc60] ;  /* 0x00031800ff027b82 */ /* 0x001e220000000a00 */
        /* <DEDUP_REMOVED lines=13> */
[----:B------:R-:W-:-:S04]  /*0e70*/  @UP0 ULEA UR6, UP2, UR46, UR6, 0x2 ;  /* 0x000000062e060291 */ /* 0x000fc8000f84103f */
[----:B------:R-:W-:Y:S02]  /*0e80*/  @UP0 ULEA.HI.X UR7, UR46, UR7, UR45, 0x2, UP2 ;  /* 0x000000072e070291 */ /* 0x000fe400090f142d */
[----:B------:R-:W-:Y:S01]  /*0e90*/  @UP1 ULEA UR8, UP0, UR46, UR8, 0x2 ;  /* 0x000000082e081291 */ /* 0x000fe2000f80103f */
[----:B------:R-:W-:-:S03]  /*0ea0*/  IMAD.U32 R2, RZ, RZ, UR6 ;  /* 0x00000006ff027e24 */ /* 0x000fc6000f8e00ff */
[----:B------:R-:W-:Y:S01]  /*0eb0*/  @UP1 ULEA.HI.X UR9, UR46, UR9, UR45, 0x2, UP0 ;  /* 0x000000092e091291 */ /* 0x000fe200080f142d */
[----:B------:R-:W-:Y:S01]  /*0ec0*/  IMAD.U32 R3, RZ, RZ, UR7 ;  /* 0x00000007ff037e24 */ /* 0x000fe2000f8e00ff */
[----:B------:R-:W-:Y:S01]  /*0ed0*/  ULDC.64 UR6, c[0x0][0x3f8] ;  /* 0x0000fe0000067ab9 */ /* 0x000fe20000000a00 */
[----:B---345:R-:W-:-:S03]  /*0ee0*/  IMAD.U32 R4, RZ, RZ, UR8 ;  /* 0x00000008ff047e24 */ /* 0x038fc6000f8e00ff */
[----:B------:R-:W-:Y:S01]  /*0ef0*/  MOV R5, UR9 ;  /* 0x0000000900057c02 */ /* 0x000fe20008000f00 */
[----:B------:R-:W2:Y:S01]  /*0f00*/  @P0 LDG.E R2, desc[UR38][R2.64] ;  /* 0x0000002602020981 */ /* 0x000ea2000c1e1900 */
[----:B------:R-:W-:Y:S01]  /*0f10*/  UISETP.NE.U32.AND UP0, UPT, UR6, URZ, UPT ;  /* 0x0000003f0600728c */ /* 0x000fe2000bf05070 */
[----:B------:R-:W-:Y:S02]  /*0f20*/  ULDC.64 UR8, c[0x0][0xa20] ;  /* 0x0002880000087ab9 */ /* 0x000fe40000000a00 */
[----:B------:R-:W3:Y:S01]  /*0f30*/  @P2 LDG.E R4, desc[UR38][R4.64] ;  /* 0x0000002604042981 */ /* 0x000ee2000c1e1900 */
[----:B------:R-:W-:Y:S01]  /*0f40*/  UISETP.NE.AND.EX UP0, UPT, UR7, URZ, UPT, UP0 ;  /* 0x0000003f0700728c */ /* 0x000fe2000bf05300 */
[----:B------:R-:W-:Y:S01]  /*0f50*/  ISETP.NE.U32.AND P1, PT, RZ, UR8, PT ;  /* 0x00000008ff007c0c */ /* 0x000fe2000bf25070 */
[----:B------:R-:W-:Y:S01]  /*0f60*/  ULDC UR6, c[0x0][0x2e0] ;  /* 0x0000b80000067ab9 */ /* 0x000fe20000000800 */
[----:B------:R-:W-:Y:S01]  /*0f70*/  UMOV UR49, URZ ;  /* 0x0000003f00317c82 */ /* 0x000fe20008000000 */
[----:B------:R-:W-:Y:S01]  /*0f80*/  USEL UR4, UR4, 0x1, UP0 ;  /* 0x0000000104047887 */ /* 0x000fe20008000000 */
[----:B------:R-:W-:Y:S01]  /*0f90*/  ISETP.NE.AND.EX P1, PT, RZ, UR9, PT, P1 ;  /* 0x00000009ff007c0c */ /* 0x000fe2000bf25310 */
[----:B------:R-:W-:Y:S01]  /*0fa0*/  ULDC UR50, c[0x0][0x288] ;  /* 0x0000a20000327ab9 */ /* 0x000fe20000000800 */
[----:B------:R-:W-:Y:S01]  /*0fb0*/  UMOV UR44, UR5 ;  /* 0x00000005002c7c82 */ /* 0x000fe20008000000 */
[----:B------:R-:W-:Y:S01]  /*0fc0*/  UIMAD UR6, UR4, UR6, URZ ;  /* 0x00000006040672a4 */ /* 0x000fe2000f8e023f */
[----:B--2---:R-:W-:-:S02]  /*0fd0*/  @P0 R2UR UR49, R2 ;  /* 0x00000000023102ca */ /* 0x004fc400000e0000 */
[----:B---3--:R-:W-:Y:S01]  /*0fe0*/  @P2 R2UR UR50, R4 ;  /* 0x00000000043222ca */ /* 0x008fe200000e0000 */
[----:B-1----:R-:W-:-:S14]  /*0ff0*/  @P2 BRA `(.L_x_1695) ;  /* 0x0000000000342947 */ /* 0x002fdc0003800000 */
        /* <DEDUP_REMOVED lines=13> */
.L_x_1695:
[----:B------:R-:W-:Y:S01]  /*10d0*/  UMOV UR43, UR51 ;  /* 0x00000033002b7c82 */ /* 0x000fe20008000000 */
[----:B------:R-:W-:Y:S05]  /*10e0*/  @!P1 BRA `(.L_x_1696) ;  /* 0x00000000001c9947 */ /* 0x000fea0003800000 */
[----:B------:R-:W-:-:S04]  /*10f0*/  ULEA UR4, UP0, UR46, UR8, 0x2 ;  /* 0x000000082e047291 */ /* 0x000fc8000f80103f */
[----:B------:R-:W-:Y:S02]  /*1100*/  ULEA.HI.X UR5, UR46, UR9, UR45, 0x2, UP0 ;  /* 0x000000092e057291 */ /* 0x000fe400080f142d */
[----:B------:R-:W-:-:S04]  /*1110*/  IMAD.U32 R2, RZ, RZ, UR4 ;  /* 0x00000004ff027e24 */ /* 0x000fc8000f8e00ff */
[----:B------:R-:W-:-:S05]  /*1120*/  IMAD.U32 R3, RZ, RZ, UR5 ;  /* 0x00000005ff037e24 */ /* 0x000fca000f8e00ff */
[----:B------:R-:W2:Y:S02]  /*1130*/  LDG.E R2, desc[UR38][R2.64] ;  /* 0x0000002602027981 */ /* 0x000ea4000c1e1900 */
[----:B--2---:R-:W-:Y:S01]  /*1140*/  R2UR UR6, R2 ;  /* 0x00000000020672ca */ /* 0x004fe200000e0000 */
[----:B------:R-:W-:-:S14]  /*1150*/  BRA `(.L_x_1697) ;  /* 0x0000000000347947 */ /* 0x000fdc0003800000 */
.L_x_1696:
        /* <DEDUP_REMOVED lines=13> */
.L_x_1697:
[----:B------:R-:W-:Y:S01]  /*1230*/  UMOV UR5, 0xc0 ;  /* 0x000000c000057882 */ /* 0x000fe20000000000 */
[----:B------:R-:W-:Y:S01]  /*1240*/  UIADD3 UR49, -UR49, UR6, URZ ;  /* 0x0000000631317290 */ /* 0x000fe2000fffe13f */
[----:B------:R-:W-:Y:S01]  /*1250*/  PLOP3.LUT P0, PT, PT, PT, PT, 0x80, 0x0 ;  /* 0x000000000000781c */ /* 0x000fe20003f0f070 */
[----:B------:R-:W-:Y:S01]  /*1260*/  UIMAD UR5, UR51, UR5, 0x13f ;  /* 0x0000013f330574a4 */ /* 0x000fe2000f8e0205 */
[----:B------:R-:W-:Y:S01]  /*1270*/  IMAD.MOV.U32 R0, RZ, RZ, RZ ;  /* 0x000000ffff007224 */ /* 0x000fe200078e00ff */
[----:B------:R-:W-:Y:S01]  /*1280*/  UIADD3 UR4, UR49, 0x7f, URZ ;  /* 0x0000007f31047890 */ /* 0x000fe2000fffe03f */
[----:B------:R-:W-:Y:S01]  /*1290*/  IMAD.MOV.U32 R2, RZ, RZ, RZ ;  /* 0x000000ffff027224 */ /* 0x000fe200078e00ff */
[----:B------:R-:W-:Y:S01]  /*12a0*/  UIADD3 UR6, UR49, UR5, -UR50 ;  /* 0x0000000531067290 */ /* 0x000fe2000fffe832 */
[----:B------:R-:W-:Y:S01]  /*12b0*/  MOV R119, RZ ;  /* 0x000000ff00777202 */ /* 0x000fe20000000f00 */
        /* <DEDUP_REMOVED lines=18> */
[----:B------:R-:W-:Y:S01]  /*13e0*/  USEL UR52, UR5, UR7, UP0 ;  /* 0x0000000705347287 */ /* 0x000fe20008000000 */
[----:B------:R-:W-:-:S02]  /*13f0*/  CS2R R48, SRZ ;  /* 0x0000000000307805 */ /* 0x000fc4000001ff00 */
[----:B------:R-:W-:Y:S01]  /*1400*/  CS2R R6, SRZ ;  /* 0x0000000000067805 */ /* 0x000fe2000001ff00 */
[----:B------:R-:W-:Y:S01]  /*1410*/  IMAD.MOV.U32 R14, RZ, RZ, RZ ;  /* 0x000000ffff0e7224 */ /* 0x000fe200078e00ff */
[----:B------:R-:W-:Y:S01]  /*1420*/  UISETP.GE.AND UP0, UPT, UR52, 0x1, UPT ;  /* 0x000000013400788c */ /* 0x000fe2000bf06270 */
[----:B------:R-:W-:Y:S02]  /*1430*/  CS2R R50, SRZ ;  /* 0x0000000000327805 */ /* 0x000fe4000001ff00 */
[----:B------:R-:W-:-:S03]  /*1440*/  CS2R R52, SRZ ;  /* 0x0000000000347805 */ /* 0x000fc6000001ff00 */
[----:B------:R-:W-:-:S13]  /*1450*/  PLOP3.LUT P1, PT, PT, PT, UP0, 0x80, 0x0 ;  /* 0x000000000000781c */ /* 0x000fda0003f2f008 */
[----:B------:R-:W-:Y:S05]  /*1460*/  @!P1 BRA `(.L_x_1698) ;  /* 0x0000008400e09947 */ /* 0x000fea0003800000 */
[----:B------:R-:W0:Y:S01]  /*1470*/  SHFL.IDX PT, R0, R153, RZ, 0x1f ;  /* 0x00001fff99007589 */ /* 0x000e2200000e0000 */
[----:B------:R-:W1:Y:S01]  /*1480*/  S2UR UR6, SR_CgaCtaId ;  /* 0x00000000000679c3 */ /* 0x000e620000008800 */
[----:B------:R-:W-:Y:S01]  /*1490*/  UMOV UR41, 0x400 ;  /* 0x0000040000297882 */ /* 0x000fe20000000000 */
[----:B0-----:R-:W-:Y:S01]  /*14a0*/  R2UR UR42, R0 ;  /* 0x00000000002a72ca */ /* 0x001fe200000e0000 */
[----:B-1----:R-:W-:-:S12]  /*14b0*/  ULEA UR41, UR6, UR41, 0x18 ;  /* 0x0000002906297291 */ /* 0x002fd8000f8ec03f */
        /* <DEDUP_REMOVED lines=26> */
.L_x_1699:
        /* <DEDUP_REMOVED lines=9> */
.L_x_1834:
[----:B------:R-:W-:Y:S05]  /*16f0*/  @!P0 BRA `(.L_x_1701) ;  /* 0x0000000000048947 */ /* 0x000fea0003800000 */
[----:B------:R-:W-:Y:S01]  /*1700*/  BPT.TRAP 0x1 ;  /* 0x000000040000795c */ /* 0x000fe20000300000 */
.L_x_1701:
[----:B0-----:R-:W-:Y:S02]  /*1710*/  IMAD.U32 R0, RZ, RZ, UR37 ;  /* 0x00000025ff007e24 */ /* 0x001fe4000f8e00ff */
[----:B------:R-:W-:-:S03]  /*1720*/  IMAD.U32 R3, RZ, RZ, UR40 ;  /* 0x00000028ff037e24 */ /* 0x000fc6000f8e00ff */
[----:B------:R-:W-:Y:S02]  /*1730*/  LEA R0, R0, UR41, 0x3 ;  /* 0x0000002900007c11 */ /* 0x000fe4000f8e18ff */
[----:B------:R-:W-:-:S04]  /*1740*/  SHF.L.U32 R3, R3, 0x1f, RZ ;  /* 0x0000001f03037819 */ /* 0x000fc800000006ff */
[----:B------:R0:W1:Y:S01]  /*1750*/  SYNCS.PHASECHK.TRANS64.TRYWAIT P2, [R0+URZ+0x16830], R3 ;  /* 0x01683003000075a7 */ /* 0x000062000804017f */
[----:B------:R-:W-:Y:S05]  /*1760*/  @!P0 BRA `(.L_x_1702) ;  /* 0x0000000000048947 */ /* 0x000fea0003800000 */
[----:B------:R-:W-:Y:S01]  /*1770*/  BPT.TRAP 0x1 ;  /* 0x000000040000795c */ /* 0x000fe20000300000 */
.L_x_1702:
[----:B------:R-:W2:Y:S01]  /*1780*/  S2R R2, SR_TID.X ;  /* 0x0000000000027919 */ /* 0x000ea20000002100 */
[----:B------:R-:W-:Y:S01]  /*1790*/  IMAD.MOV.U32 R119, RZ, RZ, RZ ;  /* 0x000000ffff777224 */ /* 0x000fe200078e00ff */
[----:B--2---:R-:W-:Y:S01]  /*17a0*/  LOP3.LUT P1, RZ, R2, 0x7f, RZ, 0xc0, !PT ;  /* 0x0000007f02ff7812 */ /* 0x004fe2000782c0ff */
[----:B-1----:R-:W-:-:S12]  /*17b0*/  @P2 BRA `(.L_x_1703) ;  /* 0x0000000000082947 */ /* 0x002fd80003800000 */
[----:B------:R-:W1:Y:S02]  /*17c0*/  SYNCS.PHASECHK.TRANS64.TRYWAIT P2, [R0+URZ+0x16830], R3 ;  /* 0x01683003000075a7 */ /* 0x000e64000804017f */
[----:B-1----:R-:W-:Y:S05]  /*17d0*/  @!P2 BRA `(.L_x_1704) ;  /* 0x000000e00040a947 */ /* 0x002fea0003800000 */
.L_x_1703:
[----:B------:R-:W-:Y:S05]  /*17e0*/  WARPSYNC.ALL ;  /* 0x0000000000007948 */ /* 0x000fea0003800000 */
[----:B------:R-:W-:Y:S01]  /*17f0*/  UIADD3 UR4, UR41, 0xe400, URZ ;  /* 0x0000e40029047890 */ /* 0x000fe2000fffe03f */
[----:B------:R-:W-:Y:S01]  /*1800*/  WARPGROUP.ARRIVE ;  /* 0x00000000000079c5 */ /* 0x000fe20000000000 */
[----:B------:R-:W-:Y:S01]  /*1810*/  ULOP3.LUT UR16, UR53, 0x10000, URZ, 0xfc, !UPT ;  /* 0x0001000035107892 */ /* 0x000fe2000f8efc3f */
[----:B------:R-:W-:Y:S01]  /*1820*/  IMAD.U32 R2, RZ, RZ, UR51 ;  /* 0x00000033ff027e24 */ /* 0x000fe2000f8e00ff */
[----:B------:R-:W-:Y:S01]  /*1830*/  USHF.R.U32.HI UR4, URZ, 0x4, UR4 ;  /* 0x000000043f047899 */ /* 0x000fe20008011604 */
[----:B01----:R-:W-:Y:S01]  /*1840*/  @!P1 VIADD R0, R0, 0x16840 ;  /* 0x0001684000009836 */ /* 0x003fe20000000000 */
[----:B------:R-:W-:Y:S01]  /*1850*/  UMOV UR17, 0x40000040 ;  /* 0x4000004000117882 */ /* 0x000fe20000000000 */
[----:B------:R-:W-:Y:S01]  /*1860*/  UMOV UR19, 0x40000040 ;  /* 0x4000004000137882 */ /* 0x000fe20000000000 */
[----:B------:R-:W-:Y:S01]  /*1870*/  ULOP3.LUT UR4, UR4, 0x3fff, URZ, 0xc0, !UPT ;  /* 0x00003fff04047892 */ /* 0x000fe2000f8ec03f */
[--C-:B------:R-:W-:Y:S01]  /*1880*/  IMAD.MOV.U32 R118, RZ, RZ, R119.reuse ;  /* 0x000000ffff767224 */ /* 0x100fe200078e0077 */
[----:B------:R-:W-:Y:S01]  /*1890*/  UMOV UR5, 0x40000040 ;  /* 0x4000004000057882 */ /* 0x000fe20000000000 */
[----:B------:R-:W-:Y:S01]  /*18a0*/  UMOV UR7, 0x40000040 ;  /* 0x4000004000077882 */ /* 0x000fe20000000000 */
[----:B------:R-:W-:Y:S01]  /*18b0*/  ULOP3.LUT UR20, UR4, 0x10000, URZ, 0xfc, !UPT ;  /* 0x0001000004147892 */ /* 0x000fe2000f8efc3f */
[----:B------:R-:W-:Y:S01]  /*18c0*/  @!P1 PRMT R0, RZ, 0x654, R0 ;  /* 0x00000654ff009816 */ /* 0x000fe20000000000 */
[----:B------:R-:W-:Y:S01]  /*18d0*/  UIADD3 UR4, UR16, 0x2, URZ ;  /* 0x0000000210047890 */ /* 0x000fe2000fffe03f */
[--C-:B------:R-:W-:Y:S01]  /*18e0*/  IMAD.MOV.U32 R117, RZ, RZ, R119.reuse ;  /* 0x000000ffff757224 */ /* 0x100fe200078e0077 */
[----:B------:R-:W-:Y:S01]  /*18f0*/  ULEA UR18, UR37, UR20, 0xa ;  /* 0x0000001425127291 */ /* 0x000fe2000f8e503f */
[--C-:B------:R-:W-:Y:S01]  /*1900*/  IMAD.MOV.U32 R116, RZ, RZ, R119.reuse ;  /* 0x000000ffff747224 */ /* 0x100fe200078e0077 */
[----:B------:R-:W-:Y:S01]  /*1910*/  UIADD3 UR8, UR16, 0x4, URZ ;  /* 0x0000000410087890 */ /* 0x000fe2000fffe03f */
[--C-:B------:R-:W-:Y:S01]  /*1920*/  IMAD.MOV.U32 R115, RZ, RZ, R119.reuse ;  /* 0x000000ffff737224 */ /* 0x100fe200078e0077 */
[----:B------:R-:W-:Y:S01]  /*1930*/  UIADD3 UR6, UR18, 0x2, URZ ;  /* 0x0000000212067890 */ /* 0x000fe2000fffe03f */
[--C-:B------:R-:W-:Y:S01]  /*1940*/  IMAD.MOV.U32 R114, RZ, RZ, R119.reuse ;  /* 0x000000ffff727224 */ /* 0x100fe200078e0077 */
[----:B------:R-:W-:Y:S01]  /*1950*/  UIADD3 UR10, UR18, 0x4, URZ ;  /* 0x00000004120a7890 */ /* 0x000fe2000fffe03f */
[--C-:B------:R-:W-:Y:S01]  /*1960*/  IMAD.MOV.U32 R113, RZ, RZ, R119.reuse ;  /* 0x000000ffff717224 */ /* 0x100fe200078e0077 */
[----:B------:R-:W-:Y:S01]  /*1970*/  UMOV UR9, 0x40000040 ;  /* 0x4000004000097882 */ /* 0x000fe20000000000 */
[----:B------:R-:W-:Y:S01]  /*1980*/  HGMMA.64x128x16.F32 R24, gdesc[UR16], RZ, !UPT, gsb0 ;  /* 0x01e00000101879f0 */ /* 0x000fe2000c0008ff */
[----:B------:R-:W-:Y:S01]  /*1990*/  UMOV UR11, 0x40000040 ;  /* 0x40000040000b7882 */ /* 0x000fe20000000000 */
[----:B------:R-:W-:Y:S01]  /*19a0*/  UIADD3 UR12, UR16, 0x6, URZ ;  /* 0x00000006100c7890 */ /* 0x000fe2000fffe03f */
[--C-:B------:R-:W-:Y:S01]  /*19b0*/  IMAD.MOV.U32 R112, RZ, RZ, R119.reuse ;  /* 0x000000ffff707224 */ /* 0x100fe200078e0077 */
[----:B------:R-:W-:Y:S01]  /*19c0*/  UIADD3 UR14, UR18, 0x6, URZ ;  /* 0x00000006120e7890 */ /* 0x000fe2000fffe03f */
[-C--:B------:R-:W-:Y:S01]  /*19d0*/  MOV R111, R119.reuse ;  /* 0x00000077006f7202 */ /* 0x080fe20000000f00 */
[----:B------:R-:W-:Y:S01]  /*19e0*/  UMOV UR13, 0x40000040 ;  /* 0x40000040000d7882 */ /* 0x000fe20000000000 */
[----:B------:R-:W-:Y:S01]  /*19f0*/  UMOV UR15, 0x40000040 ;  /* 0x40000040000f7882 */ /* 0x000fe20000000000 */
[----:B------:R-:W-:Y:S01]  /*1a00*/  UIADD3 UR25, UR52, -0x2, URZ ;  /* 0xfffffffe34197890 */ /* 0x000fe2000fffe03f */
        /* <DEDUP_REMOVED lines=19> */
[----:B------:R-:W-:Y:S01]  /*1b40*/  IMAD.MOV.U32 R91, RZ, RZ, R119 ;  /* 0x000000ffff5b7224 */ /* 0x000fe200078e0077 */
[----:B------:R-:W-:Y:S02]  /*1b50*/  WARPGROUP.DEPBAR.LE gsb0, 0x0 ;  /* 0x00008000000079c5 */ /* 0x000fe40000010000 */
[----:B------:R-:W-:-:S06]  /*1b60*/  WARPGROUP.ARRIVE ;  /* 0x00000000000079c5 */ /* 0x000fcc0000000000 */
[----:B------:R-:W-:Y:S01]  /*1b70*/  HGMMA.64x128x16.F32 R24, gdesc[UR4], R24, gsb0 ;  /* 0x01e00000041879f0 */ /* 0x000fe20008000818 */
[----:B------:R-:W-:Y:S02]  /*1b80*/  UMOV UR6, 0xffffff80 ;  /* 0xffffff8000067882 */ /* 0x000fe40000000000 */
[----:B------:R-:W-:-:S04]  /*1b90*/  UIMAD UR6, UR52, UR6, 0x80 ;  /* 0x00000080340674a4 */ /* 0x000fc8000f8e0206 */
[----:B------:R-:W-:-:S04]  /*1ba0*/  UIADD3 UR6, UR49, UR6, URZ ;  /* 0x0000000631067290 */ /* 0x000fc8000fffe03f */
[----:B------:R-:W-:Y:S01]  /*1bb0*/  UIADD3 UR7, -UR50, 0x1, UR6 ;  /* 0x0000000132077890 */ /* 0x000fe2000fffe106 */
[----:B------:R-:W-:Y:S02]  /*1bc0*/  WARPGROUP.DEPBAR.LE gsb0, 0x0 ;  /* 0x00008000000079c5 */ /* 0x000fe40000010000 */
[----:B------:R-:W-:-:S06]  /*1bd0*/  WARPGROUP.ARRIVE ;  /* 0x00000000000079c5 */ /* 0x000fcc0000000000 */
[----:B------:R-:W-:Y:S01]  /*1be0*/  HGMMA.64x128x16.F32 R24, gdesc[UR8], R24, gsb0 ;  /* 0x01e00000081879f0 */ /* 0x000fe20008000818 */
[----:B------:R-:W-:Y:S01]  /*1bf0*/  ULDC UR11, c[0x0][0x9d8] ;  /* 0x00027600000b7ab9 */ /* 0x000fe20000000800 */
[----:B------:R-:W-:Y:S01]  /*1c00*/  ULDC UR10, c[0x0][0x988] ;  /* 0x00026200000a7ab9 */ /* 0x000fe20000000800 */
[----:B------:R-:W-:Y:S02]  /*1c10*/  WARPGROUP.DEPBAR.LE gsb0, 0x0 ;  /* 0x00008000000079c5 */ /* 0x000fe40000010000 */
[----:B------:R-:W-:-:S07]  /*1c20*/  WARPGROUP.ARRIVE ;  /* 0x00000000000079c5 */ /* 0x000fce0000000000 */
[----:B------:R-:W-:Y:S03]  /*1c30*/  HGMMA.64x128x16.F32 R24, gdesc[UR12], R24, gsb0 ;  /* 0x01e000000c1879f0 */ /* 0x000fe60008000818 */
[----:B------:R-:W-:Y:S02]  /*1c40*/  WARPGROUP.DEPBAR.LE gsb0, 0x0 ;  /* 0x00008000000079c5 */ /* 0x000fe40000010000 */
[----:B------:R-:W-:Y:S01]  /*1c50*/  FMUL.FTZ R26, R26, UR11 ;  /* 0x0000000b1a1a7c20 */ /* 0x000fe20008410000 */
[----:B------:R-:W-:Y:S01]  /*1c60*/  FMUL.FTZ R27, R27, UR11 ;  /* 0x0000000b1b1b7c20 */ /* 0x000fe20008410000 */
[----:B------:R-:W-:Y:S01]  /*1c70*/  FMUL.FTZ R12, R37, UR11 ;  /* 0x0000000b250c7c20 */ /* 0x000fe20008410000 */
[----:B------:R-:W-:Y:S02]  /*1c80*/  IMAD.U32 R37, RZ, RZ, UR7 ;  /* 0x00000007ff257e24 */ /* 0x000fe4000f8e00ff */
[----:B------:R-:W-:Y:S01]  /*1c90*/  FMUL.FTZ R90, R29, UR11 ;  /* 0x0000000b1d5a7c20 */ /* 0x000fe20008410000 */
[----:B------:R-:W-:Y:S01]  /*1ca0*/  FMUL.FTZ R29, R33, UR11 ;  /* 0x0000000b211d7c20 */ /* 0x000fe20008410000 */
[----:B------:R-:W-:Y:S01]  /*1cb0*/  FMUL.FTZ R30, R30, UR11 ;  /* 0x0000000b1e1e7c20 */ /* 0x000fe20008410000 */
[----:B------:R-:W-:Y:S01]  /*1cc0*/  FMUL.FTZ R14, R49, UR11 ;  /* 0x0000000b310e7c20 */ /* 0x000fe20008410000 */
[----:B------:R-:W-:Y:S01]  /*1cd0*/  FMUL.FTZ R51, R51, UR11 ;  /* 0x0000000b33337c20 */ /* 0x000fe20008410000 */
[----:B------:R-:W-:Y:S01]  /*1ce0*/  MOV R33, UR6 ;  /* 0x0000000600217c02 */ /* 0x000fe20008000f00 */
[----:B------:R-:W0:Y:S01]  /*1cf0*/  MUFU.TANH R26, R26 ;  /* 0x0000001a001a7308 */ /* 0x000e220000002400 */
[----:B------:R-:W-:-:S02]  /*1d00*/  IMAD R49, R2, 0xc0, R19 ;  /* 0x000000c002317824 */ /* 0x000fc400078e0213 */
[----:B------:R-:W-:Y:S01]  /*1d10*/  FMUL.FTZ R31, R31, UR11 ;  /* 0x0000000b1f1f7c20 */ /* 0x000fe20008410000 */
[----:B------:R-:W-:Y:S02]  /*1d20*/  IMAD R8, R18, -0x2, R37 ;  /* 0xfffffffe12087824 */ /* 0x000fe400078e0225 */
[----:B------:R-:W-:Y:S01]  /*1d30*/  FMUL.FTZ R34, R34, UR11 ;  /* 0x0000000b22227c20 */ /* 0x000fe20008410000 */
[----:B------:R-:W-:Y:S01]  /*1d40*/  FMUL.FTZ R35, R35, UR11 ;  /* 0x0000000b23237c20 */ /* 0x000fe20008410000 */
[----:B------:R-:W-:Y:S01]  /*1d50*/  FMUL.FTZ R38, R38, UR11 ;  /* 0x0000000b26267c20 */ /* 0x000fe20008410000 */
[----:B------:R-:W-:Y:S01]  /*1d60*/  FMUL.FTZ R5, R56, UR11 ;  /* 0x0000000b38057c20 */ /* 0x000fe20008410000 */
[----:B------:R-:W1:Y:S01]  /*1d70*/  MUFU.TANH R27, R27 ;  /* 0x0000001b001b7308 */ /* 0x000e620000002400 */
[----:B------:R-:W-:Y:S01]  /*1d80*/  IADD3 R2, R8, 0x8, R49 ;  /* 0x0000000808027810 */ /* 0x000fe20007ffe031 */
[----:B------:R-:W-:Y:S01]  /*1d90*/  FMUL.FTZ R6, R59, UR11 ;  /* 0x0000000b3b067c20 */ /* 0x000fe20008410000 */
[----:B------:R-:W-:Y:S01]  /*1da0*/  FMUL.FTZ R39, R39, UR11 ;  /* 0x0000000b27277c20 */ /* 0x000fe20008410000 */
[----:B------:R-:W-:Y:S01]  /*1db0*/  FMUL.FTZ R7, R57, UR11 ;  /* 0x0000000b39077c20 */ /* 0x000fe20008410000 */
[----:B------:R-:W-:Y:S01]  /*1dc0*/  FMUL.FTZ R55, R55, UR11 ;  /* 0x0000000b37377c20 */ /* 0x000fe20008410000 */
[----:B------:R-:W-:Y:S01]  /*1dd0*/  FMUL.FTZ R88, R24, UR11 ;  /* 0x0000000b18587c20 */ /* 0x000fe20008410000 */
[----:B------:R-:W-:Y:S01]  /*1de0*/  FMUL.FTZ R42, R42, UR11 ;  /* 0x0000000b2a2a7c20 */ /* 0x000fe20008410000 */
[----:B------:R2:W-:Y:S01]  /*1df0*/  MUFU.TANH R3, R51 ;  /* 0x0000003300037308 */ /* 0x0005e20000002400 */
        /* <DEDUP_REMOVED lines=8> */
[----:B--2---:R-:W-:-:S02]  /*1e80*/  IMAD R51, R18, -0x2, R33 ;  /* 0xfffffffe12337824 */ /* 0x004fc400078e0221 */
[----:B------:R-:W-:Y:S01]  /*1e90*/  FMUL.FTZ R50, R50, UR11 ;  /* 0x0000000b32327c20 */ /* 0x000fe20008410000 */
[----:B------:R-:W-:Y:S01]  /*1ea0*/  FMUL.FTZ R20, R44, UR11 ;  /* 0x0000000b2c147c20 */ /* 0x000fe20008410000 */
[----:B------:R-:W-:Y:S01]  /*1eb0*/  FMUL.FTZ R15, R45, UR11 ;  /* 0x0000000b2d0f7c20 */ /* 0x000fe20008410000 */
[----:B------:R-:W-:Y:S01]  /*1ec0*/  FMUL.FTZ R13, R48, UR11 ;  /* 0x0000000b300d7c20 */ /* 0x000fe20008410000 */
[----:B------:R-:W-:Y:S01]  /*1ed0*/  VIMNMX R2, R51, R2, PT ;  /* 0x0000000233027248 */ /* 0x000fe20003fe0100 */
[----:B------:R-:W-:Y:S01]  /*1ee0*/  FMUL.FTZ R58, R58, UR11 ;  /* 0x0000000b3a3a7c20 */ /* 0x000fe20008410000 */
[----:B------:R-:W2:Y:S01]  /*1ef0*/  MUFU.TANH R31, R31 ;  /* 0x0000001f001f7308 */ /* 0x000ea20000002400 */
[----:B------:R-:W-:Y:S01]  /*1f00*/  FMUL.FTZ R21, R40, UR11 ;  /* 0x0000000b28157c20 */ /* 0x000fe20008410000 */
[----:B------:R-:W-:Y:S01]  /*1f10*/  ISETP.GT.AND P2, PT, R2, RZ, PT ;  /* 0x000000ff0200720c */ /* 0x000fe20003f44270 */
[----:B------:R-:W-:Y:S01]  /*1f20*/  FMUL.FTZ R62, R62, UR11 ;  /* 0x0000000b3e3e7c20 */ /* 0x000fe20008410000 */
[C---:B------:R-:W-:Y:S01]  /*1f30*/  ISETP.GT.AND P3, PT, R2.reuse, 0x1, PT ;  /* 0x000000010200780c */ /* 0x040fe20003f64270 */
[----:B------:R-:W-:Y:S01]  /*1f40*/  FMUL.FTZ R63, R63, UR11 ;  /* 0x0000000b3f3f7c20 */ /* 0x000fe20008410000 */
[----:B------:R-:W-:Y:S01]  /*1f50*/  ISETP.GT.AND P4, PT, R2, 0x8, PT ;  /* 0x000000080200780c */ /* 0x000fe20003f84270 */
[----:B------:R-:W-:Y:S01]  /*1f60*/  FMUL.FTZ R66, R66, UR11 ;  /* 0x0000000b42427c20 */ /* 0x000fe20008410000 */
[----:B------:R-:W-:Y:S01]  /*1f70*/  MUFU.TANH R34, R34 ;  /* 0x0000002200227308 */ /* 0x000fe20000002400 */
[----:B0-----:R-:W-:Y:S01]  /*1f80*/  FSEL R56, R26, -INF , P2 ;  /* 0xff8000001a387808 */ /* 0x001fe20001000000 */
[----:B------:R-:W-:Y:S01]  /*1f90*/  FMUL.FTZ R67, R67, UR11 ;  /* 0x0000000b43437c20 */ /* 0x000fe20008410000 */
[----:B-1----:R-:W-:Y:S01]  /*1fa0*/  FSEL R59, R27, -INF , P3 ;  /* 0xff8000001b3b7808 */ /* 0x002fe20001800000 */
[----:B------:R-:W-:Y:S01]  /*1fb0*/  FMUL.FTZ R10, R25, UR11 ;  /* 0x0000000b190a7c20 */ /* 0x000fe20008410000 */
[----:B------:R-:W-:Y:S01]  /*1fc0*/  ISETP.GT.AND P2, PT, R2, 0x9, PT ;  /* 0x000000090200780c */ /* 0x000fe20003f44270 */
[----:B------:R-:W-:Y:S01]  /*1fd0*/  FMUL.FTZ R25, R36, UR11 ;  /* 0x0000000b24197c20 */ /* 0x000fe20008410000 */
[----:B---3--:R-:W-:Y:S01]  /*1fe0*/  FSEL R57, R30, -INF , P4 ;  /* 0xff8000001e397808 */ /* 0x008fe20002000000 */
[----:B------:R-:W0:Y:S01]  /*1ff0*/  MUFU.TANH R35, R35 ;  /* 0x0000002300237308 */ /* 0x000e220000002400 */
[----:B------:R-:W-:Y:S01]  /*2000*/  FMNMX.FTZ R26, R56, R59, !PT ;  /* 0x0000003b381a7209 */ /* 0x000fe20007810000 */
[----:B------:R-:W-:Y:S01]  /*2010*/  FMUL.FTZ R70, R70, UR11 ;  /* 0x0000000b46467c20 */ /* 0x000fe20008410000 */
[----:B------:R-:W-:Y:S01]  /*2020*/  ISETP.GT.AND P3, PT, R2, 0x10, PT ;  /* 0x000000100200780c */ /* 0x000fe20003f64270 */
[----:B------:R-:W-:Y:S01]  /*2030*/  FMUL.FTZ R71, R71, UR11 ;  /* 0x0000000b47477c20 */ /* 0x000fe20008410000 */
[----:B------:R-:W-:Y:S01]  /*2040*/  FMNMX.FTZ R26, R57, R26, !PT ;  /* 0x0000001a391a7209 */ /* 0x000fe20007810000 */
        /* <DEDUP_REMOVED lines=13> */
[----:B------:R3:W-:Y:S01]  /*2120*/  @!P1 SYNCS.ARRIVE.TRANS64.RED.A1T0 RZ, [R0+URZ], RZ ;  /* 0x000000ff00ff99a7 */ /* 0x0007e2000810043f */
[----:B------:R-:W-:-:S04]  /*2130*/  UIADD3 UR6, UR49, -UR50, URZ ;  /* 0x8000003231067290 */ /* 0x000fc8000fffe03f */
[----:B------:R2:W-:Y:S01]  /*2140*/  MUFU.TANH R41, R55 ;  /* 0x0000003700297308 */ /* 0x0005e20000002400 */
[----:B------:R-:W-:-:S04]  /*2150*/  UIMAD UR6, UR51, 0xc0, UR6 ;  /* 0x000000c0330678a4 */ /* 0x000fc8000f8e0206 */
[----:B------:R-:W-:-:S03]  /*2160*/  USHF.R.S32.HI UR7, URZ, 0x1f, UR6 ;  /* 0x0000001f3f077899 */ /* 0x000fc60008011406 */
[----:B------:R-:W4:Y:S01]  /*2170*/  MUFU.TANH R42, R42 ;  /* 0x0000002a002a7308 */ /* 0x000f220000002400 */
[----:B--2---:R-:W-:Y:S01]  /*2180*/  FSEL R55, R31, -INF , P2 ;  /* 0xff8000001f377808 */ /* 0x004fe20001000000 */
[----:B------:R-:W-:Y:S01]  /*2190*/  ULEA.HI UR7, UR7, UR6, URZ, 0x7 ;  /* 0x0000000607077291 */ /* 0x000fe2000f8f383f */
[C---:B------:R-:W-:Y:S02]  /*21a0*/  ISETP.GT.AND P2, PT, R2.reuse, 0x11, PT ;  /* 0x000000110200780c */ /* 0x040fe40003f44270 */
[----:B------:R-:W-:Y:S01]  /*21b0*/  FMNMX.FTZ R27, R55, R26, !PT ;  /* 0x0000001a371b7209 */ /* 0x000fe20007810000 */
[----:B------:R-:W-:Y:S01]  /*21c0*/  USHF.R.S32.HI UR7, URZ, 0x7, UR7 ;  /* 0x000000073f077899 */ /* 0x000fe20008011407 */
[----:B0-----:R-:W-:Y:S01]  /*21d0*/  FSEL R53, R35, -INF , P2 ;  /* 0xff80000023357808 */ /* 0x001fe20001000000 */
[----:B------:R0:W-:Y:S01]  /*21e0*/  MUFU.TANH R4, R54 ;  /* 0x0000003600047308 */ /* 0x0001e20000002400 */
[----:B------:R-:W-:Y:S01]  /*21f0*/  ISETP.GT.AND P2, PT, R2, 0x19, PT ;  /* 0x000000190200780c */ /* 0x000fe20003f44270 */
[----:B------:R-:W-:-:S04]  /*2200*/  UISETP.LT.AND UP0, UPT, URZ, UR7, UPT ;  /* 0x000000073f00728c */ /* 0x000fc8000bf01270 */
[----:B------:R-:W-:Y:S02]  /*2210*/  USEL UR23, URZ, UR7, !UP0 ;  /* 0x000000073f177287 */ /* 0x000fe4000c000000 */
[----:B------:R-:W-:Y:S01]  /*2220*/  MUFU.TANH R43, R43 ;  /* 0x0000002b002b7308 */ /* 0x000fe20000002400 */
[----:B0-----:R-:W-:Y:S01]  /*2230*/  FSEL R54, R34, -INF , P3 ;  /* 0xff80000022367808 */ /* 0x001fe20001800000 */
[----:B------:R-:W-:Y:S01]  /*2240*/  UISETP.GE.AND UP0, UPT, UR25, UR23, UPT ;  /* 0x000000171900728c */ /* 0x000fe2000bf06270 */
[----:B------:R-:W-:Y:S02]  /*2250*/  ISETP.GT.AND P3, PT, R2, 0x18, PT ;  /* 0x000000180200780c */ /* 0x000fe40003f64270 */
[----:B------:R-:W-:Y:S02]  /*2260*/  FMNMX.FTZ R26, R54, R27, !PT ;  /* 0x0000001b361a7209 */ /* 0x000fe40007810000 */
[----:B-1----:R-:W-:Y:S01]  /*2270*/  FSEL R52, R38, -INF , P3 ;  /* 0xff80000026347808 */ /* 0x002fe20001800000 */
[----:B------:R-:W0:Y:S01]  /*2280*/  MUFU.TANH R46, R46 ;  /* 0x0000002e002e7308 */ /* 0x000e220000002400 */
[----:B------:R-:W-:-:S02]  /*2290*/  FMNMX.FTZ R27, R53, R26, !PT ;  /* 0x0000001a351b7209 */ /* 0x000fc40007810000 */
[----:B------:R-:W-:Y:S02]  /*22a0*/  ISETP.GT.AND P3, PT, R2, 0x20, PT ;  /* 0x000000200200780c */ /* 0x000fe40003f64270 */
[----:B------:R-:W-:Y:S02]  /*22b0*/  FMNMX.FTZ R27, R52, R27, !PT ;  /* 0x0000001b341b7209 */ /* 0x000fe40007810000 */
[----:B----4-:R-:W-:Y:S01]  /*22c0*/  FSEL R48, R42, -INF , P3 ;  /* 0xff8000002a307808 */ /* 0x010fe20001800000 */
[----:B------:R-:W1:Y:S01]  /*22d0*/  MUFU.TANH R45, R47 ;  /* 0x0000002f002d7308 */ /* 0x000e620000002400 */
[----:B------:R-:W-:-:S07]  /*22e0*/  ISETP.GT.AND P3, PT, R2, 0x28, PT ;  /* 0x000000280200780c */ /* 0x000fce0003f64270 */
[----:B------:R2:W4:Y:S01]  /*22f0*/  MUFU.TANH R44, R50 ;  /* 0x00000032002c7308 */ /* 0x0005220000002400 */
[----:B0-----:R-:W-:Y:S02]  /*2300*/  FSEL R46, R46, -INF , P3 ;  /* 0xff8000002e2e7808 */ /* 0x001fe40001800000 */
[----:B------:R-:W-:-:S05]  /*2310*/  ISETP.GT.AND P3, PT, R2, 0x30, PT ;  /* 0x000000300200780c */ /* 0x000fca0003f64270 */
[----:B------:R0:W5:Y:S01]  /*2320*/  MUFU.TANH R40, R58 ;  /* 0x0000003a00287308 */ /* 0x0001620000002400 */
[----:B--2---:R-:W-:Y:S02]  /*2330*/  FSEL R50, R39, -INF , P2 ;  /* 0xff80000027327808 */ /* 0x004fe40001000000 */
[----:B------:R-:W-:Y:S02]  /*2340*/  ISETP.GT.AND P2, PT, R2, 0x21, PT ;  /* 0x000000210200780c */ /* 0x000fe40003f44270 */
[----:B------:R-:W-:Y:S02]  /*2350*/  FMNMX.FTZ R27, R50, R27, !PT ;  /* 0x0000001b321b7209 */ /* 0x000fe40007810000 */
[----:B------:R-:W-:Y:S01]  /*2360*/  FSEL R47, R43, -INF , P2 ;  /* 0xff8000002b2f7808 */ /* 0x000fe20001000000 */
[----:B------:R-:W2:Y:S01]  /*2370*/  MUFU.TANH R6, R6 ;  /* 0x0000000600067308 */ /* 0x000ea20000002400 */
[----:B------:R-:W-:Y:S01]  /*2380*/  FMNMX.FTZ R26, R48, R27, !PT ;  /* 0x0000001b301a7209 */ /* 0x000fe20007810000 */
[----:B0-----:R-:W-:Y:S01]  /*2390*/  FMUL.FTZ R58, R60, UR11 ;  /* 0x0000000b3c3a7c20 */ /* 0x001fe20008410000 */
[----:B------:R-:W-:Y:S01]  /*23a0*/  ISETP.GT.AND P2, PT, R2, 0x29, PT ;  /* 0x000000290200780c */ /* 0x000fe20003f44270 */
[----:B------:R-:W-:Y:S01]  /*23b0*/  FMUL.FTZ R60, R76, UR11 ;  /* 0x0000000b4c3c7c20 */ /* 0x000fe20008410000 */
[----:B------:R-:W-:-:S02]  /*23c0*/  FMNMX.FTZ R27, R47, R26, !PT ;  /* 0x0000001a2f1b7209 */ /* 0x000fc40007810000 */
[----:B-1----:R-:W-:Y:S01]  /*23d0*/  FSEL R45, R45, -INF , P2 ;  /* 0xff8000002d2d7808 */ /* 0x002fe20001000000 */
[----:B------:R0:W1:Y:S01]  /*23e0*/  MUFU.TANH R37, R62 ;  /* 0x0000003e00257308 */ /* 0x0000620000002400 */
[----:B------:R-:W-:Y:S02]  /*23f0*/  FMNMX.FTZ R26, R46, R27, !PT ;  /* 0x0000001b2e1a7209 */ /* 0x000fe40007810000 */
[----:B------:R-:W-:Y:S02]  /*2400*/  ISETP.GT.AND P2, PT, R2, 0x31, PT ;  /* 0x000000310200780c */ /* 0x000fe40003f44270 */
[----:B----4-:R-:W-:Y:S02]  /*2410*/  FSEL R44, R44, -INF , P3 ;  /* 0xff8000002c2c7808 */ /* 0x010fe40001800000 */
[----:B------:R-:W-:Y:S01]  /*2420*/  FMNMX.FTZ R27, R45, R26, !PT ;  /* 0x0000001a2d1b7209 */ /* 0x000fe20007810000 */
[----:B------:R-:W4:Y:S01]  /*2430*/  MUFU.TANH R63, R63 ;  /* 0x0000003f003f7308 */ /* 0x000f220000002400 */
[----:B------:R-:W-:Y:S01]  /*2440*/  ISETP.GT.AND P3, PT, R2, 0x38, PT ;  /* 0x000000380200780c */ /* 0x000fe20003f64270 */
[----:B0-----:R-:W-:Y:S01]  /*2450*/  FMUL.FTZ R62, R80, UR11 ;  /* 0x0000000b503e7c20 */ /* 0x001fe20008410000 */
[----:B------:R-:W-:-:S02]  /*2460*/  FSEL R43, R3, -INF , P2 ;  /* 0xff800000032b7808 */ /* 0x000fc40001000000 */
[----:B------:R-:W-:Y:S02]  /*2470*/  FMNMX.FTZ R26, R44, R27, !PT ;  /* 0x0000001b2c1a7209 */ /* 0x000fe40007810000 */
[----:B------:R-:W-:Y:S01]  /*2480*/  ISETP.GT.AND P2, PT, R2, 0x39, PT ;  /* 0x000000390200780c */ /* 0x000fe20003f44270 */
[----:B------:R-:W0:Y:S01]  /*2490*/  MUFU.TANH R66, R66 ;  /* 0x0000004200427308 */ /* 0x000e220000002400 */
[----:B------:R-:W-:Y:S02]  /*24a0*/  FSEL R42, R4, -INF , P3 ;  /* 0xff800000042a7808 */ /* 0x000fe40001800000 */
[----:B------:R-:W-:Y:S02]  /*24b0*/  FMNMX.FTZ R3, R43, R26, !PT ;  /* 0x0000001a2b037209 */ /* 0x000fe40007810000 */
[----:B------:R-:W-:Y:S02]  /*24c0*/  ISETP.GT.AND P3, PT, R2, 0x40, PT ;  /* 0x000000400200780c */ /* 0x000fe40003f64270 */
[----:B------:R-:W-:Y:S01]  /*24d0*/  FSEL R41, R41, -INF , P2 ;  /* 0xff80000029297808 */ /* 0x000fe20001000000 */
[----:B------:R3:W0:Y:S01]  /*24e0*/  MUFU.TANH R35, R67 ;  /* 0x0000004300237308 */ /* 0x0006220000002400 */
[----:B------:R-:W-:-:S02]  /*24f0*/  FMNMX.FTZ R4, R42, R3, !PT ;  /* 0x000000032a047209 */ /* 0x000fc40007810000 */
[----:B------:R-:W-:Y:S02]  /*2500*/  ISETP.GT.AND P2, PT, R2, 0x41, PT ;  /* 0x000000410200780c */ /* 0x000fe40003f44270 */
[----:B-----5:R-:W-:Y:S02]  /*2510*/  FSEL R40, R40, -INF , P3 ;  /* 0xff80000028287808 */ /* 0x020fe40001800000 */
[----:B------:R-:W-:Y:S01]  /*2520*/  FMNMX.FTZ R3, R41, R4, !PT ;  /* 0x0000000429037209 */ /* 0x000fe20007810000 */
[----:B------:R5:W0:Y:S01]  /*2530*/  MUFU.TANH R34, R70 ;  /* 0x0000004600227308 */ /* 0x000a220000002400 */
[----:B------:R-:W-:Y:S01]  /*2540*/  ISETP.GT.AND P3, PT, R2, 0x48, PT ;  /* 0x000000480200780c */ /* 0x000fe20003f64270 */
[----:B---3--:R-:W-:Y:S01]  /*2550*/  FMUL.FTZ R67, R61, UR11 ;  /* 0x0000000b3d437c20 */ /* 0x008fe20008410000 */
[----:B--2---:R-:W-:Y:S02]  /*2560*/  FSEL R36, R6, -INF , P2 ;  /* 0xff80000006247808 */ /* 0x004fe40001000000 */
[----:B------:R-:W-:-:S02]  /*2570*/  FMNMX.FTZ R3, R40, R3, !PT ;  /* 0x0000000328037209 */ /* 0x000fc40007810000 */
[----:B------:R-:W-:Y:S01]  /*2580*/  ISETP.GT.AND P2, PT, R2, 0x49, PT ;  /* 0x000000490200780c */ /* 0x000fe20003f44270 */
[----:B------:R2:W3:Y:S01]  /*2590*/  MUFU.TANH R33, R71 ;  /* 0x0000004700217308 */ /* 0x0004e20000002400 */
[----:B-1----:R-:W-:Y:S01]  /*25a0*/  FSEL R37, R37, -INF , P3 ;  /* 0xff80000025257808 */ /* 0x002fe20001800000 */
[----:B-----5:R-:W-:Y:S01]  /*25b0*/  FMUL.FTZ R70, R68, UR11 ;  /* 0x0000000b44467c20 */ /* 0x020fe20008410000 */
[----:B------:R-:W-:Y:S01]  /*25c0*/  FMNMX.FTZ R4, R36, R3, !PT ;  /* 0x0000000324047209 */ /* 0x000fe20007810000 */
[----:B------:R-:W-:Y:S01]  /*25d0*/  FMUL.FTZ R68, R72, UR11 ;  /* 0x0000000b48447c20 */ /* 0x000fe20008410000 */
[----:B------:R-:W-:Y:S01]  /*25e0*/  ISETP.GT.AND P3, PT, R2, 0x50, PT ;  /* 0x000000500200780c */ /* 0x000fe20003f64270 */
[----:B------:R-:W-:Y:S01]  /*25f0*/  FMUL.FTZ R72, R73, UR11 ;  /* 0x0000000b49487c20 */ /* 0x000fe20008410000 */
[----:B----4-:R-:W-:Y:S01]  /*2600*/  FSEL R38, R63, -INF , P2 ;  /* 0xff8000003f267808 */ /* 0x010fe20001000000 */
[----:B------:R1:W4:Y:S01]  /*2610*/  MUFU.TANH R32, R74 ;  /* 0x0000004a00207308 */ /* 0x0003220000002400 */
[----:B------:R-:W-:Y:S01]  /*2620*/  FMNMX.FTZ R3, R37, R4, !PT ;  /* 0x0000000425037209 */ /* 0x000fe20007810000 */
[----:B--2---:R-:W-:Y:S01]  /*2630*/  FMUL.FTZ R71, R64, UR11 ;  /* 0x0000000b40477c20 */ /* 0x004fe20008410000 */
[----:B------:R-:W-:Y:S01]  /*2640*/  ISETP.GT.AND P2, PT, R2, 0x51, PT ;  /* 0x000000510200780c */ /* 0x000fe20003f44270 */
[----:B------:R-:W-:Y:S01]  /*2650*/  FMUL.FTZ R64, R81, UR11 ;  /* 0x0000000b51407c20 */ /* 0x000fe20008410000 */
[----:B0-----:R-:W-:-:S02]  /*2660*/  FSEL R39, R66, -INF , P3 ;  /* 0xff80000042277808 */ /* 0x001fc40001800000 */
[----:B------:R-:W-:Y:S01]  /*2670*/  FMNMX.FTZ R4, R38, R3, !PT ;  /* 0x0000000326047209 */ /* 0x000fe20007810000 */
[----:B------:R-:W0:Y:S01]  /*2680*/  MUFU.TANH R30, R75 ;  /* 0x0000004b001e7308 */ /* 0x000e220000002400 */
[----:B------:R-:W-:Y:S01]  /*2690*/  ISETP.GT.AND P3, PT, R2, 0x58, PT ;  /* 0x000000580200780c */ /* 0x000fe20003f64270 */
[----:B-1----:R-:W-:Y:S01]  /*26a0*/  FMUL.FTZ R74, R65, UR11 ;  /* 0x0000000b414a7c20 */ /* 0x002fe20008410000 */
[----:B------:R-:W-:Y:S01]  /*26b0*/  FSEL R35, R35, -INF , P2 ;  /* 0xff80000023237808 */ /* 0x000fe20001000000 */
[----:B------:R-:W-:Y:S01]  /*26c0*/  FMUL.FTZ R65, R84, UR11 ;  /* 0x0000000b54417c20 */ /* 0x000fe20008410000 */
[----:B------:R-:W-:Y:S02]  /*26d0*/  FMNMX.FTZ R4, R39, R4, !PT ;  /* 0x0000000427047209 */ /* 0x000fe40007810000 */
[----:B------:R-:W-:Y:S01]  /*26e0*/  ISETP.GT.AND P2, PT, R2, 0x59, PT ;  /* 0x000000590200780c */ /* 0x000fe20003f44270 */
[----:B------:R-:W1:Y:S01]  /*26f0*/  MUFU.TANH R31, R78 ;  /* 0x0000004e001f7308 */ /* 0x000e620000002400 */
[----:B------:R-:W-:-:S02]  /*2700*/  FSEL R34, R34, -INF , P3 ;  /* 0xff80000022227808 */ /* 0x000fc40001800000 */
[----:B------:R-:W-:Y:S02]  /*2710*/  FMNMX.FTZ R3, R35, R4, !PT ;  /* 0x0000000423037209 */ /* 0x000fe40007810000 */
[----:B------:R-:W-:Y:S02]  /*2720*/  ISETP.GT.AND P3, PT, R2, 0x60, PT ;  /* 0x000000600200780c */ /* 0x000fe40003f64270 */
[----:B---3--:R-:W-:Y:S01]  /*2730*/  FSEL R33, R33, -INF , P2 ;  /* 0xff80000021217808 */ /* 0x008fe20001000000 */
[----:B------:R-:W2:Y:S01]  /*2740*/  MUFU.TANH R26, R79 ;  /* 0x0000004f001a7308 */ /* 0x000ea20000002400 */
[----:B------:R-:W-:Y:S02]  /*2750*/  FMNMX.FTZ R6, R34, R3, !PT ;  /* 0x0000000322067209 */ /* 0x000fe40007810000 */
[----:B------:R-:W-:Y:S02]  /*2760*/  ISETP.GT.AND P2, PT, R2, 0x61, PT ;  /* 0x000000610200780c */ /* 0x000fe40003f44270 */
[----:B----4-:R-:W-:-:S02]  /*2770*/  FSEL R32, R32, -INF , P3 ;  /* 0xff80000020207808 */ /* 0x010fc40001800000 */
[----:B------:R-:W-:Y:S01]  /*2780*/  FMNMX.FTZ R63, R33, R6, !PT ;  /* 0x00000006213f7209 */ /* 0x000fe20007810000 */
[----:B------:R-:W3:Y:S01]  /*2790*/  MUFU.TANH R27, R82 ;  /* 0x00000052001b7308 */ /* 0x000ee20000002400 */
[----:B------:R-:W-:Y:S02]  /*27a0*/  ISETP.GT.AND P3, PT, R2, 0x68, PT ;  /* 0x000000680200780c */ /* 0x000fe40003f64270 */
[----:B0-----:R-:W-:Y:S02]  /*27b0*/  FSEL R30, R30, -INF , P2 ;  /* 0xff8000001e1e7808 */ /* 0x001fe40001000000 */
[----:B------:R-:W-:Y:S02]  /*27c0*/  FMNMX.FTZ R63, R32, R63, !PT ;  /* 0x0000003f203f7209 */ /* 0x000fe40007810000 */
[----:B------:R-:W-:Y:S01]  /*27d0*/  ISETP.GT.AND P2, PT, R2, 0x69, PT ;  /* 0x000000690200780c */ /* 0x000fe20003f44270 */
[----:B------:R-:W0:Y:S01]  /*27e0*/  MUFU.TANH R4, R83 ;  /* 0x0000005300047308 */ /* 0x000e220000002400 */
[----:B-1----:R-:W-:-:S02]  /*27f0*/  FSEL R31, R31, -INF , P3 ;  /* 0xff8000001f1f7808 */ /* 0x002fc40001800000 */
[----:B------:R-:W-:Y:S02]  /*2800*/  FMNMX.FTZ R6, R30, R63, !PT ;  /* 0x0000003f1e067209 */ /* 0x000fe40007810000 */
[----:B------:R-:W-:Y:S02]  /*2810*/  ISETP.GT.AND P3, PT, R2, 0x70, PT ;  /* 0x000000700200780c */ /* 0x000fe40003f64270 */
[----:B--2---:R-:W-:Y:S01]  /*2820*/  FSEL R26, R26, -INF , P2 ;  /* 0xff8000001a1a7808 */ /* 0x004fe20001000000 */
[----:B------:R-:W1:Y:S01]  /*2830*/  MUFU.TANH R3, R86 ;  /* 0x0000005600037308 */ /* 0x000e620000002400 */
[----:B------:R-:W-:Y:S02]  /*2840*/  FMNMX.FTZ R63, R31, R6, !PT ;  /* 0x000000061f3f7209 */ /* 0x000fe40007810000 */
[----:B------:R-:W-:Y:S02]  /*2850*/  ISETP.GT.AND P2, PT, R2, 0x71, PT ;  /* 0x000000710200780c */ /* 0x000fe40003f44270 */
[----:B---3--:R-:W-:-:S02]  /*2860*/  FSEL R27, R27, -INF , P3 ;  /* 0xff8000001b1b7808 */ /* 0x008fc40001800000 */
[----:B------:R-:W-:Y:S01]  /*2870*/  FMNMX.FTZ R6, R26, R63, !PT ;  /* 0x0000003f1a067209 */ /* 0x000fe20007810000 */
[----:B------:R-:W2:Y:S01]  /*2880*/  MUFU.TANH R87, R87 ;  /* 0x0000005700577308 */ /* 0x000ea20000002400 */
[----:B------:R-:W-:Y:S02]  /*2890*/  ISETP.GT.AND P3, PT, R2, 0x78, PT ;  /* 0x000000780200780c */ /* 0x000fe40003f64270 */
[----:B0-----:R-:W-:Y:S02]  /*28a0*/  FSEL R4, R4, -INF , P2 ;  /* 0xff80000004047808 */ /* 0x001fe40001000000 */
[----:B------:R-:W-:Y:S02]  /*28b0*/  FMNMX.FTZ R63, R27, R6, !PT ;  /* 0x000000061b3f7209 */ /* 0x000fe40007810000 */
[----:B------:R-:W-:Y:S01]  /*28c0*/  ISETP.GT.AND P2, PT, R2, 0x79, PT ;  /* 0x000000790200780c */ /* 0x000fe20003f44270 */
[----:B------:R-:W0:Y:S01]  /*28d0*/  MUFU.TANH R88, R88 ;  /* 0x0000005800587308 */ /* 0x000e220000002400 */
[----:B-1----:R-:W-:-:S02]  /*28e0*/  FSEL R3, R3, -INF , P3 ;  /* 0xff80000003037808 */ /* 0x002fc40001800000 */
[----:B------:R-:W-:Y:S01]  /*28f0*/  FMNMX.FTZ R6, R4, R63, !PT ;  /* 0x0000003f04067209 */ /* 0x000fe20007810000 */
[----:B------:R-:W-:-:S03]  /*2900*/  FMUL.FTZ R63, R77, UR11 ;  /* 0x0000000b4d3f7c20 */ /* 0x000fc60008410000 */
[----:B------:R-:W-:Y:S01]  /*2910*/  FMNMX.FTZ R61, R3, R6, !PT ;  /* 0x00000006033d7209 */ /* 0x000fe20007810000 */
[----:B------:R-:W1:Y:S01]  /*2920*/  MUFU.TANH R10, R10 ;  /* 0x0000000a000a7308 */ /* 0x000e620000002400 */
[----:B--2---:R-:W-:-:S04]  /*2930*/  FSEL R2, R87, -INF , P2 ;  /* 0xff80000057027808 */ /* 0x004fc80001000000 */
[----:B------:R-:W-:-:S03]  /*2940*/  FMNMX.FTZ R61, R2, R61, !PT ;  /* 0x0000003d023d7209 */ /* 0x000fc60007810000 */
[----:B------:R-:W2:Y:S02]  /*2950*/  MUFU.TANH R89, R89 ;  /* 0x0000005900597308 */ /* 0x000ea40000002400 */
[----:B------:R-:W3:Y:S06]  /*2960*/  SHFL.BFLY PT, R6, R61, 0x2, 0x1f ;  /* 0x0c401f003d067f89 */ /* 0x000eec00000e0000 */
[----:B------:R-:W4:Y:S08]  /*2970*/  MUFU.TANH R90, R90 ;  /* 0x0000005a005a7308 */ /* 0x000f300000002400 */
[----:B------:R-:W5:Y:S08]  /*2980*/  MUFU.TANH R28, R28 ;  /* 0x0000001c001c7308 */ /* 0x000f700000002400 */
[----:B------:R-:W5:Y:S01]  /*2990*/  MUFU.TANH R29, R29 ;  /* 0x0000001d001d7308 */ /* 0x000f620000002400 */
[----:B---3--:R-:W-:-:S05]  /*29a0*/  FMNMX.FTZ R66, R61, R6, !PT ;  /* 0x000000063d427209 */ /* 0x008fca0007810000 */
[----:B------:R-:W3:Y:S02]  /*29b0*/  SHFL.BFLY PT, R61, R66, 0x1, 0x1f ;  /* 0x0c201f00423d7f89 */ /* 0x000ee400000e0000 */
[----:B------:R-:W5:Y:S08]  /*29c0*/  MUFU.TANH R25, R25 ;  /* 0x0000001900197308 */ /* 0x000f700000002400 */
[----:B------:R-:W5:Y:S08]  /*29d0*/  MUFU.TANH R12, R12 ;  /* 0x0000000c000c7308 */ /* 0x000f700000002400 */
[----:B------:R-:W5:Y:S01]  /*29e0*/  MUFU.TANH R21, R21 ;  /* 0x0000001500157308 */ /* 0x000f620000002400 */
[----:B---3--:R-:W-:-:S07]  /*29f0*/  FMNMX.FTZ R6, R66, R61, !PT ;  /* 0x0000003d42067209 */ /* 0x008fce0007810000 */
[----:B------:R-:W3:Y:S01]  /*2a00*/  MUFU.TANH R24, R24 ;  /* 0x0000001800187308 */ /* 0x000ee20000002400 */
[----:B------:R-:W-:Y:S01]  /*2a10*/  FMUL.FTZ R66, R85, UR11 ;  /* 0x0000000b55427c20 */ /* 0x000fe20008410000 */
[C---:B------:R-:W-:Y:S01]  /*2a20*/  FSETP.NEU.FTZ.AND P2, PT, R6.reuse, -INF , PT ;  /* 0xff8000000600780b */ /* 0x040fe20003f5d000 */
[----:B------:R-:W-:-:S05]  /*2a30*/  FMUL.FTZ R61, R6, UR10 ;  /* 0x0000000a063d7c20 */ /* 0x000fca0008410000 */
[----:B------:R-:W3:Y:S01]  /*2a40*/  MUFU.TANH R20, R20 ;  /* 0x0000001400147308 */ /* 0x000ee20000002400 */
[----:B------:R-:W-:-:S05]  /*2a50*/  FSEL R61, R61, RZ, P2 ;  /* 0x000000ff3d3d7208 */ /* 0x000fca0001000000 */
[----:B------:R-:W-:Y:S01]  /*2a60*/  FFMA.FTZ R149, R56, UR10, -R61 ;  /* 0x0000000a38957c23 */ /* 0x000fe2000801083d */
[----:B------:R-:W-:Y:S01]  /*2a70*/  VIADDMNMX R56, R49, R8, R51, PT ;  /* 0x0000000831387246 */ /* 0x000fe20003800133 */
[--C-:B------:R-:W-:Y:S01]  /*2a80*/  FFMA.FTZ R145, R54, UR10, -R61.reuse ;  /* 0x0000000a36917c23 */ /* 0x100fe2000801083d */
[----:B------:R-:W3:Y:S01]  /*2a90*/  MUFU.TANH R15, R15 ;  /* 0x0000000f000f7308 */ /* 0x000ee20000002400 */
[--C-:B------:R-:W-:Y:S01]  /*2aa0*/  FFMA.FTZ R147, R52, UR10, -R61.reuse ;  /* 0x0000000a34937c23 */ /* 0x100fe2000801083d */
[----:B------:R-:W-:Y:S01]  /*2ab0*/  ISETP.GT.AND P2, PT, R56, RZ, PT ;  /* 0x000000ff3800720c */ /* 0x000fe20003f44270 */
[--C-:B------:R-:W-:Y:S01]  /*2ac0*/  FFMA.FTZ R141, R48, UR10, -R61.reuse ;  /* 0x0000000a308d7c23 */ /* 0x100fe2000801083d */
[----:B------:R-:W-:Y:S01]  /*2ad0*/  ISETP.GT.AND P3, PT, R56, 0x1, PT ;  /* 0x000000013800780c */ /* 0x000fe20003f64270 */
[--C-:B------:R-:W-:Y:S01]  /*2ae0*/  FFMA.FTZ R143, R46, UR10, -R61.reuse ;  /* 0x0000000a2e8f7c23 */ /* 0x100fe2000801083d */
[----:B------:R-:W-:Y:S01]  /*2af0*/  ISETP.GT.AND P4, PT, R56, 0x8, PT ;  /* 0x000000083800780c */ /* 0x000fe20003f84270 */
[--C-:B------:R-:W-:Y:S01]  /*2b00*/  FFMA.FTZ R46, R45, UR10, -R61.reuse ;  /* 0x0000000a2d2e7c23 */ /* 0x100fe2000801083d */
[----:B0-----:R-:W-:Y:S01]  /*2b10*/  FSEL R88, R88, -INF , P2 ;  /* 0xff80000058587808 */ /* 0x001fe20001000000 */
[----:B------:R-:W0:Y:S01]  /*2b20*/  MUFU.TANH R13, R13 ;  /* 0x0000000d000d7308 */ /* 0x000e220000002400 */
[----:B-1----:R-:W-:Y:S01]  /*2b30*/  FSEL R49, R10, -INF , P3 ;  /* 0xff8000000a317808 */ /* 0x002fe20001800000 */
[--C-:B------:R-:W-:Y:S01]  /*2b40*/  FFMA.FTZ R10, R55, UR10, -R61.reuse ;  /* 0x0000000a370a7c23 */ /* 0x100fe2000801083d */
[----:B------:R-:W-:Y:S01]  /*2b50*/  ISETP.GT.AND P2, PT, R56, 0x9, PT ;  /* 0x000000093800780c */ /* 0x000fe20003f44270 */
[--C-:B------:R-:W-:Y:S01]  /*2b60*/  FFMA.FTZ R55, R53, UR10, -R61.reuse ;  /* 0x0000000a35377c23 */ /* 0x100fe2000801083d */
[----:B--2---:R-:W-:Y:S01]  /*2b70*/  FSEL R89, R89, -INF , P4 ;  /* 0xff80000059597808 */ /* 0x004fe20002000000 */
[--C-:B------:R-:W-:Y:S01]  /*2b80*/  FFMA.FTZ R137, R44, UR10, -R61.reuse ;  /* 0x0000000a2c897c23 */ /* 0x100fe2000801083d */
[----:B------:R-:W-:Y:S01]  /*2b90*/  FMNMX.FTZ R76, R88, R49, !PT ;  /* 0x00000031584c7209 */ /* 0x000fe20007810000 */
[----:B------:R-:W1:Y:S01]  /*2ba0*/  MUFU.TANH R14, R14 ;  /* 0x0000000e000e7308 */ /* 0x000e620000002400 */
[----:B------:R-:W-:Y:S01]  /*2bb0*/  ISETP.GT.AND P3, PT, R56, 0x10, PT ;  /* 0x000000103800780c */ /* 0x000fe20003f64270 */
[--C-:B------:R-:W-:Y:S01]  /*2bc0*/  FFMA.FTZ R44, R43, UR10, -R61.reuse ;  /* 0x0000000a2b2c7c23 */ /* 0x100fe2000801083d */
[----:B----4-:R-:W-:Y:S01]  /*2bd0*/  FSEL R90, R90, -INF , P2 ;  /* 0xff8000005a5a7808 */ /* 0x010fe20001000000 */
[--C-:B------:R-:W-:Y:S01]  /*2be0*/  FFMA.FTZ R139, R42, UR10, -R61.reuse ;  /* 0x0000000a2a8b7c23 */ /* 0x100fe2000801083d */
[----:B------:R-:W-:Y:S01]  /*2bf0*/  FMNMX.FTZ R51, R89, R76, !PT ;  /* 0x0000004c59337209 */ /* 0x000fe20007810000 */
[--C-:B------:R-:W-:Y:S01]  /*2c00*/  FFMA.FTZ R42, R41, UR10, -R61.reuse ;  /* 0x0000000a292a7c23 */ /* 0x100fe2000801083d */
[----:B------:R-:W-:Y:S01]  /*2c10*/  ISETP.GT.AND P2, PT, R56, 0x11, PT ;  /* 0x000000113800780c */ /* 0x000fe20003f44270 */
[----:B------:R-:W2:Y:S01]  /*2c20*/  MUFU.TANH R11, R11 ;  /* 0x0000000b000b7308 */ /* 0x000ea20000002400 */
[----:B-----5:R-:W-:Y:S01]  /*2c30*/  FSEL R28, R28, -INF , P3 ;  /* 0xff8000001c1c7808 */ /* 0x020fe20001800000 */
[--C-:B------:R-:W-:Y:S01]  /*2c40*/  FFMA.FTZ R133, R40, UR10, -R61.reuse ;  /* 0x0000000a28857c23 */ /* 0x100fe2000801083d */
[----:B------:R-:W-:Y:S01]  /*2c50*/  FMNMX.FTZ R51, R90, R51, !PT ;  /* 0x000000335a337209 */ /* 0x000fe20007810000 */
[--C-:B------:R-:W-:Y:S01]  /*2c60*/  FFMA.FTZ R131, R34, UR10, -R61.reuse ;  /* 0x0000000a22837c23 */ /* 0x100fe2000801083d */
[----:B------:R-:W-:Y:S01]  /*2c70*/  ISETP.GT.AND P3, PT, R56, 0x18, PT ;  /* 0x000000183800780c */ /* 0x000fe20003f64270 */
[--C-:B------:R-:W-:Y:S01]  /*2c80*/  FFMA.FTZ R34, R33, UR10, -R61.reuse ;  /* 0x0000000a21227c23 */ /* 0x100fe2000801083d */
[----:B------:R-:W-:Y:S01]  /*2c90*/  FSEL R29, R29, -INF , P2 ;  /* 0xff8000001d1d7808 */ /* 0x000fe20001000000 */
[----:B------:R-:W4:Y:S01]  /*2ca0*/  MUFU.TANH R9, R9 ;  /* 0x0000000900097308 */ /* 0x000f220000002400 */
[----:B------:R-:W-:Y:S01]  /*2cb0*/  FMNMX.FTZ R54, R28, R51, !PT ;  /* 0x000000331c367209 */ /* 0x000fe20007810000 */
[--C-:B------:R-:W-:Y:S01]  /*2cc0*/  FFMA.FTZ R59, R59, UR10, -R61.reuse ;  /* 0x0000000a3b3b7c23 */ /* 0x100fe2000801083d */
[C---:B------:R-:W-:Y:S01]  /*2cd0*/  ISETP.GT.AND P2, PT, R56.reuse, 0x19, PT ;  /* 0x000000193800780c */ /* 0x040fe20003f44270 */
[--C-:B------:R-:W-:Y:S01]  /*2ce0*/  FFMA.FTZ R151, R57, UR10, -R61.reuse ;  /* 0x0000000a39977c23 */ /* 0x100fe2000801083d */
[----:B------:R-:W-:Y:S01]  /*2cf0*/  FSEL R25, R25, -INF , P3 ;  /* 0xff80000019197808 */ /* 0x000fe20001800000 */
[--C-:B------:R-:W-:Y:S01]  /*2d00*/  FFMA.FTZ R121, R27, UR10, -R61.reuse ;  /* 0x0000000a1b797c23 */ /* 0x100fe2000801083d */
[----:B------:R-:W-:Y:S01]  /*2d10*/  FMNMX.FTZ R54, R29, R54, !PT ;  /* 0x000000361d367209 */ /* 0x000fe20007810000 */
[----:B------:R-:W5:Y:S01]  /*2d20*/  MUFU.TANH R5, R5 ;  /* 0x0000000500057308 */ /* 0x000f620000002400 */
[----:B------:R-:W-:Y:S01]  /*2d30*/  ISETP.GT.AND P3, PT, R56, 0x20, PT ;  /* 0x000000203800780c */ /* 0x000fe20003f64270 */
[--C-:B------:R-:W-:Y:S01]  /*2d40*/  FFMA.FTZ R125, R32, UR10, -R61.reuse ;  /* 0x0000000a207d7c23 */ /* 0x100fe2000801083d */
[----:B------:R-:W-:Y:S01]  /*2d50*/  FSEL R51, R12, -INF , P2 ;  /* 0xff8000000c337808 */ /* 0x000fe20001000000 */
[--C-:B------:R-:W-:Y:S01]  /*2d60*/  FFMA.FTZ R123, R3, UR10, -R61.reuse ;  /* 0x0000000a037b7c23 */ /* 0x100fe2000801083d */
[----:B------:R-:W-:Y:S01]  /*2d70*/  FMNMX.FTZ R54, R25, R54, !PT ;  /* 0x0000003619367209 */ /* 0x000fe20007810000 */
[--C-:B------:R-:W-:Y:S01]  /*2d80*/  FFMA.FTZ R127, R31, UR10, -R61.reuse ;  /* 0x0000000a1f7f7c23 */ /* 0x100fe2000801083d */
[----:B------:R-:W-:Y:S01]  /*2d90*/  ISETP.GT.AND P2, PT, R56, 0x21, PT ;  /* 0x000000213800780c */ /* 0x000fe20003f44270 */
[----:B------:R-:W5:Y:S01]  /*2da0*/  MUFU.TANH R7, R7 ;  /* 0x0000000700077308 */ /* 0x000f620000002400 */
[----:B------:R-:W-:Y:S01]  /*2db0*/  FSEL R21, R21, -INF , P3 ;  /* 0xff80000015157808 */ /* 0x000fe20001800000 */
[--C-:B------:R-:W-:Y:S01]  /*2dc0*/  FFMA.FTZ R36, R36, UR10, -R61.reuse ;  /* 0x0000000a24247c23 */ /* 0x100fe2000801083d */
[----:B------:R-:W-:Y:S01]  /*2dd0*/  FMNMX.FTZ R54, R51, R54, !PT ;  /* 0x0000003633367209 */ /* 0x000fe20007810000 */
[--C-:B------:R-:W-:Y:S01]  /*2de0*/  FFMA.FTZ R135, R37, UR10, -R61.reuse ;  /* 0x0000000a25877c23 */ /* 0x100fe2000801083d */
[----:B------:R-:W-:Y:S01]  /*2df0*/  ISETP.GT.AND P3, PT, R56, 0x28, PT ;  /* 0x000000283800780c */ /* 0x000fe20003f64270 */
[--C-:B------:R-:W-:Y:S01]  /*2e00*/  FFMA.FTZ R38, R38, UR10, -R61.reuse ;  /* 0x0000000a26267c23 */ /* 0x100fe2000801083d */
[----:B---3--:R-:W-:Y:S01]  /*2e10*/  FSEL R24, R24, -INF , P2 ;  /* 0xff80000018187808 */ /* 0x008fe20001000000 */
[----:B------:R-:W3:Y:S01]  /*2e20*/  MUFU.TANH R58, R58 ;  /* 0x0000003a003a7308 */ /* 0x000ee20000002400 */
[----:B------:R-:W-:Y:S01]  /*2e30*/  FMNMX.FTZ R53, R21, R54, !PT ;  /* 0x0000003615357209 */ /* 0x000fe20007810000 */
[--C-:B------:R-:W-:Y:S01]  /*2e40*/  FFMA.FTZ R129, R39, UR10, -R61.reuse ;  /* 0x0000000a27817c23 */ /* 0x100fe2000801083d */
[----:B------:R-:W-:Y:S01]  /*2e50*/  ISETP.GT.AND P2, PT, R56, 0x29, PT ;  /* 0x000000293800780c */ /* 0x000fe20003f44270 */
[--C-:B------:R-:W-:Y:S01]  /*2e60*/  FFMA.FTZ R30, R30, UR10, -R61.reuse ;  /* 0x0000000a1e1e7c23 */ /* 0x100fe2000801083d */
[----:B------:R-:W-:Y:S01]  /*2e70*/  FSEL R52, R20, -INF , P3 ;  /* 0xff80000014347808 */ /* 0x000fe20001800000 */
[--C-:B------:R-:W-:Y:S01]  /*2e80*/  FFMA.FTZ R20, R50, UR10, -R61.reuse ;  /* 0x0000000a32147c23 */ /* 0x100fe2000801083d */
[----:B------:R-:W-:Y:S01]  /*2e90*/  FMNMX.FTZ R53, R24, R53, !PT ;  /* 0x0000003518357209 */ /* 0x000fe20007810000 */
[----:B------:R-:W3:Y:S01]  /*2ea0*/  MUFU.TANH R67, R67 ;  /* 0x0000004300437308 */ /* 0x000ee20000002400 */
[----:B------:R-:W-:Y:S01]  /*2eb0*/  ISETP.GT.AND P3, PT, R56, 0x30, PT ;  /* 0x000000303800780c */ /* 0x000fe20003f64270 */
[--C-:B------:R-:W-:Y:S01]  /*2ec0*/  FFMA.FTZ R26, R26, UR10, -R61.reuse ;  /* 0x0000000a1a1a7c23 */ /* 0x100fe2000801083d */
[----:B------:R-:W-:Y:S01]  /*2ed0*/  FSEL R15, R15, -INF , P2 ;  /* 0xff8000000f0f7808 */ /* 0x000fe20001000000 */
[--C-:B------:R-:W-:Y:S01]  /*2ee0*/  FFMA.FTZ R4, R4, UR10, -R61.reuse ;  /* 0x0000000a04047c23 */ /* 0x100fe2000801083d */
[----:B------:R-:W-:Y:S01]  /*2ef0*/  FMNMX.FTZ R50, R52, R53, !PT ;  /* 0x0000003534327209 */ /* 0x000fe20007810000 */
[----:B------:R-:W-:Y:S01]  /*2f00*/  FFMA.FTZ R2, R2, UR10, -R61 ;  /* 0x0000000a02027c23 */ /* 0x000fe2000801083d */
[----:B------:R-:W-:Y:S01]  /*2f10*/  ISETP.GT.AND P2, PT, R56, 0x31, PT ;  /* 0x000000313800780c */ /* 0x000fe20003f44270 */
[----:B------:R-:W3:Y:S01]  /*2f20*/  MUFU.TANH R71, R71 ;  /* 0x0000004700477308 */ /* 0x000ee20000002400 */
[----:B0-----:R-:W-:-:S02]  /*2f30*/  FSEL R13, R13, -INF , P3 ;  /* 0xff8000000d0d7808 */ /* 0x001fc40001800000 */
[----:B------:R-:W-:Y:S02]  /*2f40*/  FMNMX.FTZ R50, R15, R50, !PT ;  /* 0x000000320f327209 */ /* 0x000fe40007810000 */
[----:B------:R-:W-:Y:S02]  /*2f50*/  ISETP.GT.AND P3, PT, R56, 0x38, PT ;  /* 0x000000383800780c */ /* 0x000fe40003f64270 */
[----:B-1----:R-:W-:Y:S01]  /*2f60*/  FSEL R48, R14, -INF , P2 ;  /* 0xff8000000e307808 */ /* 0x002fe20001000000 */
[----:B------:R-:W0:Y:S01]  /*2f70*/  MUFU.TANH R74, R74 ;  /* 0x0000004a004a7308 */ /* 0x000e220000002400 */
[----:B------:R-:W-:Y:S01]  /*2f80*/  FMNMX.FTZ R53, R13, R50, !PT ;  /* 0x000000320d357209 */ /* 0x000fe20007810000 */
[----:B------:R-:W-:Y:S01]  /*2f90*/  FFMA.FTZ R14, R47, UR10, -R61 ;  /* 0x0000000a2f0e7c23 */ /* 0x000fe2000801083d */
[----:B------:R-:W-:Y:S02]  /*2fa0*/  ISETP.GT.AND P2, PT, R56, 0x39, PT ;  /* 0x000000393800780c */ /* 0x000fe40003f44270 */
[----:B--2---:R-:W-:-:S02]  /*2fb0*/  FSEL R11, R11, -INF , P3 ;  /* 0xff8000000b0b7808 */ /* 0x004fc40001800000 */
[----:B------:R-:W-:Y:S01]  /*2fc0*/  FMNMX.FTZ R50, R48, R53, !PT ;  /* 0x0000003530327209 */ /* 0x000fe20007810000 */
[----:B------:R-:W1:Y:S01]  /*2fd0*/  MUFU.TANH R70, R70 ;  /* 0x0000004600467308 */ /* 0x000e620000002400 */
[C---:B------:R-:W-:Y:S02]  /*2fe0*/  ISETP.GT.AND P3, PT, R56.reuse, 0x40, PT ;  /* 0x000000403800780c */ /* 0x040fe40003f64270 */
[----:B----4-:R-:W-:Y:S02]  /*2ff0*/  FSEL R9, R9, -INF , P2 ;  /* 0xff80000009097808 */ /* 0x010fe40001000000 */
[----:B------:R-:W-:Y:S02]  /*3000*/  FMNMX.FTZ R50, R11, R50, !PT ;  /* 0x000000320b327209 */ /* 0x000fe40007810000 */
[----:B------:R-:W-:Y:S01]  /*3010*/  ISETP.GT.AND P2, PT, R56, 0x41, PT ;  /* 0x000000413800780c */ /* 0x000fe20003f44270 */
[----:B------:R-:W2:Y:S01]  /*3020*/  MUFU.TANH R69, R69 ;  /* 0x0000004500457308 */ /* 0x000ea20000002400 */
[----:B-----5:R-:W-:-:S02]  /*3030*/  FSEL R5, R5, -INF , P3 ;  /* 0xff80000005057808 */ /* 0x020fc40001800000 */
[----:B------:R-:W-:Y:S02]  /*3040*/  FMNMX.FTZ R50, R9, R50, !PT ;  /* 0x0000003209327209 */ /* 0x000fe40007810000 */
[C---:B------:R-:W-:Y:S02]  /*3050*/  ISETP.GT.AND P3, PT, R56.reuse, 0x48, PT ;  /* 0x000000483800780c */ /* 0x040fe40003f64270 */
[----:B------:R-:W-:Y:S01]  /*3060*/  FSEL R7, R7, -INF , P2 ;  /* 0xff80000007077808 */ /* 0x000fe20001000000 */
[----:B------:R-:W4:Y:S01]  /*3070*/  MUFU.TANH R68, R68 ;  /* 0x0000004400447308 */ /* 0x000f220000002400 */
[----:B------:R-:W-:Y:S02]  /*3080*/  FMNMX.FTZ R50, R5, R50, !PT ;  /* 0x0000003205327209 */ /* 0x000fe40007810000 */
[----:B------:R-:W-:Y:S02]  /*3090*/  ISETP.GT.AND P2, PT, R56, 0x49, PT ;  /* 0x000000493800780c */ /* 0x000fe40003f44270 */
[----:B---3--:R-:W-:-:S02]  /*30a0*/  FSEL R58, R58, -INF , P3 ;  /* 0xff8000003a3a7808 */ /* 0x008fc40001800000 */
[----:B------:R-:W-:Y:S01]  /*30b0*/  FMNMX.FTZ R45, R7, R50, !PT ;  /* 0x00000032072d7209 */ /* 0x000fe20007810000 */
[----:B------:R-:W3:Y:S01]  /*30c0*/  MUFU.TANH R72, R72 ;  /* 0x0000004800487308 */ /* 0x000ee20000002400 */
[----:B------:R-:W-:Y:S02]  /*30d0*/  ISETP.GT.AND P3, PT, R56, 0x50, PT ;  /* 0x000000503800780c */ /* 0x000fe40003f64270 */
[----:B------:R-:W-:Y:S02]  /*30e0*/  FSEL R67, R67, -INF , P2 ;  /* 0xff80000043437808 */ /* 0x000fe40001000000 */
[----:B------:R-:W-:Y:S02]  /*30f0*/  FMNMX.FTZ R50, R58, R45, !PT ;  /* 0x0000002d3a327209 */ /* 0x000fe40007810000 */
[----:B------:R-:W-:Y:S01]  /*3100*/  ISETP.GT.AND P2, PT, R56, 0x51, PT ;  /* 0x000000513800780c */ /* 0x000fe20003f44270 */
[----:B------:R-:W5:Y:S01]  /*3110*/  MUFU.TANH R60, R60 ;  /* 0x0000003c003c7308 */ /* 0x000f620000002400 */
[----:B------:R-:W-:-:S02]  /*3120*/  FSEL R71, R71, -INF , P3 ;  /* 0xff80000047477808 */ /* 0x000fc40001800000 */
[----:B------:R-:W-:Y:S02]  /*3130*/  FMNMX.FTZ R50, R67, R50, !PT ;  /* 0x0000003243327209 */ /* 0x000fe40007810000 */
[----:B------:R-:W-:Y:S02]  /*3140*/  ISETP.GT.AND P3, PT, R56, 0x58, PT ;  /* 0x000000583800780c */ /* 0x000fe40003f64270 */
[----:B0-----:R-:W-:Y:S01]  /*3150*/  FSEL R74, R74, -INF , P2 ;  /* 0xff8000004a4a7808 */ /* 0x001fe20001000000 */
[----:B------:R-:W0:Y:S01]  /*3160*/  MUFU.TANH R63, R63 ;  /* 0x0000003f003f7308 */ /* 0x000e220000002400 */
[----:B------:R-:W-:Y:S02]  /*3170*/  FMNMX.FTZ R45, R71, R50, !PT ;  /* 0x00000032472d7209 */ /* 0x000fe40007810000 */
[----:B------:R-:W-:Y:S02]  /*3180*/  ISETP.GT.AND P2, PT, R56, 0x59, PT ;  /* 0x000000593800780c */ /* 0x000fe40003f44270 */
[----:B-1----:R-:W-:-:S02]  /*3190*/  FSEL R70, R70, -INF , P3 ;  /* 0xff80000046467808 */ /* 0x002fc40001800000 */
[----:B------:R-:W-:Y:S01]  /*31a0*/  FMNMX.FTZ R45, R74, R45, !PT ;  /* 0x0000002d4a2d7209 */ /* 0x000fe20007810000 */
[----:B------:R-:W1:Y:S01]  /*31b0*/  MUFU.TANH R62, R62 ;  /* 0x0000003e003e7308 */ /* 0x000e620000002400 */
[----:B------:R-:W-:Y:S02]  /*31c0*/  ISETP.GT.AND P3, PT, R56, 0x60, PT ;  /* 0x000000603800780c */ /* 0x000fe40003f64270 */
[----:B--2---:R-:W-:Y:S02]  /*31d0*/  FSEL R69, R69, -INF , P2 ;  /* 0xff80000045457808 */ /* 0x004fe40001000000 */
[----:B------:R-:W-:Y:S02]  /*31e0*/  FMNMX.FTZ R50, R70, R45, !PT ;  /* 0x0000002d46327209 */ /* 0x000fe40007810000 */
[----:B------:R-:W-:Y:S01]  /*31f0*/  ISETP.GT.AND P2, PT, R56, 0x61, PT ;  /* 0x000000613800780c */ /* 0x000fe20003f44270 */
[----:B------:R-:W2:Y:S01]  /*3200*/  MUFU.TANH R64, R64 ;  /* 0x0000004000407308 */ /* 0x000ea20000002400 */
[----:B----4-:R-:W-:-:S02]  /*3210*/  FSEL R68, R68, -INF , P3 ;  /* 0xff80000044447808 */ /* 0x010fc40001800000 */
[----:B------:R-:W-:Y:S02]  /*3220*/  FMNMX.FTZ R43, R69, R50, !PT ;  /* 0x00000032452b7209 */ /* 0x000fe40007810000 */
[----:B------:R-:W-:Y:S02]  /*3230*/  ISETP.GT.AND P3, PT, R56, 0x68, PT ;  /* 0x000000683800780c */ /* 0x000fe40003f64270 */
[----:B---3--:R-:W-:Y:S01]  /*3240*/  FSEL R72, R72, -INF , P2 ;  /* 0xff80000048487808 */ /* 0x008fe20001000000 */
[----:B------:R-:W3:Y:S01]  /*3250*/  MUFU.TANH R65, R65 ;  /* 0x0000004100417308 */ /* 0x000ee20000002400 */
[----:B------:R-:W-:Y:S02]  /*3260*/  FMNMX.FTZ R43, R68, R43, !PT ;  /* 0x0000002b442b7209 */ /* 0x000fe40007810000 */
[----:B------:R-:W-:Y:S02]  /*3270*/  ISETP.GT.AND P2, PT, R56, 0x69, PT ;  /* 0x000000693800780c */ /* 0x000fe40003f44270 */
[----:B-----5:R-:W-:-:S02]  /*3280*/  FSEL R60, R60, -INF , P3 ;  /* 0xff8000003c3c7808 */ /* 0x020fc40001800000 */
[----:B------:R-:W-:Y:S01]  /*3290*/  FMNMX.FTZ R43, R72, R43, !PT ;  /* 0x0000002b482b7209 */ /* 0x000fe20007810000 */
[----:B------:R-:W4:Y:S01]  /*32a0*/  MUFU.TANH R66, R66 ;  /* 0x0000004200427308 */ /* 0x000f220000002400 */
[----:B------:R-:W-:Y:S02]  /*32b0*/  ISETP.GT.AND P3, PT, R56, 0x70, PT ;  /* 0x000000703800780c */ /* 0x000fe40003f64270 */
[----:B0-----:R-:W-:Y:S02]  /*32c0*/  FSEL R63, R63, -INF , P2 ;  /* 0xff8000003f3f7808 */ /* 0x001fe40001000000 */
[----:B------:R-:W-:Y:S02]  /*32d0*/  FMNMX.FTZ R50, R60, R43, !PT ;  /* 0x0000002b3c327209 */ /* 0x000fe40007810000 */
[----:B------:R-:W-:Y:S01]  /*32e0*/  ISETP.GT.AND P2, PT, R56, 0x71, PT ;  /* 0x000000713800780c */ /* 0x000fe20003f44270 */
[----:B------:R-:W-:Y:S01]  /*32f0*/  MUFU.EX2 R149, R149 ;  /* 0x0000009500957308 */ /* 0x000fe20000000800 */
[----:B-1----:R-:W-:-:S02]  /*3300*/  FSEL R62, R62, -INF , P3 ;  /* 0xff8000003e3e7808 */ /* 0x002fc40001800000 */
[----:B------:R-:W-:Y:S02]  /*3310*/  FMNMX.FTZ R41, R63, R50, !PT ;  /* 0x000000323f297209 */ /* 0x000fe40007810000 */
[----:B------:R-:W-:Y:S02]  /*3320*/  ISETP.GT.AND P3, PT, R56, 0x78, PT ;  /* 0x000000783800780c */ /* 0x000fe40003f64270 */
[----:B--2---:R-:W-:Y:S01]  /*3330*/  FSEL R64, R64, -INF , P2 ;  /* 0xff80000040407808 */ /* 0x004fe20001000000 */
[----:B------:R-:W0:Y:S01]  /*3340*/  MUFU.EX2 R8, R59 ;  /* 0x0000003b00087308 */ /* 0x000e220000000800 */
[----:B------:R-:W-:Y:S02]  /*3350*/  FMNMX.FTZ R41, R62, R41, !PT ;  /* 0x000000293e297209 */ /* 0x000fe40007810000 */
[----:B------:R-:W-:Y:S02]  /*3360*/  ISETP.GT.AND P2, PT, R56, 0x79, PT ;  /* 0x000000793800780c */ /* 0x000fe40003f44270 */
[----:B---3--:R-:W-:-:S02]  /*3370*/  FSEL R65, R65, -INF , P3 ;  /* 0xff80000041417808 */ /* 0x008fc40001800000 */
[----:B------:R-:W-:Y:S01]  /*3380*/  FMNMX.FTZ R40, R64, R41, !PT ;  /* 0x0000002940287209 */ /* 0x000fe20007810000 */
[----:B------:R-:W1:Y:S01]  /*3390*/  MUFU.EX2 R151, R151 ;  /* 0x0000009700977308 */ /* 0x000e620000000800 */
[----:B----4-:R-:W-:Y:S02]  /*33a0*/  FSEL R66, R66, -INF , P2 ;  /* 0xff80000042427808 */ /* 0x010fe40001000000 */
[----:B------:R-:W-:Y:S01]  /*33b0*/  FMNMX.FTZ R41, R65, R40, !PT ;  /* 0x0000002841297209 */ /* 0x000fe20007810000 */
[----:B------:R-:W-:-:S03]  /*33c0*/  FFMA.FTZ R40, R35, UR10, -R61 ;  /* 0x0000000a23287c23 */ /* 0x000fc6000801083d */
[----:B------:R-:W-:Y:S01]  /*33d0*/  FMNMX.FTZ R41, R66, R41, !PT ;  /* 0x0000002942297209 */ /* 0x000fe20007810000 */
[----:B------:R-:W2:Y:S04]  /*33e0*/  MUFU.EX2 R10, R10 ;  /* 0x0000000a000a7308 */ /* 0x000ea80000000800 */
[----:B------:R-:W3:Y:S04]  /*33f0*/  SHFL.BFLY PT, R50, R41, 0x2, 0x1f ;  /* 0x0c401f0029327f89 */ /* 0x000ee800000e0000 */
[----:B------:R-:W4:Y:S08]  /*3400*/  MUFU.EX2 R145, R145 ;  /* 0x0000009100917308 */ /* 0x000f300000000800 */
[----:B------:R-:W5:Y:S08]  /*3410*/  MUFU.EX2 R12, R55 ;  /* 0x00000037000c7308 */ /* 0x000f700000000800 */
[----:B------:R-:W5:Y:S01]  /*3420*/  MUFU.EX2 R147, R147 ;  /* 0x0000009300937308 */ /* 0x000f620000000800 */
[----:B---3--:R-:W-:-:S07]  /*3430*/  FMNMX.FTZ R50, R41, R50, !PT ;  /* 0x0000003229327209 */ /* 0x008fce0007810000 */
[----:B------:R-:W3:Y:S01]  /*3440*/  MUFU.EX2 R20, R20 ;  /* 0x0000001400147308 */ /* 0x000ee20000000800 */
[----:B------:R-:W0:Y:S07]  /*3450*/  SHFL.BFLY PT, R33, R50, 0x1, 0x1f ;  /* 0x0c201f0032217f89 */ /* 0x000e2e00000e0000 */
        /* <DEDUP_REMOVED lines=9> */
[--C-:B------:R-:W-:Y:S01]  /*34f0*/  FFMA.FTZ R148, R88, UR10, -R32.reuse ;  /* 0x0000000a58947c23 */ /* 0x100fe20008010820 */
[--C-:B------:R-:W-:Y:S01]  /*3500*/  FFMA.FTZ R3, R49, UR10, -R32.reuse ;  /* 0x0000000a31037c23 */ /* 0x100fe20008010820 */
[--C-:B------:R-:W-:Y:S01]  /*3510*/  FFMA.FTZ R140, R21, UR10, -R32.reuse ;  /* 0x0000000a158c7c23 */ /* 0x100fe20008010820 */
[----:B------:R-:W-:Y:S01]  /*3520*/  FFMA.FTZ R21, R24, UR10, -R32 ;  /* 0x0000000a18157c23 */ /* 0x000fe20008010820 */
[----:B------:R-:W-:Y:S01]  /*3530*/  FADD.FTZ R24, R149, R8 ;  /* 0x0000000895187221 */ /* 0x000fe20000010000 */
[--C-:B------:R-:W-:Y:S01]  /*3540*/  FFMA.FTZ R150, R89, UR10, -R32.reuse ;  /* 0x0000000a59967c23 */ /* 0x100fe20008010820 */
[----:B------:R-:W-:Y:S01]  /*3550*/  FFMA.FTZ R132, R5, UR10, -R32 ;  /* 0x0000000a05847c23 */ /* 0x000fe20008010820 */
[----:B------:R-:W-:Y:S01]  /*3560*/  MUFU.EX2 R148, R148 ;  /* 0x0000009400947308 */ /* 0x000fe20000000800 */
[----:B-1----:R-:W-:Y:S01]  /*3570*/  FADD.FTZ R5, R151, R24 ;  /* 0x0000001897057221 */ /* 0x002fe20000010000 */
[--C-:B------:R-:W-:Y:S01]  /*3580*/  FFMA.FTZ R31, R90, UR10, -R32.reuse ;  /* 0x0000000a5a1f7c23 */ /* 0x100fe20008010820 */
[--C-:B------:R-:W-:Y:S01]  /*3590*/  FFMA.FTZ R144, R28, UR10, -R32.reuse ;  /* 0x0000000a1c907c23 */ /* 0x100fe20008010820 */
[--C-:B------:R-:W-:Y:S01]  /*35a0*/  FFMA.FTZ R29, R29, UR10, -R32.reuse ;  /* 0x0000000a1d1d7c23 */ /* 0x100fe20008010820 */
[----:B--2---:R-:W-:Y:S01]  /*35b0*/  FADD.FTZ R24, R10, R5 ;  /* 0x000000050a187221 */ /* 0x004fe20000010000 */
[--C-:B------:R-:W-:Y:S01]  /*35c0*/  FFMA.FTZ R5, R7, UR10, -R32.reuse ;  /* 0x0000000a07057c23 */ /* 0x100fe20008010820 */
[----:B------:R-:W-:Y:S01]  /*35d0*/  FFMA.FTZ R146, R25, UR10, -R32 ;  /* 0x0000000a19927c23 */ /* 0x000fe20008010820 */
[----:B------:R-:W0:Y:S01]  /*35e0*/  MUFU.EX2 R3, R3 ;  /* 0x0000000300037308 */ /* 0x000e220000000800 */
        /* <DEDUP_REMOVED lines=12> */
[----:B---3--:R-:W-:Y:S01]  /*36b0*/  FADD.FTZ R28, R20, R7 ;  /* 0x00000007141c7221 */ /* 0x008fe20000010000 */
[--C-:B------:R-:W-:Y:S01]  /*36c0*/  FFMA.FTZ R7, R67, UR10, -R32.reuse ;  /* 0x0000000a43077c23 */ /* 0x100fe20008010820 */
[----:B------:R-:W-:Y:S01]  /*36d0*/  FFMA.FTZ R128, R71, UR10, -R32 ;  /* 0x0000000a47807c23 */ /* 0x000fe20008010820 */
[----:B------:R-:W2:Y:S01]  /*36e0*/  MUFU.EX2 R31, R31 ;  /* 0x0000001f001f7308 */ /* 0x000ea20000000800 */
[----:B0-----:R-:W-:Y:S01]  /*36f0*/  FADD.FTZ R11, R148, R3 ;  /* 0x00000003940b7221 */ /* 0x001fe20000010000 */
[----:B------:R-:W-:Y:S01]  /*3700*/  FADD.FTZ R33, R141, R28 ;  /* 0x0000001c8d217221 */ /* 0x000fe20000010000 */
[--C-:B------:R-:W-:Y:S01]  /*3710*/  FFMA.FTZ R130, R70, UR10, -R32.reuse ;  /* 0x0000000a46827c23 */ /* 0x100fe20008010820 */
[--C-:B------:R-:W-:Y:S01]  /*3720*/  FFMA.FTZ R69, R69, UR10, -R32.reuse ;  /* 0x0000000a45457c23 */ /* 0x100fe20008010820 */
[----:B------:R-:W-:Y:S01]  /*3730*/  F2FP.F16.F32.PACK_AB R149, R8, R149 ;  /* 0x000000950895723e */ /* 0x000fe200000000ff */
[----:B------:R-:W-:Y:S01]  /*3740*/  FADD.FTZ R28, R14, R33 ;  /* 0x000000210e1c7221 */ /* 0x000fe20000010000 */
[--C-:B------:R-:W-:Y:S01]  /*3750*/  FFMA.FTZ R68, R68, UR10, -R32.reuse ;  /* 0x0000000a44447c23 */ /* 0x100fe20008010820 */
[----:B------:R-:W0:Y:S01]  /*3760*/  MUFU.EX2 R144, R144 ;  /* 0x0000009000907308 */ /* 0x000e220000000800 */
[----:B-1----:R-:W-:Y:S01]  /*3770*/  FADD.FTZ R24, R150, R11 ;  /* 0x0000000b96187221 */ /* 0x002fe20000010000 */
[--C-:B------:R-:W-:Y:S01]  /*3780*/  FFMA.FTZ R72, R72, UR10, -R32.reuse ;  /* 0x0000000a48487c23 */ /* 0x100fe20008010820 */
[--C-:B------:R-:W-:Y:S01]  /*3790*/  FFMA.FTZ R60, R60, UR10, -R32.reuse ;  /* 0x0000000a3c3c7c23 */ /* 0x100fe20008010820 */
[--C-:B------:R-:W-:Y:S01]  /*37a0*/  FFMA.FTZ R63, R63, UR10, -R32.reuse ;  /* 0x0000000a3f3f7c23 */ /* 0x100fe20008010820 */
[--C-:B------:R-:W-:Y:S01]  /*37b0*/  FFMA.FTZ R62, R62, UR10, -R32.reuse ;  /* 0x0000000a3e3e7c23 */ /* 0x100fe20008010820 */
[--C-:B------:R-:W-:Y:S01]  /*37c0*/  FFMA.FTZ R64, R64, UR10, -R32.reuse ;  /* 0x0000000a40407c23 */ /* 0x100fe20008010820 */
[----:B------:R-:W-:Y:S01]  /*37d0*/  FFMA.FTZ R65, R65, UR10, -R32 ;  /* 0x0000000a41417c23 */ /* 0x000fe20008010820 */
[----:B------:R-:W1:Y:S01]  /*37e0*/  MUFU.EX2 R29, R29 ;  /* 0x0000001d001d7308 */ /* 0x000e620000000800 */
[----:B--2---:R-:W-:Y:S01]  /*37f0*/  FADD.FTZ R11, R31, R24 ;  /* 0x000000181f0b7221 */ /* 0x004fe20000010000 */
[----:B------:R-:W-:Y:S01]  /*3800*/  F2FP.F16.F32.PACK_AB R148, R3, R148 ;  /* 0x000000940394723e */ /* 0x000fe200000000ff */
[--C-:B------:R-:W-:Y:S01]  /*3810*/  IMAD.MOV.U32 R90, RZ, RZ, R119.reuse ;  /* 0x000000ffff5a7224 */ /* 0x100fe200078e0077 */
[----:B------:R-:W-:Y:S01]  /*3820*/  F2FP.F16.F32.PACK_AB R151, R10, R151 ;  /* 0x000000970a97723e */ /* 0x000fe200000000ff */
[--C-:B------:R-:W-:Y:S01]  /*3830*/  IMAD.MOV.U32 R89, RZ, RZ, R119.reuse ;  /* 0x000000ffff597224 */ /* 0x100fe200078e0077 */
[----:B------:R-:W-:Y:S01]  /*3840*/  F2FP.F16.F32.PACK_AB R145, R12, R145 ;  /* 0x000000910c91723e */ /* 0x000fe200000000ff */
[----:B------:R-:W-:Y:S01]  /*3850*/  IMAD.MOV.U32 R88, RZ, RZ, R119 ;  /* 0x000000ffff587224 */ /* 0x000fe200078e0077 */
        /* <DEDUP_REMOVED lines=9> */
[----:B------:R-:W-:Y:S01]  /*38f0*/  FFMA.FTZ R32, R66, UR10, -R32 ;  /* 0x0000000a42207c23 */ /* 0x000fe20008010820 */
[----:B------:R-:W-:Y:S02]  /*3900*/  F2FP.F16.F32.PACK_AB R143, R46, R143 ;  /* 0x0000008f2e8f723e */ /* 0x000fe400000000ff */
[----:B------:R-:W-:Y:S02]  /*3910*/  F2FP.F16.F32.PACK_AB R150, R31, R150 ;  /* 0x000000961f96723e */ /* 0x000fe400000000ff */
[----:B------:R-:W-:Y:S01]  /*3920*/  F2FP.F16.F32.PACK_AB R144, R29, R144 ;  /* 0x000000901d90723e */ /* 0x000fe200000000ff */
        /* <DEDUP_REMOVED lines=109> */
[----:B------:R-:W-:-:S03]  /*4000*/  F2FP.F16.F32.PACK_AB R120, R35, R62 ;  /* 0x0000003e2378723e */ /* 0x000fc600000000ff */
[----:B-1----:R-:W-:-:S04]  /*4010*/  FADD.FTZ R3, R65, R2 ;  /* 0x0000000241037221 */ /* 0x002fc80000010000 */
[C---:B--2---:R-:W-:Y:S01]  /*4020*/  FADD.FTZ R2, R32.reuse, R3 ;  /* 0x0000000320027221 */ /* 0x044fe20000010000 */
[----:B------:R-:W-:Y:S01]  /*4030*/  F2FP.F16.F32.PACK_AB R122, R32, R65 ;  /* 0x00000041207a723e */ /* 0x000fe200000000ff */
[----:B------:R-:W-:Y:S06]  /*4040*/  @!P2 BRA `(.L_x_1705) ;  /* 0x0000002c00b0a947 */ /* 0x000fec0003800000 */
        /* <DEDUP_REMOVED lines=18> */
[----:B------:R-:W-:Y:S01]  /*4170*/  UMOV UR26, UR40 ;  /* 0x00000028001a7c82 */ /* 0x000fe20008000000 */
[----:B------:R-:W-:Y:S01]  /*4180*/  UMOV UR24, UR37 ;  /* 0x0000002500187c82 */ /* 0x000fe20008000000 */
[----:B------:R-:W-:Y:S01]  /*4190*/  ULDC UR22, c[0x0][0x9d8] ;  /* 0x0002760000167ab9 */ /* 0x000fe20000000800 */
[----:B------:R-:W-:-:S05]  /*41a0*/  ULDC UR21, c[0x0][0x988] ;  /* 0x0002620000157ab9 */ /* 0x000fca0000000800 */
.L_x_1714:
        /* <DEDUP_REMOVED lines=9> */
.L_x_1707:
[----:B------:R-:W-:Y:S01]  /*4240*/  ULEA UR6, UR37, UR41, 0x3 ;  /* 0x0000002925067291 */ /* 0x000fe2000f8e183f */
[----:B------:R-:W-:-:S05]  /*4250*/  IMAD.U32 R5, RZ, RZ, UR40 ;  /* 0x00000028ff057e24 */ /* 0x000fca000f8e00ff */
[----:B------:R-:W-:-:S04]  /*4260*/  SHF.L.U32 R5, R5, 0x1f, RZ ;  /* 0x0000001f05057819 */ /* 0x000fc800000006ff */
[----:B------:R0:W1:Y:S01]  /*4270*/  SYNCS.PHASECHK.TRANS64.TRYWAIT P2, [UR6+0x16830], R5 ;  /* 0x01683005ff0075a7 */ /* 0x0000620008040146 */
[----:B------:R-:W-:Y:S05]  /*4280*/  @!P0 BRA `(.L_x_1708) ;  /* 0x0000000000048947 */ /* 0x000fea0003800000 */
[----:B------:R-:W-:Y:S01]  /*4290*/  BPT.TRAP 0x1 ;  /* 0x000000040000795c */ /* 0x000fe20000300000 */
.L_x_1708:
[----:B-1----:R-:W-:Y:S05]  /*42a0*/  @P2 BRA `(.L_x_1706) ;  /* 0x0000000000082947 */ /* 0x002fea0003800000 */
[----:B------:R-:W1:Y:S02]  /*42b0*/  SYNCS.PHASECHK.TRANS64.TRYWAIT P2, [UR6+0x16830], R5 ;  /* 0x01683005ff0075a7 */ /* 0x000e640008040146 */
[----:B-1----:R-:W-:Y:S05]  /*42c0*/  @!P2 BRA `(.L_x_1709) ;  /* 0x000000b40098a947 */ /* 0x002fea0003800000 */
.L_x_1706:
[----:B01----:R-:W-:Y:S01]  /*42d0*/  IADD3 R5, R23, 0x8, RZ ;  /* 0x0000000817057810 */ /* 0x003fe20007ffe0ff */
        /* <DEDUP_REMOVED lines=24> */
.L_x_1711:
[----:B------:R-:W-:Y:S01]  /*4460*/  ULEA UR6, UR24, UR41, 0x3 ;  /* 0x0000002918067291 */ /* 0x000fe2000f8e183f */
[----:B------:R-:W-:-:S05]  /*4470*/  IMAD.U32 R5, RZ, RZ, UR26 ;  /* 0x0000001aff057e24 */ /* 0x000fca000f8e00ff */
[----:B------:R-:W-:-:S04]  /*4480*/  SHF.L.U32 R5, R5, 0x1f, RZ ;  /* 0x0000001f05057819 */ /* 0x000fc800000006ff */
[----:B------:R0:W1:Y:S01]  /*4490*/  SYNCS.PHASECHK.TRANS64.TRYWAIT P2, [UR6+0x16850], R5 ;  /* 0x01685005ff0075a7 */ /* 0x0000620008040146 */
[----:B------:R-:W-:Y:S05]  /*44a0*/  @!P0 BRA `(.L_x_1712) ;  /* 0x0000000000048947 */ /* 0x000fea0003800000 */
[----:B------:R-:W-:Y:S01]  /*44b0*/  BPT.TRAP 0x1 ;  /* 0x000000040000795c */ /* 0x000fe20000300000 */
.L_x_1712:
[----:B-1----:R-:W-:Y:S05]  /*44c0*/  @P2 BRA `(.L_x_1710) ;  /* 0x0000000000082947 */ /* 0x002fea0003800000 */
[----:B------:R-:W1:Y:S02]  /*44d0*/  SYNCS.PHASECHK.TRANS64.TRYWAIT P2, [UR6+0x16850], R5 ;  /* 0x01685005ff0075a7 */ /* 0x000e640008040146 */
[----:B-1----:R-:W-:Y:S05]  /*44e0*/  @!P2 BRA `(.L_x_1713) ;  /* 0x000000b40028a947 */ /* 0x002fea0003800000 */
.L_x_1710:
[----:B------:R-:W-:Y:S01]  /*44f0*/  UIADD3 UR6, UR41, 0x400, URZ ;  /* 0x0000040029067890 */ /* 0x000fe2000fffe03f */
[----:B------:R-:W-:Y:S01]  /*4500*/  WARPGROUP.ARRIVE ;  /* 0x00000000000079c5 */ /* 0x000fe20000000000 */
[----:B------:R-:W-:Y:S01]  /*4510*/  UMOV UR7, 0x40000040 ;  /* 0x4000004000077882 */ /* 0x000fe20000000000 */
[----:B01----:R-:W-:Y:S01]  /*4520*/  FMUL.FTZ R5, R24, UR22 ;  /* 0x0000001618057c20 */ /* 0x003fe20008410000 */
[----:B------:R-:W-:Y:S01]  /*4530*/  USHF.R.U32.HI UR6, URZ, 0x4, UR6 ;  /* 0x000000043f067899 */ /* 0x000fe20008011606 */
[----:B------:R-:W-:Y:S01]  /*4540*/  FMUL.FTZ R6, R25, UR22 ;  /* 0x0000001619067c20 */ /* 0x000fe20008410000 */
[----:B------:R-:W-:Y:S01]  /*4550*/  FMUL.FTZ R10, R29, UR22 ;  /* 0x000000161d0a7c20 */ /* 0x000fe20008410000 */
[----:B------:R-:W-:Y:S01]  /*4560*/  FMUL.FTZ R29, R41, UR22 ;  /* 0x00000016291d7c20 */ /* 0x000fe20008410000 */
[----:B------:R-:W-:Y:S01]  /*4570*/  ULOP3.LUT UR6, UR6, 0x3fff, URZ, 0xc0, !UPT ;  /* 0x00003fff06067892 */ /* 0x000fe2000f8ec03f */
[----:B------:R-:W0:Y:S01]  /*4580*/  MUFU.TANH R5, R5 ;  /* 0x0000000500057308 */ /* 0x000e220000002400 */
[----:B------:R-:W-:-:S02]  /*4590*/  IMAD.MOV.U32 R41, RZ, RZ, -0x2 ;  /* 0xfffffffeff297424 */ /* 0x000fc400078e00ff */
        /* <DEDUP_REMOVED lines=53> */
[----:B------:R-:W-:Y:S01]  /*48f0*/  UMOV UR10, UR21 ;  /* 0x00000015000a7c82 */ /* 0x000fe20008000000 */
[----:B------:R-:W5:Y:S01]  /*4900*/  MUFU.TANH R24, R24 ;  /* 0x0000001800187308 */ /* 0x000f620000002400 */
[----:B------:R-:W-:Y:S01]  /*4910*/  FMUL.FTZ R65, R66, UR22 ;  /* 0x0000001642417c20 */ /* 0x000fe20008410000 */
[----:B------:R-:W-:Y:S01]  /*4920*/  FMUL.FTZ R66, R67, UR22 ;  /* 0x0000001643427c20 */ /* 0x000fe20008410000 */
[----:B------:R-:W-:Y:S01]  /*4930*/  FMUL.FTZ R67, R70, UR22 ;  /* 0x0000001646437c20 */ /* 0x000fe20008410000 */
[----:B------:R-:W-:Y:S01]  /*4940*/  FMUL.FTZ R70, R75, UR22 ;  /* 0x000000164b467c20 */ /* 0x000fe20008410000 */
[----:B------:R-:W-:Y:S01]  /*4950*/  FMUL.FTZ R75, R86, UR22 ;  /* 0x00000016564b7c20 */ /* 0x000fe20008410000 */
[----:B------:R-:W-:-:S02]  /*4960*/  UISETP.GT.AND UP0, UPT, UR25, UR23, UPT ;  /* 0x000000171900728c */ /* 0x000fc4000bf04270 */
[----:B------:R-:W5:Y:S01]  /*4970*/  MUFU.TANH R27, R27 ;  /* 0x0000001b001b7308 */ /* 0x000f620000002400 */
[----:B------:R-:W-:-:S07]  /*4980*/  UMOV UR26, UR40 ;  /* 0x00000028001a7c82 */ /* 0x000fce0008000000 */
        /* <DEDUP_REMOVED lines=8> */
[----:B------:R-:W-:Y:S01]  /*4a10*/  UMOV UR7, 0x40000040 ;  /* 0x4000004000077882 */ /* 0x000fe20000000000 */
[----:B------:R-:W-:Y:S02]  /*4a20*/  UIMAD UR6, UR25, UR6, 0x1 ;  /* 0x00000001190674a4 */ /* 0x000fe4000f8e0206 */
[----:B------:R-:W-:Y:S02]  /*4a30*/  UIADD3 UR25, UR25, -0x1, URZ ;  /* 0xffffffff19197890 */ /* 0x000fe4000fffe03f */
[----:B------:R-:W5:Y:S01]  /*4a40*/  MUFU.TANH R43, R43 ;  /* 0x0000002b002b7308 */ /* 0x000f620000002400 */
[----:B------:R-:W-:-:S04]  /*4a50*/  UIMAD UR6, UR51, 0xc0, UR6 ;  /* 0x000000c0330678a4 */ /* 0x000fc8000f8e0206 */
[----:B------:R-:W-:-:S03]  /*4a60*/  UIADD3 UR6, -UR50, UR6, UR49 ;  /* 0x0000000632067290 */ /* 0x000fc6000fffe131 */
[----:B------:R-:W5:Y:S03]  /*4a70*/  MUFU.TANH R46, R46 ;  /* 0x0000002e002e7308 */ /* 0x000f660000002400 */
[----:B------:R-:W-:Y:S01]  /*4a80*/  IMAD R42, R18, R41, UR6 ;  /* 0x00000006122a7e24 */ /* 0x000fe2000f8e0229 */
[----:B------:R-:W-:Y:S01]  /*4a90*/  UIADD3 UR6, UR11, 0x100, URZ ;  /* 0x000001000b067890 */ /* 0x000fe2000fffe03f */
[----:B------:R-:W-:Y:S02]  /*4aa0*/  FMUL.FTZ R41, R59, UR22 ;  /* 0x000000163b297c20 */ /* 0x000fe40008410000 */
[----:B------:R-:W-:Y:S01]  /*4ab0*/  IMAD.IADD R42, R19, 0x1, R42 ;  /* 0x00000001132a7824 */ /* 0x000fe200078e022a */
[----:B------:R-:W5:Y:S04]  /*4ac0*/  MUFU.TANH R45, R45 ;  /* 0x0000002d002d7308 */ /* 0x000f680000002400 */
[----:B------:R-:W-:-:S02]  /*4ad0*/  ISETP.GT.AND P2, PT, R42, RZ, PT ;  /* 0x000000ff2a00720c */ /* 0x000fc40003f44270 */
[C---:B------:R-:W-:Y:S02]  /*4ae0*/  ISETP.GT.AND P3, PT, R42.reuse, 0x1, PT ;  /* 0x000000012a00780c */ /* 0x040fe40003f64270 */
[----:B0-----:R-:W-:Y:S01]  /*4af0*/  FSEL R44, R5, -INF , P2 ;  /* 0xff800000052c7808 */ /* 0x001fe20001000000 */
[----:B------:R-:W0:Y:S01]  /*4b00*/  MUFU.TANH R47, R47 ;  /* 0x0000002f002f7308 */ /* 0x000e220000002400 */
[----:B------:R-:W-:Y:S02]  /*4b10*/  ISETP.GT.AND P2, PT, R42, 0x8, PT ;  /* 0x000000082a00780c */ /* 0x000fe40003f44270 */
[----:B-1----:R-:W-:Y:S02]  /*4b20*/  FSEL R6, R6, -INF , P3 ;  /* 0xff80000006067808 */ /* 0x002fe40001800000 */
[----:B------:R-:W-:Y:S02]  /*4b30*/  FMNMX.FTZ R5, R44, R3, !PT ;  /* 0x000000032c057209 */ /* 0x000fe40007810000 */
[----:B------:R-:W-:Y:S01]  /*4b40*/  ISETP.GT.AND P3, PT, R42, 0x9, PT ;  /* 0x000000092a00780c */ /* 0x000fe20003f64270 */
[----:B------:R-:W1:Y:S01]  /*4b50*/  MUFU.TANH R48, R48 ;  /* 0x0000003000307308 */ /* 0x000e620000002400 */
[----:B--2---:R-:W-:-:S02]  /*4b60*/  FSEL R9, R9, -INF , P2 ;  /* 0xff80000009097808 */ /* 0x004fc40001000000 */
[----:B------:R-:W-:Y:S02]  /*4b70*/  FMNMX.FTZ R52, R6, R5, !PT ;  /* 0x0000000506347209 */ /* 0x000fe40007810000 */
[----:B------:R-:W-:Y:S02]  /*4b80*/  ISETP.GT.AND P2, PT, R42, 0x10, PT ;  /* 0x000000102a00780c */ /* 0x000fe40003f44270 */
[----:B---3--:R-:W-:Y:S01]  /*4b90*/  FSEL R10, R10, -INF , P3 ;  /* 0xff8000000a0a7808 */ /* 0x008fe20001800000 */
[----:B------:R-:W2:Y:S01]  /*4ba0*/  MUFU.TANH R49, R49 ;  /* 0x0000003100317308 */ /* 0x000ea20000002400 */
[----:B------:R-:W-:Y:S01]  /*4bb0*/  FMNMX.FTZ R5, R9, R52, !PT ;  /* 0x0000003409057209 */ /* 0x000fe20007810000 */
[----:B------:R-:W-:Y:S01]  /*4bc0*/  FMUL.FTZ R52, R64, UR22 ;  /* 0x0000001640347c20 */ /* 0x000fe20008410000 */
[----:B------:R-:W-:Y:S02]  /*4bd0*/  ISETP.GT.AND P3, PT, R42, 0x11, PT ;  /* 0x000000112a00780c */ /* 0x000fe40003f64270 */
[----:B----4-:R-:W-:-:S02]  /*4be0*/  FSEL R13, R13, -INF , P2 ;  /* 0xff8000000d0d7808 */ /* 0x010fc40001000000 */
[----:B------:R-:W-:Y:S01]  /*4bf0*/  FMNMX.FTZ R54, R10, R5, !PT ;  /* 0x000000050a367209 */ /* 0x000fe20007810000 */
[----:B------:R-:W3:Y:S01]  /*4c00*/  MUFU.TANH R50, R50 ;  /* 0x0000003200327308 */ /* 0x000ee20000002400 */
[----:B------:R-:W-:Y:S02]  /*4c10*/  ISETP.GT.AND P2, PT, R42, 0x18, PT ;  /* 0x000000182a00780c */ /* 0x000fe40003f44270 */
[----:B-----5:R-:W-:Y:S02]  /*4c20*/  FSEL R14, R14, -INF , P3 ;  /* 0xff8000000e0e7808 */ /* 0x020fe40001800000 */
[----:B------:R-:W-:Y:S02]  /*4c30*/  FMNMX.FTZ R5, R13, R54, !PT ;  /* 0x000000360d057209 */ /* 0x000fe40007810000 */
[----:B------:R-:W-:Y:S01]  /*4c40*/  ISETP.GT.AND P3, PT, R42, 0x19, PT ;  /* 0x000000192a00780c */ /* 0x000fe20003f64270 */
[----:B------:R-:W4:Y:S01]  /*4c50*/  MUFU.TANH R52, R52 ;  /* 0x0000003400347308 */ /* 0x000f220000002400 */
[----:B------:R-:W-:-:S02]  /*4c60*/  FSEL R21, R21, -INF , P2 ;  /* 0xff80000015157808 */ /* 0x000fc40001000000 */
[----:B------:R-:W-:Y:S02]  /*4c70*/  FMNMX.FTZ R54, R14, R5, !PT ;  /* 0x000000050e367209 */ /* 0x000fe40007810000 */
[----:B------:R-:W-:Y:S02]  /*4c80*/  ISETP.GT.AND P2, PT, R42, 0x20, PT ;  /* 0x000000202a00780c */ /* 0x000fe40003f44270 */
[----:B------:R-:W-:Y:S01]  /*4c90*/  FSEL R24, R24, -INF , P3 ;  /* 0xff80000018187808 */ /* 0x000fe20001800000 */
[----:B------:R-:W5:Y:S01]  /*4ca0*/  MUFU.TANH R51, R51 ;  /* 0x0000003300337308 */ /* 0x000f620000002400 */
[----:B------:R-:W-:Y:S02]  /*4cb0*/  FMNMX.FTZ R55, R21, R54, !PT ;  /* 0x0000003615377209 */ /* 0x000fe40007810000 */
[----:B------:R-:W-:Y:S02]  /*4cc0*/  ISETP.GT.AND P3, PT, R42, 0x21, PT ;  /* 0x000000212a00780c */ /* 0x000fe40003f64270 */
[----:B------:R-:W-:Y:S01]  /*4cd0*/  FSEL R5, R27, -INF , P2 ;  /* 0xff8000001b057808 */ /* 0x000fe20001000000 */
[----:B------:R-:W-:-:S02]  /*4ce0*/  WARPGROUP.DEPBAR.LE gsb0, 0x0 ;  /* 0x00008000000079c5 */ /* 0x000fc40000010000 */
[----:B------:R-:W-:Y:S01]  /*4cf0*/  WARPGROUP.ARRIVE ;  /* 0x00000000000079c5 */ /* 0x000fe20000000000 */
[----:B------:R-:W-:Y:S01]  /*4d00*/  FMNMX.FTZ R54, R24, R55, !PT ;  /* 0x0000003718367209 */ /* 0x000fe20007810000 */
[----:B------:R-:W5:Y:S01]  /*4d10*/  MUFU.TANH R53, R53 ;  /* 0x0000003500357308 */ /* 0x000f620000002400 */
[----:B------:R-:W-:Y:S01]  /*4d20*/  ISETP.GT.AND P2, PT, R42, 0x28, PT ;  /* 0x000000282a00780c */ /* 0x000fe20003f44270 */
[----:B------:R-:W-:Y:S01]  /*4d30*/  FMUL.FTZ R55, R72, UR22 ;  /* 0x0000001648377c20 */ /* 0x000fe20008410000 */
[----:B------:R-:W-:Y:S01]  /*4d40*/  FSEL R29, R29, -INF , P3 ;  /* 0xff8000001d1d7808 */ /* 0x000fe20001800000 */
[----:B------:R-:W-:Y:S01]  /*4d50*/  HGMMA.64x64x16.F32 R88, R140, gdesc[UR4].tnspB, R88, gsb0 ;  /* 0x40e000048c587df0 */ /* 0x000fe20008000858 */
[----:B------:R-:W-:Y:S01]  /*4d60*/  FMNMX.FTZ R56, R5, R54, !PT ;  /* 0x0000003605387209 */ /* 0x000fe20007810000 */
[----:B------:R-:W-:Y:S01]  /*4d70*/  FMUL.FTZ R54, R69, UR22 ;  /* 0x0000001645367c20 */ /* 0x000fe20008410000 */
[C---:B------:R-:W-:Y:S01]  /*4d80*/  ISETP.GT.AND P3, PT, R42.reuse, 0x29, PT ;  /* 0x000000292a00780c */ /* 0x040fe20003f64270 */
[----:B------:R-:W-:Y:S01]  /*4d90*/  MUFU.TANH R55, R55 ;  /* 0x0000003700377308 */ /* 0x000fe20000002400 */
[----:B------:R-:W-:Y:S01]  /*4da0*/  FSEL R31, R31, -INF , P2 ;  /* 0xff8000001f1f7808 */ /* 0x000fe20001000000 */
[----:B------:R-:W-:Y:S01]  /*4db0*/  UIADD3 UR6, UR11, 0x180, URZ ;  /* 0x000001800b067890 */ /* 0x000fe2000fffe03f */
[----:B------:R-:W-:Y:S01]  /*4dc0*/  FMNMX.FTZ R56, R29, R56, !PT ;  /* 0x000000381d387209 */ /* 0x000fe20007810000 */
[----:B------:R-:W-:Y:S01]  /*4dd0*/  UMOV UR7, 0x40000040 ;  /* 0x4000004000077882 */ /* 0x000fe20000000000 */
[----:B------:R-:W-:Y:S01]  /*4de0*/  ISETP.GT.AND P2, PT, R42, 0x30, PT ;  /* 0x000000302a00780c */ /* 0x000fe20003f44270 */
[----:B------:R-:W-:Y:S01]  /*4df0*/  FMUL.FTZ R69, R74, UR22 ;  /* 0x000000164a457c20 */ /* 0x000fe20008410000 */
[----:B------:R-:W-:Y:S01]  /*4e00*/  FSEL R32, R32, -INF , P3 ;  /* 0xff80000020207808 */ /* 0x000fe20001800000 */
[----:B------:R-:W5:Y:S01]  /*4e10*/  MUFU.TANH R54, R54 ;  /* 0x0000003600367308 */ /* 0x000f620000002400 */
[----:B------:R-:W-:Y:S01]  /*4e20*/  FMNMX.FTZ R27, R31, R56, !PT ;  /* 0x000000381f1b7209 */ /* 0x000fe20007810000 */
[----:B------:R-:W-:Y:S01]  /*4e30*/  FMUL.FTZ R74, R83, UR22 ;  /* 0x00000016534a7c20 */ /* 0x000fe20008410000 */
[----:B------:R-:W-:-:S02]  /*4e40*/  ISETP.GT.AND P3, PT, R42, 0x31, PT ;  /* 0x000000312a00780c */ /* 0x000fc40003f64270 */
[----:B------:R-:W-:Y:S02]  /*4e50*/  FSEL R35, R35, -INF , P2 ;  /* 0xff80000023237808 */ /* 0x000fe40001000000 */
[----:B------:R-:W-:Y:S01]  /*4e60*/  FMNMX.FTZ R56, R32, R27, !PT ;  /* 0x0000001b20387209 */ /* 0x000fe20007810000 */
[----:B------:R-:W-:Y:S01]  /*4e70*/  MUFU.TANH R57, R57 ;  /* 0x0000003900397308 */ /* 0x000fe20000002400 */
[C---:B------:R-:W-:Y:S02]  /*4e80*/  ISETP.GT.AND P2, PT, R42.reuse, 0x38, PT ;  /* 0x000000382a00780c */ /* 0x040fe40003f44270 */
[----:B------:R-:W-:Y:S02]  /*4e90*/  FSEL R43, R43, -INF , P3 ;  /* 0xff8000002b2b7808 */ /* 0x000fe40001800000 */
        /* <DEDUP_REMOVED lines=9> */
[----:B------:R-:W5:Y:S01]  /*4f30*/  MUFU.TANH R56, R56 ;  /* 0x0000003800387308 */ /* 0x000f620000002400 */
[----:B------:R-:W-:Y:S02]  /*4f40*/  FMNMX.FTZ R58, R46, R27, !PT ;  /* 0x0000001b2e3a7209 */ /* 0x000fe40007810000 */
[C---:B------:R-:W-:Y:S02]  /*4f50*/  ISETP.GT.AND P3, PT, R42.reuse, 0x41, PT ;  /* 0x000000412a00780c */ /* 0x040fe40003f64270 */
[----:B0-----:R-:W-:Y:S02]  /*4f60*/  FSEL R47, R47, -INF , P2 ;  /* 0xff8000002f2f7808 */ /* 0x001fe40001000000 */
[----:B------:R-:W-:Y:S01]  /*4f70*/  FMNMX.FTZ R58, R45, R58, !PT ;  /* 0x0000003a2d3a7209 */ /* 0x000fe20007810000 */
[----:B------:R-:W-:Y:S01]  /*4f80*/  MUFU.TANH R59, R81 ;  /* 0x00000051003b7308 */ /* 0x000fe20000002400 */
[----:B------:R-:W-:-:S02]  /*4f90*/  ISETP.GT.AND P2, PT, R42, 0x48, PT ;  /* 0x000000482a00780c */ /* 0x000fc40003f44270 */
[----:B-1----:R-:W-:Y:S02]  /*4fa0*/  FSEL R48, R48, -INF , P3 ;  /* 0xff80000030307808 */ /* 0x002fe40001800000 */
[----:B------:R-:W-:Y:S02]  /*4fb0*/  FMNMX.FTZ R27, R47, R58, !PT ;  /* 0x0000003a2f1b7209 */ /* 0x000fe40007810000 */
[----:B------:R-:W-:Y:S01]  /*4fc0*/  ISETP.GT.AND P3, PT, R42, 0x49, PT ;  /* 0x000000492a00780c */ /* 0x000fe20003f64270 */
[----:B------:R0:W1:Y:S01]  /*4fd0*/  MUFU.TANH R58, R77 ;  /* 0x0000004d003a7308 */ /* 0x0000620000002400 */
[----:B--2---:R-:W-:Y:S02]  /*4fe0*/  FSEL R49, R49, -INF , P2 ;  /* 0xff80000031317808 */ /* 0x004fe40001000000 */
[----:B------:R-:W-:Y:S02]  /*4ff0*/  FMNMX.FTZ R60, R48, R27, !PT ;  /* 0x0000001b303c7209 */ /* 0x000fe40007810000 */
[----:B------:R-:W-:-:S02]  /*5000*/  ISETP.GT.AND P2, PT, R42, 0x50, PT ;  /* 0x000000502a00780c */ /* 0x000fc40003f44270 */
[----:B---3--:R-:W-:Y:S01]  /*5010*/  FSEL R50, R50, -INF , P3 ;  /* 0xff80000032327808 */ /* 0x008fe20001800000 */
[----:B------:R-:W2:Y:S01]  /*5020*/  MUFU.TANH R84, R84 ;  /* 0x0000005400547308 */ /* 0x000ea20000002400 */
[----:B------:R-:W-:Y:S01]  /*5030*/  FMNMX.FTZ R27, R49, R60, !PT ;  /* 0x0000003c311b7209 */ /* 0x000fe20007810000 */
[----:B0-----:R-:W-:Y:S01]  /*5040*/  FMUL.FTZ R77, R87, UR22 ;  /* 0x00000016574d7c20 */ /* 0x001fe20008410000 */
[----:B------:R-:W-:Y:S02]  /*5050*/  ISETP.GT.AND P3, PT, R42, 0x51, PT ;  /* 0x000000512a00780c */ /* 0x000fe40003f64270 */
[----:B----4-:R-:W-:Y:S02]  /*5060*/  FSEL R52, R52, -INF , P2 ;  /* 0xff80000034347808 */ /* 0x010fe40001000000 */
[----:B------:R-:W-:Y:S01]  /*5070*/  FMNMX.FTZ R27, R50, R27, !PT ;  /* 0x0000001b321b7209 */ /* 0x000fe20007810000 */
[----:B------:R-:W-:Y:S01]  /*5080*/  MUFU.TANH R7, R7 ;  /* 0x0000000700077308 */ /* 0x000fe20000002400 */
[----:B------:R-:W-:-:S02]  /*5090*/  ISETP.GT.AND P2, PT, R42, 0x58, PT ;  /* 0x000000582a00780c */ /* 0x000fc40003f44270 */
[----:B-----5:R-:W-:Y:S02]  /*50a0*/  FSEL R51, R51, -INF , P3 ;  /* 0xff80000033337808 */ /* 0x020fe40001800000 */
[----:B------:R-:W-:Y:S02]  /*50b0*/  FMNMX.FTZ R60, R52, R27, !PT ;  /* 0x0000001b343c7209 */ /* 0x000fe40007810000 */
[----:B------:R-:W-:Y:S01]  /*50c0*/  ISETP.GT.AND P3, PT, R42, 0x59, PT ;  /* 0x000000592a00780c */ /* 0x000fe20003f64270 */
[----:B------:R-:W-:Y:S01]  /*50d0*/  MUFU.TANH R8, R8 ;  /* 0x0000000800087308 */ /* 0x000fe20000002400 */
[----:B------:R-:W-:Y:S01]  /*50e0*/  FSEL R53, R53, -INF , P2 ;  /* 0xff80000035357808 */ /* 0x000fe20001000000 */
[----:B------:R-:W-:Y:S02]  /*50f0*/  WARPGROUP.DEPBAR.LE gsb0, 0x0 ;  /* 0x00008000000079c5 */ /* 0x000fe40000010000 */
[----:B------:R-:W-:Y:S01]  /*5100*/  WARPGROUP.ARRIVE ;  /* 0x00000000000079c5 */ /* 0x000fe20000000000 */
[----:B------:R-:W-:-:S02]  /*5110*/  FMNMX.FTZ R60, R51, R60, !PT ;  /* 0x0000003c333c7209 */ /* 0x000fc40007810000 */
[----:B------:R-:W-:Y:S01]  /*5120*/  ISETP.GT.AND P2, PT, R42, 0x60, PT ;  /* 0x000000602a00780c */ /* 0x000fe20003f44270 */
[----:B------:R-:W-:Y:S01]  /*5130*/  MUFU.TANH R11, R11 ;  /* 0x0000000b000b7308 */ /* 0x000fe20000002400 */
[----:B------:R-:W-:Y:S01]  /*5140*/  FSEL R54, R54, -INF , P3 ;  /* 0xff80000036367808 */ /* 0x000fe20001800000 */
[----:B------:R-:W-:Y:S01]  /*5150*/  HGMMA.64x64x16.F32 R88, R136, gdesc[UR4].tnspB, R88, gsb0 ;  /* 0x40e0000488587df0 */ /* 0x000fe20008000858 */
[----:B------:R-:W-:Y:S01]  /*5160*/  FMNMX.FTZ R27, R53, R60, !PT ;  /* 0x0000003c351b7209 */ /* 0x000fe20007810000 */
[----:B------:R-:W-:Y:S01]  /*5170*/  UIADD3 UR6, UR11, 0x200, URZ ;  /* 0x000002000b067890 */ /* 0x000fe2000fffe03f */
[----:B------:R-:W-:Y:S01]  /*5180*/  ISETP.GT.AND P3, PT, R42, 0x61, PT ;  /* 0x000000612a00780c */ /* 0x000fe20003f64270 */
[----:B------:R-:W-:Y:S01]  /*5190*/  UMOV UR7, 0x40000040 ;  /* 0x4000004000077882 */ /* 0x000fe20000000000 */
[----:B------:R-:W-:Y:S01]  /*51a0*/  FSEL R55, R55, -INF , P2 ;  /* 0xff80000037377808 */ /* 0x000fe20001000000 */
[----:B------:R-:W-:Y:S01]  /*51b0*/  MUFU.TANH R12, R12 ;  /* 0x0000000c000c7308 */ /* 0x000fe20000002400 */
[----:B------:R-:W-:-:S02]  /*51c0*/  FMNMX.FTZ R60, R54, R27, !PT ;  /* 0x0000001b363c7209 */ /* 0x000fc40007810000 */
[----:B------:R-:W-:Y:S02]  /*51d0*/  ISETP.GT.AND P2, PT, R42, 0x68, PT ;  /* 0x000000682a00780c */ /* 0x000fe40003f44270 */
[----:B------:R-:W-:Y:S02]  /*51e0*/  FSEL R56, R56, -INF , P3 ;  /* 0xff80000038387808 */ /* 0x000fe40001800000 */
[----:B------:R-:W-:Y:S01]  /*51f0*/  FMNMX.FTZ R27, R55, R60, !PT ;  /* 0x0000003c371b7209 */ /* 0x000fe20007810000 */
[----:B------:R-:W-:Y:S01]  /*5200*/  MUFU.TANH R15, R15 ;  /* 0x0000000f000f7308 */ /* 0x000fe20000002400 */
[----:B------:R-:W-:Y:S02]  /*5210*/  ISETP.GT.AND P3, PT, R42, 0x69, PT ;  /* 0x000000692a00780c */ /* 0x000fe40003f64270 */
[----:B------:R-:W-:Y:S02]  /*5220*/  FSEL R57, R57, -INF , P2 ;  /* 0xff80000039397808 */ /* 0x000fe40001000000 */
[----:B------:R-:W-:-:S02]  /*5230*/  FMNMX.FTZ R64, R56, R27, !PT ;  /* 0x0000001b38407209 */ /* 0x000fc40007810000 */
[----:B------:R-:W-:Y:S01]  /*5240*/  ISETP.GT.AND P2, PT, R42, 0x70, PT ;  /* 0x000000702a00780c */ /* 0x000fe20003f44270 */
[----:B------:R0:W3:Y:S01]  /*5250*/  MUFU.TANH R60, R85 ;  /* 0x00000055003c7308 */ /* 0x0000e20000002400 */
[----:B-1----:R-:W-:Y:S02]  /*5260*/  FSEL R58, R58, -INF , P3 ;  /* 0xff8000003a3a7808 */ /* 0x002fe40001800000 */
[----:B------:R-:W-:Y:S01]  /*5270*/  FMNMX.FTZ R27, R57, R64, !PT ;  /* 0x00000040391b7209 */ /* 0x000fe20007810000 */
[----:B------:R-:W-:Y:S01]  /*5280*/  FMUL.FTZ R64, R63, UR22 ;  /* 0x000000163f407c20 */ /* 0x000fe20008410000 */
[----:B------:R-:W-:Y:S02]  /*5290*/  ISETP.GT.AND P3, PT, R42, 0x71, PT ;  /* 0x000000712a00780c */ /* 0x000fe40003f64270 */
[----:B------:R-:W-:Y:S01]  /*52a0*/  FSEL R62, R80, -INF , P2 ;  /* 0xff800000503e7808 */ /* 0x000fe20001000000 */
[----:B------:R-:W1:Y:S01]  /*52b0*/  MUFU.TANH R20, R20 ;  /* 0x0000001400147308 */ /* 0x000e620000002400 */
[----:B------:R-:W-:Y:S01]  /*52c0*/  FMNMX.FTZ R27, R58, R27, !PT ;  /* 0x0000001b3a1b7209 */ /* 0x000fe20007810000 */
[----:B0-----:R-:W0:Y:S01]  /*52d0*/  S2R R85, SR_TID.X ;  /* 0x0000000000557919 */ /* 0x001e220000002100 */
[----:B------:R-:W-:-:S02]  /*52e0*/  ISETP.GT.AND P2, PT, R42, 0x78, PT ;  /* 0x000000782a00780c */ /* 0x000fc40003f44270 */
[----:B------:R-:W-:Y:S02]  /*52f0*/  FSEL R59, R59, -INF , P3 ;  /* 0xff8000003b3b7808 */ /* 0x000fe40001800000 */
[----:B------:R-:W-:Y:S01]  /*5300*/  FMNMX.FTZ R68, R62, R27, !PT ;  /* 0x0000001b3e447209 */ /* 0x000fe20007810000 */
[----:B------:R-:W4:Y:S01]  /*5310*/  MUFU.TANH R25, R25 ;  /* 0x0000001900197308 */ /* 0x000f220000002400 */
[C---:B------:R-:W-:Y:S01]  /*5320*/  ISETP.GT.AND P3, PT, R42.reuse, 0x79, PT ;  /* 0x000000792a00780c */ /* 0x040fe20003f64270 */
[----:B------:R-:W-:Y:S01]  /*5330*/  VIADD R42, R42, 0x8 ;  /* 0x000000082a2a7836 */ /* 0x000fe20000000000 */
[----:B--2---:R-:W-:Y:S02]  /*5340*/  FSEL R63, R84, -INF , P2 ;  /* 0xff800000543f7808 */ /* 0x004fe40001000000 */
[----:B------:R-:W-:Y:S02]  /*5350*/  FMNMX.FTZ R68, R59, R68, !PT ;  /* 0x000000443b447209 */ /* 0x000fe40007810000 */
[----:B---3--:R-:W-:Y:S01]  /*5360*/  FSEL R60, R60, -INF , P3 ;  /* 0xff8000003c3c7808 */ /* 0x008fe20001800000 */
[----:B------:R-:W2:Y:S01]  /*5370*/  MUFU.TANH R26, R26 ;  /* 0x0000001a001a7308 */ /* 0x000ea20000002400 */
[----:B------:R-:W-:Y:S01]  /*5380*/  FMNMX.FTZ R27, R63, R68, !PT ;  /* 0x000000443f1b7209 */ /* 0x000fe20007810000 */
[----:B------:R-:W-:Y:S01]  /*5390*/  FMUL.FTZ R68, R71, UR22 ;  /* 0x0000001647447c20 */ /* 0x000fe20008410000 */
[----:B------:R-:W-:Y:S01]  /*53a0*/  ISETP.GT.AND P3, PT, R42, RZ, PT ;  /* 0x000000ff2a00720c */ /* 0x000fe20003f64270 */
[----:B------:R-:W-:Y:S01]  /*53b0*/  FMUL.FTZ R71, R78, UR22 ;  /* 0x000000164e477c20 */ /* 0x000fe20008410000 */
[----:B------:R-:W-:-:S02]  /*53c0*/  FMNMX.FTZ R27, R60, R27, !PT ;  /* 0x0000001b3c1b7209 */ /* 0x000fc40007810000 */
[C---:B------:R-:W-:Y:S01]  /*53d0*/  ISETP.GT.AND P4, PT, R42.reuse, 0x1, PT ;  /* 0x000000012a00780c */ /* 0x040fe20003f84270 */
[----:B------:R-:W3:Y:S01]  /*53e0*/  MUFU.TANH R28, R28 ;  /* 0x0000001c001c7308 */ /* 0x000ee20000002400 */
[----:B------:R-:W-:Y:S01]  /*53f0*/  FSEL R7, R7, -INF , P3 ;  /* 0xff80000007077808 */ /* 0x000fe20001800000 */
[----:B------:R-:W5:Y:S01]  /*5400*/  SHFL.BFLY PT, R72, R27, 0x2, 0x1f ;  /* 0x0c401f001b487f89 */ /* 0x000f6200000e0000 */
[----:B------:R-:W-:Y:S02]  /*5410*/  ISETP.GT.AND P3, PT, R42, 0x8, PT ;  /* 0x000000082a00780c */ /* 0x000fe40003f64270 */
[----:B------:R-:W-:Y:S02]  /*5420*/  FSEL R8, R8, -INF , P4 ;  /* 0xff80000008087808 */ /* 0x000fe40002000000 */
[----:B------:R-:W-:Y:S01]  /*5430*/  ISETP.GT.AND P4, PT, R42, 0x9, PT ;  /* 0x000000092a00780c */ /* 0x000fe20003f84270 */
[----:B------:R-:W0:Y:S01]  /*5440*/  MUFU.TANH R30, R30 ;  /* 0x0000001e001e7308 */ /* 0x000e220000002400 */
[----:B------:R-:W-:-:S02]  /*5450*/  FSEL R11, R11, -INF , P3 ;  /* 0xff8000000b0b7808 */ /* 0x000fc40001800000 */
[----:B------:R-:W-:Y:S02]  /*5460*/  ISETP.GT.AND P3, PT, R42, 0x10, PT ;  /* 0x000000102a00780c */ /* 0x000fe40003f64270 */
[----:B------:R-:W-:Y:S02]  /*5470*/  FSEL R12, R12, -INF , P4 ;  /* 0xff8000000c0c7808 */ /* 0x000fe40002000000 */
[C---:B------:R-:W-:Y:S01]  /*5480*/  ISETP.GT.AND P4, PT, R42.reuse, 0x11, PT ;  /* 0x000000112a00780c */ /* 0x040fe20003f84270 */
[----:B------:R-:W0:Y:S01]  /*5490*/  MUFU.TANH R33, R33 ;  /* 0x0000002100217308 */ /* 0x000e220000002400 */
[----:B------:R-:W-:Y:S02]  /*54a0*/  FSEL R15, R15, -INF , P3 ;  /* 0xff8000000f0f7808 */ /* 0x000fe40001800000 */
[----:B------:R-:W-:Y:S02]  /*54b0*/  ISETP.GT.AND P3, PT, R42, 0x18, PT ;  /* 0x000000182a00780c */ /* 0x000fe40003f64270 */
[----:B-1----:R-:W-:-:S02]  /*54c0*/  FSEL R20, R20, -INF , P4 ;  /* 0xff80000014147808 */ /* 0x002fc40002000000 */
[C---:B------:R-:W-:Y:S01]  /*54d0*/  ISETP.GT.AND P4, PT, R42.reuse, 0x19, PT ;  /* 0x000000192a00780c */ /* 0x040fe20003f84270 */
[----:B------:R-:W-:Y:S02]  /*54e0*/  WARPGROUP.DEPBAR.LE gsb0, 0x0 ;  /* 0x00008000000079c5 */ /* 0x000fe40000010000 */
[----:B-----5:R-:W-:Y:S01]  /*54f0*/  FMNMX.FTZ R76, R27, R72, !PT ;  /* 0x000000481b4c7209 */ /* 0x020fe20007810000 */
[----:B------:R-:W-:Y:S01]  /*5500*/  WARPGROUP.ARRIVE ;  /* 0x00000000000079c5 */ /* 0x000fe20000000000 */
[----:B----4-:R-:W-:Y:S01]  /*5510*/  FSEL R25, R25, -INF , P3 ;  /* 0xff80000019197808 */ /* 0x010fe20001800000 */
[----:B------:R-:W1:Y:S01]  /*5520*/  MUFU.TANH R34, R34 ;  /* 0x0000002200227308 */ /* 0x000e620000002400 */
[----:B------:R-:W-:Y:S01]  /*5530*/  ISETP.GT.AND P3, PT, R42, 0x20, PT ;  /* 0x000000202a00780c */ /* 0x000fe20003f64270 */
[----:B------:R-:W4:Y:S01]  /*5540*/  SHFL.BFLY PT, R27, R76, 0x1, 0x1f ;  /* 0x0c201f004c1b7f89 */ /* 0x000f2200000e0000 */
[----:B--2---:R-:W-:Y:S01]  /*5550*/  FSEL R26, R26, -INF , P4 ;  /* 0xff8000001a1a7808 */ /* 0x004fe20002000000 */
[----:B------:R-:W-:Y:S01]  /*5560*/  HGMMA.64x64x16.F32 R88, R132, gdesc[UR4].tnspB, R88, gsb0 ;  /* 0x40e0000484587df0 */ /* 0x000fe20008000858 */
[----:B------:R-:W-:Y:S01]  /*5570*/  UIADD3 UR6, UR11, 0x280, URZ ;  /* 0x000002800b067890 */ /* 0x000fe2000fffe03f */
[----:B------:R-:W-:Y:S01]  /*5580*/  ISETP.GT.AND P4, PT, R42, 0x21, PT ;  /* 0x000000212a00780c */ /* 0x000fe20003f84270 */
[----:B------:R-:W-:Y:S01]  /*5590*/  UMOV UR7, 0x40000040 ;  /* 0x4000004000077882 */ /* 0x000fe20000000000 */
[----:B------:R-:W2:Y:S01]  /*55a0*/  MUFU.TANH R36, R36 ;  /* 0x0000002400247308 */ /* 0x000ea20000002400 */
[----:B---3--:R-:W-:Y:S01]  /*55b0*/  FSEL R28, R28, -INF , P3 ;  /* 0xff8000001c1c7808 */ /* 0x008fe20001800000 */
[----:B------:R-:W-:Y:S01]  /*55c0*/  FMUL.FTZ R72, R79, UR22 ;  /* 0x000000164f487c20 */ /* 0x000fe20008410000 */
[----:B------:R-:W-:-:S02]  /*55d0*/  ISETP.GT.AND P3, PT, R42, 0x28, PT ;  /* 0x000000282a00780c */ /* 0x000fc40003f64270 */
[----:B0-----:R-:W-:Y:S02]  /*55e0*/  FSEL R30, R30, -INF , P4 ;  /* 0xff8000001e1e7808 */ /* 0x001fe40002000000 */
[C---:B------:R-:W-:Y:S01]  /*55f0*/  ISETP.GT.AND P4, PT, R42.reuse, 0x29, PT ;  /* 0x000000292a00780c */ /* 0x040fe20003f84270 */
[----:B------:R-:W0:Y:S01]  /*5600*/  MUFU.TANH R37, R37 ;  /* 0x0000002500257308 */ /* 0x000e220000002400 */
[----:B------:R-:W-:Y:S02]  /*5610*/  FSEL R33, R33, -INF , P3 ;  /* 0xff80000021217808 */ /* 0x000fe40001800000 */
[----:B------:R-:W-:Y:S02]  /*5620*/  ISETP.GT.AND P3, PT, R42, 0x30, PT ;  /* 0x000000302a00780c */ /* 0x000fe40003f64270 */
[----:B-1----:R-:W-:Y:S02]  /*5630*/  FSEL R34, R34, -INF , P4 ;  /* 0xff80000022227808 */ /* 0x002fe40002000000 */
[----:B------:R-:W-:Y:S01]  /*5640*/  ISETP.GT.AND P4, PT, R42, 0x31, PT ;  /* 0x000000312a00780c */ /* 0x000fe20003f84270 */
[----:B------:R-:W1:Y:S01]  /*5650*/  MUFU.TANH R38, R38 ;  /* 0x0000002600267308 */ /* 0x000e620000002400 */
[----:B--2---:R-:W-:-:S02]  /*5660*/  FSEL R36, R36, -INF , P3 ;  /* 0xff80000024247808 */ /* 0x004fc40001800000 */
[----:B----4-:R-:W-:Y:S02]  /*5670*/  FMNMX.FTZ R27, R76, R27, !PT ;  /* 0x0000001b4c1b7209 */ /* 0x010fe40007810000 */
[C---:B------:R-:W-:Y:S02]  /*5680*/  ISETP.GT.AND P3, PT, R42.reuse, 0x38, PT ;  /* 0x000000382a00780c */ /* 0x040fe40003f64270 */
[C---:B------:R-:W-:Y:S01]  /*5690*/  FSETP.NEU.FTZ.AND P2, PT, R27.reuse, -INF , PT ;  /* 0xff8000001b00780b */ /* 0x040fe20003f5d000 */
[----:B------:R-:W-:Y:S01]  /*56a0*/  FMUL.FTZ R76, R27, UR10 ;  /* 0x0000000a1b4c7c20 */ /* 0x000fe20008410000 */
[----:B------:R-:W2:Y:S01]  /*56b0*/  MUFU.TANH R39, R39 ;  /* 0x0000002700277308 */ /* 0x000ea20000002400 */
[----:B0-----:R-:W-:Y:S02]  /*56c0*/  FSEL R37, R37, -INF , P4 ;  /* 0xff80000025257808 */ /* 0x001fe40002000000 */
[----:B------:R-:W-:Y:S02]  /*56d0*/  ISETP.GT.AND P4, PT, R42, 0x39, PT ;  /* 0x000000392a00780c */ /* 0x000fe40003f84270 */
[----:B------:R-:W-:-:S03]  /*56e0*/  FSEL R76, R76, RZ, P2 ;  /* 0x000000ff4c4c7208 */ /* 0x000fc60001000000 */
[----:B------:R-:W0:Y:S01]  /*56f0*/  MUFU.TANH R40, R40 ;  /* 0x0000002800287308 */ /* 0x000e220000002400 */
[----:B-1----:R-:W-:Y:S01]  /*5700*/  FSEL R38, R38, -INF , P3 ;  /* 0xff80000026267808 */ /* 0x002fe20001800000 */
[--C-:B------:R-:W-:Y:S01]  /*5710*/  FFMA.FTZ R144, R13, UR10, -R76.reuse ;  /* 0x0000000a0d907c23 */ /* 0x100fe2000801084c */
[----:B------:R-:W-:Y:S01]  /*5720*/  FMNMX.FTZ R13, R7, R4, !PT ;  /* 0x00000004070d7209 */ /* 0x000fe20007810000 */
[--C-:B------:R-:W-:Y:S01]  /*5730*/  FFMA.FTZ R148, R6, UR10, -R76.reuse ;  /* 0x0000000a06947c23 */ /* 0x100fe2000801084c */
[--C-:B------:R-:W-:Y:S01]  /*5740*/  FFMA.FTZ R146, R21, UR10, -R76.reuse ;  /* 0x0000000a15927c23 */ /* 0x100fe2000801084c */
[--C-:B------:R-:W-:Y:S01]  /*5750*/  FFMA.FTZ R140, R5, UR10, -R76.reuse ;  /* 0x0000000a058c7c23 */ /* 0x100fe2000801084c */
[----:B------:R-:W-:Y:S01]  /*5760*/  FMNMX.FTZ R6, R8, R13, !PT ;  /* 0x0000000d08067209 */ /* 0x000fe20007810000 */
[--C-:B------:R-:W-:Y:S01]  /*5770*/  FFMA.FTZ R5, R29, UR10, -R76.reuse ;  /* 0x0000000a1d057c23 */ /* 0x100fe2000801084c */
[----:B------:R-:W1:Y:S01]  /*5780*/  MUFU.TANH R41, R41 ;  /* 0x0000002900297308 */ /* 0x000e620000002400 */
[----:B------:R-:W-:Y:S01]  /*5790*/  ISETP.GT.AND P3, PT, R42, 0x40, PT ;  /* 0x000000402a00780c */ /* 0x000fe20003f64270 */
[--C-:B------:R-:W-:Y:S01]  /*57a0*/  FFMA.FTZ R142, R31, UR10, -R76.reuse ;  /* 0x0000000a1f8e7c23 */ /* 0x100fe2000801084c */
[----:B------:R-:W-:Y:S01]  /*57b0*/  FMNMX.FTZ R81, R11, R6, !PT ;  /* 0x000000060b517209 */ /* 0x000fe20007810000 */
[--C-:B------:R-:W-:Y:S01]  /*57c0*/  FFMA.FTZ R136, R35, UR10, -R76.reuse ;  /* 0x0000000a23887c23 */ /* 0x100fe2000801084c */
[----:B--2---:R-:W-:Y:S01]  /*57d0*/  FSEL R39, R39, -INF , P4 ;  /* 0xff80000027277808 */ /* 0x004fe20002000000 */
[--C-:B------:R-:W-:Y:S01]  /*57e0*/  FFMA.FTZ R138, R46, UR10, -R76.reuse ;  /* 0x0000000a2e8a7c23 */ /* 0x100fe2000801084c */
[----:B------:R-:W-:Y:S01]  /*57f0*/  FMNMX.FTZ R6, R12, R81, !PT ;  /* 0x000000510c067209 */ /* 0x000fe20007810000 */
[----:B------:R-:W2:Y:S01]  /*5800*/  MUFU.TANH R61, R61 ;  /* 0x0000003d003d7308 */ /* 0x000ea20000002400 */
[----:B------:R-:W-:Y:S01]  /*5810*/  ISETP.GT.AND P4, PT, R42, 0x41, PT ;  /* 0x000000412a00780c */ /* 0x000fe20003f84270 */
[--C-:B------:R-:W-:Y:S01]  /*5820*/  FFMA.FTZ R79, R44, UR10, -R76.reuse ;  /* 0x0000000a2c4f7c23 */ /* 0x100fe2000801084c */
[----:B------:R-:W-:Y:S01]  /*5830*/  FMNMX.FTZ R21, R15, R6, !PT ;  /* 0x000000060f157209 */ /* 0x000fe20007810000 */
[--C-:B------:R-:W-:Y:S01]  /*5840*/  FFMA.FTZ R150, R9, UR10, -R76.reuse ;  /* 0x0000000a09967c23 */ /* 0x100fe2000801084c */
[----:B0-----:R-:W-:Y:S01]  /*5850*/  FSEL R40, R40, -INF , P3 ;  /* 0xff80000028287808 */ /* 0x001fe20001800000 */
[--C-:B------:R-:W-:Y:S01]  /*5860*/  FFMA.FTZ R9, R10, UR10, -R76.reuse ;  /* 0x0000000a0a097c23 */ /* 0x100fe2000801084c */
[----:B------:R-:W-:Y:S01]  /*5870*/  FMNMX.FTZ R6, R20, R21, !PT ;  /* 0x0000001514067209 */ /* 0x000fe20007810000 */
[----:B------:R-:W0:Y:S01]  /*5880*/  MUFU.TANH R64, R64 ;  /* 0x0000004000407308 */ /* 0x000e220000002400 */
[----:B------:R-:W-:Y:S01]  /*5890*/  ISETP.GT.AND P3, PT, R42, 0x48, PT ;  /* 0x000000482a00780c */ /* 0x000fe20003f64270 */
[--C-:B------:R-:W-:Y:S01]  /*58a0*/  FFMA.FTZ R13, R14, UR10, -R76.reuse ;  /* 0x0000000a0e0d7c23 */ /* 0x100fe2000801084c */
[----:B------:R-:W-:Y:S01]  /*58b0*/  FMNMX.FTZ R81, R25, R6, !PT ;  /* 0x0000000619517209 */ /* 0x000fe20007810000 */
[--C-:B------:R-:W-:Y:S01]  /*58c0*/  FFMA.FTZ R21, R24, UR10, -R76.reuse ;  /* 0x0000000a18157c23 */ /* 0x100fe2000801084c */
[----:B-1----:R-:W-:Y:S01]  /*58d0*/  FSEL R41, R41, -INF , P4 ;  /* 0xff80000029297808 */ /* 0x002fe20002000000 */
[--C-:B------:R-:W-:Y:S01]  /*58e0*/  FFMA.FTZ R32, R32, UR10, -R76.reuse ;  /* 0x0000000a20207c23 */ /* 0x100fe2000801084c */
[----:B------:R-:W-:Y:S01]  /*58f0*/  FMNMX.FTZ R81, R26, R81, !PT ;  /* 0x000000511a517209 */ /* 0x000fe20007810000 */
[----:B------:R-:W1:Y:S01]  /*5900*/  MUFU.TANH R65, R65 ;  /* 0x0000004100417308 */ /* 0x000e620000002400 */
[----:B------:R-:W-:Y:S01]  /*5910*/  ISETP.GT.AND P4, PT, R42, 0x49, PT ;  /* 0x000000492a00780c */ /* 0x000fe20003f84270 */
[--C-:B------:R-:W-:Y:S01]  /*5920*/  FFMA.FTZ R10, R52, UR10, -R76.reuse ;  /* 0x0000000a340a7c23 */ /* 0x100fe2000801084c */
[----:B------:R-:W-:Y:S01]  /*5930*/  FMNMX.FTZ R81, R28, R81, !PT ;  /* 0x000000511c517209 */ /* 0x000fe20007810000 */
[--C-:B------:R-:W-:Y:S01]  /*5940*/  FFMA.FTZ R14, R53, UR10, -R76.reuse ;  /* 0x0000000a350e7c23 */ /* 0x100fe2000801084c */
[----:B--2---:R-:W-:Y:S01]  /*5950*/  FSEL R61, R61, -INF , P3 ;  /* 0xff8000003d3d7808 */ /* 0x004fe20001800000 */
[----:B------:R-:W-:Y:S01]  /*5960*/  FFMA.FTZ R24, R55, UR10, -R76 ;  /* 0x0000000a37187c23 */ /* 0x000fe2000801084c */
[----:B------:R-:W-:Y:S01]  /*5970*/  FMNMX.FTZ R6, R30, R81, !PT ;  /* 0x000000511e067209 */ /* 0x000fe20007810000 */
[----:B------:R-:W-:-:S02]  /*5980*/  WARPGROUP.DEPBAR.LE gsb0, 0x0 ;  /* 0x00008000000079c5 */ /* 0x000fc40000010000 */
[----:B------:R-:W-:Y:S01]  /*5990*/  WARPGROUP.ARRIVE ;  /* 0x00000000000079c5 */ /* 0x000fe20000000000 */
[----:B------:R-:W-:Y:S01]  /*59a0*/  FMNMX.FTZ R29, R33, R6, !PT ;  /* 0x00000006211d7209 */ /* 0x000fe20007810000 */
[----:B------:R-:W2:Y:S01]  /*59b0*/  MUFU.TANH R66, R66 ;  /* 0x0000004200427308 */ /* 0x000ea20000002400 */
[----:B------:R-:W-:Y:S01]  /*59c0*/  ISETP.GT.AND P3, PT, R42, 0x50, PT ;  /* 0x000000502a00780c */ /* 0x000fe20003f64270 */
[--C-:B------:R-:W-:Y:S01]  /*59d0*/  FFMA.FTZ R132, R47, UR10, -R76.reuse ;  /* 0x0000000a2f847c23 */ /* 0x100fe2000801084c */
[----:B------:R-:W-:Y:S01]  /*59e0*/  FMNMX.FTZ R29, R34, R29, !PT ;  /* 0x0000001d221d7209 */ /* 0x000fe20007810000 */
[----:B------:R-:W-:Y:S01]  /*59f0*/  HGMMA.64x64x16.F32 R88, R128, gdesc[UR4].tnspB, R88, gsb0 ;  /* 0x40e0000480587df0 */ /* 0x000fe20008000858 */
[----:B0-----:R-:W-:Y:S01]  /*5a00*/  FSEL R64, R64, -INF , P4 ;  /* 0xff80000040407808 */ /* 0x001fe20002000000 */
[----:B------:R-:W-:Y:S01]  /*5a10*/  UIADD3 UR6, UR11, 0x300, URZ ;  /* 0x000003000b067890 */ /* 0x000fe2000fffe03f */
[----:B------:R-:W-:Y:S01]  /*5a20*/  FMNMX.FTZ R6, R36, R29, !PT ;  /* 0x0000001d24067209 */ /* 0x000fe20007810000 */
[----:B------:R-:W0:Y:S01]  /*5a30*/  MUFU.TANH R67, R67 ;  /* 0x0000004300437308 */ /* 0x000e220000002400 */
[----:B------:R-:W-:Y:S01]  /*5a40*/  ISETP.GT.AND P4, PT, R42, 0x51, PT ;  /* 0x000000512a00780c */ /* 0x000fe20003f84270 */
[----:B------:R-:W-:Y:S01]  /*5a50*/  UMOV UR7, 0x40000040 ;  /* 0x4000004000077882 */ /* 0x000fe20000000000 */
        /* <DEDUP_REMOVED lines=14> */
[C---:B------:R-:W-:Y:S01]  /*5b40*/  ISETP.GT.AND P4, PT, R42.reuse, 0x59, PT ;  /* 0x000000592a00780c */ /* 0x040fe20003f84270 */
        /* <DEDUP_REMOVED lines=8> */
[----:B------:R-:W-:Y:S01]  /*5bd0*/  FFMA.FTZ R60, R60, UR10, -R76 ;  /* 0x0000000a3c3c7c23 */ /* 0x000fe2000801084c */
[----:B------:R-:W-:-:S02]  /*5be0*/  FMNMX.FTZ R6, R64, R35, !PT ;  /* 0x0000002340067209 */ /* 0x000fc40007810000 */
[----:B-1----:R-:W-:Y:S02]  /*5bf0*/  FSEL R68, R68, -INF , P4 ;  /* 0xff80000044447808 */ /* 0x002fe40002000000 */
[----:B------:R-:W-:Y:S01]  /*5c00*/  FMNMX.FTZ R35, R65, R6, !PT ;  /* 0x0000000641237209 */ /* 0x000fe20007810000 */
[----:B------:R-:W1:Y:S01]  /*5c10*/  MUFU.TANH R71, R71 ;  /* 0x0000004700477308 */ /* 0x000e620000002400 */
[----:B------:R-:W-:Y:S02]  /*5c20*/  ISETP.GT.AND P4, PT, R42, 0x61, PT ;  /* 0x000000612a00780c */ /* 0x000fe40003f84270 */
[----:B------:R-:W-:Y:S01]  /*5c30*/  FMNMX.FTZ R6, R66, R35, !PT ;  /* 0x0000002342067209 */ /* 0x000fe20007810000 */
[----:B------:R-:W-:Y:S01]  /*5c40*/  FFMA.FTZ R35, R45, UR10, -R76 ;  /* 0x0000000a2d237c23 */ /* 0x000fe2000801084c */
[----:B--2---:R-:W-:Y:S02]  /*5c50*/  FSEL R69, R69, -INF , P3 ;  /* 0xff80000045457808 */ /* 0x004fe40001800000 */
[----:B------:R-:W-:Y:S01]  /*5c60*/  FMNMX.FTZ R43, R67, R6, !PT ;  /* 0x00000006432b7209 */ /* 0x000fe20007810000 */
[----:B------:R-:W2:Y:S01]  /*5c70*/  MUFU.TANH R72, R72 ;  /* 0x0000004800487308 */ /* 0x000ea20000002400 */
[----:B------:R-:W-:-:S02]  /*5c80*/  ISETP.GT.AND P3, PT, R42, 0x68, PT ;  /* 0x000000682a00780c */ /* 0x000fc40003f64270 */
[----:B------:R-:W-:Y:S02]  /*5c90*/  FMNMX.FTZ R6, R68, R43, !PT ;  /* 0x0000002b44067209 */ /* 0x000fe40007810000 */
[----:B0-----:R-:W-:Y:S02]  /*5ca0*/  FSEL R70, R70, -INF , P4 ;  /* 0xff80000046467808 */ /* 0x001fe40002000000 */
[----:B------:R-:W-:Y:S01]  /*5cb0*/  FMNMX.FTZ R43, R69, R6, !PT ;  /* 0x00000006452b7209 */ /* 0x000fe20007810000 */
[----:B------:R-:W0:Y:S01]  /*5cc0*/  MUFU.TANH R73, R73 ;  /* 0x0000004900497308 */ /* 0x000e220000002400 */
[----:B------:R-:W-:Y:S02]  /*5cd0*/  ISETP.GT.AND P4, PT, R42, 0x69, PT ;  /* 0x000000692a00780c */ /* 0x000fe40003f84270 */
[----:B-1----:R-:W-:Y:S02]  /*5ce0*/  FSEL R71, R71, -INF , P3 ;  /* 0xff80000047477808 */ /* 0x002fe40001800000 */
[----:B------:R-:W-:Y:S01]  /*5cf0*/  FMNMX.FTZ R6, R70, R43, !PT ;  /* 0x0000002b46067209 */ /* 0x000fe20007810000 */
[----:B------:R-:W-:Y:S01]  /*5d00*/  FFMA.FTZ R43, R48, UR10, -R76 ;  /* 0x0000000a302b7c23 */ /* 0x000fe2000801084c */
[----:B------:R-:W-:Y:S01]  /*5d10*/  ISETP.GT.AND P3, PT, R42, 0x70, PT ;  /* 0x000000702a00780c */ /* 0x000fe20003f64270 */
[----:B------:R-:W1:Y:S01]  /*5d20*/  MUFU.TANH R74, R74 ;  /* 0x0000004a004a7308 */ /* 0x000e620000002400 */
[----:B--2---:R-:W-:-:S02]  /*5d30*/  FSEL R72, R72, -INF , P4 ;  /* 0xff80000048487808 */ /* 0x004fc40002000000 */
[----:B------:R-:W-:Y:S02]  /*5d40*/  FMNMX.FTZ R45, R71, R6, !PT ;  /* 0x00000006472d7209 */ /* 0x000fe40007810000 */
[----:B------:R-:W-:Y:S02]  /*5d50*/  ISETP.GT.AND P4, PT, R42, 0x71, PT ;  /* 0x000000712a00780c */ /* 0x000fe40003f84270 */
[----:B------:R-:W-:Y:S01]  /*5d60*/  FMNMX.FTZ R6, R72, R45, !PT ;  /* 0x0000002d48067209 */ /* 0x000fe20007810000 */
[----:B------:R-:W2:Y:S01]  /*5d70*/  MUFU.TANH R75, R75 ;  /* 0x0000004b004b7308 */ /* 0x000ea20000002400 */
[----:B0-----:R-:W-:Y:S02]  /*5d80*/  FSEL R73, R73, -INF , P3 ;  /* 0xff80000049497808 */ /* 0x001fe40001800000 */
[----:B------:R-:W-:Y:S02]  /*5d90*/  ISETP.GT.AND P3, PT, R42, 0x78, PT ;  /* 0x000000782a00780c */ /* 0x000fe40003f64270 */
[----:B------:R-:W-:-:S02]  /*5da0*/  FMNMX.FTZ R45, R73, R6, !PT ;  /* 0x00000006492d7209 */ /* 0x000fc40007810000 */
[----:B------:R-:W-:Y:S01]  /*5db0*/  FSEL R46, R27, RZ, P2 ;  /* 0x000000ff1b2e7208 */ /* 0x000fe20001000000 */
[----:B------:R-:W0:Y:S01]  /*5dc0*/  MUFU.TANH R77, R77 ;  /* 0x0000004d004d7308 */ /* 0x000e220000002400 */
[----:B-1----:R-:W-:Y:S01]  /*5dd0*/  FSEL R74, R74, -INF , P4 ;  /* 0xff8000004a4a7808 */ /* 0x002fe20002000000 */
[----:B------:R-:W-:Y:S02]  /*5de0*/  WARPGROUP.DEPBAR.LE gsb0, 0x0 ;  /* 0x00008000000079c5 */ /* 0x000fe40000010000 */
[----:B------:R-:W-:Y:S01]  /*5df0*/  WARPGROUP.ARRIVE ;  /* 0x00000000000079c5 */ /* 0x000fe20000000000 */
[----:B------:R-:W-:Y:S01]  /*5e00*/  ISETP.GT.AND P4, PT, R42, 0x79, PT ;  /* 0x000000792a00780c */ /* 0x000fe20003f84270 */
[----:B------:R-:W-:Y:S01]  /*5e10*/  FADD.FTZ R46, -R46, R3 ;  /* 0x000000032e2e7221 */ /* 0x000fe20000010100 */
[----:B------:R-:W-:Y:S01]  /*5e20*/  FMNMX.FTZ R6, R74, R45, !PT ;  /* 0x0000002d4a067209 */ /* 0x000fe20007810000 */
[----:B------:R-:W-:Y:S01]  /*5e30*/  MUFU.EX2 R79, R79 ;  /* 0x0000004f004f7308 */ /* 0x000fe20000000800 */
[----:B--2---:R-:W-:Y:S01]  /*5e40*/  FSEL R75, R75, -INF , P3 ;  /* 0xff8000004b4b7808 */ /* 0x004fe20001800000 */
[----:B------:R-:W-:Y:S01]  /*5e50*/  HGMMA.64x64x16.F32 R88, R124, gdesc[UR4].tnspB, R88, gsb0 ;  /* 0x40e000047c587df0 */ /* 0x000fe20008000858 */
[----:B------:R-:W-:Y:S01]  /*5e60*/  UIADD3 UR6, UR11, 0x380, URZ ;  /* 0x000003800b067890 */ /* 0x000fe2000fffe03f */
[----:B------:R-:W-:Y:S01]  /*5e70*/  FMUL.FTZ R46, R46, UR10 ;  /* 0x0000000a2e2e7c20 */ /* 0x000fe20008410000 */
[----:B------:R-:W-:Y:S01]  /*5e80*/  FMNMX.FTZ R6, R75, R6, !PT ;  /* 0x000000064b067209 */ /* 0x000fe20007810000 */
[----:B------:R-:W-:Y:S01]  /*5e90*/  UMOV UR7, 0x40000040 ;  /* 0x4000004000077882 */ /* 0x000fe20000000000 */
[--C-:B------:R-:W-:Y:S01]  /*5ea0*/  FFMA.FTZ R45, R50, UR10, -R76.reuse ;  /* 0x0000000a322d7c23 */ /* 0x100fe2000801084c */
[----:B------:R-:W-:Y:S01]  /*5eb0*/  MUFU.EX2 R148, R148 ;  /* 0x0000009400947308 */ /* 0x000fe20000000800 */
[----:B0-----:R-:W-:Y:S01]  /*5ec0*/  FSEL R77, R77, -INF , P4 ;  /* 0xff8000004d4d7808 */ /* 0x001fe20002000000 */
[----:B------:R-:W-:-:S03]  /*5ed0*/  FFMA.FTZ R42, R62, UR10, -R76 ;  /* 0x0000000a3e2a7c23 */ /* 0x000fc6000801084c */
[----:B------:R-:W-:-:S03]  /*5ee0*/  FMNMX.FTZ R6, R77, R6, !PT ;  /* 0x000000064d067209 */ /* 0x000fc60007810000 */
[----:B------:R-:W0:Y:S02]  /*5ef0*/  MUFU.EX2 R46, R46 ;  /* 0x0000002e002e7308 */ /* 0x000e240000000800 */
[----:B------:R-:W1:Y:S06]  /*5f00*/  SHFL.BFLY PT, R81, R6, 0x2, 0x1f ;  /* 0x0c401f0006517f89 */ /* 0x000e6c00000e0000 */
[----:B------:R-:W2:Y:S08]  /*5f10*/  MUFU.EX2 R150, R150 ;  /* 0x0000009600967308 */ /* 0x000eb00000000800 */
[----:B------:R-:W3:Y:S08]  /*5f20*/  MUFU.EX2 R9, R9 ;  /* 0x0000000900097308 */ /* 0x000ef00000000800 */
[----:B------:R-:W4:Y:S01]  /*5f30*/  MUFU.EX2 R144, R144 ;  /* 0x0000009000907308 */ /* 0x000f220000000800 */
[----:B-1----:R-:W-:-:S05]  /*5f40*/  FMNMX.FTZ R81, R6, R81, !PT ;  /* 0x0000005106517209 */ /* 0x002fca0007810000 */
[----:B------:R-:W1:Y:S02]  /*5f50*/  SHFL.BFLY PT, R6, R81, 0x1, 0x1f ;  /* 0x0c201f0051067f89 */ /* 0x000e6400000e0000 */
[----:B------:R-:W5:Y:S08]  /*5f60*/  MUFU.EX2 R13, R13 ;  /* 0x0000000d000d7308 */ /* 0x000f700000000800 */
[----:B------:R-:W5:Y:S08]  /*5f70*/  MUFU.EX2 R146, R146 ;  /* 0x0000009200927308 */ /* 0x000f700000000800 */
[----:B------:R-:W5:Y:S01]  /*5f80*/  MUFU.EX2 R21, R21 ;  /* 0x0000001500157308 */ /* 0x000f620000000800 */
[----:B-1----:R-:W-:-:S07]  /*5f90*/  FMNMX.FTZ R6, R81, R6, !PT ;  /* 0x0000000651067209 */ /* 0x002fce0007810000 */
[----:B------:R-:W1:Y:S01]  /*5fa0*/  MUFU.EX2 R140, R140 ;  /* 0x0000008c008c7308 */ /* 0x000e620000000800 */
[C---:B------:R-:W-:Y:S01]  /*5fb0*/  FSETP.NEU.FTZ.AND P2, PT, R6.reuse, -INF , PT ;  /* 0xff8000000600780b */ /* 0x040fe20003f5d000 */
[----:B------:R-:W-:Y:S01]  /*5fc0*/  FMUL.FTZ R48, R6, UR10 ;  /* 0x0000000a06307c20 */ /* 0x000fe20008410000 */
[----:B------:R-:W-:Y:S02]  /*5fd0*/  WARPGROUP.DEPBAR.LE gsb0, 0x0 ;  /* 0x00008000000079c5 */ /* 0x000fe40000010000 */
[----:B------:R-:W-:Y:S02]  /*5fe0*/  WARPGROUP.ARRIVE ;  /* 0x00000000000079c5 */ /* 0x000fe40000000000 */
[----:B------:R-:W-:Y:S01]  /*5ff0*/  FSEL R48, R48, RZ, P2 ;  /* 0x000000ff30307208 */ /* 0x000fe20001000000 */
[----:B------:R-:W1:Y:S03]  /*6000*/  MUFU.EX2 R5, R5 ;  /* 0x0000000500057308 */ /* 0x000e660000000800 */
[----:B------:R-:W-:Y:S01]  /*6010*/  HGMMA.64x64x16.F32 R88, R120, gdesc[UR4].tnspB, R88, gsb0 ;  /* 0x40e0000478587df0 */ /* 0x000fe20008000858 */
[--C-:B------:R-:W-:Y:S01]  /*6020*/  FFMA.FTZ R149, R7, UR10, -R48.reuse ;  /* 0x0000000a07957c23 */ /* 0x100fe20008010830 */
[----:B0-----:R-:W-:Y:S01]  /*6030*/  FFMA.FTZ R7, R46, R2, R79 ;  /* 0x000000022e077223 */ /* 0x001fe2000001004f */
[----:B------:R-:W-:-:S02]  /*6040*/  FFMA.FTZ R151, R11, UR10, -R48 ;  /* 0x0000000a0b977c23 */ /* 0x000fc40008010830 */
[----:B------:R-:W0:Y:S01]  /*6050*/  MUFU.EX2 R142, R142 ;  /* 0x0000008e008e7308 */ /* 0x000e220000000800 */
[--C-:B------:R-:W-:Y:S01]  /*6060*/  FFMA.FTZ R145, R15, UR10, -R48.reuse ;  /* 0x0000000a0f917c23 */ /* 0x100fe20008010830 */
[----:B------:R-:W-:Y:S01]  /*6070*/  FADD.FTZ R7, R148, R7 ;  /* 0x0000000794077221 */ /* 0x000fe20000010000 */
[----:B------:R-:W-:Y:S02]  /*6080*/  IMAD.U32 R15, RZ, RZ, UR37 ;  /* 0x00000025ff0f7e24 */ /* 0x000fe4000f8e00ff */
[--C-:B------:R-:W-:Y:S01]  /*6090*/  FFMA.FTZ R8, R8, UR10, -R48.reuse ;  /* 0x0000000a08087c23 */ /* 0x100fe20008010830 */
[----:B------:R-:W-:Y:S01]  /*60a0*/  FFMA.FTZ R12, R12, UR10, -R48 ;  /* 0x0000000a0c0c7c23 */ /* 0x000fe20008010830 */
[----:B--2---:R-:W-:Y:S01]  /*60b0*/  FADD.FTZ R2, R150, R7 ;  /* 0x0000000796027221 */ /* 0x004fe20000010000 */
[----:B------:R-:W-:Y:S01]  /*60c0*/  FSEL R7, R6, RZ, P2 ;  /* 0x000000ff06077208 */ /* 0x000fe20001000000 */
[----:B------:R2:W0:Y:S01]  /*60d0*/  MUFU.EX2 R29, R32 ;  /* 0x00000020001d7308 */ /* 0x0004220000000800 */
[----:B------:R-:W-:Y:S01]  /*60e0*/  @!P1 LEA R15, R15, UR41, 0x3 ;  /* 0x000000290f0f9c11 */ /* 0x000fe2000f8e18ff */
[----:B---3--:R-:W-:Y:S01]  /*60f0*/  FADD.FTZ R11, R9, R2 ;  /* 0x00000002090b7221 */ /* 0x008fe20000010000 */
[----:B------:R-:W-:Y:S01]  /*6100*/  ISETP.GE.U32.AND P2, PT, R85, 0x180, PT ;  /* 0x000001805500780c */ /* 0x000fe20003f46070 */
[----:B------:R-:W-:Y:S01]  /*6110*/  FADD.FTZ R7, -R7, R4 ;  /* 0x0000000407077221 */ /* 0x000fe20000010100 */
[--C-:B------:R-:W-:Y:S01]  /*6120*/  FFMA.FTZ R20, R20, UR10, -R48.reuse ;  /* 0x0000000a14147c23 */ /* 0x100fe20008010830 */
[----:B----4-:R-:W-:Y:S01]  /*6130*/  FADD.FTZ R2, R144, R11 ;  /* 0x0000000b90027221 */ /* 0x010fe20000010000 */
[--C-:B------:R-:W-:Y:S01]  /*6140*/  FFMA.FTZ R147, R25, UR10, -R48.reuse ;  /* 0x0000000a19937c23 */ /* 0x100fe20008010830 */
[----:B------:R-:W-:Y:S01]  /*6150*/  MUFU.EX2 R149, R149 ;  /* 0x0000009500957308 */ /* 0x000fe20000000800 */
[----:B------:R-:W-:Y:S01]  /*6160*/  FFMA.FTZ R26, R26, UR10, -R48 ;  /* 0x0000000a1a1a7c23 */ /* 0x000fe20008010830 */
[----:B-----5:R-:W-:Y:S01]  /*6170*/  FADD.FTZ R11, R13, R2 ;  /* 0x000000020d0b7221 */ /* 0x020fe20000010000 */
[----:B------:R-:W-:-:S02]  /*6180*/  VIADD R2, R23, 0x9 ;  /* 0x0000000917027836 */ /* 0x000fc40000000000 */
[--C-:B------:R-:W-:Y:S01]  /*6190*/  FFMA.FTZ R141, R28, UR10, -R48.reuse ;  /* 0x0000000a1c8d7c23 */ /* 0x100fe20008010830 */
[--C-:B------:R-:W-:Y:S01]  /*61a0*/  FFMA.FTZ R28, R30, UR10, -R48.reuse ;  /* 0x0000000a1e1c7c23 */ /* 0x100fe20008010830 */
[----:B------:R-:W-:Y:S01]  /*61b0*/  FADD.FTZ R4, R146, R11 ;  /* 0x0000000b92047221 */ /* 0x000fe20000010000 */
[----:B------:R-:W-:Y:S01]  /*61c0*/  FFMA.FTZ R143, R33, UR10, -R48 ;  /* 0x0000000a218f7c23 */ /* 0x000fe20008010830 */
[----:B------:R-:W3:Y:S01]  /*61d0*/  MUFU.EX2 R136, R136 ;  /* 0x0000008800887308 */ /* 0x000ee20000000800 */
[----:B------:R-:W-:Y:S01]  /*61e0*/  SEL R2, R2, 0x9, !P2 ;  /* 0x0000000902027807 */ /* 0x000fe20005000000 */
[----:B------:R-:W-:Y:S01]  /*61f0*/  FADD.FTZ R11, R21, R4 ;  /* 0x00000004150b7221 */ /* 0x000fe20000010000 */
[----:B------:R-:W-:Y:S01]  /*6200*/  FMUL.FTZ R4, R7, UR10 ;  /* 0x0000000a07047c20 */ /* 0x000fe20008410000 */
[----:B------:R-:W-:Y:S02]  /*6210*/  @!P1 VIADD R7, R15, 0x16840 ;  /* 0x000168400f079836 */ /* 0x000fe40000000000 */
[--C-:B------:R-:W-:Y:S01]  /*6220*/  FFMA.FTZ R30, R34, UR10, -R48.reuse ;  /* 0x0000000a221e7c23 */ /* 0x100fe20008010830 */
[----:B-1----:R-:W-:Y:S01]  /*6230*/  FADD.FTZ R50, R140, R11 ;  /* 0x0000000b8c327221 */ /* 0x002fe20000010000 */
[----:B------:R-:W-:Y:S01]  /*6240*/  FFMA.FTZ R137, R36, UR10, -R48 ;  /* 0x0000000a24897c23 */ /* 0x000fe20008010830 */
[----:B------:R-:W-:Y:S01]  /*6250*/  MUFU.EX2 R8, R8 ;  /* 0x0000000800087308 */ /* 0x000fe20000000800 */
[----:B------:R-:W-:Y:S01]  /*6260*/  @!P1 PRMT R7, RZ, 0x654, R7 ;  /* 0x00000654ff079816 */ /* 0x000fe20000000007 */
[----:B------:R-:W-:Y:S01]  /*6270*/  FADD.FTZ R11, R5, R50 ;  /* 0x00000032050b7221 */ /* 0x000fe20000010000 */
[--C-:B------:R-:W-:Y:S01]  /*6280*/  FFMA.FTZ R34, R37, UR10, -R48.reuse ;  /* 0x0000000a25227c23 */ /* 0x100fe20008010830 */
[----:B------:R-:W-:Y:S01]  /*6290*/  FFMA.FTZ R139, R38, UR10, -R48 ;  /* 0x0000000a268b7c23 */ /* 0x000fe20008010830 */
[----:B--2---:R-:W-:Y:S01]  /*62a0*/  FFMA.FTZ R32, R57, UR10, -R76 ;  /* 0x0000000a39207c23 */ /* 0x004fe2000801084c */
[----:B0-----:R-:W-:Y:S01]  /*62b0*/  FADD.FTZ R50, R142, R11 ;  /* 0x0000000b8e327221 */ /* 0x001fe20000010000 */
[--C-:B------:R-:W-:Y:S01]  /*62c0*/  FFMA.FTZ R36, R39, UR10, -R48.reuse ;  /* 0x0000000a27247c23 */ /* 0x100fe20008010830 */
[----:B------:R-:W-:Y:S01]  /*62d0*/  MUFU.EX2 R4, R4 ;  /* 0x0000000400047308 */ /* 0x000fe20000000800 */
[----:B------:R-:W-:Y:S01]  /*62e0*/  FFMA.FTZ R133, R40, UR10, -R48 ;  /* 0x0000000a28857c23 */ /* 0x000fe20008010830 */
[----:B------:R-:W-:Y:S01]  /*62f0*/  FADD.FTZ R11, R29, R50 ;  /* 0x000000321d0b7221 */ /* 0x000fe20000010000 */
[--C-:B------:R-:W-:Y:S01]  /*6300*/  FFMA.FTZ R38, R41, UR10, -R48.reuse ;  /* 0x0000000a29267c23 */ /* 0x100fe20008010830 */
[----:B------:R-:W-:Y:S01]  /*6310*/  F2FP.F16.F32.PACK_AB R150, R9, R150 ;  /* 0x000000960996723e */ /* 0x000fe200000000ff */
[--C-:B------:R-:W-:Y:S01]  /*6320*/  FFMA.FTZ R135, R61, UR10, -R48.reuse ;  /* 0x0000000a3d877c23 */ /* 0x100fe20008010830 */
[----:B---3--:R-:W-:Y:S01]  /*6330*/  FADD.FTZ R50, R136, R11 ;  /* 0x0000000b88327221 */ /* 0x008fe20000010000 */
[--C-:B------:R-:W-:Y:S01]  /*6340*/  FFMA.FTZ R40, R64, UR10, -R48.reuse ;  /* 0x0000000a40287c23 */ /* 0x100fe20008010830 */
[----:B------:R-:W0:Y:S01]  /*6350*/  MUFU.EX2 R31, R31 ;  /* 0x0000001f001f7308 */ /* 0x000e220000000800 */
[----:B------:R-:W-:Y:S01]  /*6360*/  F2FP.F16.F32.PACK_AB R140, R5, R140 ;  /* 0x0000008c058c723e */ /* 0x000fe200000000ff */
[--C-:B------:R-:W-:Y:S01]  /*6370*/  FFMA.FTZ R129, R65, UR10, -R48.reuse ;  /* 0x0000000a41817c23 */ /* 0x100fe20008010830 */
[--C-:B------:R-:W-:Y:S01]  /*6380*/  FFMA.FTZ R131, R67, UR10, -R48.reuse ;  /* 0x0000000a43837c23 */ /* 0x100fe20008010830 */
[--C-:B------:R-:W-:Y:S01]  /*6390*/  FFMA.FTZ R125, R69, UR10, -R48.reuse ;  /* 0x0000000a457d7c23 */ /* 0x100fe20008010830 */
[--C-:B------:R-:W-:Y:S01]  /*63a0*/  FFMA.FTZ R70, R70, UR10, -R48.reuse ;  /* 0x0000000a46467c23 */ /* 0x100fe20008010830 */
[--C-:B------:R-:W-:Y:S01]  /*63b0*/  FFMA.FTZ R127, R71, UR10, -R48.reuse ;  /* 0x0000000a477f7c23 */ /* 0x100fe20008010830 */
[--C-:B------:R-:W-:Y:S01]  /*63c0*/  FFMA.FTZ R72, R72, UR10, -R48.reuse ;  /* 0x0000000a48487c23 */ /* 0x100fe20008010830 */
[----:B------:R-:W-:Y:S01]  /*63d0*/  MUFU.EX2 R151, R151 ;  /* 0x0000009700977308 */ /* 0x000fe20000000800 */
[--C-:B------:R-:W-:Y:S01]  /*63e0*/  FFMA.FTZ R73, R73, UR10, -R48.reuse ;  /* 0x0000000a49497c23 */ /* 0x100fe20008010830 */
[--C-:B------:R-:W-:Y:S01]  /*63f0*/  FFMA.FTZ R74, R74, UR10, -R48.reuse ;  /* 0x0000000a4a4a7c23 */ /* 0x100fe20008010830 */
[--C-:B------:R-:W-:Y:S01]  /*6400*/  FFMA.FTZ R75, R75, UR10, -R48.reuse ;  /* 0x0000000a4b4b7c23 */ /* 0x100fe20008010830 */
[----:B------:R-:W-:Y:S01]  /*6410*/  FFMA.FTZ R77, R77, UR10, -R48 ;  /* 0x0000000a4d4d7c23 */ /* 0x000fe20008010830 */
[----:B------:R-:W-:Y:S01]  /*6420*/  MOV R15, UR24 ;  /* 0x00000018000f7c02 */ /* 0x000fe20008000f00 */
[----:B------:R-:W-:Y:S01]  /*6430*/  UMOV UR24, UR37 ;  /* 0x0000002500187c82 */ /* 0x000fe20008000000 */
[----:B------:R-:W-:Y:S01]  /*6440*/  PLOP3.LUT P2, PT, PT, PT, UP0, 0x80, 0x0 ;  /* 0x000000000000781c */ /* 0x000fe20003f4f008 */
[----:B------:R-:W1:Y:S01]  /*6450*/  MUFU.EX2 R138, R138 ;  /* 0x0000008a008a7308 */ /* 0x000e620000000800 */
[----:B0-----:R-:W-:Y:S01]  /*6460*/  FADD.FTZ R11, R31, R50 ;  /* 0x000000321f0b7221 */ /* 0x001fe20000010000 */
[----:B------:R-:W-:-:S02]  /*6470*/  @!P1 LEA R15, R15, UR41, 0x3 ;  /* 0x000000290f0f9c11 */ /* 0x000fc4000f8e18ff */
[----:B------:R-:W-:Y:S02]  /*6480*/  F2FP.F16.F32.PACK_AB R148, R148, R79 ;  /* 0x0000004f9494723e */ /* 0x000fe400000000ff */
[----:B------:R-:W-:Y:S01]  /*6490*/  F2FP.F16.F32.PACK_AB R144, R13, R144 ;  /* 0x000000900d90723e */ /* 0x000fe200000000ff */
[----:B------:R-:W-:Y:S01]  /*64a0*/  @!P1 VIADD R15, R15, 0x16860 ;  /* 0x000168600f0f9836 */ /* 0x000fe20000000000 */
[----:B------:R-:W-:Y:S01]  /*64b0*/  MUFU.EX2 R12, R12 ;  /* 0x0000000c000c7308 */ /* 0x000fe20000000800 */
[----:B------:R-:W-:Y:S01]  /*64c0*/  F2FP.F16.F32.PACK_AB R146, R21, R146 ;  /* 0x000000921592723e */ /* 0x000fe200000000ff */
[----:B------:R-:W-:Y:S02]  /*64d0*/  WARPGROUP.DEPBAR.LE gsb0, 0x0 ;  /* 0x00008000000079c5 */ /* 0x000fe40000010000 */
[----:B------:R0:W-:Y:S06]  /*64e0*/  BAR.ARV R2, 0x100 ;  /* 0x000400020000751d */ /* 0x0001ec0000002000 */
[----:B------:R-:W2:Y:S01]  /*64f0*/  MUFU.EX2 R35, R35 ;  /* 0x0000002300237308 */ /* 0x000ea20000000800 */
[----:B------:R3:W-:Y:S01]  /*6500*/  @!P1 SYNCS.ARRIVE.TRANS64.RED.A1T0 RZ, [R7+URZ], RZ ;  /* 0x000000ff07ff99a7 */ /* 0x0007e2000810043f */
[----:B-1----:R-:W-:Y:S01]  /*6510*/  FADD.FTZ R50, R138, R11 ;  /* 0x0000000b8a327221 */ /* 0x002fe20000010000 */
[----:B------:R-:W-:Y:S01]  /*6520*/  @!P1 PRMT R15, RZ, 0x654, R15 ;  /* 0x00000654ff0f9816 */ /* 0x000fe2000000000f */
[-C--:B------:R-:W-:Y:S01]  /*6530*/  FMUL.FTZ R90, R90, R4.reuse ;  /* 0x000000045a5a7220 */ /* 0x080fe20000410000 */
[-C--:B------:R-:W-:Y:S01]  /*6540*/  FMUL.FTZ R91, R91, R4.reuse ;  /* 0x000000045b5b7220 */ /* 0x080fe20000410000 */
[-C--:B------:R-:W-:Y:S01]  /*6550*/  FMUL.FTZ R94, R94, R4.reuse ;  /* 0x000000045e5e7220 */ /* 0x080fe20000410000 */
[----:B------:R-:W-:Y:S01]  /*6560*/  FMUL.FTZ R95, R95, R4 ;  /* 0x000000045f5f7220 */ /* 0x000fe20000410000 */
[----:B------:R-:W1:Y:S01]  /*6570*/  MUFU.EX2 R145, R145 ;  /* 0x0000009100917308 */ /* 0x000e620000000800 */
[----:B---3--:R-:W-:Y:S01]  /*6580*/  FFMA.FTZ R7, R4, R0, R149 ;  /* 0x0000000004077223 */ /* 0x008fe20000010095 */
[----:B------:R-:W-:Y:S01]  /*6590*/  FFMA.FTZ R0, R66, UR10, -R48 ;  /* 0x0000000a42007c23 */ /* 0x000fe20008010830 */
[----:B------:R3:W-:Y:S01]  /*65a0*/  @!P1 SYNCS.ARRIVE.TRANS64.RED.A1T0 RZ, [R15+URZ], RZ ;  /* 0x000000ff0fff99a7 */ /* 0x0007e2000810043f */
[-C--:B------:R-:W-:Y:S01]  /*65b0*/  FMUL.FTZ R98, R98, R4.reuse ;  /* 0x0000000462627220 */ /* 0x080fe20000410000 */
[----:B0-----:R-:W-:Y:S01]  /*65c0*/  FADD.FTZ R2, R8, R7 ;  /* 0x0000000708027221 */ /* 0x001fe20000010000 */
[-C--:B------:R-:W-:Y:S01]  /*65d0*/  FMUL.FTZ R99, R99, R4.reuse ;  /* 0x0000000463637220 */ /* 0x080fe20000410000 */
[-C--:B------:R-:W-:Y:S01]  /*65e0*/  FMUL.FTZ R102, R102, R4.reuse ;  /* 0x0000000466667220 */ /* 0x080fe20000410000 */
[----:B------:R-:W0:Y:S01]  /*65f0*/  MUFU.EX2 R132, R132 ;  /* 0x0000008400847308 */ /* 0x000e220000000800 */
[----:B------:R-:W-:Y:S01]  /*6600*/  FADD.FTZ R7, R151, R2 ;  /* 0x0000000297077221 */ /* 0x000fe20000010000 */
[----:B--2---:R-:W-:Y:S01]  /*6610*/  FADD.FTZ R11, R35, R50 ;  /* 0x00000032230b7221 */ /* 0x004fe20000010000 */
[----:B------:R-:W-:Y:S01]  /*6620*/  FFMA.FTZ R50, R68, UR10, -R48 ;  /* 0x0000000a44327c23 */ /* 0x000fe20008010830 */
[-C--:B------:R-:W-:Y:S01]  /*6630*/  FMUL.FTZ R103, R103, R4.reuse ;  /* 0x0000000467677220 */ /* 0x080fe20000410000 */
[----:B------:R-:W-:Y:S01]  /*6640*/  FADD.FTZ R2, R12, R7 ;  /* 0x000000070c027221 */ /* 0x000fe20000010000 */
[-C--:B------:R-:W-:Y:S01]  /*6650*/  FMUL.FTZ R106, R106, R4.reuse ;  /* 0x000000046a6a7220 */ /* 0x080fe20000410000 */
[-C--:B------:R-:W-:Y:S01]  /*6660*/  FMUL.FTZ R107, R107, R4.reuse ;  /* 0x000000046b6b7220 */ /* 0x080fe20000410000 */
[----:B------:R-:W2:Y:S01]  /*6670*/  MUFU.EX2 R20, R20 ;  /* 0x0000001400147308 */ /* 0x000ea20000000800 */
[----:B-1----:R-:W-:Y:S01]  /*6680*/  FADD.FTZ R7, R145, R2 ;  /* 0x0000000291077221 */ /* 0x002fe20000010000 */
[-C--:B------:R-:W-:Y:S01]  /*6690*/  FMUL.FTZ R110, R110, R4.reuse ;  /* 0x000000046e6e7220 */ /* 0x080fe20000410000 */
[-C--:B------:R-:W-:Y:S01]  /*66a0*/  FMUL.FTZ R111, R111, R4.reuse ;  /* 0x000000046f6f7220 */ /* 0x080fe20000410000 */
[-C--:B------:R-:W-:Y:S01]  /*66b0*/  FMUL.FTZ R114, R114, R4.reuse ;  /* 0x0000000472727220 */ /* 0x080fe20000410000 */
[-C--:B------:R-:W-:Y:S01]  /*66c0*/  FMUL.FTZ R115, R115, R4.reuse ;  /* 0x0000000473737220 */ /* 0x080fe20000410000 */
[-C--:B------:R-:W-:Y:S01]  /*66d0*/  FMUL.FTZ R118, R118, R4.reuse ;  /* 0x0000000476767220 */ /* 0x080fe20000410000 */
[----:B------:R-:W-:Y:S01]  /*66e0*/  FMUL.FTZ R119, R119, R4 ;  /* 0x0000000477777220 */ /* 0x000fe20000410000 */
[----:B------:R-:W1:Y:S01]  /*66f0*/  MUFU.EX2 R43, R43 ;  /* 0x0000002b002b7308 */ /* 0x000e620000000800 */
[----:B0-----:R-:W-:Y:S01]  /*6700*/  FADD.FTZ R52, R132, R11 ;  /* 0x0000000b84347221 */ /* 0x001fe20000010000 */
[----:B------:R-:W-:Y:S01]  /*6710*/  F2FP.F16.F32.PACK_AB R142, R29, R142 ;  /* 0x0000008e1d8e723e */ /* 0x000fe200000000ff */
[----:B------:R-:W-:Y:S01]  /*6720*/  FMUL.FTZ R88, R88, R46 ;  /* 0x0000002e58587220 */ /* 0x000fe20000410000 */
[----:B------:R-:W-:Y:S01]  /*6730*/  F2FP.F16.F32.PACK_AB R136, R31, R136 ;  /* 0x000000881f88723e */ /* 0x000fe200000000ff */
[----:B------:R-:W-:Y:S01]  /*6740*/  FMUL.FTZ R89, R89, R46 ;  /* 0x0000002e59597220 */ /* 0x000fe20000410000 */
[----:B------:R-:W-:Y:S01]  /*6750*/  F2FP.F16.F32.PACK_AB R138, R35, R138 ;  /* 0x0000008a238a723e */ /* 0x000fe200000000ff */
[-C--:B------:R-:W-:Y:S01]  /*6760*/  FMUL.FTZ R92, R92, R46.reuse ;  /* 0x0000002e5c5c7220 */ /* 0x080fe20000410000 */
[----:B------:R-:W0:Y:S01]  /*6770*/  MUFU.EX2 R147, R147 ;  /* 0x0000009300937308 */ /* 0x000e220000000800 */
        /* <DEDUP_REMOVED lines=8> */
[C---:B-1----:R-:W-:Y:S01]  /*6800*/  FADD.FTZ R11, R43.reuse, R52 ;  /* 0x000000342b0b7221 */ /* 0x042fe20000010000 */
[----:B------:R-:W-:Y:S01]  /*6810*/  F2FP.F16.F32.PACK_AB R132, R43, R132 ;  /* 0x000000842b84723e */ /* 0x000fe200000000ff */
[-C--:B------:R-:W-:Y:S01]  /*6820*/  FMUL.FTZ R105, R105, R46.reuse ;  /* 0x0000002e69697220 */ /* 0x080fe20000410000 */
[-C--:B------:R-:W-:Y:S01]  /*6830*/  FMUL.FTZ R108, R108, R46.reuse ;  /* 0x0000002e6c6c7220 */ /* 0x080fe20000410000 */
[-C--:B------:R-:W-:Y:S01]  /*6840*/  FMUL.FTZ R109, R109, R46.reuse ;  /* 0x0000002e6d6d7220 */ /* 0x080fe20000410000 */
[-C--:B------:R-:W-:Y:S01]  /*6850*/  FMUL.FTZ R112, R112, R46.reuse ;  /* 0x0000002e70707220 */ /* 0x080fe20000410000 */
[-C--:B------:R-:W-:Y:S01]  /*6860*/  FMUL.FTZ R113, R113, R46.reuse ;  /* 0x0000002e71717220 */ /* 0x080fe20000410000 */
[----:B------:R-:W1:Y:S01]  /*6870*/  MUFU.EX2 R26, R26 ;  /* 0x0000001a001a7308 */ /* 0x000e620000000800 */
[----:B0-----:R-:W-:Y:S01]  /*6880*/  FADD.FTZ R7, R147, R2 ;  /* 0x0000000293077221 */ /* 0x001fe20000010000 */
[-C--:B------:R-:W-:Y:S01]  /*6890*/  FMUL.FTZ R116, R116, R46.reuse ;  /* 0x0000002e74747220 */ /* 0x080fe20000410000 */
[----:B------:R-:W-:Y:S01]  /*68a0*/  FMUL.FTZ R117, R117, R46 ;  /* 0x0000002e75757220 */ /* 0x000fe20000410000 */
[----:B------:R-:W-:Y:S01]  /*68b0*/  F2FP.F16.F32.PACK_AB R149, R8, R149 ;  /* 0x000000950895723e */ /* 0x000fe200000000ff */
[----:B------:R-:W-:Y:S01]  /*68c0*/  IMAD.MOV.U32 R4, RZ, RZ, R6 ;  /* 0x000000ffff047224 */ /* 0x000fe200078e0006 */
[----:B------:R-:W-:-:S02]  /*68d0*/  F2FP.F16.F32.PACK_AB R151, R12, R151 ;  /* 0x000000970c97723e */ /* 0x000fc400000000ff */
[----:B------:R-:W0:Y:S01]  /*68e0*/  MUFU.EX2 R45, R45 ;  /* 0x0000002d002d7308 */ /* 0x000e220000000800 */
[----:B--2---:R-:W-:Y:S01]  /*68f0*/  FADD.FTZ R52, R134, R11 ;  /* 0x0000000b86347221 */ /* 0x004fe20000010000 */
[----:B------:R-:W-:-:S06]  /*6900*/  F2FP.F16.F32.PACK_AB R145, R20, R145 ;  /* 0x000000911491723e */ /* 0x000fcc00000000ff */
[----:B------:R-:W2:Y:S01]  /*6910*/  MUFU.EX2 R141, R141 ;  /* 0x0000008d008d7308 */ /* 0x000ea20000000800 */
[C---:B-1----:R-:W-:Y:S01]  /*6920*/  FADD.FTZ R2, R26.reuse, R7 ;  /* 0x000000071a027221 */ /* 0x042fe20000010000 */
[----:B------:R-:W-:-:S06]  /*6930*/  F2FP.F16.F32.PACK_AB R147, R26, R147 ;  /* 0x000000931a93723e */ /* 0x000fcc00000000ff */
[----:B------:R-:W1:Y:S01]  /*6940*/  MUFU.EX2 R10, R10 ;  /* 0x0000000a000a7308 */ /* 0x000e620000000800 */
[C---:B0-----:R-:W-:Y:S01]  /*6950*/  FADD.FTZ R11, R45.reuse, R52 ;  /* 0x000000342d0b7221 */ /* 0x041fe20000010000 */
[----:B------:R-:W-:-:S06]  /*6960*/  F2FP.F16.F32.PACK_AB R134, R45, R134 ;  /* 0x000000862d86723e */ /* 0x000fcc00000000ff */
[----:B------:R-:W0:Y:S01]  /*6970*/  MUFU.EX2 R28, R28 ;  /* 0x0000001c001c7308 */ /* 0x000e220000000800 */
[----:B--2---:R-:W-:-:S07]  /*6980*/  FADD.FTZ R7, R141, R2 ;  /* 0x000000028d077221 */ /* 0x004fce0000010000 */
[----:B------:R-:W2:Y:S01]  /*6990*/  MUFU.EX2 R47, R47 ;  /* 0x0000002f002f7308 */ /* 0x000ea20000000800 */
[----:B-1----:R-:W-:-:S07]  /*69a0*/  FADD.FTZ R52, R10, R11 ;  /* 0x0000000b0a347221 */ /* 0x002fce0000010000 */
[----:B------:R-:W1:Y:S01]  /*69b0*/  MUFU.EX2 R143, R143 ;  /* 0x0000008f008f7308 */ /* 0x000e620000000800 */
[C---:B0-----:R-:W-:Y:S01]  /*69c0*/  FADD.FTZ R2, R28.reuse, R7 ;  /* 0x000000071c027221 */ /* 0x041fe20000010000 */
[----:B------:R-:W-:-:S06]  /*69d0*/  F2FP.F16.F32.PACK_AB R141, R28, R141 ;  /* 0x0000008d1c8d723e */ /* 0x000fcc00000000ff */
[----:B------:R-:W0:Y:S01]  /*69e0*/  MUFU.EX2 R14, R14 ;  /* 0x0000000e000e7308 */ /* 0x000e220000000800 */
[C---:B--2---:R-:W-:Y:S01]  /*69f0*/  FADD.FTZ R11, R47.reuse, R52 ;  /* 0x000000342f0b7221 */ /* 0x044fe20000010000 */
[----:B------:R-:W-:-:S06]  /*6a00*/  F2FP.F16.F32.PACK_AB R128, R47, R10 ;  /* 0x0000000a2f80723e */ /* 0x000fcc00000000ff */
[----:B------:R-:W2:Y:S01]  /*6a10*/  MUFU.EX2 R30, R30 ;  /* 0x0000001e001e7308 */ /* 0x000ea20000000800 */
[----:B-1----:R-:W-:-:S07]  /*6a20*/  FADD.FTZ R7, R143, R2 ;  /* 0x000000028f077221 */ /* 0x002fce0000010000 */
[----:B------:R-:W1:Y:S01]  /*6a30*/  MUFU.EX2 R49, R49 ;  /* 0x0000003100317308 */ /* 0x000e620000000800 */
[----:B0-----:R-:W-:-:S07]  /*6a40*/  FADD.FTZ R52, R14, R11 ;  /* 0x0000000b0e347221 */ /* 0x001fce0000010000 */
[----:B------:R-:W0:Y:S01]  /*6a50*/  MUFU.EX2 R137, R137 ;  /* 0x0000008900897308 */ /* 0x000e220000000800 */
[C---:B--2---:R-:W-:Y:S01]  /*6a60*/  FADD.FTZ R2, R30.reuse, R7 ;  /* 0x000000071e027221 */ /* 0x044fe20000010000 */
[----:B------:R-:W-:-:S06]  /*6a70*/  F2FP.F16.F32.PACK_AB R143, R30, R143 ;  /* 0x0000008f1e8f723e */ /* 0x000fcc00000000ff */
[----:B------:R-:W2:Y:S01]  /*6a80*/  MUFU.EX2 R24, R24 ;  /* 0x0000001800187308 */ /* 0x000ea20000000800 */
[C---:B-1----:R-:W-:Y:S01]  /*6a90*/  FADD.FTZ R9, R49.reuse, R52 ;  /* 0x0000003431097221 */ /* 0x042fe20000010000 */
[----:B------:R-:W-:-:S06]  /*6aa0*/  F2FP.F16.F32.PACK_AB R130, R49, R14 ;  /* 0x0000000e3182723e */ /* 0x000fcc00000000ff */
[----:B------:R-:W1:Y:S01]  /*6ab0*/  MUFU.EX2 R34, R34 ;  /* 0x0000002200227308 */ /* 0x000e620000000800 */
[----:B0-----:R-:W-:-:S07]  /*6ac0*/  FADD.FTZ R7, R137, R2 ;  /* 0x0000000289077221 */ /* 0x001fce0000010000 */
[----:B------:R-:W0:Y:S01]  /*6ad0*/  MUFU.EX2 R51, R51 ;  /* 0x0000003300337308 */ /* 0x000e220000000800 */
[----:B--2---:R-:W-:-:S07]  /*6ae0*/  FADD.FTZ R52, R24, R9 ;  /* 0x0000000918347221 */ /* 0x004fce0000010000 */
        /* <DEDUP_REMOVED lines=39> */
[C---:B-1----:R-:W-:Y:S01]  /*6d60*/  FADD.FTZ R10, R0.reuse, R3 ;  /* 0x00000003000a7221 */ /* 0x042fe20000010000 */
[----:B------:R-:W-:-:S06]  /*6d70*/  F2FP.F16.F32.PACK_AB R129, R0, R129 ;  /* 0x000000810081723e */ /* 0x000fcc00000000ff */
        /* <DEDUP_REMOVED lines=10> */
[----:B------:R-:W-:-:S05]  /*6e20*/  IMAD.MOV.U32 R3, RZ, RZ, R27 ;  /* 0x000000ffff037224 */ /* 0x000fca00078e001b */
        /* <DEDUP_REMOVED lines=9> */
[----:B------:R-:W-:-:S03]  /*6ec0*/  F2FP.F16.F32.PACK_AB R121, R74, R73 ;  /* 0x000000494a79723e */ /* 0x000fc600000000ff */
[----:B-1----:R-:W-:-:S04]  /*6ed0*/  FADD.FTZ R10, R75, R10 ;  /* 0x0000000a4b0a7221 */ /* 0x002fc80000010000 */
[C---:B0-----:R-:W-:Y:S01]  /*6ee0*/  FADD.FTZ R0, R77.reuse, R10 ;  /* 0x0000000a4d007221 */ /* 0x041fe20000010000 */
[----:B------:R-:W-:Y:S01]  /*6ef0*/  F2FP.F16.F32.PACK_AB R123, R77, R75 ;  /* 0x0000004b4d7b723e */ /* 0x000fe200000000ff */
[----:B---3--:R-:W-:Y:S06]  /*6f00*/  @P2 BRA `(.L_x_1714) ;  /* 0xffffffd000a82947 */ /* 0x008fec000383ffff */
.L_x_1705:
[----:B------:R-:W-:-:S13]  /*6f10*/  ISETP.LE.AND P2, PT, RZ, UR25, PT ;  /* 0x00000019ff007c0c */ /* 0x000fda000bf43270 */
[----:B------:R-:W-:Y:S05]  /*6f20*/  @!P2 BRA `(.L_x_1715) ;  /* 0x000000240038a947 */ /* 0x000fea0003800000 */
[----:B------:R-:W-:Y:S01]  /*6f30*/  IMAD.MOV.U32 R3, RZ, RZ, R6 ;  /* 0x000000ffff037224 */ /* 0x000fe200078e0006 */
[----:B------:R-:W-:Y:S01]  /*6f40*/  UMOV UR24, UR40 ;  /* 0x0000002800187c82 */ /* 0x000fe20008000000 */
[----:B------:R-:W-:Y:S01]  /*6f50*/  IMAD.MOV.U32 R4, RZ, RZ, R27 ;  /* 0x000000ffff047224 */ /* 0x000fe200078e001b */
[----:B------:R-:W-:Y:S01]  /*6f60*/  UMOV UR21, UR37 ;  /* 0x0000002500157c82 */ /* 0x000fe20008000000 */
[----:B------:R-:W-:Y:S01]  /*6f70*/  ULDC UR22, c[0x0][0x9d8] ;  /* 0x0002760000167ab9 */ /* 0x000fe20000000800 */
[----:B------:R-:W-:-:S05]  /*6f80*/  ULDC UR23, c[0x0][0x988] ;  /* 0x0002620000177ab9 */ /* 0x000fca0000000800 */
.L_x_1724:
        /* <DEDUP_REMOVED lines=9> */
.L_x_1717:
[----:B------:R-:W-:Y:S01]  /*7020*/  ULEA UR6, UR37, UR41, 0x3 ;  /* 0x0000002925067291 */ /* 0x000fe2000f8e183f */
[----:B------:R-:W-:-:S05]  /*7030*/  IMAD.U32 R5, RZ, RZ, UR40 ;  /* 0x00000028ff057e24 */ /* 0x000fca000f8e00ff */
[----:B------:R-:W-:-:S04]  /*7040*/  SHF.L.U32 R5, R5, 0x1f, RZ ;  /* 0x0000001f05057819 */ /* 0x000fc800000006ff */
[----:B------:R0:W1:Y:S01]  /*7050*/  SYNCS.PHASECHK.TRANS64.TRYWAIT P2, [UR6+0x16830], R5 ;  /* 0x01683005ff0075a7 */ /* 0x0000620008040146 */
[----:B------:R-:W-:Y:S05]  /*7060*/  @!P0 BRA `(.L_x_1718) ;  /* 0x0000000000048947 */ /* 0x000fea0003800000 */
[----:B------:R-:W-:Y:S01]  /*7070*/  BPT.TRAP 0x1 ;  /* 0x000000040000795c */ /* 0x000fe20000300000 */
.L_x_1718:
[----:B-1----:R-:W-:Y:S05]  /*7080*/  @P2 BRA `(.L_x_1716) ;  /* 0x0000000000082947 */ /* 0x002fea0003800000 */
[----:B------:R-:W1:Y:S02]  /*7090*/  SYNCS.PHASECHK.TRANS64.TRYWAIT P2, [UR6+0x16830], R5 ;  /* 0x01683005ff0075a7 */ /* 0x000e640008040146 */
[----:B-1----:R-:W-:Y:S05]  /*70a0*/  @!P2 BRA `(.L_x_1719) ;  /* 0x000000880050a947 */ /* 0x002fea0003800000 */
.L_x_1716:
[----:B01----:R-:W-:Y:S01]  /*70b0*/  VIADD R5, R23, 0x8 ;  /* 0x0000000817057836 */ /* 0x003fe20000000000 */
        /* <DEDUP_REMOVED lines=24> */
.L_x_1721:
[----:B------:R-:W-:Y:S01]  /*7240*/  ULEA UR6, UR21, UR41, 0x3 ;  /* 0x0000002915067291 */ /* 0x000fe2000f8e183f */
[----:B------:R-:W-:-:S04]  /*7250*/  MOV R5, UR24 ;  /* 0x0000001800057c02 */ /* 0x000fc80008000f00 */
[----:B------:R-:W-:-:S04]  /*7260*/  SHF.L.U32 R5, R5, 0x1f, RZ ;  /* 0x0000001f05057819 */ /* 0x000fc800000006ff */
[----:B------:R0:W1:Y:S01]  /*7270*/  SYNCS.PHASECHK.TRANS64.TRYWAIT P2, [UR6+0x16850], R5 ;  /* 0x01685005ff0075a7 */ /* 0x0000620008040146 */
[----:B------:R-:W-:Y:S05]  /*7280*/  @!P0 BRA `(.L_x_1722) ;  /* 0x0000000000048947 */ /* 0x000fea0003800000 */
[----:B------:R-:W-:Y:S01]  /*7290*/  BPT.TRAP 0x1 ;  /* 0x000000040000795c */ /* 0x000fe20000300000 */
.L_x_1722:
[----:B-1----:R-:W-:Y:S05]  /*72a0*/  @P2 BRA `(.L_x_1720) ;  /* 0x0000000000082947 */ /* 0x002fea0003800000 */
[----:B------:R-:W1:Y:S02]  /*72b0*/  SYNCS.PHASECHK.TRANS64.TRYWAIT P2, [UR6+0x16850], R5 ;  /* 0x01685005ff0075a7 */ /* 0x000e640008040146 */
[----:B-1----:R-:W-:Y:S05]  /*72c0*/  @!P2 BRA `(.L_x_1723) ;  /* 0x0000008400e0a947 */ /* 0x002fea0003800000 */
.L_x_1720:
        /* <DEDUP_REMOVED lines=76> */
[----:B------:R-:W-:Y:S01]  /*7790*/  UMOV UR10, UR23 ;  /* 0x00000017000a7c82 */ /* 0x000fe20008000000 */
[----:B------:R-:W-:Y:S01]  /*77a0*/  FMUL.FTZ R63, R63, UR22 ;  /* 0x000000163f3f7c20 */ /* 0x000fe20008410000 */
[----:B------:R-:W-:Y:S01]  /*77b0*/  FMUL.FTZ R68, R74, UR22 ;  /* 0x000000164a447c20 */ /* 0x000fe20008410000 */
[----:B------:R-:W-:Y:S01]  /*77c0*/  FMUL.FTZ R74, R83, UR22 ;  /* 0x00000016534a7c20 */ /* 0x000fe20008410000 */
[----:B------:R-:W-:Y:S01]  /*77d0*/  FMUL.FTZ R76, R87, UR22 ;  /* 0x00000016574c7c20 */ /* 0x000fe20008410000 */
[----:B------:R-:W0:Y:S01]  /*77e0*/  MUFU.TANH R29, R29 ;  /* 0x0000001d001d7308 */ /* 0x000e220000002400 */
[----:B-1----:R-:W-:Y:S01]  /*77f0*/  FMNMX.FTZ R27, R24, R27, !PT ;  /* 0x0000001b181b7209 */ /* 0x002fe20007810000 */
[----:B------:R-:W1:Y:S01]  /*7800*/  S2R R80, SR_TID.X ;  /* 0x0000000000507919 */ /* 0x000e620000002100 */
[----:B------:R-:W-:-:S05]  /*7810*/  UMOV UR24, UR40 ;  /* 0x0000002800187c82 */ /* 0x000fca0008000000 */
        /* <DEDUP_REMOVED lines=10> */
[----:B------:R-:W-:-:S04]  /*78c0*/  UMOV UR7, 0x40000040 ;  /* 0x4000004000077882 */ /* 0x000fc80000000000 */
[----:B------:R-:W3:Y:S01]  /*78d0*/  MUFU.TANH R37, R37 ;  /* 0x0000002500257308 */ /* 0x000ee20000002400 */
[----:B--2---:R-:W-:Y:S01]  /*78e0*/  FMNMX.FTZ R27, R33, R56, !PT ;  /* 0x00000038211b7209 */ /* 0x004fe20007810000 */
[----:B------:R-:W-:Y:S01]  /*78f0*/  FMUL.FTZ R56, R73, UR22 ;  /* 0x0000001649387c20 */ /* 0x000fe20008410000 */
[----:B------:R-:W-:Y:S01]  /*7900*/  FMUL.FTZ R73, R82, UR22 ;  /* 0x0000001652497c20 */ /* 0x000fe20008410000 */
[----:B-1----:R-:W-:-:S04]  /*7910*/  ISETP.GE.U32.AND P2, PT, R80, 0x180, PT ;  /* 0x000001805000780c */ /* 0x002fc80003f46070 */
[----:B------:R-:W1:Y:S01]  /*7920*/  MUFU.TANH R40, R40 ;  /* 0x0000002800287308 */ /* 0x000e620000002400 */
[----:B0-----:R-:W-:-:S07]  /*7930*/  FMNMX.FTZ R58, R36, R27, !PT ;  /* 0x0000001b243a7209 */ /* 0x001fce0007810000 */
[----:B------:R-:W0:Y:S01]  /*7940*/  MUFU.TANH R41, R41 ;  /* 0x0000002900297308 */ /* 0x000e220000002400 */
[----:B---3--:R-:W-:-:S07]  /*7950*/  FMNMX.FTZ R27, R37, R58, !PT ;  /* 0x0000003a251b7209 */ /* 0x008fce0007810000 */
        /* <DEDUP_REMOVED lines=13> */
[----:B------:R-:W-:Y:S02]  /*7a30*/  WARPGROUP.DEPBAR.LE gsb0, 0x0 ;  /* 0x00008000000079c5 */ /* 0x000fe40000010000 */
[----:B------:R-:W-:-:S04]  /*7a40*/  WARPGROUP.ARRIVE ;  /* 0x00000000000079c5 */ /* 0x000fc80000000000 */
[----:B------:R-:W2:Y:S01]  /*7a50*/  MUFU.TANH R53, R53 ;  /* 0x0000003500357308 */ /* 0x000ea20000002400 */
[----:B-1----:R-:W-:Y:S01]  /*7a60*/  FMNMX.FTZ R27, R51, R60, !PT ;  /* 0x0000003c331b7209 */ /* 0x002fe20007810000 */
[----:B------:R-:W-:Y:S01]  /*7a70*/  FMUL.FTZ R60, R81, UR22 ;  /* 0x00000016513c7c20 */ /* 0x000fe20008410000 */
[----:B------:R-:W-:Y:S01]  /*7a80*/  HGMMA.64x64x16.F32 R88, R140, gdesc[UR4].tnspB, R88, gsb0 ;  /* 0x40e000048c587df0 */ /* 0x000fe20008000858 */
[----:B------:R-:W-:Y:S01]  /*7a90*/  UIADD3 UR6, UR11, 0x180, URZ ;  /* 0x000001800b067890 */ /* 0x000fe2000fffe03f */
[----:B0-----:R-:W-:Y:S01]  /*7aa0*/  FMNMX.FTZ R62, R52, R27, !PT ;  /* 0x0000001b343e7209 */ /* 0x001fe20007810000 */
[----:B------:R-:W-:Y:S02]  /*7ab0*/  UMOV UR7, 0x40000040 ;  /* 0x4000004000077882 */ /* 0x000fe40000000000 */
[----:B------:R-:W0:Y:S08]  /*7ac0*/  MUFU.TANH R54, R54 ;  /* 0x0000003600367308 */ /* 0x000e300000002400 */
[----:B------:R-:W1:Y:S01]  /*7ad0*/  MUFU.TANH R55, R55 ;  /* 0x0000003700377308 */ /* 0x000e620000002400 */
[----:B--2---:R-:W-:-:S07]  /*7ae0*/  FMNMX.FTZ R27, R53, R62, !PT ;  /* 0x0000003e351b7209 */ /* 0x004fce0007810000 */
        /* <DEDUP_REMOVED lines=19> */
[----:B------:R-:W-:Y:S01]  /*7c20*/  WARPGROUP.ARRIVE ;  /* 0x00000000000079c5 */ /* 0x000fe20000000000 */
[----:B------:R-:W-:Y:S01]  /*7c30*/  FMUL.FTZ R66, R70, UR22 ;  /* 0x0000001646427c20 */ /* 0x000fe20008410000 */
[----:B------:R-:W-:Y:S01]  /*7c40*/  FMUL.FTZ R70, R75, UR22 ;  /* 0x000000164b467c20 */ /* 0x000fe20008410000 */
[----:B------:R-:W-:Y:S01]  /*7c50*/  FMUL.FTZ R75, R86, UR22 ;  /* 0x00000016564b7c20 */ /* 0x000fe20008410000 */
        /* <DEDUP_REMOVED lines=17> */
[C---:B------:R-:W-:Y:S01]  /*7d70*/  FADD.FTZ R4, -R27.reuse, R4 ;  /* 0x000000041b047221 */ /* 0x040fe20000010100 */
[----:B------:R-:W-:Y:S01]  /*7d80*/  FMUL.FTZ R77, R27, UR10 ;  /* 0x0000000a1b4d7c20 */ /* 0x000fe20008410000 */
[----:B------:R-:W0:Y:S02]  /*7d90*/  MUFU.TANH R31, R31 ;  /* 0x0000001f001f7308 */ /* 0x000e240000002400 */
[----:B------:R-:W-:Y:S01]  /*7da0*/  FMUL.FTZ R69, R4, UR10 ;  /* 0x0000000a04457c20 */ /* 0x000fe20008410000 */
        /* <DEDUP_REMOVED lines=38> */
[----:B0-----:R-:W-:Y:S01]  /*8010*/  FMNMX.FTZ R21, R31, R4, !PT ;  /* 0x000000041f157209 */ /* 0x001fe20007810000 */
[----:B------:R-:W0:Y:S01]  /*8020*/  MUFU.TANH R42, R42 ;  /* 0x0000002a002a7308 */ /* 0x000e220000002400 */
[--C-:B------:R-:W-:Y:S01]  /*8030*/  FFMA.FTZ R57, R60, UR10, -R77.reuse ;  /* 0x0000000a3c397c23 */ /* 0x100fe2000801084d */
[--C-:B------:R-:W-:Y:S01]  /*8040*/  FFMA.FTZ R32, R61, UR10, -R77.reuse ;  /* 0x0000000a3d207c23 */ /* 0x100fe2000801084d */
[----:B-1----:R-:W-:Y:S01]  /*8050*/  FMNMX.FTZ R4, R34, R21, !PT ;  /* 0x0000001522047209 */ /* 0x002fe20007810000 */
[----:B------:R-:W-:-:S03]  /*8060*/  FFMA.FTZ R62, R62, UR10, -R77 ;  /* 0x0000000a3e3e7c23 */ /* 0x000fc6000801084d */
[----:B---3--:R-:W-:Y:S01]  /*8070*/  FMNMX.FTZ R29, R35, R4, !PT ;  /* 0x00000004231d7209 */ /* 0x008fe20007810000 */
[----:B------:R-:W1:Y:S03]  /*8080*/  MUFU.TANH R43, R43 ;  /* 0x0000002b002b7308 */ /* 0x000e660000002400 */
[----:B--2---:R-:W-:-:S04]  /*8090*/  FMNMX.FTZ R4, R38, R29, !PT ;  /* 0x0000001d26047209 */ /* 0x004fc80007810000 */
[----:B----4-:R-:W-:Y:S01]  /*80a0*/  FMNMX.FTZ R29, R39, R4, !PT ;  /* 0x00000004271d7209 */ /* 0x010fe20007810000 */
[----:B------:R-:W2:Y:S03]  /*80b0*/  MUFU.TANH R45, R45 ;  /* 0x0000002d002d7308 */ /* 0x000ea60000002400 */
[----:B0-----:R-:W-:-:S05]  /*80c0*/  FMNMX.FTZ R4, R42, R29, !PT ;  /* 0x0000001d2a047209 */ /* 0x001fca0007810000 */
        /* <DEDUP_REMOVED lines=9> */
[----:B------:R-:W-:Y:S02]  /*8160*/  WARPGROUP.DEPBAR.LE gsb0, 0x0 ;  /* 0x00008000000079c5 */ /* 0x000fe40000010000 */
[----:B------:R-:W-:Y:S01]  /*8170*/  WARPGROUP.ARRIVE ;  /* 0x00000000000079c5 */ /* 0x000fe20000000000 */
[--C-:B------:R-:W-:Y:S01]  /*8180*/  FFMA.FTZ R132, R44, UR10, -R77.reuse ;  /* 0x0000000a2c847c23 */ /* 0x100fe2000801084d */
[----:B------:R-:W-:-:S03]  /*8190*/  FFMA.FTZ R134, R48, UR10, -R77 ;  /* 0x0000000a30867c23 */ /* 0x000fc6000801084d */
[----:B------:R-:W3:Y:S01]  /*81a0*/  MUFU.TANH R66, R66 ;  /* 0x0000004200427308 */ /* 0x000ee20000002400 */
[----:B------:R-:W-:Y:S01]  /*81b0*/  HGMMA.64x64x16.F32 R88, R128, gdesc[UR4].tnspB, R88, gsb0 ;  /* 0x40e0000480587df0 */ /* 0x000fe20008000858 */
[----:B------:R-:W-:Y:S01]  /*81c0*/  UIADD3 UR6, UR11, 0x300, URZ ;  /* 0x000003000b067890 */ /* 0x000fe2000fffe03f */
[----:B------:R-:W-:-:S05]  /*81d0*/  UMOV UR7, 0x40000040 ;  /* 0x4000004000077882 */ /* 0x000fca0000000000 */
[----:B------:R4:W-:Y:S08]  /*81e0*/  MUFU.EX2 R21, R6 ;  /* 0x0000000600157308 */ /* 0x0009f00000000800 */
[----:B------:R-:W5:Y:S01]  /*81f0*/  MUFU.TANH R67, R67 ;  /* 0x0000004300437308 */ /* 0x000f620000002400 */
[----:B----4-:R-:W-:Y:S01]  /*8200*/  FFMA.FTZ R6, R37, UR10, -R77 ;  /* 0x0000000a25067c23 */ /* 0x010fe2000801084d */
[----:B--2---:R-:W-:-:S04]  /*8210*/  FMNMX.FTZ R37, R63, R4, !PT ;  /* 0x000000043f257209 */ /* 0x004fc80007810000 */
[----:B0-----:R-:W-:Y:S02]  /*8220*/  FMNMX.FTZ R4, R64, R37, !PT ;  /* 0x0000002540047209 */ /* 0x001fe40007810000 */
[----:B------:R-:W0:Y:S02]  /*8230*/  MUFU.TANH R68, R68 ;  /* 0x0000004400447308 */ /* 0x000e240000002400 */
[----:B-1----:R-:W-:-:S04]  /*8240*/  FMNMX.FTZ R37, R65, R4, !PT ;  /* 0x0000000441257209 */ /* 0x002fc80007810000 */
[----:B---3--:R-:W-:Y:S02]  /*8250*/  FMNMX.FTZ R4, R66, R37, !PT ;  /* 0x0000002542047209 */ /* 0x008fe40007810000 */
[----:B------:R-:W1:Y:S02]  /*8260*/  MUFU.TANH R70, R70 ;  /* 0x0000004600467308 */ /* 0x000e640000002400 */
[----:B-----5:R-:W-:-:S06]  /*8270*/  FMNMX.FTZ R41, R67, R4, !PT ;  /* 0x0000000443297209 */ /* 0x020fcc0007810000 */
        /* <DEDUP_REMOVED lines=14> */
[----:B------:R-:W-:Y:S01]  /*8360*/  FFMA.FTZ R41, R49, UR10, -R77 ;  /* 0x0000000a31297c23 */ /* 0x000fe2000801084d */
[----:B------:R-:W-:Y:S01]  /*8370*/  HGMMA.64x64x16.F32 R88, R124, gdesc[UR4].tnspB, R88, gsb0 ;  /* 0x40e000047c587df0 */ /* 0x000fe20008000858 */
[----:B------:R-:W-:Y:S01]  /*8380*/  UIADD3 UR6, UR11, 0x380, URZ ;  /* 0x000003800b067890 */ /* 0x000fe2000fffe03f */
[----:B0-----:R-:W-:-:S03]  /*8390*/  FMNMX.FTZ R49, R75, R4, !PT ;  /* 0x000000044b317209 */ /* 0x001fc60007810000 */
[----:B------:R1:W-:Y:S01]  /*83a0*/  MUFU.EX2 R29, R6 ;  /* 0x00000006001d7308 */ /* 0x0003e20000000800 */
[----:B------:R-:W-:Y:S01]  /*83b0*/  UMOV UR7, 0x40000040 ;  /* 0x4000004000077882 */ /* 0x000fe20000000000 */
[--C-:B------:R-:W-:Y:S01]  /*83c0*/  FFMA.FTZ R4, R51, UR10, -R77.reuse ;  /* 0x0000000a33047c23 */ /* 0x100fe2000801084d */
[----:B------:R-:W-:-:S05]  /*83d0*/  FFMA.FTZ R51, R54, UR10, -R77 ;  /* 0x0000000a36337c23 */ /* 0x000fca000801084d */
[----:B------:R-:W-:Y:S01]  /*83e0*/  MUFU.EX2 R69, R69 ;  /* 0x0000004500457308 */ /* 0x000fe20000000800 */
[----:B-1----:R-:W-:Y:S01]  /*83f0*/  FMNMX.FTZ R6, R76, R49, !PT ;  /* 0x000000314c067209 */ /* 0x002fe20007810000 */
[----:B------:R-:W-:-:S04]  /*8400*/  FFMA.FTZ R49, R52, UR10, -R77 ;  /* 0x0000000a34317c23 */ /* 0x000fc8000801084d */
[----:B------:R-:W0:Y:S02]  /*8410*/  SHFL.BFLY PT, R83, R6, 0x2, 0x1f ;  /* 0x0c401f0006537f89 */ /* 0x000e2400000e0000 */
[----:B------:R-:W1:Y:S08]  /*8420*/  MUFU.EX2 R148, R148 ;  /* 0x0000009400947308 */ /* 0x000e700000000800 */
[----:B------:R-:W2:Y:S08]  /*8430*/  MUFU.EX2 R5, R5 ;  /* 0x0000000500057308 */ /* 0x000eb00000000800 */
[----:B------:R-:W3:Y:S01]  /*8440*/  MUFU.EX2 R150, R150 ;  /* 0x0000009600967308 */ /* 0x000ee20000000800 */
[----:B-1----:R-:W-:Y:S01]  /*8450*/  FFMA.FTZ R2, R69, R2, R148 ;  /* 0x0000000245027223 */ /* 0x002fe20000010094 */
[----:B0-----:R-:W-:-:S06]  /*8460*/  FMNMX.FTZ R83, R6, R83, !PT ;  /* 0x0000005306537209 */ /* 0x001fcc0007810000 */
[----:B------:R-:W-:Y:S01]  /*8470*/  MUFU.EX2 R79, R79 ;  /* 0x0000004f004f7308 */ /* 0x000fe20000000800 */
[----:B--2---:R-:W-:Y:S01]  /*8480*/  F2FP.F16.F32.PACK_AB R148, R5, R148 ;  /* 0x000000940594723e */ /* 0x004fe200000000ff */
[----:B------:R-:W0:Y:S06]  /*8490*/  SHFL.BFLY PT, R6, R83, 0x1, 0x1f ;  /* 0x0c201f0053067f89 */ /* 0x000e2c00000e0000 */
[----:B------:R-:W-:Y:S08]  /*84a0*/  MUFU.EX2 R144, R144 ;  /* 0x0000009000907308 */ /* 0x000ff00000000800 */
[----:B------:R-:W-:Y:S08]  /*84b0*/  MUFU.EX2 R9, R9 ;  /* 0x0000000900097308 */ /* 0x000ff00000000800 */
[----:B------:R-:W-:Y:S01]  /*84c0*/  MUFU.EX2 R146, R146 ;  /* 0x0000009200927308 */ /* 0x000fe20000000800 */
[----:B0-----:R-:W-:-:S05]  /*84d0*/  FMNMX.FTZ R6, R83, R6, !PT ;  /* 0x0000000653067209 */ /* 0x001fca0007810000 */
[----:B------:R-:W-:Y:S02]  /*84e0*/  FADD.FTZ R36, -R6, R3 ;  /* 0x0000000306247221 */ /* 0x000fe40000010100 */
[----:B------:R-:W-:Y:S01]  /*84f0*/  MUFU.EX2 R13, R13 ;  /* 0x0000000d000d7308 */ /* 0x000fe20000000800 */
[----:B------:R-:W-:Y:S02]  /*8500*/  WARPGROUP.DEPBAR.LE gsb0, 0x0 ;  /* 0x00008000000079c5 */ /* 0x000fe40000010000 */
[----:B------:R-:W-:Y:S01]  /*8510*/  WARPGROUP.ARRIVE ;  /* 0x00000000000079c5 */ /* 0x000fe20000000000 */
[----:B------:R-:W-:Y:S01]  /*8520*/  FMUL.FTZ R59, R36, UR10 ;  /* 0x0000000a243b7c20 */ /* 0x000fe20008410000 */
[----:B------:R-:W-:-:S03]  /*8530*/  FMUL.FTZ R36, R6, UR10 ;  /* 0x0000000a06247c20 */ /* 0x000fc60008410000 */
[----:B------:R-:W-:Y:S01]  /*8540*/  MUFU.EX2 R140, R140 ;  /* 0x0000008c008c7308 */ /* 0x000fe20000000800 */
[----:B------:R-:W-:Y:S01]  /*8550*/  HGMMA.64x64x16.F32 R88, R120, gdesc[UR4].tnspB, R88, gsb0 ;  /* 0x40e0000478587df0 */ /* 0x000fe20008000858 */
[--C-:B------:R-:W-:Y:S01]  /*8560*/  FFMA.FTZ R151, R11, UR10, -R36.reuse ;  /* 0x0000000a0b977c23 */ /* 0x100fe20008010824 */
[----:B------:R-:W-:Y:S02]  /*8570*/  IMAD.U32 R11, RZ, RZ, UR37 ;  /* 0x00000025ff0b7e24 */ /* 0x000fe4000f8e00ff */
[--C-:B------:R-:W-:Y:S01]  /*8580*/  FFMA.FTZ R8, R8, UR10, -R36.reuse ;  /* 0x0000000a08087c23 */ /* 0x100fe20008010824 */
[--C-:B------:R-:W-:Y:S01]  /*8590*/  FFMA.FTZ R149, R7, UR10, -R36.reuse ;  /* 0x0000000a07957c23 */ /* 0x100fe20008010824 */
[----:B------:R-:W-:Y:S01]  /*85a0*/  VIADD R7, R23, 0x9 ;  /* 0x0000000917077836 */ /* 0x000fe20000000000 */
[----:B------:R-:W-:Y:S01]  /*85b0*/  MUFU.EX2 R59, R59 ;  /* 0x0000003b003b7308 */ /* 0x000fe20000000800 */
[----:B------:R-:W-:Y:S01]  /*85c0*/  @!P1 LEA R11, R11, UR41, 0x3 ;  /* 0x000000290b0b9c11 */ /* 0x000fe2000f8e18ff */
[--C-:B------:R-:W-:Y:S01]  /*85d0*/  FFMA.FTZ R145, R15, UR10, -R36.reuse ;  /* 0x0000000a0f917c23 */ /* 0x100fe20008010824 */
[--C-:B------:R-:W-:Y:S01]  /*85e0*/  FFMA.FTZ R12, R12, UR10, -R36.reuse ;  /* 0x0000000a0c0c7c23 */ /* 0x100fe20008010824 */
[--C-:B------:R-:W-:Y:S01]  /*85f0*/  FFMA.FTZ R20, R20, UR10, -R36.reuse ;  /* 0x0000000a14147c23 */ /* 0x100fe20008010824 */
[----:B------:R-:W-:Y:S01]  /*8600*/  FFMA.FTZ R147, R25, UR10, -R36 ;  /* 0x0000000a19937c23 */ /* 0x000fe20008010824 */
[----:B------:R-:W-:Y:S01]  /*8610*/  @!P1 VIADD R15, R11, 0x16840 ;  /* 0x000168400b0f9836 */ /* 0x000fe20000000000 */
[----:B------:R-:W-:Y:S01]  /*8620*/  SEL R11, R7, 0x9, !P2 ;  /* 0x00000009070b7807 */ /* 0x000fe20005000000 */
[----:B------:R-:W0:Y:S01]  /*8630*/  MUFU.EX2 R8, R8 ;  /* 0x0000000800087308 */ /* 0x000e220000000800 */
[----:B------:R-:W-:Y:S01]  /*8640*/  FADD.FTZ R7, R5, R2 ;  /* 0x0000000205077221 */ /* 0x000fe20000010000 */
[--C-:B------:R-:W-:Y:S01]  /*8650*/  FFMA.FTZ R26, R26, UR10, -R36.reuse ;  /* 0x0000000a1a1a7c23 */ /* 0x100fe20008010824 */
[----:B------:R-:W-:Y:S01]  /*8660*/  @!P1 PRMT R15, RZ, 0x654, R15 ;  /* 0x00000654ff0f9816 */ /* 0x000fe2000000000f */
[--C-:B------:R-:W-:Y:S01]  /*8670*/  FFMA.FTZ R141, R30, UR10, -R36.reuse ;  /* 0x0000000a1e8d7c23 */ /* 0x100fe20008010824 */
[----:B---3--:R-:W-:Y:S01]  /*8680*/  FADD.FTZ R44, R150, R7 ;  /* 0x00000007962c7221 */ /* 0x008fe20000010000 */
        /* <DEDUP_REMOVED lines=9> */
[----:B------:R-:W-:Y:S01]  /*8720*/  FFMA.FTZ R42, R47, UR10, -R36 ;  /* 0x0000000a2f2a7c23 */ /* 0x000fe20008010824 */
[----:B------:R-:W2:Y:S01]  /*8730*/  MUFU.EX2 R151, R151 ;  /* 0x0000009700977308 */ /* 0x000ea20000000800 */
[----:B0-----:R-:W-:Y:S01]  /*8740*/  FFMA.FTZ R0, R59, R0, R8 ;  /* 0x000000003b007223 */ /* 0x001fe20000010008 */
[--C-:B------:R-:W-:Y:S01]  /*8750*/  FFMA.FTZ R135, R50, UR10, -R36.reuse ;  /* 0x0000000a32877c23 */ /* 0x100fe20008010824 */
[--C-:B------:R-:W-:Y:S01]  /*8760*/  FFMA.FTZ R129, R64, UR10, -R36.reuse ;  /* 0x0000000a40817c23 */ /* 0x100fe20008010824 */
[--C-:B------:R-:W-:Y:S01]  /*8770*/  FFMA.FTZ R131, R66, UR10, -R36.reuse ;  /* 0x0000000a42837c23 */ /* 0x100fe20008010824 */
[--C-:B------:R-:W-:Y:S01]  /*8780*/  FFMA.FTZ R125, R68, UR10, -R36.reuse ;  /* 0x0000000a447d7c23 */ /* 0x100fe20008010824 */
[--C-:B------:R-:W-:Y:S01]  /*8790*/  FFMA.FTZ R70, R70, UR10, -R36.reuse ;  /* 0x0000000a46467c23 */ /* 0x100fe20008010824 */
[----:B------:R-:W-:Y:S01]  /*87a0*/  FFMA.FTZ R71, R71, UR10, -R36 ;  /* 0x0000000a47477c23 */ /* 0x000fe20008010824 */
[----:B------:R-:W0:Y:S01]  /*87b0*/  MUFU.EX2 R12, R12 ;  /* 0x0000000c000c7308 */ /* 0x000e220000000800 */
[----:B-1----:R-:W-:Y:S01]  /*87c0*/  FADD.FTZ R2, R149, R0 ;  /* 0x0000000095027221 */ /* 0x002fe20000010000 */
[--C-:B------:R-:W-:Y:S01]  /*87d0*/  FFMA.FTZ R0, R63, UR10, -R36.reuse ;  /* 0x0000000a3f007c23 */ /* 0x100fe20008010824 */
[----:B------:R-:W-:Y:S01]  /*87e0*/  F2FP.F16.F32.PACK_AB R149, R149, R8 ;  /* 0x000000089595723e */ /* 0x000fe200000000ff */
[--C-:B------:R-:W-:Y:S01]  /*87f0*/  FFMA.FTZ R72, R72, UR10, -R36.reuse ;  /* 0x0000000a48487c23 */ /* 0x100fe20008010824 */
[--C-:B------:R-:W-:Y:S01]  /*8800*/  FFMA.FTZ R73, R73, UR10, -R36.reuse ;  /* 0x0000000a49497c23 */ /* 0x100fe20008010824 */
[--C-:B------:R-:W-:Y:S01]  /*8810*/  FFMA.FTZ R74, R74, UR10, -R36.reuse ;  /* 0x0000000a4a4a7c23 */ /* 0x100fe20008010824 */
[----:B------:R-:W-:Y:S01]  /*8820*/  FFMA.FTZ R75, R75, UR10, -R36 ;  /* 0x0000000a4b4b7c23 */ /* 0x000fe20008010824 */
[----:B------:R-:W1:Y:S01]  /*8830*/  MUFU.EX2 R145, R145 ;  /* 0x0000009100917308 */ /* 0x000e620000000800 */
[----:B--2---:R-:W-:Y:S01]  /*8840*/  FADD.FTZ R7, R151, R2 ;  /* 0x0000000297077221 */ /* 0x004fe20000010000 */
[----:B------:R-:W-:Y:S01]  /*8850*/  ISETP.LT.AND P2, PT, RZ, UR25, PT ;  /* 0x00000019ff007c0c */ /* 0x000fe2000bf41270 */
[----:B------:R-:W-:Y:S01]  /*8860*/  UIADD3 UR6, UR25, -0x1, URZ ;  /* 0xffffffff19067890 */ /* 0x000fe2000fffe03f */
[----:B------:R-:W-:-:S04]  /*8870*/  F2FP.F16.F32.PACK_AB R150, R79, R150 ;  /* 0x000000964f96723e */ /* 0x000fc800000000ff */
[----:B------:R-:W2:Y:S01]  /*8880*/  MUFU.EX2 R20, R20 ;  /* 0x0000001400147308 */ /* 0x000ea20000000800 */
[C---:B0-----:R-:W-:Y:S01]  /*8890*/  FADD.FTZ R2, R12.reuse, R7 ;  /* 0x000000070c027221 */ /* 0x041fe20000010000 */
[----:B------:R-:W-:Y:S01]  /*88a0*/  F2FP.F16.F32.PACK_AB R151, R12, R151 ;  /* 0x000000970c97723e */ /* 0x000fe200000000ff */
[----:B------:R-:W-:-:S05]  /*88b0*/  UMOV UR25, UR6 ;  /* 0x0000000600197c82 */ /* 0x000fca0008000000 */
[----:B------:R-:W0:Y:S01]  /*88c0*/  MUFU.EX2 R147, R147 ;  /* 0x0000009300937308 */ /* 0x000e220000000800 */
[----:B-1----:R-:W-:Y:S01]  /*88d0*/  FADD.FTZ R7, R145, R2 ;  /* 0x0000000291077221 */ /* 0x002fe20000010000 */
[----:B------:R-:W-:-:S06]  /*88e0*/  FFMA.FTZ R2, R65, UR10, -R36 ;  /* 0x0000000a41027c23 */ /* 0x000fcc0008010824 */
[----:B------:R-:W1:Y:S01]  /*88f0*/  MUFU.EX2 R26, R26 ;  /* 0x0000001a001a7308 */ /* 0x000e620000000800 */
[C---:B--2---:R-:W-:Y:S01]  /*8900*/  FADD.FTZ R46, R20.reuse, R7 ;  /* 0x00000007142e7221 */ /* 0x044fe20000010000 */
[----:B------:R-:W-:Y:S01]  /*8910*/  F2FP.F16.F32.PACK_AB R145, R20, R145 ;  /* 0x000000911491723e */ /* 0x000fe200000000ff */
[----:B------:R-:W-:Y:S02]  /*8920*/  WARPGROUP.DEPBAR.LE gsb0, 0x0 ;  /* 0x00008000000079c5 */ /* 0x000fe40000010000 */
[----:B------:R2:W-:Y:S06]  /*8930*/  BAR.ARV R11, 0x100 ;  /* 0x0004000b0000751d */ /* 0x0005ec0000002000 */
[----:B------:R3:W-:Y:S01]  /*8940*/  @!P1 SYNCS.ARRIVE.TRANS64.RED.A1T0 RZ, [R15+URZ], RZ ;  /* 0x000000ff0fff99a7 */ /* 0x0007e2000810043f */
[----:B------:R-:W4:Y:S01]  /*8950*/  MUFU.EX2 R141, R141 ;  /* 0x0000008d008d7308 */ /* 0x000f220000000800 */
[----:B0-----:R-:W-:Y:S01]  /*8960*/  FADD.FTZ R7, R147, R46 ;  /* 0x0000002e93077221 */ /* 0x001fe20000010000 */
[----:B-1----:R-:W-:Y:S01]  /*8970*/  F2FP.F16.F32.PACK_AB R147, R26, R147 ;  /* 0x000000931a93723e */ /* 0x002fe200000000ff */
[-C--:B------:R-:W-:Y:S01]  /*8980*/  FMUL.FTZ R88, R88, R69.reuse ;  /* 0x0000004558587220 */ /* 0x080fe20000410000 */
[-C--:B------:R-:W-:Y:S01]  /*8990*/  FMUL.FTZ R89, R89, R69.reuse ;  /* 0x0000004559597220 */ /* 0x080fe20000410000 */
[----:B------:R-:W-:Y:S01]  /*89a0*/  FADD.FTZ R46, R26, R7 ;  /* 0x000000071a2e7221 */ /* 0x000fe20000010000 */
[-C--:B------:R-:W-:Y:S01]  /*89b0*/  FMUL.FTZ R92, R92, R69.reuse ;  /* 0x000000455c5c7220 */ /* 0x080fe20000410000 */
[----:B---3--:R-:W-:Y:S01]  /*89c0*/  IMAD.U32 R15, RZ, RZ, UR21 ;  /* 0x00000015ff0f7e24 */ /* 0x008fe2000f8e00ff */
[----:B------:R-:W0:Y:S01]  /*89d0*/  MUFU.EX2 R30, R30 ;  /* 0x0000001e001e7308 */ /* 0x000e220000000800 */
        /* <DEDUP_REMOVED lines=8> */
[----:B--2---:R-:W-:-:S02]  /*8a60*/  @!P1 VIADD R11, R15, 0x16860 ;  /* 0x000168600f0b9836 */ /* 0x004fc40000000000 */
[----:B----4-:R-:W-:Y:S01]  /*8a70*/  FADD.FTZ R7, R141, R46 ;  /* 0x0000002e8d077221 */ /* 0x010fe20000010000 */
[-C--:B------:R-:W-:Y:S01]  /*8a80*/  FMUL.FTZ R104, R104, R69.reuse ;  /* 0x0000004568687220 */ /* 0x080fe20000410000 */
[-C--:B------:R-:W-:Y:S01]  /*8a90*/  FMUL.FTZ R105, R105, R69.reuse ;  /* 0x0000004569697220 */ /* 0x080fe20000410000 */
[----:B------:R-:W-:Y:S01]  /*8aa0*/  FMUL.FTZ R108, R108, R69 ;  /* 0x000000456c6c7220 */ /* 0x000fe20000410000 */
[----:B------:R-:W-:Y:S01]  /*8ab0*/  @!P1 PRMT R15, RZ, 0x654, R11 ;  /* 0x00000654ff0f9816 */ /* 0x000fe2000000000b */
[----:B------:R-:W-:Y:S01]  /*8ac0*/  FADD.FTZ R11, R79, R44 ;  /* 0x0000002c4f0b7221 */ /* 0x000fe20000010000 */
[----:B------:R-:W1:Y:S01]  /*8ad0*/  MUFU.EX2 R143, R143 ;  /* 0x0000008f008f7308 */ /* 0x000e620000000800 */
[C---:B0-----:R-:W-:Y:S01]  /*8ae0*/  FADD.FTZ R46, R30.reuse, R7 ;  /* 0x000000071e2e7221 */ /* 0x041fe20000010000 */
[----:B------:R-:W-:Y:S01]  /*8af0*/  F2FP.F16.F32.PACK_AB R141, R30, R141 ;  /* 0x0000008d1e8d723e */ /* 0x000fe200000000ff */
[----:B------:R-:W-:Y:S01]  /*8b00*/  FADD.FTZ R44, R144, R11 ;  /* 0x0000000b902c7221 */ /* 0x000fe20000010000 */
[----:B------:R0:W-:Y:S01]  /*8b10*/  @!P1 SYNCS.ARRIVE.TRANS64.RED.A1T0 RZ, [R15+URZ], RZ ;  /* 0x000000ff0fff99a7 */ /* 0x0001e2000810043f */
[----:B------:R-:W-:Y:S01]  /*8b20*/  F2FP.F16.F32.PACK_AB R144, R9, R144 ;  /* 0x000000900990723e */ /* 0x000fe200000000ff */
[-C--:B------:R-:W-:Y:S01]  /*8b30*/  FMUL.FTZ R109, R109, R69.reuse ;  /* 0x000000456d6d7220 */ /* 0x080fe20000410000 */
[----:B------:R-:W-:Y:S01]  /*8b40*/  FADD.FTZ R11, R9, R44 ;  /* 0x0000002c090b7221 */ /* 0x000fe20000010000 */
[----:B------:R-:W2:Y:S01]  /*8b50*/  MUFU.EX2 R33, R33 ;  /* 0x0000002100217308 */ /* 0x000ea20000000800 */
[--C-:B------:R-:W-:Y:S01]  /*8b60*/  FFMA.FTZ R44, R67, UR10, -R36.reuse ;  /* 0x0000000a432c7c23 */ /* 0x100fe20008010824 */
[----:B------:R-:W-:Y:S01]  /*8b70*/  FFMA.FTZ R36, R76, UR10, -R36 ;  /* 0x0000000a4c247c23 */ /* 0x000fe20008010824 */
[----:B------:R-:W-:Y:S01]  /*8b80*/  FADD.FTZ R48, R146, R11 ;  /* 0x0000000b92307221 */ /* 0x000fe20000010000 */
[----:B------:R-:W-:Y:S01]  /*8b90*/  F2FP.F16.F32.PACK_AB R146, R13, R146 ;  /* 0x000000920d92723e */ /* 0x000fe200000000ff */
[-C--:B------:R-:W-:Y:S01]  /*8ba0*/  FMUL.FTZ R112, R112, R69.reuse ;  /* 0x0000004570707220 */ /* 0x080fe20000410000 */
[-C--:B------:R-:W-:Y:S01]  /*8bb0*/  FMUL.FTZ R113, R113, R69.reuse ;  /* 0x0000004571717220 */ /* 0x080fe20000410000 */
[----:B------:R-:W-:Y:S01]  /*8bc0*/  FADD.FTZ R11, R13, R48 ;  /* 0x000000300d0b7221 */ /* 0x000fe20000010000 */
[----:B------:R-:W3:Y:S01]  /*8bd0*/  MUFU.EX2 R34, R34 ;  /* 0x0000002200227308 */ /* 0x000ee20000000800 */
[----:B-1----:R-:W-:Y:S01]  /*8be0*/  FADD.FTZ R7, R143, R46 ;  /* 0x0000002e8f077221 */ /* 0x002fe20000010000 */
[-C--:B------:R-:W-:Y:S01]  /*8bf0*/  FMUL.FTZ R116, R116, R69.reuse ;  /* 0x0000004574747220 */ /* 0x080fe20000410000 */
[----:B------:R-:W-:Y:S01]  /*8c00*/  FADD.FTZ R48, R140, R11 ;  /* 0x0000000b8c307221 */ /* 0x000fe20000010000 */
[----:B------:R-:W-:Y:S01]  /*8c10*/  F2FP.F16.F32.PACK_AB R140, R21, R140 ;  /* 0x0000008c158c723e */ /* 0x000fe200000000ff */
[----:B------:R-:W-:Y:S01]  /*8c20*/  FMUL.FTZ R117, R117, R69 ;  /* 0x0000004575757220 */ /* 0x000fe20000410000 */
[-C--:B------:R-:W-:Y:S01]  /*8c30*/  FMUL.FTZ R90, R90, R59.reuse ;  /* 0x0000003b5a5a7220 */ /* 0x080fe20000410000 */
[----:B------:R-:W-:Y:S01]  /*8c40*/  FADD.FTZ R11, R21, R48 ;  /* 0x00000030150b7221 */ /* 0x000fe20000010000 */
[----:B------:R-:W1:Y:S01]  /*8c50*/  MUFU.EX2 R136, R136 ;  /* 0x0000008800887308 */ /* 0x000e620000000800 */
        /* <DEDUP_REMOVED lines=16> */
[----:B-1----:R-:W-:Y:S01]  /*8d60*/  FADD.FTZ R48, R136, R11 ;  /* 0x0000000b88307221 */ /* 0x002fe20000010000 */
[----:B------:R-:W-:Y:S01]  /*8d70*/  F2FP.F16.F32.PACK_AB R136, R29, R136 ;  /* 0x000000881d88723e */ /* 0x000fe200000000ff */
[-C--:B------:R-:W-:Y:S01]  /*8d80*/  FMUL.FTZ R110, R110, R59.reuse ;  /* 0x0000003b6e6e7220 */ /* 0x080fe20000410000 */
[-C--:B------:R-:W-:Y:S01]  /*8d90*/  FMUL.FTZ R111, R111, R59.reuse ;  /* 0x0000003b6f6f7220 */ /* 0x080fe20000410000 */
[----:B------:R-:W-:Y:S01]  /*8da0*/  FADD.FTZ R7, R29, R48 ;  /* 0x000000301d077221 */ /* 0x000fe20000010000 */
[-C--:B------:R-:W-:Y:S01]  /*8db0*/  FMUL.FTZ R114, R114, R59.reuse ;  /* 0x0000003b72727220 */ /* 0x080fe20000410000 */
[-C--:B------:R-:W-:Y:S01]  /*8dc0*/  FMUL.FTZ R115, R115, R59.reuse ;  /* 0x0000003b73737220 */ /* 0x080fe20000410000 */
[----:B------:R-:W1:Y:S01]  /*8dd0*/  MUFU.EX2 R138, R138 ;  /* 0x0000008a008a7308 */ /* 0x000e620000000800 */
[----:B--2---:R-:W-:Y:S01]  /*8de0*/  FADD.FTZ R5, R137, R46 ;  /* 0x0000002e89057221 */ /* 0x004fe20000010000 */
[-C--:B------:R-:W-:Y:S01]  /*8df0*/  FMUL.FTZ R118, R118, R59.reuse ;  /* 0x0000003b76767220 */ /* 0x080fe20000410000 */
[----:B------:R-:W-:-:S05]  /*8e00*/  FMUL.FTZ R119, R119, R59 ;  /* 0x0000003b77777220 */ /* 0x000fca0000410000 */
[----:B------:R-:W2:Y:S01]  /*8e10*/  MUFU.EX2 R139, R139 ;  /* 0x0000008b008b7308 */ /* 0x000ea20000000800 */
[C---:B---3--:R-:W-:Y:S01]  /*8e20*/  FADD.FTZ R46, R38.reuse, R5 ;  /* 0x00000005262e7221 */ /* 0x048fe20000010000 */
[----:B------:R-:W-:-:S06]  /*8e30*/  F2FP.F16.F32.PACK_AB R137, R38, R137 ;  /* 0x000000892689723e */ /* 0x000fcc00000000ff */
[----:B------:R3:W4:Y:S01]  /*8e40*/  MUFU.EX2 R37, R10 ;  /* 0x0000000a00257308 */ /* 0x0007220000000800 */
[----:B-1----:R-:W-:-:S07]  /*8e50*/  FADD.FTZ R8, R138, R7 ;  /* 0x000000078a087221 */ /* 0x002fce0000010000 */
[----:B------:R-:W1:Y:S01]  /*8e60*/  MUFU.EX2 R40, R40 ;  /* 0x0000002800287308 */ /* 0x000e620000000800 */
[----:B--2---:R-:W-:Y:S01]  /*8e70*/  FADD.FTZ R5, R139, R46 ;  /* 0x0000002e8b057221 */ /* 0x004fe20000010000 */
[--C-:B---3--:R-:W-:Y:S01]  /*8e80*/  FFMA.FTZ R10, R53, UR10, -R77.reuse ;  /* 0x0000000a350a7c23 */ /* 0x108fe2000801084d */
[----:B------:R-:W-:-:S05]  /*8e90*/  FFMA.FTZ R53, R56, UR10, -R77 ;  /* 0x0000000a38357c23 */ /* 0x000fca000801084d */
[----:B------:R-:W2:Y:S01]  /*8ea0*/  MUFU.EX2 R132, R132 ;  /* 0x0000008400847308 */ /* 0x000ea20000000800 */
[C---:B----4-:R-:W-:Y:S01]  /*8eb0*/  FADD.FTZ R7, R37.reuse, R8 ;  /* 0x0000000825077221 */ /* 0x050fe20000010000 */
        /* <DEDUP_REMOVED lines=30> */
[----:B------:R-:W-:Y:S01]  /*90a0*/  F2FP.F16.F32.PACK_AB R128, R49, R4 ;  /* 0x000000043180723e */ /* 0x000fe200000000ff */
[----:B------:R-:W-:-:S05]  /*90b0*/  IMAD.MOV.U32 R4, RZ, RZ, R27 ;  /* 0x000000ffff047224 */ /* 0x000fca00078e001b */
        /* <DEDUP_REMOVED lines=46> */
[----:B-1----:R-:W-:Y:S01]  /*93a0*/  FADD.FTZ R5, R12, R5 ;  /* 0x000000050c057221 */ /* 0x002fe20000010000 */
[C---:B--2---:R-:W-:Y:S01]  /*93b0*/  FADD.FTZ R2, R3.reuse, R2 ;  /* 0x0000000203027221 */ /* 0x044fe20000010000 */
[----:B------:R-:W-:Y:S01]  /*93c0*/  F2FP.F16.F32.PACK_AB R122, R3, R32 ;  /* 0x00000020037a723e */ /* 0x000fe200000000ff */
[----:B------:R-:W-:Y:S02]  /*93d0*/  IMAD.MOV.U32 R3, RZ, RZ, R6 ;  /* 0x000000ffff037224 */ /* 0x000fe400078e0006 */
[C---:B---3--:R-:W-:Y:S01]  /*93e0*/  FADD.FTZ R0, R36.reuse, R5 ;  /* 0x0000000524007221 */ /* 0x048fe20000010000 */
[----:B------:R-:W-:Y:S01]  /*93f0*/  F2FP.F16.F32.PACK_AB R123, R36, R12 ;  /* 0x0000000c247b723e */ /* 0x000fe200000000ff */
[----:B0-----:R-:W-:Y:S06]  /*9400*/  @P2 BRA `(.L_x_1724) ;  /* 0xffffffd800e02947 */ /* 0x001fec000383ffff */
.L_x_1715:
[----:B------:R-:W-:Y:S06]  /*9410*/  BAR.ARV 0x8, 0x1a0 ;  /* 0x0206800000007b1d */ /* 0x000fec0000002000 */
[----:B------:R-:W-:Y:S05]  /*9420*/  @!P0 BRA `(.L_x_1725) ;  /* 0x0000000000048947 */ /* 0x000fea0003800000 */
[----:B------:R-:W-:Y:S01]  /*9430*/  BPT.TRAP 0x1 ;  /* 0x000000040000795c */ /* 0x000fe20000300000 */
.L_x_1725:
[----:B------:R-:W-:Y:S01]  /*9440*/  ULEA UR5, UR37, UR41, 0x3 ;  /* 0x0000002925057291 */ /* 0x000fe2000f8e183f */
[----:B------:R-:W-:-:S04]  /*9450*/  MOV R3, UR40 ;  /* 0x0000002800037c02 */ /* 0x000fc80008000f00 */
[----:B------:R-:W-:-:S04]  /*9460*/  SHF.L.U32 R3, R3, 0x1f, RZ ;  /* 0x0000001f03037819 */ /* 0x000fc800000006ff */
[----:B------:R0:W1:Y:S01]  /*9470*/  SYNCS.PHASECHK.TRANS64.TRYWAIT P2, [UR5+0x16850], R3 ;  /* 0x01685003ff0075a7 */ /* 0x0000620008040145 */
[----:B------:R-:W-:Y:S05]  /*9480*/  @!P0 BRA `(.L_x_1726) ;  /* 0x0000000000048947 */ /* 0x000fea0003800000 */
[----:B------:R-:W-:Y:S01]  /*9490*/  BPT.TRAP 0x1 ;  /* 0x000000040000795c */ /* 0x000fe20000300000 */
.L_x_1726:
[----:B-1----:R-:W-:Y:S05]  /*94a0*/  @P2 BRA `(.L_x_1727) ;  /* 0x0000000000082947 */ /* 0x002fea0003800000 */
[----:B------:R-:W1:Y:S02]  /*94b0*/  SYNCS.PHASECHK.TRANS64.TRYWAIT P0, [UR5+0x16850], R3 ;  /* 0x01685003ff0075a7 */ /* 0x000e640008000145 */
[----:B-1----:R-:W-:Y:S05]  /*94c0*/  @!P0 BRA `(.L_x_1728) ;  /* 0x0000006400788947 */ /* 0x002fea0003800000 */
.L_x_1727:
[----:B------:R-:W-:Y:S01]  /*94d0*/  UIADD3 UR41, UR41, 0x400, URZ ;  /* 0x0000040029297890 */ /* 0x000fe2000fffe03f */
[----:B------:R-:W-:Y:S01]  /*94e0*/  WARPGROUP.ARRIVE ;  /* 0x00000000000079c5 */ /* 0x000fe20000000000 */
[----:B------:R-:W-:Y:S01]  /*94f0*/  UMOV UR7, 0x40000040 ;  /* 0x4000004000077882 */ /* 0x000fe20000000000 */
[----:B------:R-:W2:Y:S01]  /*9500*/  SHFL.BFLY PT, R5, R0, 0x2, 0x1f ;  /* 0x0c401f0000057f89 */ /* 0x000ea200000e0000 */
[----:B------:R-:W-:Y:S01]  /*9510*/  USHF.R.U32.HI UR41, URZ, 0x4, UR41 ;  /* 0x000000043f297899 */ /* 0x000fe20008011629 */
[----:B------:R-:W-:Y:S01]  /*9520*/  IMAD.U32 R11, RZ, RZ, UR5 ;  /* 0x00000005ff0b7e24 */ /* 0x000fe2000f8e00ff */
[----:B------:R-:W-:Y:S01]  /*9530*/  UIADD3 UR47, UR47, 0x1, URZ ;  /* 0x000000012f2f7890 */ /* 0x000fe2000fffe03f */
[----:B01----:R-:W0:Y:S01]  /*9540*/  SHFL.BFLY PT, R3, R2, 0x2, 0x1f ;  /* 0x0c401f0002037f89 */ /* 0x003e2200000e0000 */
        /* <DEDUP_REMOVED lines=11> */
[----:B--2---:R-:W-:Y:S01]  /*9600*/  FADD.FTZ R5, R5, R0 ;  /* 0x0000000005057221 */ /* 0x004fe20000010000 */
[----:B------:R-:W-:Y:S02]  /*9610*/  IMAD.MOV.U32 R0, RZ, RZ, -0x800000 ;  /* 0xff800000ff007424 */ /* 0x000fe400078e00ff */
[----:B0-----:R-:W-:-:S02]  /*9620*/  FADD.FTZ R3, R3, R2 ;  /* 0x0000000203037221 */ /* 0x001fc40000010000 */
[----:B------:R-:W0:Y:S01]  /*9630*/  SHFL.BFLY PT, R8, R5, 0x1, 0x1f ;  /* 0x0c201f0005087f89 */ /* 0x000e2200000e0000 */
[----:B------:R-:W-:-:S03]  /*9640*/  IMAD.MOV.U32 R2, RZ, RZ, -0x800000 ;  /* 0xff800000ff027424 */ /* 0x000fc600078e00ff */
[----:B------:R-:W1:Y:S01]  /*9650*/  SHFL.BFLY PT, R4, R3, 0x1, 0x1f ;  /* 0x0c201f0003047f89 */ /* 0x000e6200000e0000 */
[----:B0-----:R-:W-:Y:S01]  /*9660*/  FADD.FTZ R10, R5, R8 ;  /* 0x00000008050a7221 */ /* 0x001fe20000010000 */
[----:B-1----:R-:W-:-:S04]  /*9670*/  FADD.FTZ R9, R3, R4 ;  /* 0x0000000403097221 */ /* 0x002fc80000010000 */
[----:B------:R-:W-:Y:S01]  /*9680*/  FSETP.NE.FTZ.AND P2, PT, R10, RZ, PT ;  /* 0x000000ff0a00720b */ /* 0x000fe20003f55000 */
[----:B------:R-:W-:Y:S02]  /*9690*/  IMAD.MOV.U32 R3, RZ, RZ, RZ ;  /* 0x000000ffff037224 */ /* 0x000fe400078e00ff */
[----:B------:R-:W-:Y:S01]  /*96a0*/  IMAD.U32 R4, RZ, RZ, UR10 ;  /* 0x0000000aff047e24 */ /* 0x000fe2000f8e00ff */
[----:B------:R-:W-:-:S09]  /*96b0*/  FSETP.NE.FTZ.AND P0, PT, R9, RZ, PT ;  /* 0x000000ff0900720b */ /* 0x000fd20003f15000 */
[----:B------:R-:W0:Y:S01]  /*96c0*/  @P2 MUFU.LG2 R8, R10 ;  /* 0x0000000a00082308 */ /* 0x000e220000000c00 */
[----:B------:R-:W-:-:S03]  /*96d0*/  @P2 FMUL.FTZ R12, R12, 0.69314718246459960938 ;  /* 0x3f3172180c0c2820 */ /* 0x000fc60000410000 */
[----:B------:R-:W-:-:S04]  /*96e0*/  @P0 FMUL.FTZ R4, R4, 0.69314718246459960938 ;  /* 0x3f31721804040820 */ /* 0x000fc80000410000 */
[----:B------:R-:W1:Y:S08]  /*96f0*/  @P0 MUFU.LG2 R7, R9 ;  /* 0x0000000900070308 */ /* 0x000e700000000c00 */
[----:B------:R-:W2:Y:S01]  /*9700*/  @P0 MUFU.RCP R21, R9 ;  /* 0x0000000900150308 */ /* 0x000ea20000001000 */
[----:B0-----:R-:W-:Y:S01]  /*9710*/  @P2 FMUL.FTZ R5, R8, 0.69314718246459960938 ;  /* 0x3f31721808052820 */ /* 0x001fe20000410000 */
[----:B------:R-:W-:-:S03]  /*9720*/  @!P1 IADD3 R8, R11, 0x16860, RZ ;  /* 0x000168600b089810 */ /* 0x000fc60007ffe0ff */
[----:B------:R-:W-:Y:S01]  /*9730*/  @P2 FFMA.FTZ R0, R12, R6, R5 ;  /* 0x000000060c002223 */ /* 0x000fe20000010005 */
[----:B------:R-:W-:Y:S02]  /*9740*/  @!P1 PRMT R8, RZ, 0x654, R8 ;  /* 0x00000654ff089816 */ /* 0x000fe40000000008 */
[----:B------:R-:W0:Y:S01]  /*9750*/  @P2 MUFU.RCP R3, R10 ;  /* 0x0000000a00032308 */ /* 0x000e220000001000 */
[----:B-1----:R-:W-:Y:S01]  /*9760*/  @P0 FMUL.FTZ R7, R7, 0.69314718246459960938 ;  /* 0x3f31721807070820 */ /* 0x002fe20000410000 */
[----:B------:R-:W-:Y:S02]  /*9770*/  WARPGROUP.DEPBAR.LE gsb0, 0x0 ;  /* 0x00008000000079c5 */ /* 0x000fe40000010000 */
[----:B------:R-:W-:Y:S01]  /*9780*/  WARPGROUP.ARRIVE ;  /* 0x00000000000079c5 */ /* 0x000fe20000000000 */
[----:B------:R-:W-:Y:S01]  /*9790*/  @P0 FFMA.FTZ R2, R4, R27, R7 ;  /* 0x0000001b04020223 */ /* 0x000fe20000010007 */
[----:B------:R-:W-:-:S04]  /*97a0*/  PLOP3.LUT P0, PT, PT, PT, PT, 0x8, 0x0 ;  /* 0x000000000000781c */ /* 0x000fc80003f0e170 */
        /* <DEDUP_REMOVED lines=68> */
.L_x_1698:
        /* <DEDUP_REMOVED lines=10> */
[----:B------:R-:W0:Y:S01]  /*9c90*/  S2R R4, SR_SWINHI ;  /* 0x0000000000047919 */ /* 0x000e220000002f00 */
[----:B------:R-:W-:Y:S01]  /*9ca0*/  F2FP.F16.F32.PACK_AB R7, R7, R14 ;  /* 0x0000000e0707723e */ /* 0x000fe200000000ff */
[----:B------:R-:W-:Y:S01]  /*9cb0*/  ULDC.64 UR8, c[0x0][0xbe0] ;  /* 0x0002f80000087ab9 */ /* 0x000fe20000000a00 */
[----:B------:R-:W-:Y:S01]  /*9cc0*/  F2FP.F16.F32.PACK_AB R6, R6, R49 ;  /* 0x000000310606723e */ /* 0x000fe200000000ff */
[----:B------:R-:W-:Y:S01]  /*9cd0*/  UISETP.NE.U32.AND UP0, UPT, UR8, URZ, UPT ;  /* 0x0000003f0800728c */ /* 0x000fe2000bf05070 */
[----:B------:R-:W-:Y:S01]  /*9ce0*/  F2FP.F16.F32.PACK_AB R40, R39, R40 ;  /* 0x000000282728723e */ /* 0x000fe200000000ff */
[----:B------:R-:W-:Y:S01]  /*9cf0*/  ULDC.64 UR6, c[0x0][0xbd8] ;  /* 0x0002f60000067ab9 */ /* 0x000fe20000000a00 */
[----:B------:R-:W-:Y:S01]  /*9d00*/  F2FP.F16.F32.PACK_AB R32, R27, R32 ;  /* 0x000000201b20723e */ /* 0x000fe200000000ff */
[----:B------:R-:W-:Y:S02]  /*9d10*/  UISETP.NE.AND.EX UP0, UPT, UR9, URZ, UPT, UP0 ;  /* 0x0000003f0900728c */ /* 0x000fe4000bf05300 */
[----:B------:R-:W-:-:S02]  /*9d20*/  UISETP.NE.U32.AND UP1, UPT, UR6, URZ, UPT ;  /* 0x0000003f0600728c */ /* 0x000fc4000bf25070 */
[----:B------:R-:W-:Y:S02]  /*9d30*/  USHF.L.U32 UR10, UR46, 0x2, URZ ;  /* 0x000000022e0a7899 */ /* 0x000fe4000800063f */
[----:B------:R-:W-:Y:S02]  /*9d40*/  UISETP.NE.AND.EX UP1, UPT, UR7, URZ, UPT, UP1 ;  /* 0x0000003f0700728c */ /* 0x000fe4000bf25310 */
[----:B------:R-:W-:Y:S02]  /*9d50*/  USHF.L.U64.HI UR11, UR46, 0x2, UR45 ;  /* 0x000000022e0b7899 */ /* 0x000fe4000801022d */
[----:B------:R-:W-:Y:S02]  /*9d60*/  UIADD3 UR4, UP2, UR10, UR6, URZ ;  /* 0x000000060a047290 */ /* 0x000fe4000ff5e03f */
[----:B------:R-:W-:Y:S02]  /*9d70*/  @UP0 UIADD3 UR6, UP3, UR10, UR8, URZ ;  /* 0x000000080a060290 */ /* 0x000fe4000ff7e03f */
[----:B------:R-:W-:-:S02]  /*9d80*/  UIADD3.X UR8, UR11, UR7, URZ, UP2, !UPT ;  /* 0x000000070b087290 */ /* 0x000fc400097fe43f */
[----:B------:R-:W-:Y:S01]  /*9d90*/  @UP0 UIADD3.X UR7, UR11, UR9, URZ, UP3, !UPT ;  /* 0x000000090b070290 */ /* 0x000fe20009ffe43f */
[----:B------:R-:W-:Y:S02]  /*9da0*/  MOV R12, R3 ;  /* 0x00000003000c7202 */ /* 0x000fe40000000f00 */
[----:B0-----:R-:W-:-:S03]  /*9db0*/  MOV R13, R4 ;  /* 0x00000004000d7202 */ /* 0x001fc60000000f00 */
[----:B------:R-:W-:Y:S01]  /*9dc0*/  IMAD.WIDE R4, R154, 0x2, R12 ;  /* 0x000000029a047825 */ /* 0x000fe200078e020c */
[----:B------:R-:W-:Y:S02]  /*9dd0*/  BAR.SYNC.DEFER_BLOCKING 0x1, 0x180 ;  /* 0x0046000000007b1d */ /* 0x000fe40000010000 */
[C---:B------:R-:W-:Y:S02]  /*9de0*/  IADD3 R11, P1, R4.reuse, 0x40, RZ ;  /* 0x00000040040b7810 */ /* 0x040fe40007f3e0ff */
[C---:B------:R-:W-:Y:S02]  /*9df0*/  IADD3 R15, P0, R4.reuse, 0x60, RZ ;  /* 0x00000060040f7810 */ /* 0x040fe40007f1e0ff */
[C---:B------:R-:W-:Y:S02]  /*9e00*/  IADD3 R29, P2, R4.reuse, 0x20, RZ ;  /* 0x00000020041d7810 */ /* 0x040fe40007f5e0ff */
[----:B------:R-:W-:Y:S02]  /*9e10*/  LOP3.LUT R9, R4, 0x380, RZ, 0xc0, !PT ;  /* 0x0000038004097812 */ /* 0x000fe400078ec0ff */
[----:B------:R-:W-:-:S02]  /*9e20*/  LOP3.LUT R10, R11, 0x380, RZ, 0xc0, !PT ;  /* 0x000003800b0a7812 */ /* 0x000fc400078ec0ff */
[----:B------:R-:W-:Y:S02]  /*9e30*/  LOP3.LUT R8, R15, 0x380, RZ, 0xc0, !PT ;  /* 0x000003800f087812 */ /* 0x000fe400078ec0ff */
[----:B------:R-:W-:Y:S02]  /*9e40*/  LOP3.LUT R28, R29, 0x380, RZ, 0xc0, !PT ;  /* 0x000003801d1c7812 */ /* 0x000fe400078ec0ff */
[----:B------:R-:W-:Y:S02]  /*9e50*/  SHF.R.U64 R9, R9, 0x3, RZ ;  /* 0x0000000309097819 */ /* 0x000fe400000012ff */
[----:B------:R-:W-:Y:S02]  /*9e60*/  SHF.R.U64 R10, R10, 0x3, RZ ;  /* 0x000000030a0a7819 */ /* 0x000fe400000012ff */
[----:B------:R-:W-:Y:S02]  /*9e70*/  SHF.R.U64 R8, R8, 0x3, RZ ;  /* 0x0000000308087819 */ /* 0x000fe400000012ff */
[----:B------:R-:W-:-:S02]  /*9e80*/  SHF.R.U64 R28, R28, 0x3, RZ ;  /* 0x000000031c1c7819 */ /* 0x000fc400000012ff */
[----:B------:R-:W-:Y:S01]  /*9e90*/  LOP3.LUT R4, R9, R4, RZ, 0x3c, !PT ;  /* 0x0000000409047212 */ /* 0x000fe200078e3cff */
[--C-:B------:R-:W-:Y:S01]  /*9ea0*/  IMAD.X R9, RZ, RZ, R5.reuse, P0 ;  /* 0x000000ffff097224 */ /* 0x100fe200000e0605 */
[----:B------:R-:W-:Y:S01]  /*9eb0*/  LOP3.LUT R10, R10, R11, RZ, 0x3c, !PT ;  /* 0x0000000b0a0a7212 */ /* 0x000fe200078e3cff */
[--C-:B------:R-:W-:Y:S01]  /*9ec0*/  IMAD.X R11, RZ, RZ, R5.reuse, P1 ;  /* 0x000000ffff0b7224 */ /* 0x100fe200008e0605 */
[----:B------:R-:W-:Y:S01]  /*9ed0*/  LOP3.LUT R8, R8, R15, RZ, 0x3c, !PT ;  /* 0x0000000f08087212 */ /* 0x000fe200078e3cff */
[----:B------:R-:W-:Y:S01]  /*9ee0*/  IMAD.X R15, RZ, RZ, R5, P2 ;  /* 0x000000ffff0f7224 */ /* 0x000fe200010e0605 */
[----:B------:R-:W-:Y:S02]  /*9ef0*/  LOP3.LUT R14, R28, R29, RZ, 0x3c, !PT ;  /* 0x0000001d1c0e7212 */ /* 0x000fe400078e3cff */
[----:B------:R-:W-:Y:S02]  /*9f00*/  MOV R30, R4 ;  /* 0x00000004001e7202 */ /* 0x000fe40000000f00 */
[----:B------:R-:W-:-:S02]  /*9f10*/  F2FP.F16.F32.PACK_AB R4, R52, R53 ;  /* 0x000000353404723e */ /* 0x000fc400000000ff */
[----:B------:R-:W-:Y:S02]  /*9f20*/  F2FP.F16.F32.PACK_AB R5, R50, R51 ;  /* 0x000000333205723e */ /* 0x000fe400000000ff */
[----:B------:R-:W-:Y:S02]  /*9f30*/  MOV R28, R8 ;  /* 0x00000008001c7202 */ /* 0x000fe40000000f00 */
[----:B------:R-:W-:Y:S01]  /*9f40*/  MOV R29, R10 ;  /* 0x0000000a001d7202 */ /* 0x000fe20000000f00 */
[----:B------:R0:W-:Y:S01]  /*9f50*/  STSM.16.M88.4 [R30], R4 ;  /* 0x000000041e007844 */ /* 0x0001e20000000200 */
[----:B------:R-:W-:Y:S02]  /*9f60*/  MOV R15, R14 ;  /* 0x0000000e000f7202 */ /* 0x000fe40000000f00 */
[----:B------:R-:W-:Y:S02]  /*9f70*/  F2FP.F16.F32.PACK_AB R8, R47, R48 ;  /* 0x000000302f08723e */ /* 0x000fe400000000ff */
[----:B------:R-:W-:-:S02]  /*9f80*/  F2FP.F16.F32.PACK_AB R9, R45, R46 ;  /* 0x0000002e2d09723e */ /* 0x000fc400000000ff */
[----:B------:R-:W-:Y:S02]  /*9f90*/  F2FP.F16.F32.PACK_AB R10, R43, R44 ;  /* 0x0000002c2b0a723e */ /* 0x000fe400000000ff */
[----:B------:R-:W-:Y:S02]  /*9fa0*/  F2FP.F16.F32.PACK_AB R11, R41, R42 ;  /* 0x0000002a290b723e */ /* 0x000fe400000000ff */
[----:B------:R-:W-:Y:S02]  /*9fb0*/  F2FP.F16.F32.PACK_AB R41, R37, R38 ;  /* 0x000000262529723e */ /* 0x000fe400000000ff */
[----:B------:R-:W-:Y:S01]  /*9fc0*/  F2FP.F16.F32.PACK_AB R42, R35, R36 ;  /* 0x00000024232a723e */ /* 0x000fe200000000ff */
[----:B------:R1:W-:Y:S01]  /*9fd0*/  STSM.16.M88.4 [R15], R8 ;  /* 0x000000080f007844 */ /* 0x0003e20000000200 */
[----:B------:R-:W-:Y:S01]  /*9fe0*/  F2FP.F16.F32.PACK_AB R43, R33, R34 ;  /* 0x00000022212b723e */ /* 0x000fe200000000ff */
[----:B0-----:R-:W-:Y:S01]  /*9ff0*/  IMAD.U32 R6, RZ, RZ, UR6 ;  /* 0x00000006ff067e24 */ /* 0x001fe2000f8e00ff */
[----:B------:R-:W-:Y:S01]  /*a000*/  F2FP.F16.F32.PACK_AB R33, R25, R26 ;  /* 0x0000001a1921723e */ /* 0x000fe200000000ff */
[----:B------:R-:W-:Y:S01]  /*a010*/  IMAD.U32 R4, RZ, RZ, UR4 ;  /* 0x00000004ff047e24 */ /* 0x000fe2000f8e00ff */
[----:B------:R-:W-:Y:S01]  /*a020*/  F2FP.F16.F32.PACK_AB R34, R21, R24 ;  /* 0x000000181522723e */ /* 0x000fe200000000ff */
[----:B------:R1:W-:Y:S01]  /*a030*/  STSM.16.M88.4 [R29], R40 ;  /* 0x000000281d007844 */ /* 0x0003e20000000200 */
[----:B------:R-:W-:Y:S01]  /*a040*/  F2FP.F16.F32.PACK_AB R35, R119, R20 ;  /* 0x000000147723723e */ /* 0x000fe200000000ff */
[----:B------:R-:W-:Y:S01]  /*a050*/  IMAD.U32 R5, RZ, RZ, UR8 ;  /* 0x00000008ff057e24 */ /* 0x000fe2000f8e00ff */
[----:B------:R-:W-:Y:S01]  /*a060*/  PLOP3.LUT P0, PT, PT, PT, UP1, 0x80, 0x0 ;  /* 0x000000000000781c */ /* 0x000fe20003f0f018 */
[----:B------:R-:W-:Y:S01]  /*a070*/  IMAD.U32 R7, RZ, RZ, UR7 ;  /* 0x00000007ff077e24 */ /* 0x000fe2000f8e00ff */
[----:B------:R-:W-:Y:S01]  /*a080*/  PLOP3.LUT P1, PT, PT, PT, UP0, 0x80, 0x0 ;  /* 0x000000000000781c */ /* 0x000fe20003f2f008 */
[----:B------:R1:W-:Y:S01]  /*a090*/  STSM.16.M88.4 [R28], R32 ;  /* 0x000000201c007844 */ /* 0x0003e20000000200 */
[----:B------:R-:W-:Y:S09]  /*a0a0*/  BAR.SYNC.DEFER_BLOCKING 0x1, 0x180 ;  /* 0x0046000000007b1d */ /* 0x000ff20000010000 */
[----:B------:R-:W2:Y:S04]  /*a0b0*/  @P0 LDG.E R14, desc[UR38][R4.64] ;  /* 0x00000026040e0981 */ /* 0x000ea8000c1e1900 */
[----:B------:R-:W3:Y:S01]  /*a0c0*/  @P1 LDG.E R6, desc[UR38][R6.64] ;  /* 0x0000002606061981 */ /* 0x000ee2000c1e1900 */
[----:B------:R-:W-:Y:S01]  /*a0d0*/  UMOV UR4, URZ ;  /* 0x0000003f00047c82 */ /* 0x000fe20008000000 */
[----:B------:R-:W-:Y:S01]  /*a0e0*/  ULDC UR10, c[0x0][0xa88] ;  /* 0x0002a200000a7ab9 */ /* 0x000fe20000000800 */
[----:B--2---:R-:W-:-:S02]  /*a0f0*/  @P0 R2UR UR4, R14 ;  /* 0x000000000e0402ca */ /* 0x004fc400000e0000 */
[----:B---3--:R-:W-:Y:S01]  /*a100*/  @P1 R2UR UR10, R6 ;  /* 0x00000000060a12ca */ /* 0x008fe200000e0000 */
[----:B-1----:R-:W-:-:S14]  /*a110*/  @P1 BRA `(.L_x_1731) ;  /* 0x0000000000181947 */ /* 0x002fdc0003800000 */
[----:B------:R-:W-:Y:S05]  /*a120*/  @!P0 BRA `(.L_x_1731) ;  /* 0x0000000000148947 */ /* 0x000fea0003800000 */
[----:B------:R-:W2:Y:S04]  /*a130*/  LDG.E R7, desc[UR38][R4.64] ;  /* 0x0000002604077981 */ /* 0x000ea8000c1e1900 */
[----:B------:R-:W3:Y:S01]  /*a140*/  LDG.E R6, desc[UR38][R4.64+0x4] ;  /* 0x0000042604067981 */ /* 0x000ee2000c1e1900 */
[----:B--2---:R-:W-:Y:S02]  /*a150*/  R2UR UR6, R7 ;  /* 0x00000000070672ca */ /* 0x004fe400000e0000 */
[----:B---3--:R-:W-:-:S13]  /*a160*/  R2UR UR10, R6 ;  /* 0x00000000060a72ca */ /* 0x008fda00000e0000 */
[----:B------:R-:W-:-:S12]  /*a170*/  UIADD3 UR10, -UR6, UR10, URZ ;  /* 0x0000000a060a7290 */ /* 0x000fd8000fffe13f */
.L_x_1731:
[----:B------:R-:W-:Y:S01]  /*a180*/  USHF.R.S32.HI UR14, URZ, 0x1f, UR44 ;  /* 0x0000001f3f0e7899 */ /* 0x000fe2000801142c */
[----:B------:R-:W-:Y:S01]  /*a190*/  MOV R4, UR43 ;  /* 0x0000002b00047c02 */ /* 0x000fe20008000f00 */
[----:B------:R-:W-:Y:S01]  /*a1a0*/  ULDC.64 UR12, c[0x0][0xb70] ;  /* 0x0002dc00000c7ab9 */ /* 0x000fe20000000a00 */
[----:B------:R-:W-:Y:S01]  /*a1b0*/  USHF.R.S32.HI UR9, URZ, 0x1f, UR4 ;  /* 0x0000001f3f097899 */ /* 0x000fe20008011404 */
[----:B------:R-:W-:Y:S01]  /*a1c0*/  IMAD R5, R16, 0x40, R22 ;  /* 0x0000004010057824 */ /* 0x000fe200078e0216 */
[----:B------:R-:W-:Y:S01]  /*a1d0*/  UIMAD UR11, UR14, UR12, URZ ;  /* 0x0000000c0e0b72a4 */ /* 0x000fe2000f8e023f */
[----:B------:R-:W-:Y:S01]  /*a1e0*/  IMAD R7, R4, 0xc0, R19 ;  /* 0x000000c004077824 */ /* 0x000fe200078e0213 */
[----:B------:R-:W-:Y:S01]  /*a1f0*/  UMOV UR8, UR4 ;  /* 0x0000000400087c82 */ /* 0x000fe20008000000 */
[----:B------:R-:W-:Y:S01]  /*a200*/  USEL UR45, UR45, URZ, !UP1 ;  /* 0x0000003f2d2d7287 */ /* 0x000fe2000c800000 */
[----:B------:R-:W-:Y:S01]  /*a210*/  IMAD.WIDE R12, R5, 0x2, R12 ;  /* 0x00000002050c7825 */ /* 0x000fe200078e020c */
[----:B------:R-:W-:Y:S01]  /*a220*/  UIMAD.WIDE.U32 UR6, UR44, UR12, UR8 ;  /* 0x0000000c2c0672a5 */ /* 0x000fe2000f8e0008 */
[----:B------:R-:W-:Y:S01]  /*a230*/  SHF.R.S32.HI R4, RZ, 0x1f, R7 ;  /* 0x0000001fff047819 */ /* 0x000fe20000011407 */
[----:B------:R-:W-:Y:S01]  /*a240*/  UIMAD UR11, UR44, UR13, UR11 ;  /* 0x0000000d2c0b72a4 */ /* 0x000fe2000f8e020b */
[----:B------:R-:W-:Y:S01]  /*a250*/  LOP3.LUT P0, RZ, R152, 0x3, RZ, 0xc0, !PT ;  /* 0x0000000398ff7812 */ /* 0x000fe2000780c0ff */
[----:B------:R-:W-:Y:S01]  /*a260*/  USEL UR46, UR46, URZ, !UP1 ;  /* 0x0000003f2e2e7287 */ /* 0x000fe2000c800000 */
[C---:B------:R-:W-:Y:S01]  /*a270*/  IADD3 R11, P3, R12.reuse, 0x3000, RZ ;  /* 0x000030000c0b7810 */ /* 0x040fe20007f7e0ff */
[----:B------:R-:W-:Y:S01]  /*a280*/  ULDC.64 UR12, c[0x0][0xb78] ;  /* 0x0002de00000c7ab9 */ /* 0x000fe20000000a00 */
[----:B------:R-:W-:Y:S01]  /*a290*/  UIADD3 UR7, UR7, UR11, URZ ;  /* 0x0000000b07077290 */ /* 0x000fe2000fffe03f */
[----:B------:R-:W-:Y:S01]  /*a2a0*/  LOP3.LUT R25, R12, 0x380, RZ, 0xc0, !PT ;  /* 0x000003800c197812 */ /* 0x000fe200078ec0ff */
[----:B------:R-:W-:-:S02]  /*a2b0*/  UIMAD UR8, UR45, UR12, URZ ;  /* 0x0000000c2d0872a4 */ /* 0x000fc4000f8e023f */
[----:B------:R-:W-:Y:S01]  /*a2c0*/  UIMAD.WIDE.U32 UR6, UR46, UR12, UR6 ;  /* 0x0000000c2e0672a5 */ /* 0x000fe2000f8e0006 */
[----:B------:R-:W-:Y:S01]  /*a2d0*/  SHF.R.U64 R25, R25, 0x3, RZ ;  /* 0x0000000319197819 */ /* 0x000fe200000012ff */
[----:B------:R-:W-:-:S03]  /*a2e0*/  UIMAD UR8, UR46, UR13, UR8 ;  /* 0x0000000d2e0872a4 */ /* 0x000fc6000f8e0208 */
[----:B------:R-:W-:Y:S01]  /*a2f0*/  ULDC.64 UR12, c[0x0][0xaa0] ;  /* 0x0002a800000c7ab9 */ /* 0x000fe20000000a00 */
[----:B------:R-:W-:Y:S02]  /*a300*/  IADD3 R6, P1, R7, UR6, RZ ;  /* 0x0000000607067c10 */ /* 0x000fe4000ff3e0ff */
[----:B------:R-:W-:Y:S01]  /*a310*/  IMAD.U32 R9, RZ, RZ, UR8 ;  /* 0x00000008ff097e24 */ /* 0x000fe2000f8e00ff */
[----:B------:R-:W-:Y:S01]  /*a320*/  LOP3.LUT R24, R25, R12, RZ, 0x3c, !PT ;  /* 0x0000000c19187212 */ /* 0x000fe200078e3cff */
[----:B------:R-:W-:-:S03]  /*a330*/  IMAD.MOV.U32 R25, RZ, RZ, R13 ;  /* 0x000000ffff197224 */ /* 0x000fc600078e000d */
[----:B------:R-:W-:Y:S01]  /*a340*/  IADD3.X R5, R4, UR7, R9, P1, !PT ;  /* 0x0000000704057c10 */ /* 0x000fe20008ffe409 */
[----:B------:R-:W-:Y:S01]  /*a350*/  ULDC.64 UR6, c[0x0][0xb40] ;  /* 0x0002d00000067ab9 */ /* 0x000fe20000000a00 */
[C---:B------:R-:W-:Y:S01]  /*a360*/  VIADD R4, R7.reuse, 0x8 ;  /* 0x0000000807047836 */ /* 0x040fe20000000000 */
[C---:B------:R-:W-:Y:S01]  /*a370*/  LEA R28, P2, R6.reuse, UR6, 0x2 ;  /* 0x00000006061c7c11 */ /* 0x040fe2000f8410ff */
[----:B------:R-:W-:Y:S01]  /*a380*/  IMAD.X R9, RZ, RZ, R13, P3 ;  /* 0x000000ffff097224 */ /* 0x000fe200018e060d */
[----:B------:R-:W-:Y:S02]  /*a390*/  ISETP.GE.OR P1, PT, R7, UR10, P0 ;  /* 0x0000000a07007c0c */ /* 0x000fe40008726670 */
[----:B------:R-:W-:Y:S02]  /*a3a0*/  LEA.HI.X R29, R6, UR7, R5, 0x2, P2 ;  /* 0x00000007061d7c11 */ /* 0x000fe400090f1405 */
[C---:B------:R-:W-:Y:S02]  /*a3b0*/  IADD3 R17, P2, R12.reuse, 0x1800, RZ ;  /* 0x000018000c117810 */ /* 0x040fe40007f5e0ff */
[----:B------:R-:W-:-:S02]  /*a3c0*/  IADD3 R7, P4, R12, 0x4800, RZ ;  /* 0x000048000c077810 */ /* 0x000fc40007f9e0ff */
[----:B------:R-:W-:Y:S01]  /*a3d0*/  LOP3.LUT R8, R17, 0x380, RZ, 0xc0, !PT ;  /* 0x0000038011087812 */ /* 0x000fe200078ec0ff */
[----:B------:R-:W-:Y:S01]  /*a3e0*/  UIMAD UR6, UR9, UR12, URZ ;  /* 0x0000000c090672a4 */ /* 0x000fe2000f8e023f */
[----:B------:R-:W-:Y:S01]  /*a3f0*/  ISETP.GE.OR P0, PT, R4, UR10, P0 ;  /* 0x0000000a04007c0c */ /* 0x000fe20008706670 */
[--C-:B------:R-:W-:Y:S01]  /*a400*/  IMAD.X R15, RZ, RZ, R13.reuse, P2 ;  /* 0x000000ffff0f7224 */ /* 0x100fe200010e060d */
[----:B------:R-:W-:Y:S01]  /*a410*/  LOP3.LUT R6, R11, 0x380, RZ, 0xc0, !PT ;  /* 0x000003800b067812 */ /* 0x000fe200078ec0ff */
[----:B------:R-:W-:Y:S01]  /*a420*/  IMAD.X R5, RZ, RZ, R13, P4 ;  /* 0x000000ffff057224 */ /* 0x000fe200020e060d */
[----:B------:R-:W-:Y:S01]  /*a430*/  LOP3.LUT R4, R7, 0x380, RZ, 0xc0, !PT ;  /* 0x0000038007047812 */ /* 0x000fe200078ec0ff */
[----:B------:R-:W-:Y:S01]  /*a440*/  IMAD.MOV.U32 R20, RZ, RZ, R22 ;  /* 0x000000ffff147224 */ /* 0x000fe200078e0016 */
[----:B------:R-:W-:Y:S01]  /*a450*/  SHF.R.U64 R8, R8, 0x3, RZ ;  /* 0x0000000308087819 */ /* 0x000fe200000012ff */
[----:B------:R-:W-:Y:S01]  /*a460*/  @!P1 STG.E desc[UR38][R28.64], R2 ;  /* 0x000000021c009986 */ /* 0x000fe2000c101926 */
[----:B------:R-:W-:Y:S01]  /*a470*/  SHF.R.U64 R6, R6, 0x3, RZ ;  /* 0x0000000306067819 */ /* 0x000fe200000012ff */
[----:B------:R-:W-:Y:S01]  /*a480*/  ULDC.64 UR8, c[0x0][0xae0] ;  /* 0x0002b80000087ab9 */ /* 0x000fe20000000a00 */
[----:B------:R-:W-:-:S02]  /*a490*/  SHF.R.U64 R4, R4, 0x3, RZ ;  /* 0x0000000304047819 */ /* 0x000fc400000012ff */
[----:B------:R-:W-:Y:S02]  /*a4a0*/  LOP3.LUT R14, R8, R17, RZ, 0x3c, !PT ;  /* 0x00000011080e7212 */ /* 0x000fe400078e3cff */
[----:B------:R-:W-:Y:S01]  /*a4b0*/  SHF.R.S32.HI R21, RZ, 0x1f, R22 ;  /* 0x0000001fff157819 */ /* 0x000fe20000011416 */
[----:B------:R-:W-:Y:S01]  /*a4c0*/  UIMAD UR6, UR4, UR13, UR6 ;  /* 0x0000000d040672a4 */ /* 0x000fe2000f8e0206 */
[----:B------:R-:W-:Y:S01]  /*a4d0*/  MOV R17, UR12 ;  /* 0x0000000c00117c02 */ /* 0x000fe20008000f00 */
[----:B------:R0:W-:Y:S01]  /*a4e0*/  @!P0 STG.E desc[UR38][R28.64+0x20], R0 ;  /* 0x000020001c008986 */ /* 0x0001e2000c101926 */
[----:B------:R-:W-:Y:S02]  /*a4f0*/  LOP3.LUT R8, R6, R11, RZ, 0x3c, !PT ;  /* 0x0000000b06087212 */ /* 0x000fe400078e3cff */
[----:B------:R-:W-:Y:S01]  /*a500*/  LOP3.LUT R4, R4, R7, RZ, 0x3c, !PT ;  /* 0x0000000704047212 */ /* 0x000fe200078e3cff */
[----:B------:R-:W-:Y:S01]  /*a510*/  IMAD.WIDE.U32 R20, R17, UR4, R20 ;  /* 0x0000000411147c25 */ /* 0x000fe2000f8e0014 */
[----:B------:R-:W5:Y:S04]  /*a520*/  LD.E.128 R24, desc[UR38][R24.64] ;  /* 0x0000002618187980 */ /* 0x000f68000c101d00 */
[----:B------:R-:W5:Y:S01]  /*a530*/  LD.E.128 R12, desc[UR38][R14.64] ;  /* 0x000000260e0c7980 */ /* 0x000f62000c101d00 */
[----:B------:R-:W-:-:S03]  /*a540*/  VIADD R21, R21, UR6 ;  /* 0x0000000615157c36 */ /* 0x000fc60008000000 */
[----:B------:R-:W5:Y:S01]  /*a550*/  LD.E.128 R8, desc[UR38][R8.64] ;  /* 0x0000002608087980 */ /* 0x000f62000c101d00 */
[----:B------:R-:W-:-:S03]  /*a560*/  IMAD.U32 R17, RZ, RZ, UR8 ;  /* 0x00000008ff117e24 */ /* 0x000fc6000f8e00ff */
[----:B------:R-:W5:Y:S01]  /*a570*/  LD.E.128 R4, desc[UR38][R4.64] ;  /* 0x0000002604047980 */ /* 0x000f62000c101d00 */
[----:B------:R-:W-:Y:S01]  /*a580*/  UIMAD UR4, UR14, UR8, URZ ;  /* 0x000000080e0472a4 */ /* 0x000fe2000f8e023f */
[----:B------:R-:W-:Y:S01]  /*a590*/  IMAD.WIDE.U32 R20, R17, UR44, R20 ;  /* 0x0000002c11147c25 */ /* 0x000fe2000f8e0014 */
[----:B------:R-:W-:Y:S01]  /*a5a0*/  ULDC UR6, c[0x0][0xa8c] ;  /* 0x0002a30000067ab9 */ /* 0x000fe20000000800 */
[----:B------:R-:W-:Y:S01]  /*a5b0*/  @!PT LDS RZ, [RZ] ;  /* 0x00000000fffff984 */ /* 0x000fe20000000800 */
[----:B------:R-:W-:Y:S01]  /*a5c0*/  @!PT LDS RZ, [RZ] ;  /* 0x00000000fffff984 */ /* 0x000fe20000000800 */
[----:B------:R-:W-:Y:S01]  /*a5d0*/  @!PT LDS RZ, [RZ] ;  /* 0x00000000fffff984 */ /* 0x000fe20000000800 */
[----:B------:R-:W-:Y:S01]  /*a5e0*/  @!PT LDS RZ, [RZ] ;  /* 0x00000000fffff984 */ /* 0x000fe20000000800 */
[----:B------:R1:W-:Y:S06]  /*a5f0*/  MEMBAR.ALL.CTA ;  /* 0x0000000000007992 */ /* 0x0003ec0000008000 */
[----:B-1----:R-:W1:Y:S01]  /*a600*/  FENCE.VIEW.ASYNC.S ;  /* 0x00000000000073c6 */ /* 0x002e620000000000 */
[----:B------:R-:W-:Y:S01]  /*a610*/  UIMAD UR10, UR43, -0xc0, UR10 ;  /* 0xffffff402b0a78a4 */ /* 0x000fe2000f8e020a */
[C---:B0-----:R-:W-:Y:S01]  /*a620*/  VIADD R0, R16.reuse, 0x30 ;  /* 0x0000003010007836 */ /* 0x041fe20000000000 */
[----:B------:R-:W-:Y:S01]  /*a630*/  UIMAD UR4, UR44, UR9, UR4 ;  /* 0x000000092c0472a4 */ /* 0x000fe2000f8e0204 */
[----:B------:R-:W-:Y:S01]  /*a640*/  VIADD R2, R16, 0x60 ;  /* 0x0000006010027836 */ /* 0x000fe20000000000 */
[----:B------:R-:W-:Y:S01]  /*a650*/  ISETP.GE.AND P0, PT, R22, UR6, PT ;  /* 0x0000000616007c0c */ /* 0x000fe2000bf06270 */
[----:B------:R-:W-:Y:S01]  /*a660*/  VIADD R17, R16, 0x90 ;  /* 0x0000009010117836 */ /* 0x000fe20000000000 */
[----:B------:R-:W-:Y:S01]  /*a670*/  ULDC.64 UR6, c[0x0][0xae8] ;  /* 0x0002ba0000067ab9 */ /* 0x000fe20000000a00 */
[----:B------:R-:W-:Y:S01]  /*a680*/  IADD3 R3, R3, 0x16820, RZ ;  /* 0x0001682003037810 */ /* 0x000fe20007ffe0ff */
[----:B------:R-:W-:Y:S01]  /*a690*/  VIADD R21, R21, UR4 ;  /* 0x0000000415157c36 */ /* 0x000fe20008000000 */
[----:B------:R-:W-:Y:S01]  /*a6a0*/  ISETP.GE.OR P3, PT, R0, UR10, P0 ;  /* 0x0000000a00007c0c */ /* 0x000fe20008766670 */
[----:B------:R-:W-:Y:S01]  /*a6b0*/  UIMAD UR4, UR45, UR6, URZ ;  /* 0x000000062d0472a4 */ /* 0x000fe2000f8e023f */
[----:B------:R-:W-:Y:S01]  /*a6c0*/  ISETP.GE.OR P1, PT, R2, UR10, P0 ;  /* 0x0000000a02007c0c */ /* 0x000fe20008726670 */
[----:B------:R-:W-:Y:S01]  /*a6d0*/  IMAD.U32 R33, RZ, RZ, UR6 ;  /* 0x00000006ff217e24 */ /* 0x000fe2000f8e00ff */
[----:B------:R-:W-:Y:S01]  /*a6e0*/  ISETP.GE.OR P2, PT, R17, UR10, P0 ;  /* 0x0000000a11007c0c */ /* 0x000fe20008746670 */
[----:B------:R-:W-:Y:S01]  /*a6f0*/  UIMAD UR4, UR46, UR7, UR4 ;  /* 0x000000072e0472a4 */ /* 0x000fe2000f8e0204 */
[----:B------:R-:W-:Y:S01]  /*a700*/  ISETP.GE.OR P0, PT, R16, UR10, P0 ;  /* 0x0000000a10007c0c */ /* 0x000fe20008706670 */
[----:B------:R-:W-:Y:S01]  /*a710*/  IMAD.WIDE.U32 R32, R33, UR46, R20 ;  /* 0x0000002e21207c25 */ /* 0x000fe2000f8e0014 */
[----:B------:R-:W-:Y:S01]  /*a720*/  PRMT R3, RZ, 0x654, R3 ;  /* 0x00000654ff037816 */ /* 0x000fe20000000003 */
[----:B------:R-:W-:Y:S01]  /*a730*/  BSSY B1, `(.L_x_1732) ;  /* 0x0000012000017945 */ /* 0x000fe20003800000 */
[----:B------:R-:W-:Y:S01]  /*a740*/  SHF.R.S32.HI R17, RZ, 0x1f, R16 ;  /* 0x0000001fff117819 */ /* 0x000fe20000011410 */
[----:B------:R-:W-:-:S02]  /*a750*/  IMAD.U32 R29, RZ, RZ, UR43 ;  /* 0x0000002bff1d7e24 */ /* 0x000fc4000f8e00ff */
[----:B------:R-:W-:Y:S01]  /*a760*/  VIADD R35, R33, UR4 ;  /* 0x0000000421237c36 */ /* 0x000fe20008000000 */
[----:B-1----:R0:W-:Y:S01]  /*a770*/  SYNCS.ARRIVE.TRANS64.RED.A1T0 RZ, [R3+URZ], RZ ;  /* 0x000000ff03ff79a7 */ /* 0x0021e2000810043f */
[----:B------:R-:W-:-:S04]  /*a780*/  IMAD.WIDE R28, R29, 0xc0, R16 ;  /* 0x000000c01d1c7825 */ /* 0x000fc800078e0210 */
[----:B------:R-:W-:Y:S05]  /*a790*/  @P0 BRA `(.L_x_1733) ;  /* 0x00000000002c0947 */ /* 0x000fea0003800000 */
        /* <DEDUP_REMOVED lines=11> */
.L_x_1733:
[----:B------:R-:W-:Y:S05]  /*a850*/  BSYNC B1 ;  /* 0x0000000000017941 */ /* 0x000fea0003800000 */
.L_x_1732:
[----:B------:R-:W-:Y:S04]  /*a860*/  BSSY B1, `(.L_x_1734) ;  /* 0x000000f000017945 */ /* 0x000fe80003800000 */
[----:B------:R-:W-:Y:S05]  /*a870*/  @P3 BRA `(.L_x_1735) ;  /* 0x0000000000343947 */ /* 0x000fea0003800000 */
[----:B-1----:R-:W-:Y:S01]  /*a880*/  IADD3 R21, P0, R28, 0x30, RZ ;  /* 0x000000301c157810 */ /* 0x002fe20007f1e0ff */
[----:B------:R-:W-:Y:S01]  /*a890*/  ULDC.64 UR6, c[0x0][0xad8] ;  /* 0x0002b60000067ab9 */ /* 0x000fe20000000a00 */
[----:B------:R-:W-:Y:S01]  /*a8a0*/  MOV R2, R32 ;  /* 0x0000002000027202 */ /* 0x000fe20000000f00 */
        /* <DEDUP_REMOVED lines=9> */
[----:B-----5:R2:W-:Y:S02]  /*a940*/  STG.E.128 desc[UR38][R20.64], R12 ;  /* 0x0000000c14007986 */ /* 0x0205e4000c101d26 */
.L_x_1735:
[----:B------:R-:W-:Y:S05]  /*a950*/  BSYNC B1 ;  /* 0x0000000000017941 */ /* 0x000fea0003800000 */
.L_x_1734:
        /* <DEDUP_REMOVED lines=15> */
.L_x_1737:
[----:B------:R-:W-:Y:S05]  /*aa50*/  BSYNC B1 ;  /* 0x0000000000017941 */ /* 0x000fea0003800000 */
.L_x_1736:
[----:B------:R-:W-:Y:S05]  /*aa60*/  @P2 BRA `(.L_x_1738) ;  /* 0x0000000800ac2947 */ /* 0x000fea0003800000 */
[----:B---3-5:R-:W-:Y:S01]  /*aa70*/  IADD3 R9, P0, R28, 0x90, RZ ;  /* 0x000000901c097810 */ /* 0x028fe20007f1e0ff */
        /* <DEDUP_REMOVED lines=13> */
.L_x_1730:
[----:B------:R-:W-:Y:S01]  /*ab50*/  ULDC.64 UR6, c[0x0][0xbe0] ;  /* 0x0002f80000067ab9 */ /* 0x000fe20000000a00 */
[----:B------:R-:W-:Y:S02]  /*ab60*/  USHF.L.U32 UR4, UR46, 0x2, URZ ;  /* 0x000000022e047899 */ /* 0x000fe4000800063f */
[----:B------:R-:W-:Y:S01]  /*ab70*/  UISETP.NE.U32.AND UP0, UPT, UR6, URZ, UPT ;  /* 0x0000003f0600728c */ /* 0x000fe2000bf05070 */
[----:B------:R-:W-:Y:S01]  /*ab80*/  ULDC.64 UR8, c[0x0][0xbd8] ;  /* 0x0002f60000087ab9 */ /* 0x000fe20000000a00 */
[----:B------:R-:W-:Y:S02]  /*ab90*/  USHF.L.U64.HI UR10, UR46, 0x2, UR45 ;  /* 0x000000022e0a7899 */ /* 0x000fe4000801022d */
[----:B------:R-:W-:Y:S02]  /*aba0*/  UISETP.NE.AND.EX UP1, UPT, UR7, URZ, UPT, UP0 ;  /* 0x0000003f0700728c */ /* 0x000fe4000bf25300 */
[----:B------:R-:W-:-:S04]  /*abb0*/  UISETP.NE.U32.AND UP0, UPT, UR8, URZ, UPT ;  /* 0x0000003f0800728c */ /* 0x000fc8000bf05070 */
[----:B------:R-:W-:Y:S01]  /*abc0*/  PLOP3.LUT P2, PT, PT, PT, UP1, 0x80, 0x0 ;  /* 0x000000000000781c */ /* 0x000fe20003f4f018 */
[----:B------:R-:W-:-:S04]  /*abd0*/  UISETP.NE.AND.EX UP0, UPT, UR9, URZ, UPT, UP0 ;  /* 0x0000003f0900728c */ /* 0x000fc8000bf05300 */
[----:B------:R-:W-:Y:S02]  /*abe0*/  @UP1 UIADD3 UR6, UP2, UR4, UR6, URZ ;  /* 0x0000000604061290 */ /* 0x000fe4000ff5e03f */
[----:B------:R-:W-:Y:S02]  /*abf0*/  PLOP3.LUT P1, PT, PT, PT, UP0, 0x80, 0x0 ;  /* 0x000000000000781c */ /* 0x000fe40003f2f008 */
[----:B------:R-:W-:Y:S02]  /*ac00*/  @UP1 UIADD3.X UR7, UR10, UR7, URZ, UP2, !UPT ;  /* 0x000000070a071290 */ /* 0x000fe400097fe43f */
[----:B------:R-:W-:Y:S01]  /*ac10*/  UIADD3 UR4, UP1, UR4, UR8, URZ ;  /* 0x0000000804047290 */ /* 0x000fe2000ff3e03f */
[----:B------:R-:W-:-:S03]  /*ac20*/  IMAD.U32 R4, RZ, RZ, UR6 ;  /* 0x00000006ff047e24 */ /* 0x000fc6000f8e00ff */
[----:B------:R-:W-:Y:S01]  /*ac30*/  IMAD.U32 R5, RZ, RZ, UR7 ;  /* 0x00000007ff057e24 */ /* 0x000fe2000f8e00ff */
[----:B------:R-:W-:Y:S01]  /*ac40*/  UIADD3.X UR6, UR10, UR9, URZ, UP1, !UPT ;  /* 0x000000090a067290 */ /* 0x000fe20008ffe43f */
[----:B------:R-:W-:-:S03]  /*ac50*/  IMAD.MOV.U32 R7, RZ, RZ, RZ ;  /* 0x000000ffff077224 */ /* 0x000fc600078e00ff */
[----:B------:R-:W2:Y:S01]  /*ac60*/  @P2 LDG.E R4, desc[UR38][R4.64] ;  /* 0x0000002604042981 */ /* 0x000ea2000c1e1900 */
[----:B------:R-:W-:Y:S02]  /*ac70*/  IMAD.U32 R2, RZ, RZ, UR4 ;  /* 0x00000004ff027e24 */ /* 0x000fe4000f8e00ff */
[----:B------:R-:W-:-:S05]  /*ac80*/  IMAD.U32 R3, RZ, RZ, UR6 ;  /* 0x00000006ff037e24 */ /* 0x000fca000f8e00ff */
[----:B------:R0:W5:Y:S01]  /*ac90*/  @P1 LDG.E R7, desc[UR38][R2.64] ;  /* 0x0000002602071981 */ /* 0x000162000c1e1900 */
[----:B------:R-:W-:Y:S01]  /*aca0*/  ULDC UR4, c[0x0][0xa88] ;  /* 0x0002a20000047ab9 */ /* 0x000fe20000000800 */
[----:B------:R-:W-:Y:S02]  /*acb0*/  ISETP.GT.AND P0, PT, R155, 0xbf, PT ;  /* 0x000000bf9b00780c */ /* 0x000fe40003f04270 */
[----:B--2---:R-:W-:Y:S01]  /*acc0*/  @P2 R2UR UR4, R4 ;  /* 0x00000000040422ca */ /* 0x004fe200000e0000 */
[----:B0-----:R-:W-:-:S14]  /*acd0*/  @P2 BRA `(.L_x_1739) ;  /* 0x0000000000182947 */ /* 0x001fdc0003800000 */
[----:B------:R-:W-:Y:S05]  /*ace0*/  @!P1 BRA `(.L_x_1739) ;  /* 0x0000000000149947 */ /* 0x000fea0003800000 */
[----:B------:R-:W2:Y:S04]  /*acf0*/  LDG.E R4, desc[UR38][R2.64] ;  /* 0x0000002602047981 */ /* 0x000ea8000c1e1900 */
[----:B------:R-:W3:Y:S01]  /*ad00*/  LDG.E R0, desc[UR38][R2.64+0x4] ;  /* 0x0000042602007981 */ /* 0x000ee2000c1e1900 */
[----:B--2---:R-:W-:Y:S02]  /*ad10*/  R2UR UR6, R4 ;  /* 0x00000000040672ca */ /* 0x004fe400000e0000 */
[----:B---3--:R-:W-:-:S13]  /*ad20*/  R2UR UR4, R0 ;  /* 0x00000000000472ca */ /* 0x008fda00000e0000 */
[----:B------:R-:W-:-:S12]  /*ad30*/  UIADD3 UR4, -UR6, UR4, URZ ;  /* 0x0000000406047290 */ /* 0x000fd8000fffe13f */
.L_x_1739:
[----:B------:R-:W-:Y:S01]  /*ad40*/  USHF.R.S32.HI UR8, URZ, 0x1f, UR44 ;  /* 0x0000001f3f087899 */ /* 0x000fe2000801142c */
[----:B------:R-:W-:Y:S01]  /*ad50*/  BSSY B1, `(.L_x_1740) ;  /* 0x000001f000017945 */ /* 0x000fe20003800000 */
[----:B------:R-:W-:Y:S01]  /*ad60*/  USEL UR46, UR46, URZ, !UP0 ;  /* 0x0000003f2e2e7287 */ /* 0x000fe2000c000000 */
[----:B------:R-:W-:Y:S01]  /*ad70*/  SHF.R.S32.HI R9, RZ, 0x1f, R22 ;  /* 0x0000001fff097819 */ /* 0x000fe20000011416 */
[----:B------:R-:W-:Y:S01]  /*ad80*/  USEL UR45, UR45, URZ, !UP0 ;  /* 0x0000003f2d2d7287 */ /* 0x000fe2000c000000 */
[----:B-----5:R-:W-:Y:S01]  /*ad90*/  SHF.R.S32.HI R6, RZ, 0x1f, R7 ;  /* 0x0000001fff067819 */ /* 0x020fe20000011407 */
[----:B------:R-:W-:Y:S10]  /*ada0*/  @P0 BRA `(.L_x_1741) ;  /* 0x0000000000640947 */ /* 0x000ff40003800000 */
[----:B------:R-:W0:Y:S01]  /*adb0*/  S2R R2, SR_TID.X ;  /* 0x0000000000027919 */ /* 0x000e220000002100 */
[----:B------:R-:W-:-:S05]  /*adc0*/  MOV R0, UR43 ;  /* 0x0000002b00007c02 */ /* 0x000fca0008000f00 */
[----:B0-----:R-:W-:-:S04]  /*add0*/  IMAD R0, R0, 0xc0, R2 ;  /* 0x000000c000007824 */ /* 0x001fc800078e0202 */
[----:B------:R-:W-:-:S05]  /*ade0*/  VIADD R0, R0, 0xffffff80 ;  /* 0xffffff8000007836 */ /* 0x000fca0000000000 */
[----:B------:R-:W-:-:S13]  /*adf0*/  ISETP.GE.AND P0, PT, R0, UR4, PT ;  /* 0x0000000400007c0c */ /* 0x000fda000bf06270 */
        /* <DEDUP_REMOVED lines=20> */
.L_x_1741:
[----:B------:R-:W-:Y:S05]  /*af40*/  BSYNC B1 ;  /* 0x0000000000017941 */ /* 0x000fea0003800000 */
.L_x_1740:
[----:B------:R-:W-:Y:S01]  /*af50*/  ULDC.64 UR6, c[0x0][0xaa0] ;  /* 0x0002a80000067ab9 */ /* 0x000fe20000000a00 */
[----:B0-----:R-:W-:Y:S01]  /*af60*/  MOV R3, R9 ;  /* 0x0000000900037202 */ /* 0x001fe20000000f00 */
[----:B------:R-:W-:Y:S01]  /*af70*/  IMAD.MOV.U32 R2, RZ, RZ, R22 ;  /* 0x000000ffff027224 */ /* 0x000fe200078e0016 */
[----:B------:R-:W-:Y:S01]  /*af80*/  ULDC UR9, c[0x0][0xa8c] ;  /* 0x0002a30000097ab9 */ /* 0x000fe20000000800 */
[----:B------:R-:W-:Y:S01]  /*af90*/  IMAD R0, R6, UR6, RZ ;  /* 0x0000000606007c24 */ /* 0x000fe2000f8e02ff */
[----:B------:R-:W-:Y:S01]  /*afa0*/  ISETP.GE.AND P0, PT, R22, UR9, PT ;  /* 0x0000000916007c0c */ /* 0x000fe2000bf06270 */
[C---:B------:R-:W-:Y:S01]  /*afb0*/  IMAD.WIDE.U32 R2, R7.reuse, UR6, R2 ;  /* 0x0000000607027c25 */ /* 0x040fe2000f8e0002 */
[----:B------:R-:W-:Y:S01]  /*afc0*/  ULDC.64 UR10, c[0x0][0xae0] ;  /* 0x0002b800000a7ab9 */ /* 0x000fe20000000a00 */
[----:B------:R-:W-:Y:S01]  /*afd0*/  MOV R9, UR43 ;  /* 0x0000002b00097c02 */ /* 0x000fe20008000f00 */
[----:B------:R-:W-:Y:S01]  /*afe0*/  UIMAD UR6, UR8, UR10, URZ ;  /* 0x0000000a080672a4 */ /* 0x000fe2000f8e023f */
[----:B------:R-:W-:Y:S01]  /*aff0*/  IMAD R7, R7, UR7, R0 ;  /* 0x0000000707077c24 */ /* 0x000fe2000f8e0200 */
[----:B------:R-:W-:Y:S01]  /*b000*/  UIMAD UR7, UR43, -0xc0, UR4 ;  /* 0xffffff402b0778a4 */ /* 0x000fe2000f8e0204 */
[C---:B------:R-:W-:Y:S01]  /*b010*/  VIADD R0, R16.reuse, 0x30 ;  /* 0x0000003010007836 */ /* 0x040fe20000000000 */
[----:B------:R-:W-:Y:S01]  /*b020*/  UIMAD UR6, UR44, UR11, UR6 ;  /* 0x0000000b2c0672a4 */ /* 0x000fe2000f8e0206 */
[----:B------:R-:W-:Y:S01]  /*b030*/  VIADD R4, R16, 0x90 ;  /* 0x0000009010047836 */ /* 0x000fe20000000000 */
[----:B------:R-:W-:Y:S01]  /*b040*/  ULDC.64 UR8, c[0x0][0xae8] ;  /* 0x0002ba0000087ab9 */ /* 0x000fe20000000a00 */
[----:B------:R-:W-:Y:S01]  /*b050*/  IMAD.IADD R3, R3, 0x1, R7 ;  /* 0x0000000103037824 */ /* 0x000fe200078e0207 */
[----:B------:R-:W-:Y:S01]  /*b060*/  ISETP.GE.OR P3, PT, R0, UR7, P0 ;  /* 0x0000000700007c0c */ /* 0x000fe20008766670 */
[----:B------:R-:W-:Y:S01]  /*b070*/  VIADD R0, R16, 0x60 ;  /* 0x0000006010007836 */ /* 0x000fe20000000000 */
[----:B------:R-:W-:Y:S01]  /*b080*/  ISETP.GE.OR P2, PT, R4, UR7, P0 ;  /* 0x0000000704007c0c */ /* 0x000fe20008746670 */
[----:B------:R-:W-:Y:S01]  /*b090*/  IMAD.U32 R5, RZ, RZ, UR10 ;  /* 0x0000000aff057e24 */ /* 0x000fe2000f8e00ff */
[----:B------:R-:W-:Y:S01]  /*b0a0*/  UIMAD UR4, UR45, UR8, URZ ;  /* 0x000000082d0472a4 */ /* 0x000fe2000f8e023f */
[--C-:B------:R-:W-:Y:S01]  /*b0b0*/  SHF.R.S32.HI R7, RZ, 0x1f, R16.reuse ;  /* 0x0000001fff077819 */ /* 0x100fe20000011410 */
[----:B------:R-:W-:Y:S01]  /*b0c0*/  IMAD.MOV.U32 R6, RZ, RZ, R16 ;  /* 0x000000ffff067224 */ /* 0x000fe200078e0010 */
[----:B------:R-:W-:Y:S01]  /*b0d0*/  ISETP.GE.OR P1, PT, R0, UR7, P0 ;  /* 0x0000000700007c0c */ /* 0x000fe20008726670 */
[----:B------:R-:W-:Y:S01]  /*b0e0*/  IMAD.WIDE.U32 R2, R5, UR44, R2 ;  /* 0x0000002c05027c25 */ /* 0x000fe2000f8e0002 */
[----:B------:R-:W-:Y:S01]  /*b0f0*/  ISETP.GE.OR P0, PT, R16, UR7, P0 ;  /* 0x0000000710007c0c */ /* 0x000fe20008706670 */
[----:B------:R-:W-:Y:S01]  /*b100*/  UIMAD UR4, UR46, UR9, UR4 ;  /* 0x000000092e0472a4 */ /* 0x000fe2000f8e0204 */
[----:B------:R-:W-:Y:S01]  /*b110*/  BSSY B1, `(.L_x_1742) ;  /* 0x0000012000017945 */ /* 0x000fe20003800000 */
[----:B------:R-:W-:-:S02]  /*b120*/  VIADD R3, R3, UR6 ;  /* 0x0000000603037c36 */ /* 0x000fc40008000000 */
[----:B------:R-:W-:Y:S02]  /*b130*/  IMAD.U32 R5, RZ, RZ, UR8 ;  /* 0x00000008ff057e24 */ /* 0x000fe4000f8e00ff */
[----:B------:R-:W-:-:S04]  /*b140*/  IMAD.WIDE R6, R9, 0xc0, R6 ;  /* 0x000000c009067825 */ /* 0x000fc800078e0206 */
[----:B------:R-:W-:-:S04]  /*b150*/  IMAD.WIDE.U32 R4, R5, UR46, R2 ;  /* 0x0000002e05047c25 */ /* 0x000fc8000f8e0002 */
        /* <DEDUP_REMOVED lines=13> */
.L_x_1743:
[----:B------:R-:W-:Y:S05]  /*b230*/  BSYNC B1 ;  /* 0x0000000000017941 */ /* 0x000fea0003800000 */
.L_x_1742:
[----:B------:R-:W-:Y:S04]  /*b240*/  BSSY B1, `(.L_x_1744) ;  /* 0x000000f000017945 */ /* 0x000fe80003800000 */
[----:B------:R-:W-:Y:S05]  /*b250*/  @P3 BRA `(.L_x_1745) ;  /* 0x0000000000343947 */ /* 0x000fea0003800000 */
[----:B0-----:R-:W-:Y:S01]  /*b260*/  IADD3 R9, P0, R6, 0x30, RZ ;  /* 0x0000003006097810 */ /* 0x001fe20007f1e0ff */
        /* <DEDUP_REMOVED lines=12> */
.L_x_1745:
[----:B------:R-:W-:Y:S05]  /*b330*/  BSYNC B1 ;  /* 0x0000000000017941 */ /* 0x000fea0003800000 */
.L_x_1744:
        /* <DEDUP_REMOVED lines=15> */
.L_x_1747:
[----:B------:R-:W-:Y:S05]  /*b430*/  BSYNC B1 ;  /* 0x0000000000017941 */ /* 0x000fea0003800000 */
.L_x_1746:
        /* <DEDUP_REMOVED lines=14> */
.L_x_1738:
[----:B------:R-:W-:Y:S05]  /*b520*/  BSYNC B0 ;  /* 0x0000000000007941 */ /* 0x000fea0003800000 */
.L_x_1729:
[----:B------:R-:W-:Y:S02]  /*b530*/  ULDC UR4, c[0x0][0xc14] ;  /* 0x0003050000047ab9 */ /* 0x000fe40000000800 */
[----:B------:R-:W-:-:S13]  /*b540*/  ISETP.GE.AND P0, PT, R31, UR4, PT ;  /* 0x000000041f007c0c */ /* 0x000fda000bf06270 */
[----:B------:R-:W-:Y:S05]  /*b550*/  @!P0 BRA `(.L_x_1748) ;  /* 0xffffff58000c8947 */ /* 0x000fea000383ffff */
[----:B------:R-:W-:Y:S05]  /*b560*/  EXIT ;  /* 0x000000000000794d */ /* 0x000fea0003800000 */
.L_x_1693:
        /* <DEDUP_REMOVED lines=61> */
.L_x_1753:
[----:B------:R-:W-:Y:S02]  /*b940*/  VIADD R0, R19, 0x1f ;  /* 0x0000001f13007836 */ /* 0x000fe40000000000 */
[----:B------:R-:W-:-:S03]  /*b950*/  IMAD.U32 R19, RZ, RZ, UR7 ;  /* 0x00000007ff137e24 */ /* 0x000fc6000f8e00ff */
[----:B------:R-:W-:-:S13]  /*b960*/  ISETP.GE.AND P0, PT, R0, UR5, PT ;  /* 0x0000000500007c0c */ /* 0x000fda000bf06270 */
[----:B------:R-:W-:Y:S05]  /*b970*/  @P0 BRA `(.L_x_1750) ;  /* 0x0000000400cc0947 */ /* 0x000fea0003800000 */
[----:B------:R-:W-:Y:S01]  /*b980*/  IMAD.MOV.U32 R19, RZ, RZ, R0 ;  /* 0x000000ffff137224 */ /* 0x000fe200078e0000 */
[C---:B------:R-:W-:Y:S01]  /*b990*/  ISETP.NE.AND P1, PT, R26.reuse, 0x1f, PT ;  /* 0x0000001f1a00780c */ /* 0x040fe20003f25270 */
[----:B------:R-:W-:Y:S01]  /*b9a0*/  BSSY B0, `(.L_x_1751) ;  /* 0x0000008000007945 */ /* 0x000fe20003800000 */
[----:B------:R-:W-:Y:S02]  /*b9b0*/  IMAD.MOV.U32 R0, RZ, RZ, RZ ;  /* 0x000000ffff007224 */ /* 0x000fe400078e00ff */
[----:B------:R-:W-:-:S04]  /*b9c0*/  IADD3 R7, R26, R19, RZ ;  /* 0x000000131a077210 */ /* 0x000fc80007ffe0ff */
[----:B------:R-:W-:-:S13]  /*b9d0*/  ISETP.GE.OR P0, PT, R7, UR5, !P1 ;  /* 0x0000000507007c0c */ /* 0x000fda000cf06670 */
[----:B------:R-:W-:Y:S05]  /*b9e0*/  @P0 BRA `(.L_x_1752) ;  /* 0x00000000000c0947 */ /* 0x000fea0003800000 */
[----:B------:R-:W0:Y:S02]  /*b9f0*/  LDC.64 R2, c[0x0][0xc58] ;  /* 0x00031600ff027b82 */ /* 0x000e240000000a00 */
[----:B0-----:R-:W-:-:S05]  /*ba00*/  IMAD.WIDE R2, R7, 0x4, R2 ;  /* 0x0000000407027825 */ /* 0x001fca00078e0202 */
[----:B------:R0:W5:Y:S02]  /*ba10*/  LDG.E R0, desc[UR38][R2.64] ;  /* 0x0000002602007981 */ /* 0x000164000c1e1900 */
.L_x_1752:
[----:B------:R-:W-:Y:S05]  /*ba20*/  BSYNC B0 ;  /* 0x0000000000007941 */ /* 0x000fea0003800000 */
.L_x_1751:
        /* <DEDUP_REMOVED lines=25> */
.L_x_1749:
[----:B------:R-:W-:-:S05]  /*bbc0*/  IADD3 R13, -R3, R4, RZ ;  /* 0x00000004030d7210 */ /* 0x000fca0007ffe1ff */
        /* <DEDUP_REMOVED lines=17> */
[----:B------:R-:W-:-:S05]  /*bce0*/  VIADD R7, R12, 0xffffffff ;  /* 0xffffffff0c077836 */ /* 0x000fca0000000000 */
[----:B------:R2:W3:Y:S02]  /*bcf0*/  SHFL.IDX PT, R16, R6, R7, 0x1f ;  /* 0x00001f0706107589 */ /* 0x0004e400000e0000 */
.L_x_1754:
[----:B---3--:R-:W-:Y:S01]  /*bd00*/  IMAD R16, R16, UR4, R13 ;  /* 0x0000000410107c24 */ /* 0x008fe2000f8e020d */
[----:B------:R-:W-:Y:S01]  /*bd10*/  IABS R2, R4 ;  /* 0x0000000400027213 */ /* 0x000fe20000000000 */
[----:B01----:R-:W-:-:S03]  /*bd20*/  IMAD.MOV R11, RZ, RZ, -R3 ;  /* 0x000000ffff0b7224 */ /* 0x003fc600078e0a03 */
[----:B--2---:R-:W-:Y:S01]  /*bd30*/  IADD3 R7, -R16, UR6, RZ ;  /* 0x0000000610077c10 */ /* 0x004fe2000fffe1ff */
[----:B------:R-:W-:Y:S02]  /*bd40*/  IMAD.MOV R10, RZ, RZ, -R2 ;  /* 0x000000ffff0a7224 */ /* 0x000fe400078e0a02 */
[----:B------:R-:W-:Y:S01]  /*bd50*/  IMAD R11, R11, R8, RZ ;  /* 0x000000080b0b7224 */ /* 0x000fe200078e02ff */
[----:B------:R-:W-:Y:S01]  /*bd60*/  IABS R6, R7 ;  /* 0x0000000700067213 */ /* 0x000fe20000000000 */
[----:B------:R-:W-:-:S04]  /*bd70*/  IMAD.MOV.U32 R2, RZ, RZ, RZ ;  /* 0x000000ffff027224 */ /* 0x000fc800078e00ff */
[----:B------:R-:W-:-:S04]  /*bd80*/  IMAD.HI.U32 R2, R3, R11, R2 ;  /* 0x0000000b03027227 */ /* 0x000fc800078e0002 */
[----:B------:R-:W-:Y:S01]  /*bd90*/  IMAD.MOV.U32 R3, RZ, RZ, R6 ;  /* 0x000000ffff037224 */ /* 0x000fe200078e0006 */
[----:B------:R-:W-:-:S03]  /*bda0*/  MOV R6, R10 ;  /* 0x0000000a00067202 */ /* 0x000fc60000000f00 */
        /* <DEDUP_REMOVED lines=17> */
[----:B------:R-:W-:-:S04]  /*bec0*/  VIADDMNMX R9, R8, UR4, R9, PT ;  /* 0x0000000408097c46 */ /* 0x000fc8000b800109 */
[-C--:B------:R-:W-:Y:S02]  /*bed0*/  IABS R8, R9.reuse ;  /* 0x0000000900087213 */ /* 0x080fe40000000000 */
[----:B------:R-:W-:Y:S02]  /*bee0*/  IABS R12, R9 ;  /* 0x00000009000c7213 */ /* 0x000fe40000000000 */
[----:B------:R-:W0:Y:S08]  /*bef0*/  I2F.RP R10, R8 ;  /* 0x00000008000a7306 */ /* 0x000e300000209400 */
[----:B0-----:R-:W0:Y:S02]  /*bf00*/  MUFU.RCP R10, R10 ;  /* 0x0000000a000a7308 */ /* 0x001e240000001000 */
[----:B0-----:R-:W-:-:S06]  /*bf10*/  VIADD R3, R10, 0xffffffe ;  /* 0x0ffffffe0a037836 */ /* 0x001fcc0000000000 */
[----:B------:R-:W0:Y:S02]  /*bf20*/  F2I.FTZ.U32.TRUNC.NTZ R3, R3 ;  /* 0x0000000300037305 */ /* 0x000e24000021f000 */
[----:B0-----:R-:W-:-:S05]  /*bf30*/  IADD3 R11, RZ, -R3, RZ ;  /* 0x80000003ff0b7210 */ /* 0x001fca0007ffe0ff */
        /* <DEDUP_REMOVED lines=13> */
[----:B------:R-:W-:Y:S02]  /*c010*/  ISETP.GE.AND P0, PT, R3, RZ, PT ;  /* 0x000000ff0300720c */ /* 0x000fe40003f06270 */
[----:B------:R-:W-:-:S11]  /*c020*/  IADD3 R3, R4, R6, RZ ;  /* 0x0000000604037210 */ /* 0x000fd60007ffe0ff */
        /* <DEDUP_REMOVED lines=8> */
.L_x_1750:
[----:B------:R-:W-:Y:S02]  /*c0b0*/  IMAD.MOV.U32 R17, RZ, RZ, RZ ;  /* 0x000000ffff117224 */ /* 0x000fe400078e00ff */
[----:B------:R-:W-:Y:S02]  /*c0c0*/  IMAD.U32 R16, RZ, RZ, UR6 ;  /* 0x00000006ff107e24 */ /* 0x000fe4000f8e00ff */
[----:B------:R-:W-:-:S07]  /*c0d0*/  IMAD.MOV.U32 R18, RZ, RZ, RZ ;  /* 0x000000ffff127224 */ /* 0x000fce00078e00ff */
.L_x_1755:
        /* <DEDUP_REMOVED lines=16> */
.L_x_1821:
[----:B--2---:R-:W2:Y:S02]  /*c1e0*/  LDC.64 R2, c[0x0][0xc60] ;  /* 0x00031800ff027b82 */ /* 0x004ea40000000a00 */
[----:B--2---:R-:W-:-:S05]  /*c1f0*/  IMAD.WIDE R2, R19, 0x4, R2 ;  /* 0x0000000413027825 */ /* 0x004fca00078e0202 */
[----:B------:R-:W2:Y:S01]  /*c200*/  LDG.E R27, desc[UR38][R2.64] ;  /* 0x00000026021b7981 */ /* 0x000ea2000c1e1900 */
[----:B------:R-:W-:Y:S05]  /*c210*/  YIELD ;  /* 0x0000000000007946 */ /* 0x000fea0003800000 */
[----:B------:R-:W-:Y:S01]  /*c220*/  ULDC.64 UR4, c[0x0][0xa28] ;  /* 0x00028a0000047ab9 */ /* 0x000fe20000000a00 */
[----:B0-----:R-:W-:Y:S01]  /*c230*/  IMAD.MOV.U32 R0, RZ, RZ, RZ ;  /* 0x000000ffff007224 */ /* 0x001fe200078e00ff */
[----:B------:R-:W-:Y:S01]  /*c240*/  ISETP.NE.U32.AND P0, PT, RZ, UR4, PT ;  /* 0x00000004ff007c0c */ /* 0x000fe2000bf05070 */
[----:B------:R-:W-:Y:S01]  /*c250*/  IMAD.MOV.U32 R8, RZ, RZ, RZ ;  /* 0x000000ffff087224 */ /* 0x000fe200078e00ff */
[----:B------:R-:W-:-:S02]  /*c260*/  ULDC.64 UR6, c[0x0][0xa08] ;  /* 0x0002820000067ab9 */ /* 0x000fc40000000a00 */
[----:B------:R-:W-:Y:S02]  /*c270*/  ISETP.NE.AND.EX P0, PT, RZ, UR5, PT, P0 ;  /* 0x00000005ff007c0c */ /* 0x000fe4000bf05300 */
[----:B--2---:R-:W-:-:S11]  /*c280*/  SHF.R.S32.HI R4, RZ, 0x1f, R27 ;  /* 0x0000001fff047819 */ /* 0x004fd6000001141b */
[----:B------:R-:W-:-:S04]  /*c290*/  @P0 LEA R2, P1, R27, UR4, 0x2 ;  /* 0x000000041b020c11 */ /* 0x000fc8000f8210ff */
[C-C-:B------:R-:W-:Y:S01]  /*c2a0*/  @P0 LEA.HI.X R3, R27.reuse, UR5, R4.reuse, 0x2, P1 ;  /* 0x000000051b030c11 */ /* 0x140fe200088f1404 */
[----:B------:R-:W-:Y:S02]  /*c2b0*/  ULDC.64 UR4, c[0x0][0xa18] ;  /* 0x0002860000047ab9 */ /* 0x000fe40000000a00 */
[----:B------:R-:W-:Y:S01]  /*c2c0*/  ISETP.NE.U32.AND P1, PT, RZ, UR4, PT ;  /* 0x00000004ff007c0c */ /* 0x000fe2000bf25070 */
[C---:B------:R-:W-:Y:S01]  /*c2d0*/  IMAD.SHL.U32 R29, R27.reuse, 0x4, RZ ;  /* 0x000000041b1d7824 */ /* 0x040fe200078e00ff */
[----:B------:R0:W5:Y:S01]  /*c2e0*/  @P0 LDG.E R0, desc[UR38][R2.64] ;  /* 0x0000002602000981 */ /* 0x000162000c1e1900 */
[----:B------:R-:W-:Y:S02]  /*c2f0*/  SHF.L.U64.HI R10, R27, 0x2, R4 ;  /* 0x000000021b0a7819 */ /* 0x000fe40000010204 */
[----:B------:R-:W-:-:S03]  /*c300*/  ISETP.NE.AND.EX P1, PT, RZ, UR5, PT, P1 ;  /* 0x00000005ff007c0c */ /* 0x000fc6000bf25310 */
[----:B------:R-:W-:Y:S10]  /*c310*/  STL [R1], R10 ;  /* 0x0000000a01007387 */ /* 0x000ff40000100800 */
[----:B------:R-:W-:-:S04]  /*c320*/  @P1 IADD3 R6, P0, R29, UR4, RZ ;  /* 0x000000041d061c10 */ /* 0x000fc8000ff1e0ff */
[C---:B------:R-:W-:Y:S01]  /*c330*/  @P1 IADD3.X R7, R10.reuse, UR5, RZ, P0, !PT ;  /* 0x000000050a071c10 */ /* 0x040fe200087fe4ff */
[----:B------:R-:W-:Y:S02]  /*c340*/  ULDC.64 UR4, c[0x0][0xa00] ;  /* 0x0002800000047ab9 */ /* 0x000fe40000000a00 */
[----:B------:R-:W-:Y:S02]  /*c350*/  ISETP.NE.U32.AND P2, PT, RZ, UR4, PT ;  /* 0x00000004ff007c0c */ /* 0x000fe4000bf45070 */
[C---:B0-----:R-:W-:Y:S02]  /*c360*/  IADD3 R2, P0, R29.reuse, UR4, RZ ;  /* 0x000000041d027c10 */ /* 0x041fe4000ff1e0ff */
[----:B------:R-:W-:Y:S02]  /*c370*/  ISETP.NE.AND.EX P2, PT, RZ, UR5, PT, P2 ;  /* 0x00000005ff007c0c */ /* 0x000fe4000bf45320 */
[----:B------:R-:W-:Y:S01]  /*c380*/  IADD3.X R3, R10, UR5, RZ, P0, !PT ;  /* 0x000000050a037c10 */ /* 0x000fe200087fe4ff */
[----:B------:R-:W-:Y:S01]  /*c390*/  ULDC UR4, c[0x0][0x288] ;  /* 0x0000a20000047ab9 */ /* 0x000fe20000000800 */
[----:B------:R-:W-:-:S04]  /*c3a0*/  IADD3 R4, P0, R29, UR6, RZ ;  /* 0x000000061d047c10 */ /* 0x000fc8000ff1e0ff */
[----:B------:R-:W-:-:S05]  /*c3b0*/  IADD3.X R5, R10, UR7, RZ, P0, !PT ;  /* 0x000000070a057c10 */ /* 0x000fca00087fe4ff */
[----:B------:R-:W2:Y:S01]  /*c3c0*/  @P2 LDG.E R8, desc[UR38][R2.64] ;  /* 0x0000002602082981 */ /* 0x000ea2000c1e1900 */
[----:B------:R-:W-:-:S03]  /*c3d0*/  ISETP.NE.U32.AND P0, PT, RZ, UR6, PT ;  /* 0x00000006ff007c0c */ /* 0x000fc6000bf05070 */
[----:B--2---:R0:W-:Y:S02]  /*c3e0*/  STL [R1+0x8], R8 ;  /* 0x0000080801007387 */ /* 0x0041e40000100800 */
[----:B0-----:R-:W-:Y:S01]  /*c3f0*/  IMAD.U32 R8, RZ, RZ, UR4 ;  /* 0x00000004ff087e24 */ /* 0x001fe2000f8e00ff */
[----:B------:R-:W-:-:S05]  /*c400*/  ULDC.64 UR4, c[0x0][0x3f8] ;  /* 0x0000fe0000047ab9 */ /* 0x000fca0000000a00 */
[----:B------:R0:W5:Y:S01]  /*c410*/  @P1 LDG.E R8, desc[UR38][R6.64] ;  /* 0x0000002606081981 */ /* 0x000162000c1e1900 */
[----:B------:R-:W-:Y:S01]  /*c420*/  UISETP.NE.U32.AND UP0, UPT, UR4, URZ, UPT ;  /* 0x0000003f0400728c */ /* 0x000fe2000bf05070 */
[----:B------:R-:W-:Y:S02]  /*c430*/  ISETP.NE.AND.EX P0, PT, RZ, UR7, PT, P0 ;  /* 0x00000007ff007c0c */ /* 0x000fe4000bf05300 */
[----:B------:R-:W-:Y:S01]  /*c440*/  ULDC UR4, c[0x0][0x404] ;  /* 0x0001010000047ab9 */ /* 0x000fe20000000800 */
[----:B------:R-:W-:-:S03]  /*c450*/  UISETP.NE.AND.EX UP0, UPT, UR5, URZ, UPT, UP0 ;  /* 0x0000003f0500728c */ /* 0x000fc6000bf05300 */
[----:B------:R-:W-:Y:S01]  /*c460*/  ULDC UR5, c[0x0][0x2e0] ;  /* 0x0000b80000057ab9 */ /* 0x000fe20000000800 */
[----:B------:R-:W-:-:S04]  /*c470*/  USEL UR4, UR4, 0x1, UP0 ;  /* 0x0000000104047887 */ /* 0x000fc80008000000 */
[----:B------:R-:W-:-:S06]  /*c480*/  UIMAD UR4, UR4, UR5, URZ ;  /* 0x00000005040472a4 */ /* 0x000fcc000f8e023f */
[----:B------:R-:W-:Y:S01]  /*c490*/  IMAD.U32 R9, RZ, RZ, UR4 ;  /* 0x00000004ff097e24 */ /* 0x000fe2000f8e00ff */
[----:B0-----:R-:W-:Y:S06]  /*c4a0*/  @P1 BRA `(.L_x_1757) ;  /* 0x0000000000101947 */ /* 0x001fec0003800000 */
[----:B------:R-:W-:Y:S05]  /*c4b0*/  @!P2 BRA `(.L_x_1757) ;  /* 0x00000000000ca947 */ /* 0x000fea0003800000 */
[----:B------:R-:W2:Y:S04]  /*c4c0*/  LDG.E R7, desc[UR38][R2.64] ;  /* 0x0000002602077981 */ /* 0x000ea8000c1e1900 */
[----:B-----5:R-:W2:Y:S02]  /*c4d0*/  LDG.E R8, desc[UR38][R2.64+0x4] ;  /* 0x0000042602087981 */ /* 0x020ea4000c1e1900 */
[----:B--2---:R-:W-:-:S07]  /*c4e0*/  IMAD.IADD R8, R8, 0x1, -R7 ;  /* 0x0000000108087824 */ /* 0x004fce00078e0a07 */
.L_x_1757:
[----:B------:R-:W-:Y:S01]  /*c4f0*/  MOV R23, RZ ;  /* 0x000000ff00177202 */ /* 0x000fe20000000f00 */
[----:B------:R-:W-:-:S05]  /*c500*/  ULDC.64 UR4, c[0x0][0xa20] ;  /* 0x0002880000047ab9 */ /* 0x000fca0000000a00 */
[----:B------:R-:W2:Y:S01]  /*c510*/  @P0 LDG.E R23, desc[UR38][R4.64] ;  /* 0x0000002604170981 */ /* 0x000ea2000c1e1900 */
[----:B------:R-:W-:-:S04]  /*c520*/  ISETP.NE.U32.AND P1, PT, RZ, UR4, PT ;  /* 0x00000004ff007c0c */ /* 0x000fc8000bf25070 */
[----:B------:R-:W-:Y:S01]  /*c530*/  ISETP.NE.AND.EX P1, PT, RZ, UR5, PT, P1 ;  /* 0x00000005ff007c0c */ /* 0x000fe2000bf25310 */
[----:B--2--5:R-:W-:-:S12]  /*c540*/  IMAD.IADD R23, R23, 0x1, R0 ;  /* 0x0000000117177824 */ /* 0x024fd800078e0200 */
[----:B------:R-:W-:Y:S05]  /*c550*/  @!P1 BRA `(.L_x_1758) ;  /* 0x0000000000109947 */ /* 0x000fea0003800000 */
[----:B------:R-:W-:-:S04]  /*c560*/  IADD3 R2, P0, R29, UR4, RZ ;  /* 0x000000041d027c10 */ /* 0x000fc8000ff1e0ff */
[----:B------:R-:W-:-:S05]  /*c570*/  IADD3.X R3, R10, UR5, RZ, P0, !PT ;  /* 0x000000050a037c10 */ /* 0x000fca00087fe4ff */
[----:B------:R0:W5:Y:S01]  /*c580*/  LDG.E R9, desc[UR38][R2.64] ;  /* 0x0000002602097981 */ /* 0x000162000c1e1900 */
[----:B------:R-:W-:Y:S05]  /*c590*/  BRA `(.L_x_1759) ;  /* 0x0000000000107947 */ /* 0x000fea0003800000 */
.L_x_1758:
[----:B------:R-:W-:Y:S05]  /*c5a0*/  @!P0 BRA `(.L_x_1759) ;  /* 0x00000000000c8947 */ /* 0x000fea0003800000 */
[----:B------:R-:W2:Y:S04]  /*c5b0*/  LDG.E R2, desc[UR38][R4.64] ;  /* 0x0000002604027981 */ /* 0x000ea8000c1e1900 */
[----:B------:R-:W2:Y:S02]  /*c5c0*/  LDG.E R9, desc[UR38][R4.64+0x4] ;  /* 0x0000042604097981 */ /* 0x000ea4000c1e1900 */
[----:B--2---:R-:W-:-:S07]  /*c5d0*/  IMAD.IADD R9, R9, 0x1, -R2 ;  /* 0x0000000109097824 */ /* 0x004fce00078e0a02 */
.L_x_1759:
[----:B0-----:R-:W-:Y:S01]  /*c5e0*/  IMAD R3, R17, 0xc0, RZ ;  /* 0x000000c011037824 */ /* 0x001fe200078e02ff */
[----:B------:R-:W-:Y:S01]  /*c5f0*/  BSSY B6, `(.L_x_1760) ;  /* 0x0000234000067945 */ /* 0x000fe20003800000 */
[----:B-----5:R-:W-:-:S03]  /*c600*/  IMAD.IADD R9, R9, 0x1, -R0 ;  /* 0x0000000109097824 */ /* 0x020fc600078e0a00 */
[----:B------:R-:W-:Y:S01]  /*c610*/  IADD3 R8, -R8, 0x13f, R3 ;  /* 0x0000013f08087810 */ /* 0x000fe20007ffe103 */
[----:B------:R-:W-:-:S04]  /*c620*/  VIADD R0, R9, 0x7f ;  /* 0x0000007f09007836 */ /* 0x000fc80000000000 */
[----:B------:R-:W-:Y:S01]  /*c630*/  IMAD.IADD R8, R9, 0x1, R8 ;  /* 0x0000000109087824 */ /* 0x000fe200078e0208 */
[----:B------:R-:W-:-:S04]  /*c640*/  SHF.R.S32.HI R3, RZ, 0x1f, R0 ;  /* 0x0000001fff037819 */ /* 0x000fc80000011400 */
[----:B------:R-:W-:Y:S02]  /*c650*/  SHF.R.S32.HI R5, RZ, 0x1f, R8 ;  /* 0x0000001fff057819 */ /* 0x000fe40000011408 */
[----:B------:R-:W-:Y:S02]  /*c660*/  LEA.HI R3, R3, R0, RZ, 0x7 ;  /* 0x0000000003037211 */ /* 0x000fe400078f38ff */
[----:B------:R-:W-:Y:S02]  /*c670*/  LEA.HI R5, R5, R8, RZ, 0x7 ;  /* 0x0000000805057211 */ /* 0x000fe400078f38ff */
[----:B------:R-:W-:Y:S02]  /*c680*/  SHF.R.S32.HI R3, RZ, 0x7, R3 ;  /* 0x00000007ff037819 */ /* 0x000fe40000011403 */
[----:B------:R-:W-:-:S04]  /*c690*/  SHF.R.S32.HI R28, RZ, 0x7, R5 ;  /* 0x00000007ff1c7819 */ /* 0x000fc80000011405 */
[----:B------:R-:W-:-:S04]  /*c6a0*/  VIMNMX R28, R3, R28, PT ;  /* 0x0000001c031c7248 */ /* 0x000fc80003fe0100 */
[----:B------:R-:W-:-:S13]  /*c6b0*/  ISETP.GT.AND P0, PT, R28, RZ, PT ;  /* 0x000000ff1c00720c */ /* 0x000fda0003f04270 */
[----:B------:R-:W-:Y:S05]  /*c6c0*/  @P0 BRA `(.L_x_1761) ;  /* 0x00000000003c0947 */ /* 0x000fea0003800000 */
        /* <DEDUP_REMOVED lines=15> */
.L_x_1761:
        /* <DEDUP_REMOVED lines=21> */
[----:B01----:R-:W-:Y:S05]  /*c910*/  CALL.ABS.NOINC R2 ;  /* 0x0000000002007343 */ /* 0x003fea0003c00000 */
.L_x_1763:
[----:B------:R-:W-:-:S04]  /*c920*/  IADD3 R0, R25, 0x400, RZ ;  /* 0x0000040019007810 */ /* 0x000fc80007ffe0ff */
        /* <DEDUP_REMOVED lines=8> */
[----:B------:R-:W-:Y:S01]  /*c9b0*/  MOV R12, 0x1 ;  /* 0x00000001000c7802 */ /* 0x000fe20000000f00 */
[----:B------:R-:W-:Y:S02]  /*c9c0*/  IMAD.U32 R5, RZ, RZ, UR7 ;  /* 0x00000007ff057e24 */ /* 0x000fe4000f8e00ff */
[----:B------:R-:W-:Y:S02]  /*c9d0*/  IMAD.U32 R6, RZ, RZ, UR8 ;  /* 0x00000008ff067e24 */ /* 0x000fe4000f8e00ff */
[----:B------:R-:W-:-:S02]  /*c9e0*/  IMAD.U32 R7, RZ, RZ, UR9 ;  /* 0x00000009ff077e24 */ /* 0x000fc4000f8e00ff */
[----:B------:R-:W-:Y:S02]  /*c9f0*/  IMAD.U32 R10, RZ, RZ, UR4 ;  /* 0x00000004ff0a7e24 */ /* 0x000fe4000f8e00ff */
[----:B------:R-:W-:Y:S02]  /*ca00*/  IMAD.U32 R11, RZ, RZ, UR5 ;  /* 0x00000005ff0b7e24 */ /* 0x000fe4000f8e00ff */
[----:B------:R-:W-:Y:S02]  /*ca10*/  IMAD.MOV.U32 R8, RZ, RZ, 0x70 ;  /* 0x00000070ff087424 */ /* 0x000fe400078e00ff */
[----:B0-----:R-:W-:-:S07]  /*ca20*/  IMAD.MOV.U32 R13, RZ, RZ, RZ ;  /* 0x000000ffff0d7224 */ /* 0x001fce00078e00ff */
[----:B------:R-:W-:-:S07]  /*ca30*/  LEPC R20, `(.L_x_1765) ;  /* 0x000000001014794e */ /* 0x000fce0000000000 */
[----:B-12---:R-:W-:Y:S05]  /*ca40*/  CALL.ABS.NOINC R2 ;  /* 0x0000000002007343 */ /* 0x006fea0003c00000 */
.L_x_1765:
[----:B------:R-:W-:Y:S01]  /*ca50*/  MOV R2, 0x0 ;  /* 0x0000000000027802 */ /* 0x000fe20000000f00 */
[----:B------:R-:W-:Y:S01]  /*ca60*/  ULDC.64 UR6, c[0x4][0xa8] ;  /* 0x01002a0000067ab9 */ /* 0x000fe20000000a00 */
[----:B------:R-:W-:Y:S01]  /*ca70*/  ULDC.64 UR8, c[0x4][0xb0] ;  /* 0x01002c0000087ab9 */ /* 0x000fe20000000a00 */
[----:B------:R-:W-:Y:S01]  /*ca80*/  ULDC.64 UR4, c[0x4][0x18] ;  /* 0x0100060000047ab9 */ /* 0x000fe20000000a00 */
[----:B------:R-:W-:Y:S01]  /*ca90*/  IMAD.U32 R4, RZ, RZ, UR6 ;  /* 0x00000006ff047e24 */ /* 0x000fe2000f8e00ff */
[----:B------:R-:W-:Y:S01]  /*caa0*/  MOV R8, 0x70 ;  /* 0x0000007000087802 */ /* 0x000fe20000000f00 */
[----:B------:R-:W0:Y:S01]  /*cab0*/  LDC.64 R2, c[0x4][R2] ;  /* 0x0100000002027b82 */ /* 0x000e220000000a00 */
[----:B------:R-:W-:Y:S02]  /*cac0*/  IMAD.U32 R5, RZ, RZ, UR7 ;  /* 0x00000007ff057e24 */ /* 0x000fe4000f8e00ff */
[----:B------:R-:W-:Y:S02]  /*cad0*/  IMAD.U32 R6, RZ, RZ, UR8 ;  /* 0x00000008ff067e24 */ /* 0x000fe4000f8e00ff */
[----:B------:R-:W-:-:S02]  /*cae0*/  IMAD.U32 R7, RZ, RZ, UR9 ;  /* 0x00000009ff077e24 */ /* 0x000fc4000f8e00ff */
[----:B------:R-:W-:Y:S02]  /*caf0*/  IMAD.U32 R10, RZ, RZ, UR4 ;  /* 0x00000004ff0a7e24 */ /* 0x000fe4000f8e00ff */
[----:B------:R-:W-:Y:S02]  /*cb00*/  IMAD.U32 R11, RZ, RZ, UR5 ;  /* 0x00000005ff0b7e24 */ /* 0x000fe4000f8e00ff */
[----:B------:R-:W-:Y:S02]  /*cb10*/  IMAD.MOV.U32 R12, RZ, RZ, 0x1 ;  /* 0x00000001ff0c7424 */ /* 0x000fe400078e00ff */
[----:B------:R-:W-:-:S07]  /*cb20*/  IMAD.MOV.U32 R13, RZ, RZ, RZ ;  /* 0x000000ffff0d7224 */ /* 0x000fce00078e00ff */
[----:B------:R-:W-:-:S07]  /*cb30*/  LEPC R20, `(.L_x_1764) ;  /* 0x000000001014794e */ /* 0x000fce0000000000 */
[----:B0-----:R-:W-:Y:S05]  /*cb40*/  CALL.ABS.NOINC R2 ;  /* 0x0000000002007343 */ /* 0x001fea0003c00000 */
.L_x_1764:
[----:B------:R-:W2:Y:S01]  /*cb50*/  LDL.LU R21, [R1] ;  /* 0x0000000001157983 */ /* 0x000ea20000300800 */
[----:B------:R-:W-:Y:S01]  /*cb60*/  ULDC.64 UR4, c[0x0][0x9f8] ;  /* 0x00027e0000047ab9 */ /* 0x000fe20000000a00 */
[----:B------:R-:W0:Y:S02]  /*cb70*/  LDC R0, c[0x0][0x428] ;  /* 0x00010a00ff007b82 */ /* 0x000e240000000800 */
[----:B------:R-:W3:Y:S01]  /*cb80*/  LDL.LU R20, [R1+0x8] ;  /* 0x0000080001147983 */ /* 0x000ee20000300800 */
[----:B------:R-:W-:Y:S01]  /*cb90*/  ISETP.NE.U32.AND P0, PT, RZ, UR4, PT ;  /* 0x00000004ff007c0c */ /* 0x000fe2000bf05070 */
[----:B------:R-:W-:-:S03]  /*cba0*/  IMAD.MOV.U32 R6, RZ, RZ, R27 ;  /* 0x000000ffff067224 */ /* 0x000fc600078e001b */
[----:B------:R-:W-:-:S13]  /*cbb0*/  ISETP.NE.AND.EX P0, PT, RZ, UR5, PT, P0 ;  /* 0x00000005ff007c0c */ /* 0x000fda000bf05300 */
[----:B------:R-:W-:Y:S02]  /*cbc0*/  @P0 IADD3 R2, P1, R29, UR4, RZ ;  /* 0x000000041d020c10 */ /* 0x000fe4000ff3e0ff */
[----:B------:R-:W-:-:S13]  /*cbd0*/  ISETP.NE.AND P6, PT, R26, RZ, PT ;  /* 0x000000ff1a00720c */ /* 0x000fda0003fc5270 */
[----:B------:R-:W-:-:S05]  /*cbe0*/  VOTEU.ALL UP1, P6 ;  /* 0x00000000003f7886 */ /* 0x000fca0003020000 */
[----:B------:R-:W-:-:S04]  /*cbf0*/  @!UP1 UIADD3 UR8, UP0, UR40, 0x270, URZ ;  /* 0x0000027028089890 */ /* 0x000fc8000ff1e03f */
[----:B------:R-:W-:-:S03]  /*cc00*/  @!UP1 UIADD3.X UR9, URZ, UR41, URZ, UP0, !UPT ;  /* 0x000000293f099290 */ /* 0x000fc600087fe43f */
[----:B------:R-:W-:Y:S01]  /*cc10*/  VOTEU.ALL UP0, P6 ;  /* 0x00000000003f7886 */ /* 0x000fe20003000000 */
[----:B--2---:R-:W-:Y:S01]  /*cc20*/  @P0 IADD3.X R3, R21, UR5, RZ, P1, !PT ;  /* 0x0000000515030c10 */ /* 0x004fe20008ffe4ff */
[----:B------:R-:W-:-:S04]  /*cc30*/  ULDC.64 UR4, c[0x0][0xa00] ;  /* 0x0002800000047ab9 */ /* 0x000fc80000000a00 */
[----:B------:R2:W5:Y:S01]  /*cc40*/  @P0 LDG.E R6, desc[UR38][R2.64] ;  /* 0x0000002602060981 */ /* 0x000562000c1e1900 */
[----:B0-----:R-:W-:Y:S01]  /*cc50*/  ISETP.NE.AND P0, PT, R0, 0x1, PT ;  /* 0x000000010000780c */ /* 0x001fe20003f05270 */
[----:B------:R-:W-:Y:S01]  /*cc60*/  IMAD.MOV.U32 R0, RZ, RZ, R18 ;  /* 0x000000ffff007224 */ /* 0x000fe200078e0012 */
[----:B------:R-:W-:Y:S01]  /*cc70*/  PLOP3.LUT P1, PT, P6, PT, PT, 0x8, 0x0 ;  /* 0x000000000000781c */ /* 0x000fe2000372e170 */
[----:B---3--:R-:W-:-:S10]  /*cc80*/  IMAD R17, R17, 0xc0, R20 ;  /* 0x000000c011117824 */ /* 0x008fd400078e0214 */
[----:B------:R-:W0:Y:S08]  /*cc90*/  @P0 LDC R5, c[0x0][0x42c] ;  /* 0x00010b00ff050b82 */ /* 0x000e300000000800 */
[----:B------:R-:W3:Y:S01]  /*cca0*/  @P0 LDC R7, c[0x0][0x430] ;  /* 0x00010c00ff070b82 */ /* 0x000ee20000000800 */
[----:B0-----:R-:W-:-:S05]  /*ccb0*/  @P0 IMAD.HI.U32 R4, R18, R5, RZ ;  /* 0x0000000512040227 */ /* 0x001fca00078e00ff */
[----:B---3--:R-:W-:Y:S02]  /*ccc0*/  @P0 SHF.R.U32.HI R0, RZ, R7, R4 ;  /* 0x00000007ff000219 */ /* 0x008fe40000011604 */
[----:B------:R-:W-:-:S04]  /*ccd0*/  ISETP.NE.U32.AND P0, PT, RZ, UR4, PT ;  /* 0x00000004ff007c0c */ /* 0x000fc8000bf05070 */
[----:B------:R-:W-:-:S04]  /*cce0*/  ISETP.NE.AND.EX P0, PT, RZ, UR5, PT, P0 ;  /* 0x00000005ff007c0c */ /* 0x000fc8000bf05300 */
[----:B--2---:R-:W-:-:S09]  /*ccf0*/  SEL R10, R27, RZ, !P0 ;  /* 0x000000ff1b0a7207 */ /* 0x004fd20004000000 */
.L_x_1766:
        /* <DEDUP_REMOVED lines=18> */
.L_x_1837:
[----:B------:R-:W-:Y:S01]  /*ce20*/  UMOV UR4, 0xffffffff ;  /* 0xffffffff00047882 */ /* 0x000fe20000000000 */
[----:B------:R-:W-:Y:S02]  /*ce30*/  SHF.R.S32.HI R9, RZ, 0x1f, R6 ;  /* 0x0000001fff097819 */ /* 0x000fe40000011406 */
[----:B------:R-:W-:Y:S05]  /*ce40*/  BRA.DIV UR4, `(.L_x_1768) ;  /* 0x0000002e04647947 */ /* 0x000fea000b800000 */
[----:B------:R-:W-:-:S13]  /*ce50*/  ELECT P6, URZ, PT ;  /* 0x00000000003f782f */ /* 0x000fda00038c0000 */
.L_x_1840:
        /* <DEDUP_REMOVED lines=15> */
[----:B------:R-:W-:-:S05]  /*cf50*/  IMAD.WIDE.U32 R4, R6, UR4, R4 ;  /* 0x0000000406047c25 */ /* 0x000fca000f8e0004 */
[----:B------:R-:W-:Y:S02]  /*cf60*/  IADD3 R5, R5, R13, RZ ;  /* 0x0000000d05057210 */ /* 0x000fe40007ffe0ff */
[----:B------:R-:W-:-:S04]  /*cf70*/  LEA R12, P0, R4, R2, 0x2 ;  /* 0x00000002040c7211 */ /* 0x000fc800078010ff */
[----:B------:R-:W-:-:S05]  /*cf80*/  LEA.HI.X R13, R4, R3, R5, 0x2, P0 ;  /* 0x00000003040d7211 */ /* 0x000fca00000f1405 */
[----:B------:R0:W5:Y:S01]  /*cf90*/  LDG.E R8, desc[UR38][R12.64] ;  /* 0x000000260c087981 */ /* 0x000162000c1e1900 */
[----:B------:R-:W-:-:S04]  /*cfa0*/  IMAD.MOV R4, RZ, RZ, -R14 ;  /* 0x000000ffff047224 */ /* 0x000fc800078e0a0e */
[----:B------:R-:W-:-:S07]  /*cfb0*/  IMAD R7, R11, R4, R7 ;  /* 0x000000040b077224 */ /* 0x000fce00078e0207 */
.L_x_1770:
[----:B------:R-:W-:Y:S01]  /*cfc0*/  IMAD R5, R22, 0x8, R25 ;  /* 0x0000000816057824 */ /* 0x000fe200078e0219 */
[----:B------:R-:W-:-:S04]  /*cfd0*/  SHF.L.U32 R4, R24, 0x1f, RZ ;  /* 0x0000001f18047819 */ /* 0x000fc800000006ff */
[----:B------:R-:W2:Y:S02]  /*cfe0*/  SYNCS.PHASECHK.TRANS64.TRYWAIT P0, [R5+URZ+0x16840], R4 ;  /* 0x01684004050075a7 */ /* 0x000ea4000800017f */
[----:B--2---:R-:W-:Y:S05]  /*cff0*/  @!P0 BRA `(.L_x_1771) ;  /* 0x0000002c00188947 */ /* 0x004fea0003800000 */
.L_x_1841:
        /* <DEDUP_REMOVED lines=9> */
.L_x_1772:
        /* <DEDUP_REMOVED lines=16> */
[----:B--2---:R-:W-:Y:S01]  /*d190*/  NOP ;  /* 0x0000000000007918 */ /* 0x004fe20000000000 */
.L_x_1769:
        /* <DEDUP_REMOVED lines=20> */
[----:B---3--:R-:W-:Y:S01]  /*d2e0*/  LEA.HI R4, R5, R5, RZ, 0x1 ;  /* 0x0000000505047211 */ /* 0x008fe200078f08ff */
[----:B------:R4:W-:Y:S03]  /*d2f0*/  STL [R1+0x4], R5 ;  /* 0x0000040501007387 */ /* 0x0009e60000100800 */
[----:B------:R-:W-:-:S05]  /*d300*/  LOP3.LUT R4, R4, 0xfffffffe, RZ, 0xc0, !PT ;  /* 0xfffffffe04047812 */ /* 0x000fca00078ec0ff */
[----:B------:R-:W-:-:S05]  /*d310*/  IMAD.IADD R4, R5, 0x1, -R4 ;  /* 0x0000000105047824 */ /* 0x000fca00078e0a04 */
[----:B------:R-:W-:-:S04]  /*d320*/  SHF.L.U32 R4, R4, 0x1f, RZ ;  /* 0x0000001f04047819 */ /* 0x000fc800000006ff */
[----:B------:R-:W2:Y:S02]  /*d330*/  SYNCS.PHASECHK.TRANS64.TRYWAIT P0, [R25+URZ+0x16820], R4 ;  /* 0x01682004190075a7 */ /* 0x000ea4000800017f */
[----:B--2-4-:R-:W-:Y:S05]  /*d340*/  @!P0 BRA `(.L_x_1774) ;  /* 0x0000002800588947 */ /* 0x014fea0003800000 */
.L_x_1842:
[----:B------:R-:W-:Y:S05]  /*d350*/  BSYNC B0 ;  /* 0x0000000000007941 */ /* 0x000fea0003800000 */
.L_x_1773:
[----:B------:R-:W-:Y:S01]  /*d360*/  ISETP.GE.AND P0, PT, R28, 0x2, PT ;  /* 0x000000021c00780c */ /* 0x000fe20003f06270 */
[----:B------:R-:W-:-:S12]  /*d370*/  BSSY B0, `(.L_x_1775) ;  /* 0x0000125000007945 */ /* 0x000fd80003800000 */
[----:B------:R-:W-:Y:S05]  /*d380*/  @!P0 BRA `(.L_x_1776) ;  /* 0x00000010008c8947 */ /* 0x000fea0003800000 */
[C---:B--2---:R-:W-:Y:S01]  /*d390*/  LOP3.LUT R4, R28.reuse, 0x1, RZ, 0xc0, !PT ;  /* 0x000000011c047812 */ /* 0x044fe200078ec0ff */
[----:B------:R-:W-:Y:S01]  /*d3a0*/  BSSY B1, `(.L_x_1777) ;  /* 0x0000064000017945 */ /* 0x000fe20003800000 */
[----:B------:R-:W-:Y:S02]  /*d3b0*/  IADD3 R11, R28, -0x2, RZ ;  /* 0xfffffffe1c0b7810 */ /* 0x000fe40007ffe0ff */
[----:B------:R-:W-:-:S03]  /*d3c0*/  ISETP.NE.U32.AND P0, PT, R4, 0x1, PT ;  /* 0x000000010400780c */ /* 0x000fc60003f05070 */
[----:B------:R-:W-:-:S10]  /*d3d0*/  IMAD.MOV.U32 R10, RZ, RZ, R11 ;  /* 0x000000ffff0a7224 */ /* 0x000fd400078e000b */
[----:B------:R-:W-:Y:S05]  /*d3e0*/  @!P0 BRA `(.L_x_1778) ;  /* 0x00000004007c8947 */ /* 0x000fea0003800000 */
        /* <DEDUP_REMOVED lines=8> */
[----:B------:R-:W-:Y:S02]  /*d470*/  IMAD.MOV.U32 R4, RZ, RZ, R8 ;  /* 0x000000ffff047224 */ /* 0x000fe400078e0008 */
[----:B------:R-:W-:Y:S01]  /*d480*/  IMAD.MOV.U32 R10, RZ, RZ, R11 ;  /* 0x000000ffff0a7224 */ /* 0x000fe200078e000b */
        /* <DEDUP_REMOVED lines=18> */
[----:B------:R-:W-:-:S05]  /*d5b0*/  IADD3 R5, -R14, RZ, RZ ;  /* 0x000000ff0e057210 */ /* 0x000fca0007ffe1ff */
[----:B------:R-:W-:-:S07]  /*d5c0*/  IMAD R10, R10, R5, R11 ;  /* 0x000000050a0a7224 */ /* 0x000fce00078e020b */
.L_x_1781:
[----:B0-----:R-:W-:Y:S01]  /*d5d0*/  IMAD R3, R12, 0x8, R25 ;  /* 0x000000080c037824 */ /* 0x001fe200078e0219 */
[----:B------:R-:W-:-:S04]  /*d5e0*/  SHF.L.U32 R2, R13, 0x1f, RZ ;  /* 0x0000001f0d027819 */ /* 0x000fc800000006ff */
[----:B------:R-:W0:Y:S02]  /*d5f0*/  SYNCS.PHASECHK.TRANS64.TRYWAIT P0, [R3+URZ+0x16840], R2 ;  /* 0x01684002030075a7 */ /* 0x000e24000800017f */
[----:B0-----:R-:W-:Y:S05]  /*d600*/  @!P0 BRA `(.L_x_1782) ;  /* 0x0000002400bc8947 */ /* 0x001fea0003800000 */
.L_x_1843:
        /* <DEDUP_REMOVED lines=9> */
.L_x_1783:
        /* <DEDUP_REMOVED lines=21> */
.L_x_1844:
[----:B------:R-:W-:Y:S05]  /*d7f0*/  @P1 BRA `(.L_x_1785) ;  /* 0x0000000000181947 */ /* 0x000fea0003800000 */
[----:B------:R-:W-:Y:S01]  /*d800*/  ISETP.NE.AND P0, PT, R26, RZ, PT ;  /* 0x000000ff1a00720c */ /* 0x000fe20003f05270 */
[----:B0-----:R-:W-:Y:S02]  /*d810*/  IMAD R2, R22, 0x8, R25 ;  /* 0x0000000816027824 */ /* 0x001fe400078e0219 */
[----:B------:R-:W-:-:S04]  /*d820*/  IMAD.MOV.U32 R3, RZ, RZ, 0x4000 ;  /* 0x00004000ff037424 */ /* 0x000fc800078e00ff */
[----:B------:R2:W-:Y:S06]  /*d830*/  SYNCS.ARRIVE.TRANS64 RZ, [R2+URZ+0x16850], R3 ;  /* 0x0168500302ff79a7 */ /* 0x0005ec000800003f */
[----:B------:R-:W-:Y:S05]  /*d840*/  @!P0 BRA `(.L_x_1785) ;  /* 0x0000000000048947 */ /* 0x000fea0003800000 */
[----:B------:R-:W-:Y:S01]  /*d850*/  BPT.TRAP 0x1 ;  /* 0x000000040000795c */ /* 0x000fe20000300000 */
.L_x_1785:
[C---:B--2---:R-:W-:Y:S01]  /*d860*/  IMAD R3, R22.reuse, 0x4000, R25 ;  /* 0x0000400016037824 */ /* 0x044fe200078e0219 */
[----:B0-----:R-:W-:Y:S01]  /*d870*/  LEA R2, R22, R25, 0x3 ;  /* 0x0000001916027211 */ /* 0x001fe200078e18ff */
        /* <DEDUP_REMOVED lines=10> */
[----:B------:R-:W-:Y:S01]  /*d920*/  IMAD.MOV.U32 R8, RZ, RZ, R4 ;  /* 0x000000ffff087224 */ /* 0x000fe200078e0004 */
[----:B------:R-:W-:-:S05]  /*d930*/  R2UR UR12, R0 ;  /* 0x00000000000c72ca */ /* 0x000fca00000e0000 */
[----:B------:R-:W-:Y:S02]  /*d940*/  UIADD3 UR9, UR9, 0x16850, URZ ;  /* 0x0001685009097890 */ /* 0x000fe4000fffe03f */
[----:B------:R-:W-:Y:S02]  /*d950*/  UIADD3 UR8, UR8, 0x400, URZ ;  /* 0x0000040008087890 */ /* 0x000fe4000fffe03f */
[----:B------:R-:W-:-:S03]  /*d960*/  ULEA UR11, UR11, UR4, 0x7 ;  /* 0x000000040b0b7291 */ /* 0x000fc6000f8e383f */
[----:B------:R-:W-:-:S06]  /*d970*/  UMOV UR4, 0x0 ;  /* 0x0000000000047882 */ /* 0x000fcc0000000000 */
[----:B------:R0:W-:Y:S02]  /*d980*/  UTMALDG.4D [UR8], [UR6], desc[UR4] ;  /* 0x00000408060075b4 */ /* 0x0001e40008019000 */
[----:B0-----:R-:W-:Y:S01]  /*d990*/  NOP ;  /* 0x0000000000007918 */ /* 0x001fe20000000000 */
.L_x_1780:
[----:B------:R-:W-:Y:S05]  /*d9a0*/  BSYNC B2 ;  /* 0x0000000000027941 */ /* 0x000fea0003800000 */
.L_x_1779:
[----:B------:R-:W-:Y:S02]  /*d9b0*/  VIADD R10, R28, 0xfffffffd ;  /* 0xfffffffd1c0a7836 */ /* 0x000fe40000000000 */
[----:B------:R-:W-:Y:S02]  /*d9c0*/  IMAD.MOV.U32 R22, RZ, RZ, R12 ;  /* 0x000000ffff167224 */ /* 0x000fe400078e000c */
[----:B------:R-:W-:-:S07]  /*d9d0*/  IMAD.MOV.U32 R24, RZ, RZ, R13 ;  /* 0x000000ffff187224 */ /* 0x000fce00078e000d */
.L_x_1778:
[----:B------:R-:W-:Y:S05]  /*d9e0*/  BSYNC B1 ;  /* 0x0000000000017941 */ /* 0x000fea0003800000 */
.L_x_1777:
[----:B------:R-:W-:-:S13]  /*d9f0*/  ISETP.NE.AND P0, PT, R11, RZ, PT ;  /* 0x000000ff0b00720c */ /* 0x000fda0003f05270 */
[----:B------:R-:W-:Y:S05]  /*da00*/  @!P0 BRA `(.L_x_1776) ;  /* 0x0000000800ec8947 */ /* 0x000fea0003800000 */
[----:B------:R-:W-:-:S07]  /*da10*/  IMAD.MOV.U32 R4, RZ, RZ, R8 ;  /* 0x000000ffff047224 */ /* 0x000fce00078e0008 */
.L_x_1800:
[----:B------:R-:W-:Y:S01]  /*da20*/  IADD3 R11, R22, 0x1, RZ ;  /* 0x00000001160b7810 */ /* 0x000fe20007ffe0ff */
[----:B------:R-:W-:Y:S05]  /*da30*/  YIELD ;  /* 0x0000000000007946 */ /* 0x000fea0003800000 */
[----:B------:R-:W-:Y:S01]  /*da40*/  ISETP.NE.AND P0, PT, R11, 0x2, PT ;  /* 0x000000020b00780c */ /* 0x000fe20003f05270 */
[----:B------:R-:W-:Y:S03]  /*da50*/  BSSY B1, `(.L_x_1786) ;  /* 0x0000057000017945 */ /* 0x000fe60003800000 */
[----:B------:R-:W-:-:S02]  /*da60*/  SEL R3, RZ, 0x1, P0 ;  /* 0x00000001ff037807 */ /* 0x000fc40000000000 */
        /* <DEDUP_REMOVED lines=26> */
.L_x_1788:
[----:B------:R-:W-:Y:S01]  /*dc10*/  IMAD R3, R11, 0x8, R25 ;  /* 0x000000080b037824 */ /* 0x000fe200078e0219 */
[----:B------:R-:W-:-:S04]  /*dc20*/  SHF.L.U32 R2, R12, 0x1f, RZ ;  /* 0x0000001f0c027819 */ /* 0x000fc800000006ff */
[----:B------:R-:W2:Y:S02]  /*dc30*/  SYNCS.PHASECHK.TRANS64.TRYWAIT P0, [R3+URZ+0x16840], R2 ;  /* 0x01684002030075a7 */ /* 0x000ea4000800017f */
[----:B--2---:R-:W-:Y:S05]  /*dc40*/  @!P0 BRA `(.L_x_1789) ;  /* 0x0000002000548947 */ /* 0x004fea0003800000 */
.L_x_1845:
        /* <DEDUP_REMOVED lines=9> */
.L_x_1790:
[----:B0-2---:R-:W-:Y:S01]  /*dce0*/  LEA R2, R11, R25, 0xe ;  /* 0x000000190b027211 */ /* 0x005fe200078e70ff */
        /* <DEDUP_REMOVED lines=9> */
[----:B------:R-:W-:Y:S01]  /*dd80*/  R2UR UR12, R0 ;  /* 0x00000000000c72ca */ /* 0x000fe200000e0000 */
[----:B------:R-:W-:Y:S01]  /*dd90*/  UMOV UR10, URZ ;  /* 0x0000003f000a7c82 */ /* 0x000fe20008000000 */
[----:B-----5:R-:W-:-:S02]  /*dda0*/  R2UR UR13, R4 ;  /* 0x00000000040d72ca */ /* 0x020fc400000e0000 */
        /* <DEDUP_REMOVED lines=8> */
.L_x_1846:
[----:B------:R-:W-:Y:S05]  /*de30*/  @P0 BRA `(.L_x_1792) ;  /* 0x0000000000140947 */ /* 0x000fea0003800000 */
[----:B------:R-:W-:Y:S01]  /*de40*/  ISETP.NE.AND P1, PT, R26, RZ, PT ;  /* 0x000000ff1a00720c */ /* 0x000fe20003f25270 */
[----:B------:R-:W-:-:S04]  /*de50*/  IMAD.MOV.U32 R2, RZ, RZ, 0x4000 ;  /* 0x00004000ff027424 */ /* 0x000fc800078e00ff */
[----:B------:R2:W-:Y:S08]  /*de60*/  SYNCS.ARRIVE.TRANS64 RZ, [R3+URZ+0x50], R2 ;  /* 0x0000500203ff79a7 */ /* 0x0005f0000800003f */
[----:B------:R-:W-:Y:S05]  /*de70*/  @!P1 BRA `(.L_x_1792) ;  /* 0x0000000000049947 */ /* 0x000fea0003800000 */
[----:B------:R-:W-:Y:S01]  /*de80*/  BPT.TRAP 0x1 ;  /* 0x000000040000795c */ /* 0x000fe20000300000 */
.L_x_1792:
        /* <DEDUP_REMOVED lines=19> */
.L_x_1787:
[----:B------:R-:W-:Y:S05]  /*dfc0*/  BSYNC B1 ;  /* 0x0000000000017941 */ /* 0x000fea0003800000 */
.L_x_1786:
        /* <DEDUP_REMOVED lines=30> */
.L_x_1795:
[----:B------:R-:W-:Y:S01]  /*e1b0*/  IMAD R2, R22, 0x8, R25 ;  /* 0x0000000816027824 */ /* 0x000fe200078e0219 */
[----:B------:R-:W-:-:S04]  /*e1c0*/  SHF.L.U32 R3, R24, 0x1f, RZ ;  /* 0x0000001f18037819 */ /* 0x000fc800000006ff */
[----:B------:R-:W2:Y:S02]  /*e1d0*/  SYNCS.PHASECHK.TRANS64.TRYWAIT P0, [R2+URZ+0x16840], R3 ;  /* 0x01684003020075a7 */ /* 0x000ea4000800017f */
[----:B--2---:R-:W-:Y:S05]  /*e1e0*/  @!P0 BRA `(.L_x_1796) ;  /* 0x0000001c00148947 */ /* 0x004fea0003800000 */
.L_x_1847:
        /* <DEDUP_REMOVED lines=9> */
.L_x_1797:
        /* <DEDUP_REMOVED lines=13> */
[----:B------:R-:W-:Y:S01]  /*e350*/  ULEA UR11, UR11, UR4, 0x7 ;  /* 0x000000040b0b7291 */ /* 0x000fe2000f8e383f */
        /* <DEDUP_REMOVED lines=8> */
.L_x_1848:
[----:B------:R-:W-:Y:S05]  /*e3e0*/  @P0 BRA `(.L_x_1799) ;  /* 0x0000000000140947 */ /* 0x000fea0003800000 */
[----:B------:R-:W-:Y:S01]  /*e3f0*/  ISETP.NE.AND P1, PT, R26, RZ, PT ;  /* 0x000000ff1a00720c */ /* 0x000fe20003f25270 */
[----:B0-----:R-:W-:-:S04]  /*e400*/  IMAD.MOV.U32 R3, RZ, RZ, 0x4000 ;  /* 0x00004000ff037424 */ /* 0x001fc800078e00ff */
[----:B------:R2:W-:Y:S08]  /*e410*/  SYNCS.ARRIVE.TRANS64 RZ, [R2+URZ+0x50], R3 ;  /* 0x0000500302ff79a7 */ /* 0x0005f0000800003f */
[----:B------:R-:W-:Y:S05]  /*e420*/  @!P1 BRA `(.L_x_1799) ;  /* 0x0000000000049947 */ /* 0x000fea0003800000 */
[----:B------:R-:W-:Y:S01]  /*e430*/  BPT.TRAP 0x1 ;  /* 0x000000040000795c */ /* 0x000fe20000300000 */
.L_x_1799:
        /* <DEDUP_REMOVED lines=19> */
.L_x_1794:
[----:B------:R-:W-:Y:S05]  /*e570*/  BSYNC B1 ;  /* 0x0000000000017941 */ /* 0x000fea0003800000 */
.L_x_1793:
[C---:B------:R-:W-:Y:S01]  /*e580*/  ISETP.GT.AND P0, PT, R10.reuse, 0x1, PT ;  /* 0x000000010a00780c */ /* 0x040fe20003f04270 */
[----:B0-2---:R-:W-:-:S05]  /*e590*/  VIADD R2, R10, 0xfffffffe ;  /* 0xfffffffe0a027836 */ /* 0x005fca0000000000 */
[----:B------:R-:W-:-:S07]  /*e5a0*/  MOV R10, R2 ;  /* 0x00000002000a7202 */ /* 0x000fce0000000f00 */
[----:B------:R-:W-:Y:S05]  /*e5b0*/  @P0 BRA `(.L_x_1800) ;  /* 0xfffffff400180947 */ /* 0x000fea000383ffff */
.L_x_1776:
[----:B------:R-:W-:Y:S05]  /*e5c0*/  BSYNC B0 ;  /* 0x0000000000007941 */ /* 0x000fea0003800000 */
.L_x_1775:
[----:B------:R-:W-:Y:S01]  /*e5d0*/  ISETP.NE.AND P0, PT, R26, RZ, PT ;  /* 0x000000ff1a00720c */ /* 0x000fe20003f05270 */
[----:B------:R-:W-:-:S12]  /*e5e0*/  BSSY B0, `(.L_x_1801) ;  /* 0x000000e000007945 */ /* 0x000fd80003800000 */
[----:B------:R-:W-:Y:S05]  /*e5f0*/  @P0 BRA `(.L_x_1802) ;  /* 0x0000000000300947 */ /* 0x000fea0003800000 */
[----:B------:R-:W3:Y:S01]  /*e600*/  S2R R9, SR_LANEID ;  /* 0x0000000000097919 */ /* 0x000ee20000000000 */
[----:B------:R-:W-:Y:S01]  /*e610*/  VOTEU.ANY UR4, UPT, PT ;  /* 0x0000000000047886 */ /* 0x000fe200038e0100 */
[----:B------:R-:W4:Y:S01]  /*e620*/  LDC.64 R2, c[0x0][0xc38] ;  /* 0x00030e00ff027b82 */ /* 0x000f220000000a00 */
[----:B--2---:R-:W3:Y:S08]  /*e630*/  FLO.U32 R4, UR4 ;  /* 0x0000000400047d00 */ /* 0x004ef000080e0000 */
[----:B------:R-:W4:Y:S01]  /*e640*/  POPC R5, UR4 ;  /* 0x0000000400057d09 */ /* 0x000f220008000000 */
[----:B---3--:R-:W-:-:S13]  /*e650*/  ISETP.EQ.U32.AND P0, PT, R4, R9, PT ;  /* 0x000000090400720c */ /* 0x008fda0003f02070 */
[----:B----4-:R-:W2:Y:S01]  /*e660*/  @P0 ATOMG.E.ADD.STRONG.GPU PT, R3, desc[UR38][R2.64], R5 ;  /* 0x00000005020309a8 */ /* 0x010ea200081ee1e6 */
[----:B------:R-:W3:Y:S02]  /*e670*/  S2R R6, SR_LTMASK ;  /* 0x0000000000067919 */ /* 0x000ee40000003900 */
[----:B---3--:R-:W-:-:S04]  /*e680*/  LOP3.LUT R6, R6, UR4, RZ, 0xc0, !PT ;  /* 0x0000000406067c12 */ /* 0x008fc8000f8ec0ff */
[----:B------:R-:W3:Y:S01]  /*e690*/  POPC R9, R6 ;  /* 0x0000000600097309 */ /* 0x000ee20000000000 */
[----:B--2---:R-:W3:Y:S02]  /*e6a0*/  SHFL.IDX PT, R4, R3, R4, 0x1f ;  /* 0x00001f0403047589 */ /* 0x004ee400000e0000 */
[----:B---3--:R-:W-:-:S07]  /*e6b0*/  IADD3 R16, R4, UR37, R9 ;  /* 0x0000002504107c10 */ /* 0x008fce000fffe009 */
.L_x_1802:
[----:B------:R-:W-:Y:S05]  /*e6c0*/  BSYNC B0 ;  /* 0x0000000000007941 */ /* 0x000fea0003800000 */
.L_x_1801:
[----:B------:R-:W-:Y:S04]  /*e6d0*/  BSSY B0, `(.L_x_1803) ;  /* 0x0000020000007945 */ /* 0x000fe80003800000 */
[----:B------:R-:W-:Y:S05]  /*e6e0*/  @!P6 BRA `(.L_x_1804) ;  /* 0x000000000078e947 */ /* 0x000fea0003800000 */
[----:B------:R-:W-:Y:S01]  /*e6f0*/  IMAD R3, R22, 0x8, R25 ;  /* 0x0000000816037824 */ /* 0x000fe200078e0219 */
[----:B------:R-:W-:-:S04]  /*e700*/  SHF.L.U32 R2, R24, 0x1f, RZ ;  /* 0x0000001f18027819 */ /* 0x000fc800000006ff */
[----:B------:R-:W3:Y:S02]  /*e710*/  SYNCS.PHASECHK.TRANS64.TRYWAIT P0, [R3+URZ+0x16860], R2 ;  /* 0x01686002030075a7 */ /* 0x000ee4000800017f */
[----:B---3--:R-:W-:Y:S05]  /*e720*/  @!P0 BRA `(.L_x_1805) ;  /* 0x0000001400ec8947 */ /* 0x008fea0003800000 */
.L_x_1849:
[----:B--2---:R-:W2:Y:S02]  /*e730*/  S2R R4, SR_TID.X ;  /* 0x0000000000047919 */ /* 0x004ea40000002100 */
[----:B--2---:R-:W-:-:S04]  /*e740*/  LOP3.LUT R4, R4, 0x7f, RZ, 0xc0, !PT ;  /* 0x0000007f04047812 */ /* 0x004fc800078ec0ff */
[----:B------:R-:W-:-:S13]  /*e750*/  ISETP.NE.AND P0, PT, R4, RZ, PT ;  /* 0x000000ff0400720c */ /* 0x000fda0003f05270 */
[----:B------:R-:W-:Y:S05]  /*e760*/  @P0 BRA `(.L_x_1806) ;  /* 0x0000000000140947 */ /* 0x000fea0003800000 */
[----:B------:R-:W-:Y:S01]  /*e770*/  ISETP.NE.AND P1, PT, R26, RZ, PT ;  /* 0x000000ff1a00720c */ /* 0x000fe20003f25270 */
[----:B---3--:R-:W-:-:S04]  /*e780*/  IMAD.MOV.U32 R2, RZ, RZ, 0x4000 ;  /* 0x00004000ff027424 */ /* 0x008fc800078e00ff */
[----:B------:R2:W-:Y:S08]  /*e790*/  SYNCS.ARRIVE.TRANS64 RZ, [R3+URZ+0x16850], R2 ;  /* 0x0168500203ff79a7 */ /* 0x0005f0000800003f */
[----:B------:R-:W-:Y:S05]  /*e7a0*/  @!P1 BRA `(.L_x_1806) ;  /* 0x0000000000049947 */ /* 0x000fea0003800000 */
[----:B------:R-:W-:Y:S01]  /*e7b0*/  BPT.TRAP 0x1 ;  /* 0x000000040000795c */ /* 0x000fe20000300000 */
.L_x_1806:
        /* <DEDUP_REMOVED lines=16> */
[----:B----4-:R-:W-:Y:S01]  /*e8c0*/  NOP ;  /* 0x0000000000007918 */ /* 0x010fe20000000000 */
.L_x_1804:
[----:B------:R-:W-:Y:S05]  /*e8d0*/  BSYNC B0 ;  /* 0x0000000000007941 */ /* 0x000fea0003800000 */
.L_x_1803:
[----:B------:R-:W-:-:S05]  /*e8e0*/  VIADD R22, R22, 0x1 ;  /* 0x0000000116167836 */ /* 0x000fca0000000000 */
[----:B------:R-:W-:-:S04]  /*e8f0*/  ISETP.NE.AND P0, PT, R22, 0x2, PT ;  /* 0x000000021600780c */ /* 0x000fc80003f05270 */
[----:B--23--:R-:W-:Y:S02]  /*e900*/  SEL R3, RZ, 0x1, P0 ;  /* 0x00000001ff037807 */ /* 0x00cfe40000000000 */
[----:B------:R-:W-:Y:S02]  /*e910*/  SEL R22, R22, RZ, P0 ;  /* 0x000000ff16167207 */ /* 0x000fe40000000000 */
[----:B------:R-:W-:-:S07]  /*e920*/  LOP3.LUT R24, R24, R3, RZ, 0x3c, !PT ;  /* 0x0000000318187212 */ /* 0x000fce00078e3cff */
.L_x_1762:
[----:B------:R-:W-:Y:S05]  /*e930*/  BSYNC B6 ;  /* 0x0000000000067941 */ /* 0x000fea0003800000 */
.L_x_1760:
[----:B------:R-:W-:-:S03]  /*e940*/  UMOV UR4, 0xffffffff ;  /* 0xffffffff00047882 */ /* 0x000fc60000000000 */
[----:B------:R-:W-:Y:S05]  /*e950*/  BRA.DIV UR4, `(.L_x_1807) ;  /* 0x0000001604747947 */ /* 0x000fea000b800000 */
[----:B------:R2:W3:Y:S04]  /*e960*/  SHFL.IDX PT, R5, R16, RZ, 0x1f ;  /* 0x00001fff10057589 */ /* 0x0004e800000e0000 */
[----:B------:R2:W4:Y:S02]  /*e970*/  SHFL.IDX PT, R4, R16, 0x1, 0x1f ;  /* 0x00201f0010047f89 */ /* 0x00052400000e0000 */
.L_x_1853:
        /* <DEDUP_REMOVED lines=8> */
[----:B------:R-:W0:Y:S02]  /*ea00*/  LDC.64 R2, c[0x0][0xc58] ;  /* 0x00031600ff027b82 */ /* 0x000e240000000a00 */
[----:B0-----:R-:W-:-:S06]  /*ea10*/  IMAD.WIDE R2, R7, 0x4, R2 ;  /* 0x0000000407027825 */ /* 0x001fcc00078e0202 */
[----:B------:R0:W5:Y:S02]  /*ea20*/  LDG.E R2, desc[UR38][R2.64] ;  /* 0x0000002602027981 */ /* 0x000164000c1e1900 */
.L_x_1809:
[----:B------:R-:W-:Y:S05]  /*ea30*/  BSYNC B0 ;  /* 0x0000000000007941 */ /* 0x000fea0003800000 */
.L_x_1808:
[----:B------:R-:W-:-:S03]  /*ea40*/  UMOV UR4, 0xffffffff ;  /* 0xffffffff00047882 */ /* 0x000fc60000000000 */
[----:B------:R-:W-:Y:S05]  /*ea50*/  BRA.DIV UR4, `(.L_x_1810) ;  /* 0x0000001604807947 */ /* 0x000fea000b800000 */
[----:B-----5:R-:W0:Y:S01]  /*ea60*/  SHFL.UP PT, R14, R2, 0x1, RZ ;  /* 0x04200000020e7989 */ /* 0x020e2200000e00ff */
[C---:B------:R-:W-:Y:S02]  /*ea70*/  ISETP.NE.AND P0, PT, R26.reuse, RZ, PT ;  /* 0x000000ff1a00720c */ /* 0x040fe40003f05270 */
[----:B------:R-:W-:Y:S02]  /*ea80*/  ISETP.GE.U32.AND P1, PT, R26, 0x2, PT ;  /* 0x000000021a00780c */ /* 0x000fe40003f26070 */
        /* <DEDUP_REMOVED lines=18> */
.L_x_1861:
[----:B------:R-:W-:Y:S02]  /*ebb0*/  ULDC UR4, c[0x0][0xc10] ;  /* 0x0003040000047ab9 */ /* 0x000fe40000000800 */
[----:B------:R-:W-:-:S04]  /*ebc0*/  IMAD.U32 R7, RZ, RZ, UR4 ;  /* 0x00000004ff077e24 */ /* 0x000fc8000f8e00ff */
[----:B0-----:R-:W-:-:S04]  /*ebd0*/  IMAD R3, R14, R7, RZ ;  /* 0x000000070e037224 */ /* 0x001fc800078e02ff */
[----:B----4-:R-:W-:-:S05]  /*ebe0*/  IMAD.IADD R6, R4, 0x1, R3 ;  /* 0x0000000104067824 */ /* 0x010fca00078e0203 */
[----:B---3--:R-:W-:-:S13]  /*ebf0*/  ISETP.GT.AND P0, PT, R6, R5, PT ;  /* 0x000000050600720c */ /* 0x008fda0003f04270 */
[----:B------:R-:W-:Y:S05]  /*ec00*/  @P0 BRA `(.L_x_1811) ;  /* 0x0000000000ac0947 */ /* 0x000fea0003800000 */
[----:B------:R-:W0:Y:S02]  /*ec10*/  LDC R0, c[0x0][0xc14] ;  /* 0x00030500ff007b82 */ /* 0x000e240000000800 */
.L_x_1816:
[----:B------:R-:W-:-:S05]  /*ec20*/  VIADD R19, R19, 0x1f ;  /* 0x0000001f13137836 */ /* 0x000fca0000000000 */
[----:B0-----:R-:W-:-:S13]  /*ec30*/  ISETP.GE.AND P0, PT, R19, R0, PT ;  /* 0x000000001300720c */ /* 0x001fda0003f06270 */
[----:B------:R-:W-:Y:S05]  /*ec40*/  @P0 BRA `(.L_x_1812) ;  /* 0x0000000400e00947 */ /* 0x000fea0003800000 */
[C---:B------:R-:W-:Y:S01]  /*ec50*/  ISETP.NE.AND P1, PT, R26.reuse, 0x1f, PT ;  /* 0x0000001f1a00780c */ /* 0x040fe20003f25270 */
[----:B------:R-:W-:Y:S01]  /*ec60*/  BSSY B0, `(.L_x_1813) ;  /* 0x0000008000007945 */ /* 0x000fe20003800000 */
[----:B------:R-:W-:Y:S01]  /*ec70*/  IADD3 R7, R26, R19, RZ ;  /* 0x000000131a077210 */ /* 0x000fe20007ffe0ff */
[----:B------:R-:W-:-:S03]  /*ec80*/  IMAD.MOV.U32 R2, RZ, RZ, RZ ;  /* 0x000000ffff027224 */ /* 0x000fc600078e00ff */
[----:B------:R-:W-:-:S13]  /*ec90*/  ISETP.GE.OR P0, PT, R7, R0, !P1 ;  /* 0x000000000700720c */ /* 0x000fda0004f06670 */
[----:B------:R-:W-:Y:S05]  /*eca0*/  @P0 BRA `(.L_x_1814) ;  /* 0x00000000000c0947 */ /* 0x000fea0003800000 */
[----:B------:R-:W0:Y:S02]  /*ecb0*/  LDC.64 R2, c[0x0][0xc58] ;  /* 0x00031600ff027b82 */ /* 0x000e240000000a00 */
[----:B0-----:R-:W-:-:S06]  /*ecc0*/  IMAD.WIDE R2, R7, 0x4, R2 ;  /* 0x0000000407027825 */ /* 0x001fcc00078e0202 */
[----:B------:R0:W5:Y:S02]  /*ecd0*/  LDG.E R2, desc[UR38][R2.64] ;  /* 0x0000002602027981 */ /* 0x000164000c1e1900 */
.L_x_1814:
[----:B------:R-:W-:Y:S05]  /*ece0*/  BSYNC B0 ;  /* 0x0000000000007941 */ /* 0x000fea0003800000 */
.L_x_1813:
        /* <DEDUP_REMOVED lines=23> */
.L_x_1869:
[----:B------:R-:W-:Y:S02]  /*ee60*/  ULDC UR4, c[0x0][0xc10] ;  /* 0x0003040000047ab9 */ /* 0x000fe40000000800 */
[----:B------:R-:W-:-:S04]  /*ee70*/  IMAD.U32 R7, RZ, RZ, UR4 ;  /* 0x00000004ff077e24 */ /* 0x000fc8000f8e00ff */
[----:B---3--:R-:W-:-:S05]  /*ee80*/  IMAD R3, R14, R7, RZ ;  /* 0x000000070e037224 */ /* 0x008fca00078e02ff */
[----:B------:R-:W-:-:S04]  /*ee90*/  IADD3 R6, R3, R6, RZ ;  /* 0x0000000603067210 */ /* 0x000fc80007ffe0ff */
[----:B------:R-:W-:-:S13]  /*eea0*/  ISETP.GT.AND P0, PT, R6, R5, PT ;  /* 0x000000050600720c */ /* 0x000fda0003f04270 */
[----:B------:R-:W-:Y:S05]  /*eeb0*/  @!P0 BRA `(.L_x_1816) ;  /* 0xfffffffc00588947 */ /* 0x000fea000383ffff */
.L_x_1811:
        /* <DEDUP_REMOVED lines=8> */
.L_x_1873:
[----:B------:R-:W-:Y:S01]  /*ef40*/  ISETP.NE.AND P0, PT, R3, RZ, PT ;  /* 0x000000ff0300720c */ /* 0x000fe20003f05270 */
[----:B------:R-:W-:-:S12]  /*ef50*/  IMAD.MOV.U32 R14, RZ, RZ, RZ ;  /* 0x000000ffff0e7224 */ /* 0x000fd800078e00ff */
[----:B------:R-:W-:Y:S05]  /*ef60*/  @!P0 BRA `(.L_x_1818) ;  /* 0x0000000000108947 */ /* 0x000fea0003800000 */
[----:B------:R-:W-:Y:S01]  /*ef70*/  UMOV UR4, 0xffffffff ;  /* 0xffffffff00047882 */ /* 0x000fe20000000000 */
[----:B------:R-:W-:Y:S02]  /*ef80*/  VIADD R12, R4, 0xffffffff ;  /* 0xffffffff040c7836 */ /* 0x000fe40000000000 */
[----:B------:R-:W-:Y:S05]  /*ef90*/  BRA.DIV UR4, `(.L_x_1819) ;  /* 0x0000001a04187947 */ /* 0x000fea000b800000 */
[----:B------:R0:W0:Y:S02]  /*efa0*/  SHFL.IDX PT, R14, R8, R12, 0x1f ;  /* 0x00001f0c080e7589 */ /* 0x00002400000e0000 */
.L_x_1818:
[----:B---3--:R-:W3:Y:S01]  /*efb0*/  LDC.64 R2, c[0x0][0xc68] ;  /* 0x00031a00ff027b82 */ /* 0x008ee20000000a00 */
[----:B------:R-:W-:-:S04]  /*efc0*/  IMAD.IADD R19, R4, 0x1, R19 ;  /* 0x0000000104137824 */ /* 0x000fc800078e0213 */
[----:B---3--:R-:W-:-:S05]  /*efd0*/  IMAD.WIDE R2, R19, 0x4, R2 ;  /* 0x0000000413027825 */ /* 0x008fca00078e0202 */
[----:B0-----:R0:W4:Y:S01]  /*efe0*/  LDG.E R8, desc[UR38][R2.64] ;  /* 0x0000002602087981 */ /* 0x001122000c1e1900 */
[----:B--2---:R-:W-:-:S05]  /*eff0*/  IMAD R16, R14, R7, R6 ;  /* 0x000000070e107224 */ /* 0x004fca00078e0206 */
[----:B------:R-:W-:Y:S01]  /*f000*/  IADD3 R5, R5, -R16, RZ ;  /* 0x8000001005057210 */ /* 0x000fe20007ffe0ff */
[----:B0-----:R-:W-:Y:S02]  /*f010*/  IMAD.MOV.U32 R2, RZ, RZ, RZ ;  /* 0x000000ffff027224 */ /* 0x001fe400078e00ff */
[----:B----4-:R-:W-:-:S05]  /*f020*/  IMAD R4, R17, R8, RZ ;  /* 0x0000000811047224 */ /* 0x010fca00078e02ff */
[-C--:B------:R-:W-:Y:S02]  /*f030*/  IABS R9, R4.reuse ;  /* 0x0000000400097213 */ /* 0x080fe40000000000 */
[----:B------:R-:W-:Y:S02]  /*f040*/  IABS R6, R4 ;  /* 0x0000000400067213 */ /* 0x000fe40000000000 */
[----:B------:R-:W0:Y:S03]  /*f050*/  I2F.RP R10, R9 ;  /* 0x00000009000a7306 */ /* 0x000e260000209400 */
[----:B------:R-:W-:-:S05]  /*f060*/  IMAD.MOV R6, RZ, RZ, -R6 ;  /* 0x000000ffff067224 */ /* 0x000fca00078e0a06 */
[----:B0-----:R-:W0:Y:S02]  /*f070*/  MUFU.RCP R10, R10 ;  /* 0x0000000a000a7308 */ /* 0x001e240000001000 */
[----:B0-----:R-:W-:-:S06]  /*f080*/  VIADD R11, R10, 0xffffffe ;  /* 0x0ffffffe0a0b7836 */ /* 0x001fcc0000000000 */
[----:B------:R-:W0:Y:S02]  /*f090*/  F2I.FTZ.U32.TRUNC.NTZ R3, R11 ;  /* 0x0000000b00037305 */ /* 0x000e24000021f000 */
[----:B0-----:R-:W-:-:S04]  /*f0a0*/  IMAD.MOV R12, RZ, RZ, -R3 ;  /* 0x000000ffff0c7224 */ /* 0x001fc800078e0a03 */
        /* <DEDUP_REMOVED lines=20> */
[----:B------:R-:W-:-:S04]  /*f1f0*/  VIADDMNMX R7, R3, R7, R8, PT ;  /* 0x0000000703077246 */ /* 0x000fc80003800108 */
[----:B------:R-:W-:-:S04]  /*f200*/  IABS R8, R7 ;  /* 0x0000000700087213 */ /* 0x000fc80000000000 */
[----:B------:R-:W0:Y:S08]  /*f210*/  I2F.RP R9, R8 ;  /* 0x0000000800097306 */ /* 0x000e300000209400 */
[----:B0-----:R-:W0:Y:S02]  /*f220*/  MUFU.RCP R9, R9 ;  /* 0x0000000900097308 */ /* 0x001e240000001000 */
[----:B0-----:R-:W-:Y:S01]  /*f230*/  VIADD R3, R9, 0xffffffe ;  /* 0x0ffffffe09037836 */ /* 0x001fe20000000000 */
[----:B------:R-:W-:-:S05]  /*f240*/  IABS R9, R7 ;  /* 0x0000000700097213 */ /* 0x000fca0000000000 */
[----:B------:R-:W0:Y:S02]  /*f250*/  F2I.FTZ.U32.TRUNC.NTZ R3, R3 ;  /* 0x0000000300037305 */ /* 0x000e24000021f000 */
[----:B0-----:R-:W-:-:S05]  /*f260*/  IADD3 R11, RZ, -R3, RZ ;  /* 0x80000003ff0b7210 */ /* 0x001fca0007ffe0ff */
        /* <DEDUP_REMOVED lines=22> */
.L_x_1812:
[----:B------:R-:W-:Y:S01]  /*f3d0*/  UMOV UR4, URZ ;  /* 0x0000003f00047c82 */ /* 0x000fe20008000000 */
[----:B------:R-:W-:Y:S01]  /*f3e0*/  UMOV UR5, URZ ;  /* 0x0000003f00057c82 */ /* 0x000fe20008000000 */
[----:B------:R-:W-:Y:S01]  /*f3f0*/  ULDC UR6, c[0x0][0xc14] ;  /* 0x0003050000067ab9 */ /* 0x000fe20000000800 */
[----:B--2---:R-:W-:Y:S02]  /*f400*/  IMAD.MOV.U32 R16, RZ, RZ, R5 ;  /* 0x000000ffff107224 */ /* 0x004fe400078e0005 */
[----:B------:R-:W-:Y:S02]  /*f410*/  IMAD.U32 R17, RZ, RZ, UR4 ;  /* 0x00000004ff117e24 */ /* 0x000fe4000f8e00ff */
[----:B------:R-:W-:Y:S02]  /*f420*/  IMAD.U32 R18, RZ, RZ, UR5 ;  /* 0x00000005ff127e24 */ /* 0x000fe4000f8e00ff */
[----:B------:R-:W-:-:S07]  /*f430*/  IMAD.U32 R19, RZ, RZ, UR6 ;  /* 0x00000006ff137e24 */ /* 0x000fce000f8e00ff */
.L_x_1820:
        /* <DEDUP_REMOVED lines=10> */
.L_x_1756:
        /* <DEDUP_REMOVED lines=12> */
.L_x_1876:
[----:B------:R-:W-:Y:S05]  /*f5a0*/  BSYNC B0 ;  /* 0x0000000000007941 */ /* 0x000fea0003800000 */
.L_x_1822:
[----:B------:R-:W-:-:S03]  /*f5b0*/  UMOV UR4, 0xffffffff ;  /* 0xffffffff00047882 */ /* 0x000fc60000000000 */
[----:B------:R-:W-:Y:S05]  /*f5c0*/  BRA.DIV UR4, `(.L_x_1824) ;  /* 0x0000001204c47947 */ /* 0x000fea000b800000 */
[----:B0-----:R-:W0:Y:S02]  /*f5d0*/  S2R R0, SR_TID.X ;  /* 0x0000000000007919 */ /* 0x001e240000002100 */
[----:B0-----:R-:W-:-:S04]  /*f5e0*/  SHF.R.U32.HI R0, RZ, 0x5, R0 ;  /* 0x00000005ff007819 */ /* 0x001fc80000011600 */
[----:B------:R-:W-:-:S05]  /*f5f0*/  LOP3.LUT R0, R0, 0x3, RZ, 0xc0, !PT ;  /* 0x0000000300007812 */ /* 0x000fca00078ec0ff */
[----:B------:R0:W2:Y:S02]  /*f600*/  SHFL.IDX PT, R14, R0, RZ, 0x1f ;  /* 0x00001fff000e7589 */ /* 0x0000a400000e0000 */
.L_x_1879:
[----:B--2---:R-:W-:Y:S01]  /*f610*/  ISETP.NE.AND P0, PT, R14, RZ, PT ;  /* 0x000000ff0e00720c */ /* 0x004fe20003f05270 */
[----:B------:R-:W-:-:S12]  /*f620*/  BSSY B0, `(.L_x_1825) ;  /* 0x0000024000007945 */ /* 0x000fd80003800000 */
[----:B------:R-:W-:Y:S05]  /*f630*/  @P0 BRA `(.L_x_1826) ;  /* 0x0000000000880947 */ /* 0x000fea0003800000 */
[----:B------:R-:W-:-:S03]  /*f640*/  UMOV UR4, 0xffffffff ;  /* 0xffffffff00047882 */ /* 0x000fc60000000000 */
[----:B------:R-:W-:Y:S05]  /*f650*/  BRA.DIV UR4, `(.L_x_1827) ;  /* 0x0000001204d47947 */ /* 0x000fea000b800000 */
[----:B------:R-:W-:-:S13]  /*f660*/  ELECT P6, URZ, PT ;  /* 0x00000000003f782f */ /* 0x000fda00038c0000 */
.L_x_1882:
[----:B------:R-:W-:Y:S05]  /*f670*/  @!P6 BRA `(.L_x_1826) ;  /* 0x000000000078e947 */ /* 0x000fea0003800000 */
[----:B------:R-:W-:-:S06]  /*f680*/  ULOP3.LUT UR4, UR36, 0x2, URZ, 0xfc, !UPT ;  /* 0x0000000224047892 */ /* 0x000fcc000f8efc3f */
[----:B0-----:R-:W-:-:S05]  /*f690*/  IMAD.U32 R0, RZ, RZ, UR4 ;  /* 0x00000004ff007e24 */ /* 0x001fca000f8e00ff */
[----:B------:R-:W-:-:S13]  /*f6a0*/  ISETP.NE.AND P2, PT, R0, 0x3, PT ;  /* 0x000000030000780c */ /* 0x000fda0003f45270 */
[----:B------:R-:W-:Y:S05]  /*f6b0*/  @!P2 BRA `(.L_x_1828) ;  /* 0x000000000004a947 */ /* 0x000fea0003800000 */
[----:B------:R-:W-:Y:S01]  /*f6c0*/  BPT.TRAP 0x1 ;  /* 0x000000040000795c */ /* 0x000fe20000300000 */
.L_x_1828:
        /* <DEDUP_REMOVED lines=12> */
.L_x_1883:
[----:B------:R-:W2:Y:S02]  /*f790*/  SYNCS.PHASECHK.TRANS64.TRYWAIT P0, [R3+URZ], R0 ;  /* 0x00000000030075a7 */ /* 0x000ea4000800017f */
[----:B--2---:R-:W-:Y:S05]  /*f7a0*/  @!P0 BRA `(.L_x_1830) ;  /* 0x0000001000b48947 */ /* 0x004fea0003800000 */
.L_x_1884:
[----:B------:R-:W-:Y:S05]  /*f7b0*/  @!P2 BRA `(.L_x_1831) ;  /* 0x000000000004a947 */ /* 0x000fea0003800000 */
[----:B------:R-:W-:Y:S01]  /*f7c0*/  BPT.TRAP 0x1 ;  /* 0x000000040000795c */ /* 0x000fe20000300000 */
.L_x_1831:
[----:B--2---:R-:W-:-:S04]  /*f7d0*/  VIADD R3, R9, 0x16860 ;  /* 0x0001686009037836 */ /* 0x004fc80000000000 */
[----:B------:R-:W-:-:S04]  /*f7e0*/  IMAD R5, R22, 0x8, R3 ;  /* 0x0000000816057824 */ /* 0x000fc800078e0203 */
[----:B------:R-:W2:Y:S02]  /*f7f0*/  SYNCS.PHASECHK.TRANS64.TRYWAIT P0, [R5+URZ], R2 ;  /* 0x00000002050075a7 */ /* 0x000ea4000800017f */
[----:B--2---:R-:W-:Y:S05]  /*f800*/  @!P0 BRA `(.L_x_1832) ;  /* 0x0000001000b08947 */ /* 0x004fea0003800000 */
.L_x_1885:
[----:B------:R-:W-:-:S07]  /*f810*/  LEA R3, R4, R3, 0x3 ;  /* 0x0000000304037211 */ /* 0x000fce00078e18ff */
.L_x_1833:
[----:B---3--:R3:W4:Y:S02]  /*f820*/  SYNCS.PHASECHK.TRANS64.TRYWAIT P0, [R3+URZ], R0 ;  /* 0x00000000030075a7 */ /* 0x008724000800017f */
[----:B----4-:R-:W-:Y:S05]  /*f830*/  @!P0 NANOSLEEP.SYNCS 0x989680 ;  /* 0x009896800000895d */ /* 0x010fea0003900000 */
[----:B------:R-:W4:Y:S02]  /*f840*/  @!P0 SYNCS.PHASECHK.TRANS64 P0, [R3+URZ], R0 ;  /* 0x00000000030085a7 */ /* 0x000f24000800007f */
[----:B----4-:R-:W-:Y:S05]  /*f850*/  @!P0 BRA `(.L_x_1833) ;  /* 0xfffffffc00f08947 */ /* 0x010fea000383ffff */
.L_x_1826:
[----:B------:R-:W-:Y:S05]  /*f860*/  BSYNC B0 ;  /* 0x0000000000007941 */ /* 0x000fea0003800000 */
.L_x_1825:
[----:B------:R-:W-:Y:S05]  /*f870*/  EXIT ;  /* 0x000000000000794d */ /* 0x000fea0003800000 */
.L_x_1700:
[----:B0-----:R-:W-:-:S04]  /*f880*/  IMAD.U32 R3, RZ, RZ, UR41 ;  /* 0x00000029ff037e24 */ /* 0x001fc8000f8e00ff */
[----:B------:R0:W1:Y:S03]  /*f890*/  SYNCS.PHASECHK.TRANS64.TRYWAIT P1, [R3+URZ+0x16800], R0 ;  /* 0x01680000030075a7 */ /* 0x000066000802017f */
[----:B-1----:R-:W-:Y:S05]  /*f8a0*/  @!P1 NANOSLEEP.SYNCS 0x989680 ;  /* 0x009896800000995d */ /* 0x002fea0003900000 */
[----:B------:R-:W1:Y:S02]  /*f8b0*/  @!P1 SYNCS.PHASECHK.TRANS64 P1, [R3+URZ+0x16800], R0 ;  /* 0x01680000030095a7 */ /* 0x000e64000802007f */
[----:B-1----:R-:W-:Y:S05]  /*f8c0*/  @!P1 BRA `(.L_x_1700) ;  /* 0xfffffffc00ec9947 */ /* 0x002fea000383ffff */
[----:B------:R-:W-:Y:S05]  /*f8d0*/  BRA `(.L_x_1834) ;  /* 0xffffff1c00847947 */ /* 0x000fea000383ffff */
.L_x_1704:
[----:B-1----:R1:W2:Y:S02]  /*f8e0*/  SYNCS.PHASECHK.TRANS64.TRYWAIT P2, [R0+URZ+0x16830], R3 ;  /* 0x01683003000075a7 */ /* 0x0022a4000804017f */
[----:B--2---:R-:W-:Y:S05]  /*f8f0*/  @!P2 NANOSLEEP.SYNCS 0x989680 ;  /* 0x009896800000a95d */ /* 0x004fea0003900000 */
[----:B------:R-:W2:Y:S02]  /*f900*/  @!P2 SYNCS.PHASECHK.TRANS64 P2, [R0+URZ+0x16830], R3 ;  /* 0x016830030000a5a7 */ /* 0x000ea4000804007f */
[----:B--2---:R-:W-:Y:S05]  /*f910*/  @!P2 BRA `(.L_x_1704) ;  /* 0xfffffffc00f0a947 */ /* 0x004fea000383ffff */
[----:B------:R-:W-:Y:S05]  /*f920*/  BRA `(.L_x_1703) ;  /* 0xffffff1c00ac7947 */ /* 0x000fea000383ffff */
.L_x_1709:
[----:B-1----:R-:W-:-:S04]  /*f930*/  IMAD.U32 R6, RZ, RZ, UR6 ;  /* 0x00000006ff067e24 */ /* 0x002fc8000f8e00ff */
[----:B------:R1:W2:Y:S03]  /*f940*/  SYNCS.PHASECHK.TRANS64.TRYWAIT P2, [R6+URZ+0x16830], R5 ;  /* 0x01683005060075a7 */ /* 0x0002a6000804017f */
[----:B--2---:R-:W-:Y:S05]  /*f950*/  @!P2 NANOSLEEP.SYNCS 0x989680 ;  /* 0x009896800000a95d */ /* 0x004fea0003900000 */
[----:B------:R-:W2:Y:S02]  /*f960*/  @!P2 SYNCS.PHASECHK.TRANS64 P2, [R6+URZ+0x16830], R5 ;  /* 0x016830050600a5a7 */ /* 0x000ea4000804007f */
[----:B--2---:R-:W-:Y:S05]  /*f970*/  @!P2 BRA `(.L_x_1709) ;  /* 0xfffffffc00eca947 */ /* 0x004fea000383ffff */
[----:B------:R-:W-:Y:S05]  /*f980*/  BRA `(.L_x_1706) ;  /* 0xffffff4800507947 */ /* 0x000fea000383ffff */
.L_x_1713:
[----:B-1----:R-:W-:-:S04]  /*f990*/  IMAD.U32 R6, RZ, RZ, UR6 ;  /* 0x00000006ff067e24 */ /* 0x002fc8000f8e00ff */
[----:B------:R1:W2:Y:S03]  /*f9a0*/  SYNCS.PHASECHK.TRANS64.TRYWAIT P2, [R6+URZ+0x16850], R5 ;  /* 0x01685005060075a7 */ /* 0x0002a6000804017f */
[----:B--2---:R-:W-:Y:S05]  /*f9b0*/  @!P2 NANOSLEEP.SYNCS 0x989680 ;  /* 0x009896800000a95d */ /* 0x004fea0003900000 */
[----:B------:R-:W2:Y:S02]  /*f9c0*/  @!P2 SYNCS.PHASECHK.TRANS64 P2, [R6+URZ+0x16850], R5 ;  /* 0x016850050600a5a7 */ /* 0x000ea4000804007f */
[----:B--2---:R-:W-:Y:S05]  /*f9d0*/  @!P2 BRA `(.L_x_1713) ;  /* 0xfffffffc00eca947 */ /* 0x004fea000383ffff */
[----:B------:R-:W-:Y:S05]  /*f9e0*/  BRA `(.L_x_1710) ;  /* 0xffffff4800c07947 */ /* 0x000fea000383ffff */
.L_x_1719:
[----:B-1----:R-:W-:-:S04]  /*f9f0*/  IMAD.U32 R6, RZ, RZ, UR6 ;  /* 0x00000006ff067e24 */ /* 0x002fc8000f8e00ff */
[----:B------:R1:W2:Y:S03]  /*fa00*/  SYNCS.PHASECHK.TRANS64.TRYWAIT P2, [R6+URZ+0x16830], R5 ;  /* 0x01683005060075a7 */ /* 0x0002a6000804017f */
[----:B--2---:R-:W-:Y:S05]  /*fa10*/  @!P2 NANOSLEEP.SYNCS 0x989680 ;  /* 0x009896800000a95d */ /* 0x004fea0003900000 */
[----:B------:R-:W2:Y:S02]  /*fa20*/  @!P2 SYNCS.PHASECHK.TRANS64 P2, [R6+URZ+0x16830], R5 ;  /* 0x016830050600a5a7 */ /* 0x000ea4000804007f */
[----:B--2---:R-:W-:Y:S05]  /*fa30*/  @!P2 BRA `(.L_x_1719) ;  /* 0xfffffffc00eca947 */ /* 0x004fea000383ffff */
[----:B------:R-:W-:Y:S05]  /*fa40*/  BRA `(.L_x_1716) ;  /* 0xffffff7400987947 */ /* 0x000fea000383ffff */
.L_x_1723:
[----:B-1----:R-:W-:-:S04]  /*fa50*/  IMAD.U32 R6, RZ, RZ, UR6 ;  /* 0x00000006ff067e24 */ /* 0x002fc8000f8e00ff */
[----:B------:R1:W2:Y:S03]  /*fa60*/  SYNCS.PHASECHK.TRANS64.TRYWAIT P2, [R6+URZ+0x16850], R5 ;  /* 0x01685005060075a7 */ /* 0x0002a6000804017f */
[----:B--2---:R-:W-:Y:S05]  /*fa70*/  @!P2 NANOSLEEP.SYNCS 0x989680 ;  /* 0x009896800000a95d */ /* 0x004fea0003900000 */
[----:B------:R-:W2:Y:S02]  /*fa80*/  @!P2 SYNCS.PHASECHK.TRANS64 P2, [R6+URZ+0x16850], R5 ;  /* 0x016850050600a5a7 */ /* 0x000ea4000804007f */
[----:B--2---:R-:W-:Y:S05]  /*fa90*/  @!P2 BRA `(.L_x_1723) ;  /* 0xfffffffc00eca947 */ /* 0x004fea000383ffff */
[----:B------:R-:W-:Y:S05]  /*faa0*/  BRA `(.L_x_1720) ;  /* 0xffffff7800087947 */ /* 0x000fea000383ffff */
.L_x_1728:
[----:B-1----:R-:W-:-:S04]  /*fab0*/  IMAD.U32 R4, RZ, RZ, UR5 ;  /* 0x00000005ff047e24 */ /* 0x002fc8000f8e00ff */
[----:B------:R1:W2:Y:S03]  /*fac0*/  SYNCS.PHASECHK.TRANS64.TRYWAIT P0, [R4+URZ+0x16850], R3 ;  /* 0x01685003040075a7 */ /* 0x0002a6000800017f */
[----:B--2---:R-:W-:Y:S05]  /*fad0*/  @!P0 NANOSLEEP.SYNCS 0x989680 ;  /* 0x009896800000895d */ /* 0x004fea0003900000 */
[----:B------:R-:W2:Y:S02]  /*fae0*/  @!P0 SYNCS.PHASECHK.TRANS64 P0, [R4+URZ+0x16850], R3 ;  /* 0x01685003040085a7 */ /* 0x000ea4000800007f */
[----:B--2---:R-:W-:Y:S05]  /*faf0*/  @!P0 BRA `(.L_x_1728) ;  /* 0xfffffffc00ec8947 */ /* 0x004fea000383ffff */
[----:B------:R-:W-:Y:S05]  /*fb00*/  BRA `(.L_x_1727) ;  /* 0xffffff9800707947 */ /* 0x000fea000383ffff */
.L_x_1767:
        /* <DEDUP_REMOVED lines=11> */
.L_x_1836:
[----:B------:R-:W-:Y:S05]  /*fbc0*/  BSYNC B0 ;  /* 0x0000000000007941 */ /* 0x000fea0003800000 */
.L_x_1835:
[----:B------:R-:W-:Y:S05]  /*fbd0*/  BRA `(.L_x_1837) ;  /* 0xffffffd000907947 */ /* 0x000fea000383ffff */
.L_x_1768:
[----:B------:R-:W-:Y:S01]  /*fbe0*/  BSSY B0, `(.L_x_1838) ;  /* 0x0000006000007945 */ /* 0x000fe20003800000 */
[----:B------:R-:W-:-:S07]  /*fbf0*/  IMAD.MOV.U32 R15, RZ, RZ, -0x1 ;  /* 0xffffffffff0f7424 */ /* 0x000fce00078e00ff */
[----:B-1----:R-:W-:Y:S05]  /*fc00*/  WARPSYNC.COLLECTIVE R15, `(.L_x_1839) ;  /* 0x000000000f0c7348 */ /* 0x002fea0003c00000 */
[----:B------:R-:W-:Y:S02]  /*fc10*/  ELECT P6, UR62, PT ;  /* 0x00000000003e782f */ /* 0x000fe400038c0000 */
[----:B------:R-:W-:Y:S01]  /*fc20*/  MOV R14, UR62 ;  /* 0x0000003e000e7c02 */ /* 0x000fe20008000f00 */
[----:B-1----:R-:W-:Y:S10]  /*fc30*/  ENDCOLLECTIVE ;  /* 0x000000000000791b */ /* 0x002ff40003800000 */
.L_x_1839:
[----:B------:R-:W-:Y:S05]  /*fc40*/  BSYNC B0 ;  /* 0x0000000000007941 */ /* 0x000fea0003800000 */
.L_x_1838:
[----:B------:R-:W-:Y:S05]  /*fc50*/  BRA `(.L_x_1840) ;  /* 0xffffffd000807947 */ /* 0x000fea000383ffff */
.L_x_1771:
[----:B--2---:R2:W3:Y:S02]  /*fc60*/  SYNCS.PHASECHK.TRANS64.TRYWAIT P0, [R5+URZ+0x16840], R4 ;  /* 0x01684004050075a7 */ /* 0x0044e4000800017f */
[----:B---3--:R-:W-:Y:S05]  /*fc70*/  @!P0 NANOSLEEP.SYNCS 0x989680 ;  /* 0x009896800000895d */ /* 0x008fea0003900000 */
[----:B------:R-:W3:Y:S02]  /*fc80*/  @!P0 SYNCS.PHASECHK.TRANS64 P0, [R5+URZ+0x16840], R4 ;  /* 0x01684004050085a7 */ /* 0x000ee4000800007f */
[----:B---3--:R-:W-:Y:S05]  /*fc90*/  @!P0 BRA `(.L_x_1771) ;  /* 0xfffffffc00f08947 */ /* 0x008fea000383ffff */
[----:B------:R-:W-:Y:S05]  /*fca0*/  BRA `(.L_x_1841) ;  /* 0xffffffd000d47947 */ /* 0x000fea000383ffff */
.L_x_1774:
[----:B--2---:R2:W3:Y:S02]  /*fcb0*/  SYNCS.PHASECHK.TRANS64.TRYWAIT P0, [R25+URZ+0x16820], R4 ;  /* 0x01682004190075a7 */ /* 0x0044e4000800017f */
[----:B---3--:R-:W-:Y:S05]  /*fcc0*/  @!P0 NANOSLEEP.SYNCS 0x989680 ;  /* 0x009896800000895d */ /* 0x008fea0003900000 */
[----:B------:R-:W3:Y:S02]  /*fcd0*/  @!P0 SYNCS.PHASECHK.TRANS64 P0, [R25+URZ+0x16820], R4 ;  /* 0x01682004190085a7 */ /* 0x000ee4000800007f */
[----:B---3--:R-:W-:Y:S05]  /*fce0*/  @!P0 BRA `(.L_x_1774) ;  /* 0xfffffffc00f08947 */ /* 0x008fea000383ffff */
[----:B------:R-:W-:Y:S05]  /*fcf0*/  BRA `(.L_x_1842) ;  /* 0xffffffd400947947 */ /* 0x000fea000383ffff */
.L_x_1782:
[----:B0-----:R0:W2:Y:S02]  /*fd00*/  SYNCS.PHASECHK.TRANS64.TRYWAIT P0, [R3+URZ+0x16840], R2 ;  /* 0x01684002030075a7 */ /* 0x0010a4000800017f */
[----:B--2---:R-:W-:Y:S05]  /*fd10*/  @!P0 NANOSLEEP.SYNCS 0x989680 ;  /* 0x009896800000895d */ /* 0x004fea0003900000 */
[----:B------:R-:W2:Y:S02]  /*fd20*/  @!P0 SYNCS.PHASECHK.TRANS64 P0, [R3+URZ+0x16840], R2 ;  /* 0x01684002030085a7 */ /* 0x000ea4000800007f */
[----:B--2---:R-:W-:Y:S05]  /*fd30*/  @!P0 BRA `(.L_x_1782) ;  /* 0xfffffffc00f08947 */ /* 0x004fea000383ffff */
[----:B------:R-:W-:Y:S05]  /*fd40*/  BRA `(.L_x_1843) ;  /* 0xffffffd800307947 */ /* 0x000fea000383ffff */
.L_x_1784:
[----:B0-----:R0:W2:Y:S02]  /*fd50*/  SYNCS.PHASECHK.TRANS64.TRYWAIT P0, [R2+URZ+0x60], R5 ;  /* 0x00006005020075a7 */ /* 0x0010a4000800017f */
[----:B--2---:R-:W-:Y:S05]  /*fd60*/  @!P0 NANOSLEEP.SYNCS 0x989680 ;  /* 0x009896800000895d */ /* 0x004fea0003900000 */
[----:B------:R-:W2:Y:S02]  /*fd70*/  @!P0 SYNCS.PHASECHK.TRANS64 P0, [R2+URZ+0x60], R5 ;  /* 0x00006005020085a7 */ /* 0x000ea4000800007f */
[----:B--2---:R-:W-:Y:S05]  /*fd80*/  @!P0 BRA `(.L_x_1784) ;  /* 0xfffffffc00f08947 */ /* 0x004fea000383ffff */
[----:B------:R-:W-:Y:S05]  /*fd90*/  BRA `(.L_x_1844) ;  /* 0xffffffd800947947 */ /* 0x000fea000383ffff */
.L_x_1789:
[----:B--2---:R2:W3:Y:S02]  /*fda0*/  SYNCS.PHASECHK.TRANS64.TRYWAIT P0, [R3+URZ+0x16840], R2 ;  /* 0x01684002030075a7 */ /* 0x0044e4000800017f */
[----:B---3--:R-:W-:Y:S05]  /*fdb0*/  @!P0 NANOSLEEP.SYNCS 0x989680 ;  /* 0x009896800000895d */ /* 0x008fea0003900000 */
[----:B------:R-:W3:Y:S02]  /*fdc0*/  @!P0 SYNCS.PHASECHK.TRANS64 P0, [R3+URZ+0x16840], R2 ;  /* 0x01684002030085a7 */ /* 0x000ee4000800007f */
[----:B---3--:R-:W-:Y:S05]  /*fdd0*/  @!P0 BRA `(.L_x_1789) ;  /* 0xfffffffc00f08947 */ /* 0x008fea000383ffff */
[----:B------:R-:W-:Y:S05]  /*fde0*/  BRA `(.L_x_1845) ;  /* 0xffffffdc00987947 */ /* 0x000fea000383ffff */
.L_x_1791:
[----:B0-----:R0:W2:Y:S02]  /*fdf0*/  SYNCS.PHASECHK.TRANS64.TRYWAIT P1, [R3+URZ+0x60], R24 ;  /* 0x00006018030075a7 */ /* 0x0010a4000802017f */
[----:B--2---:R-:W-:Y:S05]  /*fe00*/  @!P1 NANOSLEEP.SYNCS 0x989680 ;  /* 0x009896800000995d */ /* 0x004fea0003900000 */
[----:B------:R-:W2:Y:S02]  /*fe10*/  @!P1 SYNCS.PHASECHK.TRANS64 P1, [R3+URZ+0x60], R24 ;  /* 0x00006018030095a7 */ /* 0x000ea4000802007f */
[----:B--2---:R-:W-:Y:S05]  /*fe20*/  @!P1 BRA `(.L_x_1791) ;  /* 0xfffffffc00f09947 */ /* 0x004fea000383ffff */
[----:B------:R-:W-:Y:S05]  /*fe30*/  BRA `(.L_x_1846) ;  /* 0xffffffdc00fc7947 */ /* 0x000fea000383ffff */
.L_x_1796:
[----:B--2---:R2:W3:Y:S02]  /*fe40*/  SYNCS.PHASECHK.TRANS64.TRYWAIT P0, [R2+URZ+0x16840], R3 ;  /* 0x01684003020075a7 */ /* 0x0044e4000800017f */
[----:B---3--:R-:W-:Y:S05]  /*fe50*/  @!P0 NANOSLEEP.SYNCS 0x989680 ;  /* 0x009896800000895d */ /* 0x008fea0003900000 */
[----:B------:R-:W3:Y:S02]  /*fe60*/  @!P0 SYNCS.PHASECHK.TRANS64 P0, [R2+URZ+0x16840], R3 ;  /* 0x01684003020085a7 */ /* 0x000ee4000800007f */
[----:B---3--:R-:W-:Y:S05]  /*fe70*/  @!P0 BRA `(.L_x_1796) ;  /* 0xfffffffc00f08947 */ /* 0x008fea000383ffff */
[----:B------:R-:W-:Y:S05]  /*fe80*/  BRA `(.L_x_1847) ;  /* 0xffffffe000d87947 */ /* 0x000fea000383ffff */
.L_x_1798:
[----:B0-----:R0:W2:Y:S02]  /*fe90*/  SYNCS.PHASECHK.TRANS64.TRYWAIT P1, [R2+URZ+0x60], R3 ;  /* 0x00006003020075a7 */ /* 0x0010a4000802017f */
[----:B--2---:R-:W-:Y:S05]  /*fea0*/  @!P1 NANOSLEEP.SYNCS 0x989680 ;  /* 0x009896800000995d */ /* 0x004fea0003900000 */
[----:B------:R-:W2:Y:S02]  /*feb0*/  @!P1 SYNCS.PHASECHK.TRANS64 P1, [R2+URZ+0x60], R3 ;  /* 0x00006003020095a7 */ /* 0x000ea4000802007f */
[----:B--2---:R-:W-:Y:S05]  /*fec0*/  @!P1 BRA `(.L_x_1798) ;  /* 0xfffffffc00f09947 */ /* 0x004fea000383ffff */
[----:B------:R-:W-:Y:S05]  /*fed0*/  BRA `(.L_x_1848) ;  /* 0xffffffe400407947 */ /* 0x000fea000383ffff */
.L_x_1805:
[----:B---3--:R3:W4:Y:S02]  /*fee0*/  SYNCS.PHASECHK.TRANS64.TRYWAIT P0, [R3+URZ+0x16860], R2 ;  /* 0x01686002030075a7 */ /* 0x008724000800017f */
[----:B----4-:R-:W-:Y:S05]  /*fef0*/  @!P0 NANOSLEEP.SYNCS 0x989680 ;  /* 0x009896800000895d */ /* 0x010fea0003900000 */
[----:B------:R-:W4:Y:S02]  /*ff00*/  @!P0 SYNCS.PHASECHK.TRANS64 P0, [R3+URZ+0x16860], R2 ;  /* 0x01686002030085a7 */ /* 0x000f24000800007f */
[----:B----4-:R-:W-:Y:S05]  /*ff10*/  @!P0 BRA `(.L_x_1805) ;  /* 0xfffffffc00f08947 */ /* 0x010fea000383ffff */
[----:B------:R-:W-:Y:S05]  /*ff20*/  BRA `(.L_x_1849) ;  /* 0xffffffe800007947 */ /* 0x000fea000383ffff */
.L_x_1807:
[----:B------:R-:W-:Y:S01]  /*ff30*/  BSSY B0, `(.L_x_1850) ;  /* 0x0000008000007945 */ /* 0x000fe20003800000 */
[----:B0-----:R-:W-:Y:S02]  /*ff40*/  IMAD.MOV.U32 R13, RZ, RZ, R16 ;  /* 0x000000ffff0d7224 */ /* 0x001fe400078e0010 */
[----:B------:R-:W-:Y:S02]  /*ff50*/  IMAD.MOV.U32 R12, RZ, RZ, RZ ;  /* 0x000000ffff0c7224 */ /* 0x000fe400078e00ff */
[----:B------:R-:W-:Y:S02]  /*ff60*/  IMAD.MOV.U32 R11, RZ, RZ, 0x1f ;  /* 0x0000001fff0b7424 */ /* 0x000fe400078e00ff */
[----:B------:R-:W-:-:S07]  /*ff70*/  IMAD.MOV.U32 R15, RZ, RZ, -0x1 ;  /* 0xffffffffff0f7424 */ /* 0x000fce00078e00ff */
[----:B-1----:R-:W-:Y:S05]  /*ff80*/  WARPSYNC.COLLECTIVE R15, `(.L_x_1851) ;  /* 0x000000000f087348 */ /* 0x002fea0003c00000 */
[----:B------:R0:W2:Y:S02]  /*ff90*/  SHFL.IDX P6, R14, R13, R12, R11 ;  /* 0x0000000c0d0e7389 */ /* 0x0000a400000c000b */
[----:B012---:R-:W-:Y:S01]  /*ffa0*/  ENDCOLLECTIVE ;  /* 0x000000000000791b */ /* 0x007fe20003800000 */
.L_x_1851:
[----:B------:R-:W-:Y:S05]  /*ffb0*/  BSYNC B0 ;  /* 0x0000000000007941 */ /* 0x000fea0003800000 */
.L_x_1850:
[----:B------:R-:W-:Y:S01]  /*ffc0*/  IMAD.MOV.U32 R13, RZ, RZ, R16 ;  /* 0x000000ffff0d7224 */ /* 0x000fe200078e0010 */
[----:B------:R-:W-:Y:S01]  /*ffd0*/  MOV R5, R14 ;  /* 0x0000000e00057202 */ /* 0x000fe20000000f00 */
[----:B------:R-:W-:Y:S02]  /*ffe0*/  IMAD.MOV.U32 R12, RZ, RZ, 0x1 ;  /* 0x00000001ff0c7424 */ /* 0x000fe400078e00ff */
[----:B------:R-:W-:Y:S02]  /*fff0*/  IMAD.MOV.U32 R11, RZ, RZ, 0x1f ;  /* 0x0000001fff0b7424 */ /* 0x000fe400078e00ff */
[----:B------:R-:W-:-:S07]  /*10000*/  IMAD.MOV.U32 R15, RZ, RZ, -0x1 ;  /* 0xffffffffff0f7424 */ /* 0x000fce00078e00ff */
[----:B------:R-:W-:Y:S05]  /*10010*/  WARPSYNC.COLLECTIVE R15, `(.L_x_1852) ;  /* 0x000000000f087348 */ /* 0x000fea0003c00000 */
[----:B------:R0:W1:Y:S02]  /*10020*/  SHFL.IDX P6, R14, R13, R12, R11 ;  /* 0x0000000c0d0e7389 */ /* 0x00006400000c000b */
[----:B01----:R-:W-:Y:S01]  /*10030*/  ENDCOLLECTIVE ;  /* 0x000000000000791b */ /* 0x003fe20003800000 */
.L_x_1852:
[----:B------:R-:W-:Y:S01]  /*10040*/  IMAD.MOV.U32 R4, RZ, RZ, R14 ;  /* 0x000000ffff047224 */ /* 0x000fe200078e000e */
[----:B------:R-:W-:Y:S06]  /*10050*/  BRA `(.L_x_1853) ;  /* 0xffffffe800487947 */ /* 0x000fec000383ffff */
.L_x_1810:
        /* <DEDUP_REMOVED lines=8> */
.L_x_1855:
[----:B------:R-:W-:Y:S05]  /*100e0*/  BSYNC B0 ;  /* 0x0000000000007941 */ /* 0x000fea0003800000 */
.L_x_1854:
        /* <DEDUP_REMOVED lines=10> */
.L_x_1856:
        /* <DEDUP_REMOVED lines=8> */
.L_x_1857:
        /* <DEDUP_REMOVED lines=8> */
.L_x_1858:
        /* <DEDUP_REMOVED lines=8> */
.L_x_1859:
        /* <DEDUP_REMOVED lines=8> */
.L_x_1860:
[----:B------:R-:W-:Y:S05]  /*10390*/  BRA `(.L_x_1861) ;  /* 0xffffffe800047947 */ /* 0x000fea000383ffff */
.L_x_1815:
[----:B------:R-:W-:Y:S01]  /*103a0*/  BSSY B0, `(.L_x_1862) ;  /* 0x0000008000007945 */ /* 0x000fe20003800000 */
[----:B-----5:R-:W-:Y:S02]  /*103b0*/  IMAD.MOV.U32 R13, RZ, RZ, R2 ;  /* 0x000000ffff0d7224 */ /* 0x020fe400078e0002 */
[----:B------:R-:W-:Y:S02]  /*103c0*/  IMAD.MOV.U32 R12, RZ, RZ, 0x1 ;  /* 0x00000001ff0c7424 */ /* 0x000fe400078e00ff */
[----:B------:R-:W-:Y:S02]  /*103d0*/  IMAD.MOV.U32 R11, RZ, RZ, RZ ;  /* 0x000000ffff0b7224 */ /* 0x000fe400078e00ff */
[----:B------:R-:W-:-:S07]  /*103e0*/  IMAD.MOV.U32 R15, RZ, RZ, -0x1 ;  /* 0xffffffffff0f7424 */ /* 0x000fce00078e00ff */
[----:B012---:R-:W-:Y:S05]  /*103f0*/  WARPSYNC.COLLECTIVE R15, `(.L_x_1863) ;  /* 0x000000000f087348 */ /* 0x007fea0003c00000 */
[----:B------:R3:W4:Y:S02]  /*10400*/  SHFL.UP P6, R14, R13, R12, R11 ;  /* 0x0400000c0d0e7389 */ /* 0x00072400000c000b */
[----:B01234-:R-:W-:Y:S01]  /*10410*/  ENDCOLLECTIVE ;  /* 0x000000000000791b */ /* 0x01ffe20003800000 */
.L_x_1863:
[----:B------:R-:W-:Y:S05]  /*10420*/  BSYNC B0 ;  /* 0x0000000000007941 */ /* 0x000fea0003800000 */
.L_x_1862:
[----:B------:R-:W-:Y:S01]  /*10430*/  ISETP.NE.AND P0, PT, R26, RZ, PT ;  /* 0x000000ff1a00720c */ /* 0x000fe20003f05270 */
        /* <DEDUP_REMOVED lines=9> */
.L_x_1864:
        /* <DEDUP_REMOVED lines=8> */
.L_x_1865:
        /* <DEDUP_REMOVED lines=8> */
.L_x_1866:
        /* <DEDUP_REMOVED lines=8> */
.L_x_1867:
        /* <DEDUP_REMOVED lines=8> */
.L_x_1868:
[----:B------:R-:W-:Y:S05]  /*106d0*/  BRA `(.L_x_1869) ;  /* 0xffffffe400e07947 */ /* 0x000fea000383ffff */
.L_x_1817:
[----:B------:R-:W-:Y:S01]  /*106e0*/  BSSY B0, `(.L_x_1870) ;  /* 0x0000006000007945 */ /* 0x000fe20003800000 */
[----:B------:R-:W-:Y:S02]  /*106f0*/  PLOP3.LUT P6, PT, P6, PT, PT, 0x8, 0x0 ;  /* 0x000000000000781c */ /* 0x000fe400037ce170 */
[----:B------:R-:W-:-:S11]  /*10700*/  MOV R15, 0xffffffff ;  /* 0xffffffff000f7802 */ /* 0x000fd60000000f00 */
[----:B012---:R-:W-:Y:S05]  /*10710*/  WARPSYNC.COLLECTIVE R15, `(.L_x_1871) ;  /* 0x000000000f087348 */ /* 0x007fea0003c00000 */
[----:B------:R-:W-:Y:S01]  /*10720*/  VOTE.ANY R14, PT, P6 ;  /* 0x00000000000e7806 */ /* 0x000fe200030e0100 */
[----:B012---:R-:W-:Y:S06]  /*10730*/  ENDCOLLECTIVE ;  /* 0x000000000000791b */ /* 0x007fec0003800000 */
.L_x_1871:
[----:B------:R-:W-:Y:S05]  /*10740*/  BSYNC B0 ;  /* 0x0000000000007941 */ /* 0x000fea0003800000 */
.L_x_1870:
        /* <DEDUP_REMOVED lines=9> */
.L_x_1872:
[----:B------:R-:W-:Y:S01]  /*107e0*/  IMAD.MOV.U32 R17, RZ, RZ, R14 ;  /* 0x000000ffff117224 */ /* 0x000fe200078e000e */
[----:B------:R-:W-:Y:S06]  /*107f0*/  BRA `(.L_x_1873) ;  /* 0xffffffe400d07947 */ /* 0x000fec000383ffff */
.L_x_1819:
[----:B------:R-:W-:Y:S01]  /*10800*/  BSSY B0, `(.L_x_1874) ;  /* 0x0000007000007945 */ /* 0x000fe20003800000 */
[----:B------:R-:W-:Y:S01]  /*10810*/  IMAD.MOV.U32 R13, RZ, RZ, R8 ;  /* 0x000000ffff0d7224 */ /* 0x000fe200078e0008 */
[----:B------:R-:W-:Y:S01]  /*10820*/  MOV R11, 0x1f ;  /* 0x0000001f000b7802 */ /* 0x000fe20000000f00 */
[----:B------:R-:W-:-:S07]  /*10830*/  IMAD.MOV.U32 R15, RZ, RZ, -0x1 ;  /* 0xffffffffff0f7424 */ /* 0x000fce00078e00ff */
[----:B01234-:R-:W-:Y:S05]  /*10840*/  WARPSYNC.COLLECTIVE R15, `(.L_x_1875) ;  /* 0x000000000f087348 */ /* 0x01ffea0003c00000 */
[----:B------:R0:W0:Y:S02]  /*10850*/  SHFL.IDX P6, R14, R13, R12, R11 ;  /* 0x0000000c0d0e7389 */ /* 0x00002400000c000b */
[----:B01234-:R-:W-:Y:S01]  /*10860*/  ENDCOLLECTIVE ;  /* 0x000000000000791b */ /* 0x01ffe20003800000 */
.L_x_1875:
[----:B------:R-:W-:Y:S05]  /*10870*/  BSYNC B0 ;  /* 0x0000000000007941 */ /* 0x000fea0003800000 */
.L_x_1874:
[----:B------:R-:W-:Y:S05]  /*10880*/  BRA `(.L_x_1818) ;  /* 0xffffffe400c87947 */ /* 0x000fea000383ffff */
.L_x_1823:
[----:B0-----:R0:W2:Y:S02]  /*10890*/  SYNCS.PHASECHK.TRANS64.TRYWAIT P0, [R9+URZ+0x16820], R0 ;  /* 0x01682000090075a7 */ /* 0x0010a4000800017f */
[----:B--2---:R-:W-:Y:S05]  /*108a0*/  @!P0 NANOSLEEP.SYNCS 0x989680 ;  /* 0x009896800000895d */ /* 0x004fea0003900000 */
[----:B------:R-:W2:Y:S02]  /*108b0*/  @!P0 SYNCS.PHASECHK.TRANS64 P0, [R9+URZ+0x16820], R0 ;  /* 0x01682000090085a7 */ /* 0x000ea4000800007f */
[----:B--2---:R-:W-:Y:S05]  /*108c0*/  @!P0 BRA `(.L_x_1823) ;  /* 0xfffffffc00f08947 */ /* 0x004fea000383ffff */
[----:B------:R-:W-:Y:S05]  /*108d0*/  BRA `(.L_x_1876) ;  /* 0xffffffec00307947 */ /* 0x000fea000383ffff */
.L_x_1824:
        /* <DEDUP_REMOVED lines=11> */
.L_x_1878:
[----:B------:R-:W-:Y:S05]  /*10990*/  BSYNC B0 ;  /* 0x0000000000007941 */ /* 0x000fea0003800000 */
.L_x_1877:
[----:B------:R-:W-:Y:S05]  /*109a0*/  BRA `(.L_x_1879) ;  /* 0xffffffec00187947 */ /* 0x000fea000383ffff */
.L_x_1827:
[----:B------:R-:W-:Y:S01]  /*109b0*/  BSSY B1, `(.L_x_1880) ;  /* 0x0000006000017945 */ /* 0x000fe20003800000 */
[----:B------:R-:W-:-:S07]  /*109c0*/  IMAD.MOV.U32 R15, RZ, RZ, -0x1 ;  /* 0xffffffffff0f7424 */ /* 0x000fce00078e00ff */
[----:B01----:R-:W-:Y:S05]  /*109d0*/  WARPSYNC.COLLECTIVE R15, `(.L_x_1881) ;  /* 0x000000000f0c7348 */ /* 0x003fea0003c00000 */
[----:B------:R-:W-:Y:S02]  /*109e0*/  ELECT P6, UR62, PT ;  /* 0x00000000003e782f */ /* 0x000fe400038c0000 */
[----:B------:R-:W-:Y:S01]  /*109f0*/  MOV R14, UR62 ;  /* 0x0000003e000e7c02 */ /* 0x000fe20008000f00 */
[----:B01----:R-:W-:Y:S10]  /*10a00*/  ENDCOLLECTIVE ;  /* 0x000000000000791b */ /* 0x003ff40003800000 */
.L_x_1881:
[----:B------:R-:W-:Y:S05]  /*10a10*/  BSYNC B1 ;  /* 0x0000000000017941 */ /* 0x000fea0003800000 */
.L_x_1880:
[----:B------:R-:W-:Y:S05]  /*10a20*/  BRA `(.L_x_1882) ;  /* 0xffffffec00107947 */ /* 0x000fea000383ffff */
.L_x_1829:
[----:B0-----:R0:W2:Y:S02]  /*10a30*/  SYNCS.PHASECHK.TRANS64.TRYWAIT P0, [R7+URZ], R2 ;  /* 0x00000002070075a7 */ /* 0x0010a4000800017f */
[----:B--2---:R-:W-:Y:S05]  /*10a40*/  @!P0 NANOSLEEP.SYNCS 0x989680 ;  /* 0x009896800000895d */ /* 0x004fea0003900000 */
[----:B------:R-:W2:Y:S02]  /*10a50*/  @!P0 SYNCS.PHASECHK.TRANS64 P0, [R7+URZ], R2 ;  /* 0x00000002070085a7 */ /* 0x000ea4000800007f */
[----:B--2---:R-:W-:Y:S05]  /*10a60*/  @!P0 BRA `(.L_x_1829) ;  /* 0xfffffffc00f08947 */ /* 0x004fea000383ffff */
[----:B------:R-:W-:Y:S05]  /*10a70*/  BRA `(.L_x_1883) ;  /* 0xffffffec00447947 */ /* 0x000fea000383ffff */
.L_x_1830:
[----:B--2---:R2:W3:Y:S02]  /*10a80*/  SYNCS.PHASECHK.TRANS64.TRYWAIT P0, [R3+URZ], R0 ;  /* 0x00000000030075a7 */ /* 0x0044e4000800017f */
[----:B---3--:R-:W-:Y:S05]  /*10a90*/  @!P0 NANOSLEEP.SYNCS 0x989680 ;  /* 0x009896800000895d */ /* 0x008fea0003900000 */
[----:B------:R-:W3:Y:S02]  /*10aa0*/  @!P0 SYNCS.PHASECHK.TRANS64 P0, [R3+URZ], R0 ;  /* 0x00000000030085a7 */ /* 0x000ee4000800007f */
[----:B---3--:R-:W-:Y:S05]  /*10ab0*/  @!P0 BRA `(.L_x_1830) ;  /* 0xfffffffc00f08947 */ /* 0x008fea000383ffff */
[----:B------:R-:W-:Y:S05]  /*10ac0*/  BRA `(.L_x_1884) ;  /* 0xffffffec00387947 */ /* 0x000fea000383ffff */
.L_x_1832:
[----:B--2---:R2:W3:Y:S02]  /*10ad0*/  SYNCS.PHASECHK.TRANS64.TRYWAIT P0, [R5+URZ], R2 ;  /* 0x00000002050075a7 */ /* 0x0044e4000800017f */
[----:B---3--:R-:W-:Y:S05]  /*10ae0*/  @!P0 NANOSLEEP.SYNCS 0x989680 ;  /* 0x009896800000895d */ /* 0x008fea0003900000 */
[----:B------:R-:W3:Y:S02]  /*10af0*/  @!P0 SYNCS.PHASECHK.TRANS64 P0, [R5+URZ], R2 ;  /* 0x00000002050085a7 */ /* 0x000ee4000800007f */
[----:B---3--:R-:W-:Y:S05]  /*10b00*/  @!P0 BRA `(.L_x_1832) ;  /* 0xfffffffc00f08947 */ /* 0x008fea000383ffff */
[----:B------:R-:W-:Y:S05]  /*10b10*/  BRA `(.L_x_1885) ;  /* 0xffffffec003c7947 */ /* 0x000fea000383ffff */
.L_x_1886:
        /* <DEDUP_REMOVED lines=14> */
.L_x_2282:


//--------------------- .text._ZN7cutlass13device_kernelIN5flash11enable_sm90INS1_16FlashAttnFwdSm90INS1_25CollectiveMainloopFwdSm90ILi2EN4cute5tupleIJNS5_1CILi1EEES8_S8_EEENS6_IJNS7_ILi192EEENS7_ILi128EEENS7_ILi64EEEEEELi64ENS_6half_tEfNS_4arch4Sm90ELb1ELb0ELb1ELb1ELb0ELb1ELb0ELb1ELb1ELb0ELb0ELb0EEENS1_21CollectiveEpilogueFwdINS6_IJSA_SC_SB_EEES9_SE_SG_Li384ELb1ELb0ELb0ELb0EEENS1_36VarlenDynamicPersistentTileSchedulerILi192ELi128ELi384ELi32ELb0ELb0ELb1ELb1ELb1ELb1EEEEEEEEEvNT_6ParamsE --------------------------
	.section	.text._ZN7cutlass13device_kernelIN5flash11enable_sm90INS1_16FlashAttnFwdSm90INS1_25CollectiveMainloopFwdSm90ILi2EN4cute5tupleIJNS5_1CILi1EEES8_S8_EEENS6_IJNS7_ILi192EEENS7_ILi128EEENS7_ILi64EEEEEELi64ENS_6half_tEfNS_4arch4Sm90ELb1ELb0ELb1ELb1ELb0ELb1ELb0ELb1ELb1ELb0ELb0ELb0EEENS1_21CollectiveEpilogueFwdINS6_IJSA_SC_SB_EEES9_SE_SG_Li384ELb1ELb0ELb0ELb0EEENS1_36VarlenDynamicPersistentTileSchedulerILi192ELi128ELi384ELi32ELb0ELb0ELb1ELb1ELb1ELb1EEEEEEEEEvNT_6ParamsE,"ax",@progbits
	.align	128
.text._ZN7cutlass13device_kernelIN5flash11enable_sm90INS1_16FlashAttnFwdSm90INS1_25CollectiveMainloopFwdSm90ILi2EN4cute5tupleIJNS5_1CILi1EEES8_S8_EEENS6_IJNS7_ILi192EEENS7_ILi128EEENS7_ILi64EEEEEELi64ENS_6half_tEfNS_4arch4Sm90ELb1ELb0ELb1ELb1ELb0ELb1ELb0ELb1ELb1ELb0ELb0ELb0EEENS1_21CollectiveEpilogueFwdINS6_IJSA_SC_SB_EEES9_SE_SG_Li384ELb1ELb0ELb0ELb0EEENS1_36VarlenDynamicPersistentTileSchedulerILi192ELi128ELi384ELi32ELb0ELb0ELb1ELb1ELb1ELb1EEEEEEEEEvNT_6ParamsE:
        .type           _ZN7cutlass13device_kernelIN5flash11enable_sm90INS1_16FlashAttnFwdSm90INS1_25CollectiveMainloopFwdSm90ILi2EN4cute5tupleIJNS5_1CILi1EEES8_S8_EEENS6_IJNS7_ILi192EEENS7_ILi128EEENS7_ILi64EEEEEELi64ENS_6half_tEfNS_4arch4Sm90ELb1ELb0ELb1ELb1ELb0ELb1ELb0ELb1ELb1ELb0ELb0ELb0EEENS1_21CollectiveEpilogueFwdINS6_IJSA_SC_SB_EEES9_SE_SG_Li384ELb1ELb0ELb0ELb0EEENS1_36VarlenDynamicPersistentTileSchedulerILi192ELi128ELi384ELi32ELb0ELb0ELb1ELb1ELb1ELb1EEEEEEEEEvNT_6ParamsE,@function
        .size           _ZN7cutlass13device_kernelIN5flash11enable_sm90INS1_16FlashAttnFwdSm90INS1_25CollectiveMainloopFwdSm90ILi2EN4cute5tupleIJNS5_1CILi1EEES8_S8_EEENS6_IJNS7_ILi192EEENS7_ILi128EEENS7_ILi64EEEEEELi64ENS_6half_tEfNS_4arch4Sm90ELb1ELb0ELb1ELb1ELb0ELb1ELb0ELb1ELb1ELb0ELb0ELb0EEENS1_21CollectiveEpilogueFwdINS6_IJSA_SC_SB_EEES9_SE_SG_Li384ELb1ELb0ELb0ELb0EEENS1_36VarlenDynamicPersistentTileSchedulerILi192ELi128ELi384ELi32ELb0ELb0ELb1ELb1ELb1ELb1EEEEEEEEEvNT_6ParamsE,(.L_x_2283 - _ZN7cutlass13device_kernelIN5flash11enable_sm90INS1_16FlashAttnFwdSm90INS1_25CollectiveMainloopFwdSm90ILi2EN4cute5tupleIJNS5_1CILi1EEES8_S8_EEENS6_IJNS7_ILi192EEENS7_ILi128EEENS7_ILi64EEEEEELi64ENS_6half_tEfNS_4arch4Sm90ELb1ELb0ELb1ELb1ELb0ELb1ELb0ELb1ELb1ELb0ELb0ELb0EEENS1_21CollectiveEpilogueFwdINS6_IJSA_SC_SB_EEES9_SE_SG_Li384ELb1ELb0ELb0ELb0EEENS1_36VarlenDynamicPersistentTileSchedulerILi192ELi128ELi384ELi32ELb0ELb0ELb1ELb1ELb1ELb1EEEEEEEEEvNT_6ParamsE)
        .other          _ZN7cutlass13device_kernelIN5flash11enable_sm90INS1_16FlashAttnFwdSm90INS1_25CollectiveMainloopFwdSm90ILi2EN4cute5tupleIJNS5_1CILi1EEES8_S8_EEENS6_IJNS7_ILi192EEENS7_ILi128EEENS7_ILi64EEEEEELi64ENS_6half_tEfNS_4arch4Sm90ELb1ELb0ELb1ELb1ELb0ELb1ELb0ELb1ELb1ELb0ELb0ELb0EEENS1_21CollectiveEpilogueFwdINS6_IJSA_SC_SB_EEES9_SE_SG_Li384ELb1ELb0ELb0ELb0EEENS1_36VarlenDynamicPersistentTileSchedulerILi192ELi128ELi384ELi32ELb0ELb0ELb1ELb1ELb1ELb1EEEEEEEEEvNT_6ParamsE,@"STO_CUDA_ENTRY STV_DEFAULT"
_ZN7cutlass13device_kernelIN5flash11enable_sm90INS1_16FlashAttnFwdSm90INS1_25CollectiveMainloopFwdSm90ILi2EN4cute5tupleIJNS5_1CILi1EEES8_S8_EEENS6_IJNS7_ILi192EEENS7_ILi128EEENS7_ILi64EEEEEELi64ENS_6half_tEfNS_4arch4Sm90ELb1ELb0ELb1ELb1ELb0ELb1ELb0ELb1ELb1ELb0ELb0ELb0EEENS1_21CollectiveEpilogueFwdINS6_IJSA_SC_SB_EEES9_SE_SG_Li384ELb1ELb0ELb0ELb0EEENS1_36VarlenDynamicPersistentTileSchedulerILi192ELi128ELi384ELi32ELb0ELb0ELb1ELb1ELb1ELb1EEEEEEEEEvNT_6ParamsE:
        /* <DEDUP_REMOVED lines=26> */
.L_x_1888:
[----:B------:R-:W-:Y:S05]  /*01a0*/  BSYNC B0 ;  /* 0x0000000000007941 */ /* 0x000fea0003800000 */
.L_x_1887:
        /* <DEDUP_REMOVED lines=40> */
.L_x_1889:
        /* <DEDUP_REMOVED lines=22> */
.L_x_1890:
        /* <DEDUP_REMOVED lines=18> */
.L_x_1891:
        /* <DEDUP_REMOVED lines=22> */
.L_x_1892:
        /* <DEDUP_REMOVED lines=22> */
.L_x_1893:
        /* <DEDUP_REMOVED lines=9> */
.L_x_1896:
        /* <DEDUP_REMOVED lines=23> */
[----:B------:R-:W2:Y:S01]  /*0b70*/  LDL R14, [R1+0x14] ;  /* 0x00001400010e7983 */ /* 0x000ea20000100800 */
[----:B------:R-:W0:Y:S02]  /*0b80*/  S2R R0, SR_TID.X ;  /* 0x0000000000007919 */ /* 0x000e240000002100 */
[----:B0-----:R-:W-:-:S05]  /*0b90*/  VIADD R13, R0, 0xffffff80 ;  /* 0xffffff80000d7836 */ /* 0x001fca0000000000 */
[----:B------:R-:W-:-:S04]  /*0ba0*/  SHF.R.S32.HI R0, RZ, 0x1f, R13 ;  /* 0x0000001fff007819 */ /* 0x000fc8000001140d */
[----:B------:R-:W-:-:S04]  /*0bb0*/  LEA.HI R3, R0, R13, RZ, 0x7 ;  /* 0x0000000d00037211 */ /* 0x000fc800078f38ff */
[----:B------:R-:W-:-:S04]  /*0bc0*/  LOP3.LUT R4, R3, 0xffffff80, RZ, 0xc0, !PT ;  /* 0xffffff8003047812 */ /* 0x000fc800078ec0ff */
[----:B------:R-:W-:-:S04]  /*0bd0*/  IADD3 R12, R13, -R4, RZ ;  /* 0x800000040d0c7210 */ /* 0x000fc80007ffe0ff */
[----:B------:R-:W-:-:S04]  /*0be0*/  SHF.R.S32.HI R8, RZ, 0x1f, R12 ;  /* 0x0000001fff087819 */ /* 0x000fc8000001140c */
[----:B------:R-:W-:-:S04]  /*0bf0*/  LEA.HI R9, R8, R12, RZ, 0x2 ;  /* 0x0000000c08097211 */ /* 0x000fc800078f10ff */
[--C-:B------:R-:W-:Y:S02]  /*0c00*/  SHF.R.S32.HI R10, RZ, 0x2, R9.reuse ;  /* 0x00000002ff0a7819 */ /* 0x100fe40000011409 */
[----:B------:R-:W-:Y:S02]  /*0c10*/  SHF.R.S32.HI R11, RZ, 0x1f, R9 ;  /* 0x0000001fff0b7819 */ /* 0x000fe40000011409 */
[----:B------:R-:W-:Y:S02]  /*0c20*/  SHF.R.S32.HI R3, RZ, 0x7, R3 ;  /* 0x00000007ff037819 */ /* 0x000fe40000011403 */
[----:B------:R-:W-:Y:S02]  /*0c30*/  LEA.HI R11, R11, R10, RZ, 0x3 ;  /* 0x0000000a0b0b7211 */ /* 0x000fe400078f18ff */
[----:B------:R-:W-:Y:S01]  /*0c40*/  LEA.HI R8, R8, R12, RZ, 0x5 ;  /* 0x0000000c08087211 */ /* 0x000fe200078f28ff */
[----:B------:R-:W-:Y:S01]  /*0c50*/  IMAD.HI R6, R3, 0x55555556, RZ ;  /* 0x5555555603067827 */ /* 0x000fe200078e02ff */
[----:B------:R-:W-:-:S02]  /*0c60*/  LOP3.LUT R11, R11, 0xfffffff8, RZ, 0xc0, !PT ;  /* 0xfffffff80b0b7812 */ /* 0x000fc400078ec0ff */
[----:B------:R-:W-:Y:S02]  /*0c70*/  SHF.R.S32.HI R8, RZ, 0x5, R8 ;  /* 0x00000005ff087819 */ /* 0x000fe40000011408 */
[----:B------:R-:W-:Y:S01]  /*0c80*/  LEA.HI R6, R6, R6, RZ, 0x1 ;  /* 0x0000000606067211 */ /* 0x000fe200078f08ff */
[----:B------:R-:W-:Y:S01]  /*0c90*/  IMAD.IADD R11, R10, 0x1, -R11 ;  /* 0x000000010a0b7824 */ /* 0x000fe200078e0a0b */
[----:B------:R-:W-:-:S03]  /*0ca0*/  LEA.HI R4, R0, R13, RZ, 0x4 ;  /* 0x0000000d00047211 */ /* 0x000fc600078f20ff */
[----:B------:R-:W-:Y:S01]  /*0cb0*/  IMAD R6, R6, -0x3, R3 ;  /* 0xfffffffd06067824 */ /* 0x000fe200078e0203 */
[----:B------:R-:W-:Y:S02]  /*0cc0*/  LEA R11, R8, R11, 0x4 ;  /* 0x0000000b080b7211 */ /* 0x000fe400078e20ff */
[----:B------:R-:W-:Y:S02]  /*0cd0*/  LEA.HI R5, R0, R13, RZ, 0x5 ;  /* 0x0000000d00057211 */ /* 0x000fe400078f28ff */
[----:B------:R-:W-:Y:S01]  /*0ce0*/  SHF.R.S32.HI R7, RZ, 0x4, R4 ;  /* 0x00000004ff077819 */ /* 0x000fe20000011404 */
[----:B------:R-:W-:Y:S01]  /*0cf0*/  IMAD R3, R6, 0x40, R11 ;  /* 0x0000004006037824 */ /* 0x000fe200078e020b */
[----:B------:R-:W-:Y:S02]  /*0d00*/  SHF.R.S32.HI R15, RZ, 0x5, R5 ;  /* 0x00000005ff0f7819 */ /* 0x000fe40000011405 */
[C---:B------:R-:W-:Y:S02]  /*0d10*/  LOP3.LUT R5, R4.reuse, 0x3fffff0, RZ, 0xc0, !PT ;  /* 0x03fffff004057812 */ /* 0x040fe400078ec0ff */
[----:B------:R-:W-:Y:S01]  /*0d20*/  LEA.HI R4, R4, R7, RZ, 0x1 ;  /* 0x0000000704047211 */ /* 0x000fe200078f08ff */
[----:B------:R0:W-:Y:S02]  /*0d30*/  STL [R1+0x24], R3 ;  /* 0x0000240301007387 */ /* 0x0001e40000100800 */
[----:B------:R-:W-:Y:S01]  /*0d40*/  IMAD.IADD R5, R13, 0x1, -R5 ;  /* 0x000000010d057824 */ /* 0x000fe200078e0a05 */
[----:B------:R-:W-:-:S02]  /*0d50*/  LOP3.LUT R4, R4, 0x1ffffffe, RZ, 0xc0, !PT ;  /* 0x1ffffffe04047812 */ /* 0x000fc400078ec0ff */
[----:B0-----:R-:W-:-:S03]  /*0d60*/  LEA.HI R3, R0, R13, RZ, 0x2 ;  /* 0x0000000d00037211 */ /* 0x001fc600078f10ff */
[----:B------:R-:W-:Y:S01]  /*0d70*/  IMAD.IADD R4, R7, 0x1, -R4 ;  /* 0x0000000107047824 */ /* 0x000fe200078e0a04 */
[----:B------:R-:W-:Y:S01]  /*0d80*/  SHF.R.S32.HI R19, RZ, 0x2, R3 ;  /* 0x00000002ff137819 */ /* 0x000fe20000011403 */
[----:B------:R-:W-:-:S03]  /*0d90*/  IMAD R5, R15, 0x10, R5 ;  /* 0x000000100f057824 */ /* 0x000fc600078e0205 */
[----:B------:R-:W-:Y:S01]  /*0da0*/  IADD3 R8, R19, 0x60, RZ ;  /* 0x0000006013087810 */ /* 0x000fe20007ffe0ff */
[----:B------:R-:W-:Y:S01]  /*0db0*/  IMAD R7, R5, 0x8, R4 ;  /* 0x0000000805077824 */ /* 0x000fe200078e0204 */
[----:B------:R-:W-:Y:S02]  /*0dc0*/  LEA.HI R0, R0, R13, RZ, 0x3 ;  /* 0x0000000d00007211 */ /* 0x000fe400078f18ff */
[----:B------:R-:W-:Y:S02]  /*0dd0*/  SHF.R.S32.HI R5, RZ, 0x1f, R8 ;  /* 0x0000001fff057819 */ /* 0x000fe40000011408 */
[----:B------:R-:W-:Y:S02]  /*0de0*/  LOP3.LUT R4, R3, 0xfffffffc, RZ, 0xc0, !PT ;  /* 0xfffffffc03047812 */ /* 0x000fe400078ec0ff */
[----:B------:R-:W-:Y:S02]  /*0df0*/  LOP3.LUT R0, R0, 0x1ffffff8, RZ, 0xc0, !PT ;  /* 0x1ffffff800007812 */ /* 0x000fe400078ec0ff */
[----:B------:R-:W-:Y:S01]  /*0e00*/  LEA.HI R5, R5, R8, RZ, 0x3 ;  /* 0x0000000805057211 */ /* 0x000fe200078f18ff */
[----:B------:R-:W-:Y:S01]  /*0e10*/  IMAD.IADD R4, R13, 0x1, -R4 ;  /* 0x000000010d047824 */ /* 0x000fe200078e0a04 */
[----:B------:R-:W-:Y:S01]  /*0e20*/  SHF.R.S32.HI R6, RZ, 0x1f, R3 ;  /* 0x0000001fff067819 */ /* 0x000fe20000011403 */
[----:B------:R-:W-:Y:S01]  /*0e30*/  IMAD.SHL.U32 R3, R8, 0x40, RZ ;  /* 0x0000004008037824 */ /* 0x000fe200078e00ff */
[----:B------:R-:W-:Y:S01]  /*0e40*/  SHF.L.U32 R5, R5, 0x6, RZ ;  /* 0x0000000605057819 */ /* 0x000fe200000006ff */
[----:B------:R-:W-:Y:S01]  /*0e50*/  IMAD.IADD R0, R13, 0x1, -R0 ;  /* 0x000000010d007824 */ /* 0x000fe200078e0a00 */
[----:B------:R-:W-:Y:S01]  /*0e60*/  LEA.HI R6, R6, R19, RZ, 0x3 ;  /* 0x0000001306067211 */ /* 0x000fe200078f18ff */
[----:B------:R-:W-:Y:S01]  /*0e70*/  IMAD.SHL.U32 R16, R4, 0x8, RZ ;  /* 0x0000000804107824 */ /* 0x000fe200078e00ff */
[----:B------:R-:W-:Y:S01]  /*0e80*/  SHF.R.S32.HI R4, RZ, 0x1f, R19 ;  /* 0x0000001fff047819 */ /* 0x000fe20000011413 */
[----:B------:R-:W-:Y:S01]  /*0e90*/  IMAD.SHL.U32 R0, R0, 0x8, RZ ;  /* 0x0000000800007824 */ /* 0x000fe200078e00ff */
[----:B------:R-:W-:-:S02]  /*0ea0*/  LOP3.LUT R3, R3, 0x1c0, RZ, 0xc0, !PT ;  /* 0x000001c003037812 */ /* 0x000fc400078ec0ff */
[----:B------:R-:W-:Y:S02]  /*0eb0*/  LOP3.LUT R4, R5, 0xfffffe00, RZ, 0xc0, !PT ;  /* 0xfffffe0005047812 */ /* 0x000fe400078ec0ff */
[----:B------:R-:W-:Y:S01]  /*0ec0*/  LOP3.LUT R6, R6, 0xfffffff8, RZ, 0xc0, !PT ;  /* 0xfffffff806067812 */ /* 0x000fe200078ec0ff */
[----:B------:R-:W-:Y:S01]  /*0ed0*/  STL [R1+0x34], RZ ;  /* 0x000034ff01007387 */ /* 0x000fe20000100800 */
[----:B------:R-:W-:Y:S02]  /*0ee0*/  SHF.R.U32.HI R8, RZ, 0x3, R3 ;  /* 0x00000003ff087819 */ /* 0x000fe40000011603 */
[----:B------:R-:W-:Y:S01]  /*0ef0*/  LOP3.LUT R3, R3, 0x38, R16, 0xf8, !PT ;  /* 0x0000003803037812 */ /* 0x000fe200078ef810 */
[----:B------:R-:W-:Y:S01]  /*0f00*/  STL [R1+0x1c], R4 ;  /* 0x00001c0401007387 */ /* 0x000fe20000100800 */
[----:B------:R-:W-:-:S03]  /*0f10*/  LOP3.LUT R9, R9, 0x7ffffffc, RZ, 0xc0, !PT ;  /* 0x7ffffffc09097812 */ /* 0x000fc600078ec0ff */
[----:B------:R0:W-:Y:S01]  /*0f20*/  STL [R1+0x30], R0 ;  /* 0x0000300001007387 */ /* 0x0001e20000100800 */
[----:B------:R-:W-:Y:S01]  /*0f30*/  LOP3.LUT R3, R4, R3, R8, 0xf6, !PT ;  /* 0x0000000304037212 */ /* 0x000fe200078ef608 */
[----:B------:R-:W-:Y:S02]  /*0f40*/  IMAD.IADD R5, R12, 0x1, -R9 ;  /* 0x000000010c057824 */ /* 0x000fe400078e0a09 */
[----:B0-----:R-:W-:Y:S02]  /*0f50*/  IMAD.IADD R0, R19, 0x1, -R6 ;  /* 0x0000000113007824 */ /* 0x001fe400078e0a06 */
[----:B------:R-:W-:-:S03]  /*0f60*/  IMAD.SHL.U32 R4, R7, 0x8, RZ ;  /* 0x0000000807047824 */ /* 0x000fc600078e00ff */
[----:B------:R0:W-:Y:S04]  /*0f70*/  STL [R1+0x18], R0 ;  /* 0x0000180001007387 */ /* 0x0001e80000100800 */
[----:B------:R1:W-:Y:S01]  /*0f80*/  STL [R1+0x20], R5 ;  /* 0x0000200501007387 */ /* 0x0003e20000100800 */
[----:B0-----:R-:W-:-:S05]  /*0f90*/  LEA R0, R3, R2, 0x1 ;  /* 0x0000000203007211 */ /* 0x001fca00078e08ff */
[----:B------:R1:W-:Y:S04]  /*0fa0*/  STL [R1+0x3c], R0 ;  /* 0x00003c0001007387 */ /* 0x0003e80000100800 */
[----:B------:R1:W-:Y:S01]  /*0fb0*/  STL [R1+0x40], R4 ;  /* 0x0000400401007387 */ /* 0x0003e20000100800 */
[----:B------:R-:W-:Y:S01]  /*0fc0*/  CS2R R22, SRZ ;  /* 0x0000000000167805 */ /* 0x000fe2000001ff00 */
[----:B------:R-:W-:Y:S02]  /*0fd0*/  IMAD.MOV.U32 R156, RZ, RZ, RZ ;  /* 0x000000ffff9c7224 */ /* 0x000fe400078e00ff */
[----:B------:R-:W-:Y:S01]  /*0fe0*/  IMAD.MOV.U32 R18, RZ, RZ, RZ ;  /* 0x000000ffff127224 */ /* 0x000fe200078e00ff */
[----:B-12---:R-:W-:-:S07]  /*0ff0*/  LOP3.LUT R157, R14, 0x1, RZ, 0xfc, !PT ;  /* 0x000000010e9d7812 */ /* 0x006fce00078efcff */
.L_x_2052:
[----:B0----5:R-:W0:Y:S02]  /*1000*/  LDC.64 R4, c[0x0][0xc60] ;  /* 0x00031800ff047b82 */ /* 0x021e240000000a00 */
[----:B0-----:R-:W-:-:S05]  /*1010*/  IMAD.WIDE R4, R155, 0x4, R4 ;  /* 0x000000049b047825 */ /* 0x001fca00078e0204 */
[----:B-12---:R-:W2:Y:S01]  /*1020*/  LDG.E R10, desc[UR40][R4.64] ;  /* 0x00000028040a7981 */ /* 0x006ea2000c1e1900 */
[----:B------:R-:W-:Y:S05]  /*1030*/  YIELD ;  /* 0x0000000000007946 */ /* 0x000fea0003800000 */
[----:B------:R-:W-:Y:S01]  /*1040*/  ULDC.64 UR4, c[0x0][0xa28] ;  /* 0x00028a0000047ab9 */ /* 0x000fe20000000a00 */
[----:B------:R-:W-:Y:S01]  /*1050*/  ULDC.64 UR8, c[0x0][0xa18] ;  /* 0x0002860000087ab9 */ /* 0x000fe20000000a00 */
[----:B------:R-:W-:Y:S01]  /*1060*/  ISETP.NE.U32.AND P1, PT, RZ, UR4, PT ;  /* 0x00000004ff007c0c */ /* 0x000fe2000bf25070 */
[----:B------:R-:W-:Y:S01]  /*1070*/  IMAD.MOV.U32 R3, RZ, RZ, RZ ;  /* 0x000000ffff037224 */ /* 0x000fe200078e00ff */
[----:B------:R-:W-:Y:S01]  /*1080*/  ULDC.64 UR6, c[0x0][0xa08] ;  /* 0x0002820000067ab9 */ /* 0x000fe20000000a00 */
[----:B------:R-:W-:Y:S01]  /*1090*/  IMAD.MOV.U32 R31, RZ, RZ, RZ ;  /* 0x000000ffff1f7224 */ /* 0x000fe200078e00ff */
[----:B------:R-:W-:-:S02]  /*10a0*/  ISETP.NE.AND.EX P1, PT, RZ, UR5, PT, P1 ;  /* 0x00000005ff007c0c */ /* 0x000fc4000bf25310 */
[----:B------:R-:W-:-:S04]  /*10b0*/  ISETP.NE.U32.AND P0, PT, RZ, UR6, PT ;  /* 0x00000006ff007c0c */ /* 0x000fc8000bf05070 */
[----:B------:R-:W-:Y:S02]  /*10c0*/  ISETP.NE.AND.EX P0, PT, RZ, UR7, PT, P0 ;  /* 0x00000007ff007c0c */ /* 0x000fe4000bf05300 */
[----:B--2---:R-:W-:Y:S01]  /*10d0*/  SHF.R.S32.HI R0, RZ, 0x1f, R10 ;  /* 0x0000001fff007819 */ /* 0x004fe2000001140a */
[----:B------:R-:W-:-:S04]  /*10e0*/  IMAD.SHL.U32 R32, R10, 0x4, RZ ;  /* 0x000000040a207824 */ /* 0x000fc800078e00ff */
        /* <DEDUP_REMOVED lines=8> */
[----:B------:R-:W-:Y:S01]  /*1170*/  ISETP.NE.AND.EX P2, PT, RZ, UR9, PT, P2 ;  /* 0x00000009ff007c0c */ /* 0x000fe2000bf45320 */
[----:B------:R-:W-:Y:S01]  /*1180*/  IMAD.U32 R11, RZ, RZ, UR4 ;  /* 0x00000004ff0b7e24 */ /* 0x000fe2000f8e00ff */
[----:B------:R-:W-:Y:S01]  /*1190*/  IADD3.X R9, R33, UR7, RZ, P3, !PT ;  /* 0x0000000721097c10 */ /* 0x000fe20009ffe4ff */
[----:B------:R-:W-:-:S04]  /*11a0*/  ULDC.64 UR4, c[0x0][0x3f8] ;  /* 0x0000fe0000047ab9 */ /* 0x000fc80000000a00 */
[----:B------:R0:W5:Y:S06]  /*11b0*/  @P0 LDG.E R31, desc[UR40][R8.64] ;  /* 0x00000028081f0981 */ /* 0x00016c000c1e1900 */
[----:B------:R-:W-:-:S04]  /*11c0*/  @P2 IADD3 R4, P1, R32, UR8, RZ ;  /* 0x0000000820042c10 */ /* 0x000fc8000ff3e0ff */
[----:B------:R-:W-:-:S05]  /*11d0*/  @P2 IADD3.X R5, R33, UR9, RZ, P1, !PT ;  /* 0x0000000921052c10 */ /* 0x000fca0008ffe4ff */
[----:B------:R-:W2:Y:S01]  /*11e0*/  @P2 LDG.E R11, desc[UR40][R4.64] ;  /* 0x00000028040b2981 */ /* 0x000ea2000c1e1900 */
[----:B------:R-:W-:-:S03]  /*11f0*/  UISETP.NE.U32.AND UP0, UPT, UR4, URZ, UPT ;  /* 0x0000003f0400728c */ /* 0x000fc6000bf05070 */
[----:B------:R-:W-:Y:S01]  /*1200*/  ULDC UR4, c[0x0][0x404] ;  /* 0x0001010000047ab9 */ /* 0x000fe20000000800 */
[----:B------:R-:W-:-:S03]  /*1210*/  UISETP.NE.AND.EX UP0, UPT, UR5, URZ, UPT, UP0 ;  /* 0x0000003f0500728c */ /* 0x000fc6000bf05300 */
[----:B------:R-:W-:Y:S01]  /*1220*/  ULDC UR5, c[0x0][0x2e0] ;  /* 0x0000b80000057ab9 */ /* 0x000fe20000000800 */
[----:B------:R-:W-:-:S04]  /*1230*/  USEL UR4, UR4, 0x1, UP0 ;  /* 0x0000000104047887 */ /* 0x000fc80008000000 */
[----:B------:R-:W-:-:S03]  /*1240*/  UIMAD UR4, UR4, UR5, URZ ;  /* 0x00000005040472a4 */ /* 0x000fc6000f8e023f */
[----:B------:R-:W-:Y:S02]  /*1250*/  ULDC UR5, c[0x0][0x338] ;  /* 0x0000ce0000057ab9 */ /* 0x000fe40000000800 */
[----:B------:R-:W-:Y:S01]  /*1260*/  MOV R28, UR5 ;  /* 0x00000005001c7c02 */ /* 0x000fe20008000f00 */
[----:B------:R-:W-:Y:S02]  /*1270*/  IMAD.U32 R30, RZ, RZ, UR4 ;  /* 0x00000004ff1e7e24 */ /* 0x000fe4000f8e00ff */
[----:B------:R-:W-:Y:S01]  /*1280*/  IMAD.MOV.U32 R29, RZ, RZ, R10 ;  /* 0x000000ffff1d7224 */ /* 0x000fe200078e000a */
[----:B--2---:R0:W-:Y:S01]  /*1290*/  STL [R1+0x8], R11 ;  /* 0x0000080b01007387 */ /* 0x0041e20000100800 */
[----:B------:R-:W-:Y:S05]  /*12a0*/  @P2 BRA `(.L_x_1898) ;  /* 0x0000000000282947 */ /* 0x000fea0003800000 */
[----:B------:R-:W-:Y:S02]  /*12b0*/  ULDC.64 UR4, c[0x0][0xa00] ;  /* 0x0002800000047ab9 */ /* 0x000fe40000000a00 */
[----:B------:R-:W-:-:S04]  /*12c0*/  ISETP.NE.U32.AND P1, PT, RZ, UR4, PT ;  /* 0x00000004ff007c0c */ /* 0x000fc8000bf25070 */
[----:B------:R-:W-:-:S13]  /*12d0*/  ISETP.NE.AND.EX P1, PT, RZ, UR5, PT, P1 ;  /* 0x00000005ff007c0c */ /* 0x000fda000bf25310 */
[----:B------:R-:W-:Y:S05]  /*12e0*/  @!P1 BRA `(.L_x_1898) ;  /* 0x0000000000189947 */ /* 0x000fea0003800000 */
[----:B------:R-:W1:Y:S02]  /*12f0*/  LDC.64 R4, c[0x0][0xa00] ;  /* 0x00028000ff047b82 */ /* 0x000e640000000a00 */
[----:B-1----:R-:W-:-:S05]  /*1300*/  IMAD.WIDE R4, R29, 0x4, R4 ;  /* 0x000000041d047825 */ /* 0x002fca00078e0204 */
[----:B------:R-:W2:Y:S04]  /*1310*/  LDG.E R0, desc[UR40][R4.64] ;  /* 0x0000002804007981 */ /* 0x000ea8000c1e1900 */
[----:B0-----:R-:W2:Y:S02]  /*1320*/  LDG.E R7, desc[UR40][R4.64+0x4] ;  /* 0x0000042804077981 */ /* 0x001ea4000c1e1900 */
[----:B--2---:R-:W-:-:S05]  /*1330*/  IMAD.IADD R11, R7, 0x1, -R0 ;  /* 0x00000001070b7824 */ /* 0x004fca00078e0a00 */
[----:B------:R1:W-:Y:S02]  /*1340*/  STL [R1+0x8], R11 ;  /* 0x0000080b01007387 */ /* 0x0003e40000100800 */
.L_x_1898:
[----:B------:R-:W-:Y:S01]  /*1350*/  ULDC.64 UR4, c[0x0][0xa20] ;  /* 0x0002880000047ab9 */ /* 0x000fe20000000a00 */
[----:B------:R2:W-:Y:S01]  /*1360*/  STL [R1+0x38], R153 ;  /* 0x0000389901007387 */ /* 0x0005e20000100800 */
[----:B------:R-:W-:-:S03]  /*1370*/  ISETP.NE.U32.AND P1, PT, RZ, UR4, PT ;  /* 0x00000004ff007c0c */ /* 0x000fc6000bf25070 */
[----:B------:R2:W-:Y:S01]  /*1380*/  STL [R1+0x2c], R154 ;  /* 0x00002c9a01007387 */ /* 0x0005e20000100800 */
[----:B------:R-:W-:-:S13]  /*1390*/  ISETP.NE.AND.EX P1, PT, RZ, UR5, PT, P1 ;  /* 0x00000005ff007c0c */ /* 0x000fda000bf25310 */
[----:B--2---:R-:W-:Y:S05]  /*13a0*/  @!P1 BRA `(.L_x_1899) ;  /* 0x0000000000109947 */ /* 0x004fea0003800000 */
[----:B------:R-:W-:-:S04]  /*13b0*/  IADD3 R4, P0, R32, UR4, RZ ;  /* 0x0000000420047c10 */ /* 0x000fc8000ff1e0ff */
[----:B------:R-:W-:-:S05]  /*13c0*/  IADD3.X R5, R33, UR5, RZ, P0, !PT ;  /* 0x0000000521057c10 */ /* 0x000fca00087fe4ff */
[----:B------:R2:W5:Y:S01]  /*13d0*/  LDG.E R30, desc[UR40][R4.64] ;  /* 0x00000028041e7981 */ /* 0x000562000c1e1900 */
[----:B------:R-:W-:Y:S05]  /*13e0*/  BRA `(.L_x_1900) ;  /* 0x0000000000107947 */ /* 0x000fea0003800000 */
.L_x_1899:
[----:B------:R-:W-:Y:S05]  /*13f0*/  @!P0 BRA `(.L_x_1900) ;  /* 0x00000000000c8947 */ /* 0x000fea0003800000 */
[----:B------:R-:W2:Y:S04]  /*1400*/  LDG.E R5, desc[UR40][R8.64] ;  /* 0x0000002808057981 */ /* 0x000ea8000c1e1900 */
[----:B------:R-:W2:Y:S02]  /*1410*/  LDG.E R30, desc[UR40][R8.64+0x4] ;  /* 0x00000428081e7981 */ /* 0x000ea4000c1e1900 */
[----:B--2---:R-:W-:-:S07]  /*1420*/  IMAD.IADD R30, R30, 0x1, -R5 ;  /* 0x000000011e1e7824 */ /* 0x004fce00078e0a05 */
.L_x_1900:
[----:B------:R-:W-:Y:S02]  /*1430*/  ULDC.64 UR4, c[0x0][0xa10] ;  /* 0x0002840000047ab9 */ /* 0x000fe40000000a00 */
[----:B------:R-:W-:-:S04]  /*1440*/  ISETP.NE.U32.AND P0, PT, RZ, UR4, PT ;  /* 0x00000004ff007c0c */ /* 0x000fc8000bf05070 */
[----:B------:R-:W-:Y:S01]  /*1450*/  ISETP.NE.AND.EX P0, PT, RZ, UR5, PT, P0 ;  /* 0x00000005ff007c0c */ /* 0x000fe2000bf05300 */
[----:B0-----:R-:W-:Y:S01]  /*1460*/  IMAD.MOV.U32 R8, RZ, RZ, 0xc0 ;  /* 0x000000c0ff087424 */ /* 0x001fe200078e00ff */
[----:B------:R-:W-:-:S11]  /*1470*/  ULDC.64 UR4, c[0x0][0xa30] ;  /* 0x00028c0000047ab9 */ /* 0x000fd60000000a00 */
[----:B--2---:R-:W0:Y:S02]  /*1480*/  @P0 LDC.64 R4, c[0x0][0xa10] ;  /* 0x00028400ff040b82 */ /* 0x004e240000000a00 */
[----:B0-----:R-:W-:-:S05]  /*1490*/  @P0 IMAD.WIDE R4, R29, 0x4, R4 ;  /* 0x000000041d040825 */ /* 0x001fca00078e0204 */
[----:B------:R-:W2:Y:S04]  /*14a0*/  @P0 LDG.E R0, desc[UR40][R4.64] ;  /* 0x0000002804000981 */ /* 0x000ea8000c1e1900 */
[----:B------:R-:W2:Y:S01]  /*14b0*/  @P0 LDG.E R9, desc[UR40][R4.64+0x4] ;  /* 0x0000042804090981 */ /* 0x000ea2000c1e1900 */
[----:B------:R-:W-:Y:S02]  /*14c0*/  ISETP.NE.U32.AND P1, PT, RZ, UR4, PT ;  /* 0x00000004ff007c0c */ /* 0x000fe4000bf25070 */
[----:B-----5:R-:W-:Y:S02]  /*14d0*/  MOV R24, R30 ;  /* 0x0000001e00187202 */ /* 0x020fe40000000f00 */
[----:B------:R-:W-:-:S13]  /*14e0*/  ISETP.NE.AND.EX P1, PT, RZ, UR5, PT, P1 ;  /* 0x00000005ff007c0c */ /* 0x000fda000bf25310 */
[----:B------:R-:W-:-:S04]  /*14f0*/  @P1 IADD3 R6, P2, R32, UR4, RZ ;  /* 0x0000000420061c10 */ /* 0x000fc8000ff5e0ff */
[----:B------:R-:W-:-:S05]  /*1500*/  @P1 IADD3.X R7, R33, UR5, RZ, P2, !PT ;  /* 0x0000000521071c10 */ /* 0x000fca00097fe4ff */
[----:B------:R0:W5:Y:S01]  /*1510*/  @P1 LDG.E R24, desc[UR40][R6.64] ;  /* 0x0000002806181981 */ /* 0x000162000c1e1900 */
[----:B--2---:R-:W-:Y:S02]  /*1520*/  @P0 IMAD.IADD R28, R9, 0x1, -R0 ;  /* 0x00000001091c0824 */ /* 0x004fe400078e0a00 */
[----:B------:R-:W-:Y:S02]  /*1530*/  IMAD.IADD R9, R30, 0x1, -R3 ;  /* 0x000000011e097824 */ /* 0x000fe400078e0a03 */
[----:B------:R-:W-:Y:S02]  /*1540*/  IMAD R3, R153, R8, 0x13f ;  /* 0x0000013f99037424 */ /* 0x000fe400078e0208 */
[----:B------:R-:W-:Y:S02]  /*1550*/  IMAD.IADD R10, R9, 0x1, R28 ;  /* 0x00000001090a7824 */ /* 0x000fe400078e021c */
[----:B------:R-:W-:-:S03]  /*1560*/  IMAD.MOV R27, RZ, RZ, -R9 ;  /* 0x000000ffff1b7224 */ /* 0x000fc600078e0a09 */
[C---:B------:R-:W-:Y:S01]  /*1570*/  IADD3 R0, R10.reuse, 0x7f, RZ ;  /* 0x0000007f0a007810 */ /* 0x040fe20007ffe0ff */
[----:B------:R0:W-:Y:S01]  /*1580*/  STL [R1+0x10], R10 ;  /* 0x0000100a01007387 */ /* 0x0001e20000100800 */
[----:B------:R-:W-:Y:S02]  /*1590*/  IADD3 R4, R10, R3, -R11 ;  /* 0x000000030a047210 */ /* 0x000fe40007ffe80b */
[----:B------:R-:W-:Y:S02]  /*15a0*/  SHF.R.S32.HI R3, RZ, 0x1f, R0 ;  /* 0x0000001fff037819 */ /* 0x000fe40000011400 */
[----:B------:R-:W-:Y:S02]  /*15b0*/  SHF.R.S32.HI R5, RZ, 0x1f, R4 ;  /* 0x0000001fff057819 */ /* 0x000fe40000011404 */
[----:B------:R-:W-:Y:S02]  /*15c0*/  LEA.HI R3, R3, R0, RZ, 0x7 ;  /* 0x0000000003037211 */ /* 0x000fe400078f38ff */
[----:B------:R-:W-:-:S02]  /*15d0*/  LEA.HI R5, R5, R4, RZ, 0x7 ;  /* 0x0000000405057211 */ /* 0x000fc400078f38ff */
[----:B------:R-:W-:Y:S02]  /*15e0*/  SHF.R.S32.HI R3, RZ, 0x7, R3 ;  /* 0x00000007ff037819 */ /* 0x000fe40000011403 */
[----:B------:R-:W-:Y:S02]  /*15f0*/  SHF.R.S32.HI R152, RZ, 0x7, R5 ;  /* 0x00000007ff987819 */ /* 0x000fe40000011405 */
[----:B------:R-:W-:Y:S02]  /*1600*/  VIMNMX R27, RZ, R27, !PT ;  /* 0x0000001bff1b7248 */ /* 0x000fe40007fe0100 */
[----:B------:R-:W-:-:S05]  /*1610*/  VIMNMX R152, R3, R152, PT ;  /* 0x0000009803987248 */ /* 0x000fca0003fe0100 */
[----:B------:R-:W-:-:S05]  /*1620*/  IMAD R3, R152, 0x80, -R9 ;  /* 0x0000008098037824 */ /* 0x000fca00078e0a09 */
[----:B------:R-:W-:-:S04]  /*1630*/  VIMNMX R0, R3, R28, PT ;  /* 0x0000001c03007248 */ /* 0x000fc80003fe0100 */
[----:B------:R-:W-:Y:S02]  /*1640*/  ISETP.GT.AND P0, PT, R0, R27, PT ;  /* 0x0000001b0000720c */ /* 0x000fe40003f04270 */
[----:B------:R-:W-:-:S04]  /*1650*/  SHF.R.U32.HI R27, RZ, 0x7, R27 ;  /* 0x00000007ff1b7819 */ /* 0x000fc8000001161b */
[----:B------:R-:W-:-:S07]  /*1660*/  MOV R26, R27 ;  /* 0x0000001b001a7202 */ /* 0x000fce0000000f00 */
[----:B------:R-:W-:-:S05]  /*1670*/  @P0 VIADD R0, R0, 0x7f ;  /* 0x0000007f00000836 */ /* 0x000fca0000000000 */
[----:B------:R-:W-:-:S04]  /*1680*/  @P0 SHF.R.S32.HI R3, RZ, 0x1f, R0 ;  /* 0x0000001fff030819 */ /* 0x000fc80000011400 */
[----:B------:R-:W-:-:S04]  /*1690*/  @P0 LEA.HI R3, R3, R0, RZ, 0x7 ;  /* 0x0000000003030211 */ /* 0x000fc800078f38ff */
[----:B------:R-:W-:Y:S02]  /*16a0*/  @P0 SHF.R.S32.HI R26, RZ, 0x7, R3 ;  /* 0x00000007ff1a0819 */ /* 0x000fe40000011403 */
        /* <DEDUP_REMOVED lines=16> */
[----:B------:R-:W-:Y:S01]  /*17b0*/  IMAD.U32 R7, RZ, RZ, UR5 ;  /* 0x00000005ff077e24 */ /* 0x000fe2000f8e00ff */
[----:B------:R-:W-:Y:S01]  /*17c0*/  MOV R8, 0x70 ;  /* 0x0000007000087802 */ /* 0x000fe20000000f00 */
[----:B-1----:R-:W-:-:S02]  /*17d0*/  IMAD.U32 R11, RZ, RZ, UR7 ;  /* 0x00000007ff0b7e24 */ /* 0x002fc4000f8e00ff */
[----:B------:R-:W-:Y:S02]  /*17e0*/  IMAD.MOV.U32 R12, RZ, RZ, 0x1 ;  /* 0x00000001ff0c7424 */ /* 0x000fe400078e00ff */
[----:B0-----:R-:W-:-:S07]  /*17f0*/  IMAD.MOV.U32 R13, RZ, RZ, RZ ;  /* 0x000000ffff0d7224 */ /* 0x001fce00078e00ff */
[----:B------:R-:W-:-:S07]  /*1800*/  LEPC R20, `(.L_x_1903) ;  /* 0x000000001014794e */ /* 0x000fce0000000000 */
[----:B--2--5:R-:W-:Y:S05]  /*1810*/  CALL.ABS.NOINC R14 ;  /* 0x000000000e007343 */ /* 0x024fea0003c00000 */
.L_x_1903:
[----:B------:R-:W-:Y:S05]  /*1820*/  BSYNC B6 ;  /* 0x0000000000067941 */ /* 0x000fea0003800000 */
.L_x_1902:
[----:B------:R-:W-:Y:S01]  /*1830*/  VIADD R25, R2, 0x400 ;  /* 0x0000040002197836 */ /* 0x000fe20000000000 */
[----:B------:R-:W-:Y:S04]  /*1840*/  BSSY B6, `(.L_x_1904) ;  /* 0x0000013000067945 */ /* 0x000fe80003800000 */
[----:B------:R-:W-:-:S13]  /*1850*/  LOP3.LUT P0, RZ, R25, 0x3ff, RZ, 0xc0, !PT ;  /* 0x000003ff19ff7812 */ /* 0x000fda000780c0ff */
[----:B------:R-:W-:Y:S05]  /*1860*/  @!P0 BRA `(.L_x_1905) ;  /* 0x0000000000408947 */ /* 0x000fea0003800000 */
[----:B------:R-:W-:Y:S01]  /*1870*/  MOV R0, 0x0 ;  /* 0x0000000000007802 */ /* 0x000fe20000000f00 */
[----:B------:R-:W-:Y:S01]  /*1880*/  ULDC.64 UR4, c[0x4][0xa8] ;  /* 0x01002a0000047ab9 */ /* 0x000fe20000000a00 */
[----:B------:R-:W-:Y:S01]  /*1890*/  ULDC.64 UR6, c[0x4][0x18] ;  /* 0x0100060000067ab9 */ /* 0x000fe20000000a00 */
[----:B------:R-:W-:Y:S01]  /*18a0*/  MOV R4, UR4 ;  /* 0x0000000400047c02 */ /* 0x000fe20008000f00 */
[----:B------:R0:W2:Y:S01]  /*18b0*/  LDC.64 R14, c[0x4][R0] ;  /* 0x01000000000e7b82 */ /* 0x0000a20000000a00 */
[----:B------:R-:W-:Y:S01]  /*18c0*/  IMAD.U32 R5, RZ, RZ, UR5 ;  /* 0x00000005ff057e24 */ /* 0x000fe2000f8e00ff */
[----:B------:R-:W-:Y:S01]  /*18d0*/  ULDC.64 UR4, c[0x4][0xb0] ;  /* 0x01002c0000047ab9 */ /* 0x000fe20000000a00 */
[----:B------:R-:W-:Y:S01]  /*18e0*/  MOV R10, UR6 ;  /* 0x00000006000a7c02 */ /* 0x000fe20008000f00 */
[----:B------:R-:W-:Y:S01]  /*18f0*/  IMAD.U32 R6, RZ, RZ, UR4 ;  /* 0x00000004ff067e24 */ /* 0x000fe2000f8e00ff */
[----:B------:R-:W-:Y:S01]  /*1900*/  MOV R13, RZ ;  /* 0x000000ff000d7202 */ /* 0x000fe20000000f00 */
[----:B------:R-:W-:-:S02]  /*1910*/  IMAD.U32 R7, RZ, RZ, UR5 ;  /* 0x00000005ff077e24 */ /* 0x000fc4000f8e00ff */
[----:B-1----:R-:W-:Y:S02]  /*1920*/  IMAD.U32 R11, RZ, RZ, UR7 ;  /* 0x00000007ff0b7e24 */ /* 0x002fe4000f8e00ff */
[----:B------:R-:W-:Y:S02]  /*1930*/  IMAD.MOV.U32 R8, RZ, RZ, 0x70 ;  /* 0x00000070ff087424 */ /* 0x000fe400078e00ff */
[----:B0-----:R-:W-:-:S07]  /*1940*/  IMAD.MOV.U32 R12, RZ, RZ, 0x1 ;  /* 0x00000001ff0c7424 */ /* 0x001fce00078e00ff */
[----:B------:R-:W-:-:S07]  /*1950*/  LEPC R20, `(.L_x_1905) ;  /* 0x000000001014794e */ /* 0x000fce0000000000 */
[----:B--2--5:R-:W-:Y:S05]  /*1960*/  CALL.ABS.NOINC R14 ;  /* 0x000000000e007343 */ /* 0x024fea0003c00000 */
.L_x_1905:
[----:B------:R-:W-:Y:S05]  /*1970*/  BSYNC B6 ;  /* 0x0000000000067941 */ /* 0x000fea0003800000 */
.L_x_1904:
[----:B------:R-:W-:Y:S01]  /*1980*/  ULDC.64 UR4, c[0x0][0x9f8] ;  /* 0x00027e0000047ab9 */ /* 0x000fe20000000a00 */
[----:B------:R-:W2:Y:S01]  /*1990*/  LDL R34, [R1+0x18] ;  /* 0x0000180001227983 */ /* 0x000ea20000100800 */
[----:B------:R-:W-:Y:S01]  /*19a0*/  ISETP.NE.U32.AND P0, PT, RZ, UR4, PT ;  /* 0x00000004ff007c0c */ /* 0x000fe2000bf05070 */
[----:B------:R-:W0:Y:S08]  /*19b0*/  LDC R0, c[0x0][0x428] ;  /* 0x00010a00ff007b82 */ /* 0x000e300000000800 */
[----:B------:R-:W3:Y:S01]  /*19c0*/  LDC.64 R74, c[0x0][0x2f0] ;  /* 0x0000bc00ff4a7b82 */ /* 0x000ee20000000a00 */
[----:B------:R-:W-:Y:S01]  /*19d0*/  ISETP.NE.AND.EX P0, PT, RZ, UR5, PT, P0 ;  /* 0x00000005ff007c0c */ /* 0x000fe2000bf05300 */
[----:B------:R-:W4:Y:S01]  /*19e0*/  LDL.LU R40, [R1] ;  /* 0x0000000001287983 */ /* 0x000f220000300800 */
[----:B------:R-:W-:Y:S01]  /*19f0*/  IMAD.IADD R14, R31, 0x1, R30 ;  /* 0x000000011f0e7824 */ /* 0x000fe200078e021e */
[----:B------:R-:W-:Y:S01]  /*1a00*/  ULDC.64 UR6, c[0x0][0xa08] ;  /* 0x0002820000067ab9 */ /* 0x000fe20000000a00 */
[----:B------:R-:W1:Y:S03]  /*1a10*/  S2R R20, SR_TID.X ;  /* 0x0000000000147919 */ /* 0x000e660000002100 */
[----:B------:R-:W2:Y:S06]  /*1a20*/  LDC.64 R72, c[0x0][0x3d8] ;  /* 0x0000f600ff487b82 */ /* 0x000eac0000000a00 */
[----:B------:R-:W-:-:S02]  /*1a30*/  @P0 IADD3 R4, P1, R32, UR4, RZ ;  /* 0x0000000420040c10 */ /* 0x000fc4000ff3e0ff */
[----:B------:R-:W4:Y:S02]  /*1a40*/  LDL R32, [R1+0x1c] ;  /* 0x00001c0001207983 */ /* 0x000f240000100800 */
[----:B------:R-:W-:Y:S01]  /*1a50*/  @P0 IADD3.X R5, R33, UR5, RZ, P1, !PT ;  /* 0x0000000521050c10 */ /* 0x000fe20008ffe4ff */
[----:B------:R-:W-:-:S04]  /*1a60*/  ULDC.64 UR4, c[0x0][0x2f8] ;  /* 0x0000be0000047ab9 */ /* 0x000fc80000000a00 */
[----:B------:R3:W4:Y:S01]  /*1a70*/  @P0 LDG.E R29, desc[UR40][R4.64] ;  /* 0x00000028041d0981 */ /* 0x000722000c1e1900 */
[----:B0-----:R-:W-:Y:S02]  /*1a80*/  ISETP.NE.AND P0, PT, R0, 0x1, PT ;  /* 0x000000010000780c */ /* 0x001fe40003f05270 */
[----:B------:R-:W-:Y:S02]  /*1a90*/  SHF.R.S32.HI R37, RZ, 0x1f, R14 ;  /* 0x0000001fff257819 */ /* 0x000fe4000001140e */
[----:B------:R-:W-:Y:S02]  /*1aa0*/  SHF.R.S32.HI R17, RZ, 0x1f, R16 ;  /* 0x0000001fff117819 */ /* 0x000fe40000011410 */
[----:B------:R-:W-:Y:S01]  /*1ab0*/  SHF.R.S32.HI R36, RZ, 0x1f, R19 ;  /* 0x0000001fff247819 */ /* 0x000fe20000011413 */
[-C--:B---3--:R-:W-:Y:S02]  /*1ac0*/  IMAD R6, R37, R74.reuse, RZ ;  /* 0x0000004a25067224 */ /* 0x088fe400078e02ff */
[----:B------:R-:W-:-:S04]  /*1ad0*/  IMAD.WIDE.U32 R4, R14, R74, RZ ;  /* 0x0000004a0e047225 */ /* 0x000fc800078e00ff */
[----:B------:R-:W0:Y:S01]  /*1ae0*/  @P0 LDC R3, c[0x0][0x42c] ;  /* 0x00010b00ff030b82 */ /* 0x000e220000000800 */
[----:B-1----:R-:W-:Y:S01]  /*1af0*/  SHF.R.U32.HI R38, RZ, 0x7, R20 ;  /* 0x00000007ff267819 */ /* 0x002fe20000011614 */
[----:B------:R-:W-:-:S03]  /*1b00*/  VIADD R21, R20, 0xffffff80 ;  /* 0xffffff8014157836 */ /* 0x000fc60000000000 */
[----:B------:R-:W-:Y:S02]  /*1b10*/  ISETP.NE.AND P6, PT, R38, 0x1, PT ;  /* 0x000000012600780c */ /* 0x000fe40003fc5270 */
[----:B------:R-:W-:Y:S01]  /*1b20*/  SHF.R.S32.HI R20, RZ, 0x1f, R21 ;  /* 0x0000001fff147819 */ /* 0x000fe20000011415 */
[----:B------:R-:W1:Y:S01]  /*1b30*/  @P0 LDC R7, c[0x0][0x430] ;  /* 0x00010c00ff070b82 */ /* 0x000e620000000800 */
[----:B------:R-:W3:Y:S02]  /*1b40*/  S2R R39, SR_TID.X ;  /* 0x0000000000277919 */ /* 0x000ee40000002100 */
[----:B------:R-:W-:-:S04]  /*1b50*/  LEA.HI R20, R20, R21, RZ, 0x2 ;  /* 0x0000001514147211 */ /* 0x000fc800078f10ff */
[----:B------:R-:W-:-:S05]  /*1b60*/  LOP3.LUT R20, R20, 0xfffffffc, RZ, 0xc0, !PT ;  /* 0xfffffffc14147812 */ /* 0x000fca00078ec0ff */
[----:B------:R-:W-:Y:S02]  /*1b70*/  IMAD.IADD R20, R21, 0x1, -R20 ;  /* 0x0000000115147824 */ /* 0x000fe400078e0a14 */
[----:B0-----:R-:W-:-:S03]  /*1b80*/  @P0 IMAD.HI.U32 R0, R154, R3, RZ ;  /* 0x000000039a000227 */ /* 0x001fc600078e00ff */
[----:B------:R-:W-:Y:S01]  /*1b90*/  SHF.L.U32 R56, R20, 0x2, RZ ;  /* 0x0000000214387819 */ /* 0x000fe200000006ff */
[----:B------:R-:W-:Y:S01]  /*1ba0*/  IMAD R3, R14, R75, R6 ;  /* 0x0000004b0e037224 */ /* 0x000fe200078e0206 */
[----:B-1----:R-:W-:-:S03]  /*1bb0*/  @P0 SHF.R.U32.HI R154, RZ, R7, R0 ;  /* 0x00000007ff9a0219 */ /* 0x002fc60000011600 */
[----:B------:R-:W-:Y:S01]  /*1bc0*/  IMAD.IADD R5, R5, 0x1, R3 ;  /* 0x0000000105057824 */ /* 0x000fe200078e0203 */
[----:B------:R-:W-:Y:S01]  /*1bd0*/  ISETP.NE.U32.AND P0, PT, RZ, UR6, PT ;  /* 0x00000006ff007c0c */ /* 0x000fe2000bf05070 */
[----:B------:R-:W-:Y:S01]  /*1be0*/  IMAD.WIDE.U32 R6, R19, R74, R16 ;  /* 0x0000004a13067225 */ /* 0x000fe200078e0010 */
[----:B------:R-:W-:Y:S02]  /*1bf0*/  SHF.R.S32.HI R9, RZ, 0x1f, R154 ;  /* 0x0000001fff097819 */ /* 0x000fe4000001149a */
[----:B------:R-:W-:Y:S01]  /*1c00*/  ISETP.NE.AND.EX P0, PT, RZ, UR7, PT, P0 ;  /* 0x00000007ff007c0c */ /* 0x000fe2000bf05300 */
[----:B------:R-:W-:-:S04]  /*1c10*/  IMAD.WIDE.U32 R4, R154, UR4, R4 ;  /* 0x000000049a047c25 */ /* 0x000fc8000f8e0004 */
[----:B------:R-:W-:-:S04]  /*1c20*/  IMAD R3, R9, UR4, RZ ;  /* 0x0000000409037c24 */ /* 0x000fc8000f8e02ff */
[----:B------:R-:W-:Y:S01]  /*1c30*/  IMAD R3, R154, UR5, R3 ;  /* 0x000000059a037c24 */ /* 0x000fe2000f8e0203 */
[----:B------:R-:W-:-:S03]  /*1c40*/  ULDC.64 UR4, c[0x0][0x300] ;  /* 0x0000c00000047ab9 */ /* 0x000fc60000000a00 */
[----:B------:R-:W-:Y:S01]  /*1c50*/  IMAD.IADD R5, R5, 0x1, R3 ;  /* 0x0000000105057824 */ /* 0x000fe200078e0203 */
[----:B------:R-:W-:Y:S02]  /*1c60*/  SHF.R.S32.HI R57, RZ, 0x1f, R56 ;  /* 0x0000001fff397819 */ /* 0x000fe40000011438 */
[----:B---3--:R-:W-:Y:S01]  /*1c70*/  IADD3 R39, R39, -0x80, RZ ;  /* 0xffffff8027277810 */ /* 0x008fe20007ffe0ff */
[----:B------:R-:W-:Y:S02]  /*1c80*/  VIADD R67, R16, 0x20 ;  /* 0x0000002010437836 */ /* 0x000fe40000000000 */
[----:B------:R-:W-:Y:S01]  /*1c90*/  VIADD R65, R38, 0x8 ;  /* 0x0000000826417836 */ /* 0x000fe20000000000 */
[----:B--2---:R-:W-:Y:S02]  /*1ca0*/  LOP3.LUT P1, RZ, R34, 0x4, RZ, 0xc0, !PT ;  /* 0x0000000422ff7812 */ /* 0x004fe4000782c0ff */
[----:B----4-:R-:W-:Y:S02]  /*1cb0*/  SEL R55, R29, RZ, !P0 ;  /* 0x000000ff1d377207 */ /* 0x010fe40004000000 */
[----:B------:R-:W-:-:S02]  /*1cc0*/  SHF.R.S32.HI R0, RZ, 0x1f, R29 ;  /* 0x0000001fff007819 */ /* 0x000fc4000001141d */
[----:B------:R-:W0:Y:S01]  /*1cd0*/  LDC R29, c[0x0][0x3d4] ;  /* 0x0000f500ff1d7b82 */ /* 0x000e220000000800 */
[----:B------:R-:W-:Y:S01]  /*1ce0*/  IMAD.WIDE.U32 R58, R55, UR4, R4 ;  /* 0x00000004373a7c25 */ /* 0x000fe2000f8e0004 */
[----:B------:R-:W-:Y:S02]  /*1cf0*/  SEL R10, R0, RZ, !P0 ;  /* 0x000000ff000a7207 */ /* 0x000fe40004000000 */
[----:B------:R-:W-:-:S03]  /*1d00*/  IADD3 R77, P0, R58, R6, RZ ;  /* 0x000000063a4d7210 */ /* 0x000fc60007f1e0ff */
[----:B------:R-:W-:Y:S01]  /*1d10*/  IMAD R0, R10, UR4, RZ ;  /* 0x000000040a007c24 */ /* 0x000fe2000f8e02ff */
[----:B------:R-:W1:Y:S03]  /*1d20*/  LDC.64 R4, c[0x0][0x3e8] ;  /* 0x0000fa00ff047b82 */ /* 0x000e660000000a00 */
[----:B------:R-:W-:Y:S01]  /*1d30*/  IMAD R3, R55, UR5, R0 ;  /* 0x0000000537037c24 */ /* 0x000fe2000f8e0200 */
[----:B------:R-:W-:Y:S05]  /*1d40*/  @!P6 WARPSYNC.ALL ;  /* 0x000000000000e948 */ /* 0x000fea0003800000 */
[----:B------:R-:W-:Y:S01]  /*1d50*/  ULDC.64 UR4, c[0x0][0x320] ;  /* 0x0000c80000047ab9 */ /* 0x000fe20000000a00 */
[----:B------:R-:W-:Y:S01]  /*1d60*/  IMAD R0, R36, R74, RZ ;  /* 0x0000004a24007224 */ /* 0x000fe200078e02ff */
[----:B------:R-:W-:Y:S01]  /*1d70*/  IADD3 R78, R59, R3, RZ ;  /* 0x000000033b4e7210 */ /* 0x000fe20007ffe0ff */
[----:B------:R-:W-:-:S02]  /*1d80*/  IMAD R9, R9, UR4, RZ ;  /* 0x0000000409097c24 */ /* 0x000fc4000f8e02ff */
[----:B------:R-:W-:Y:S02]  /*1d90*/  IMAD R11, R19, R75, R0 ;  /* 0x0000004b130b7224 */ /* 0x000fe400078e0200 */
[C---:B------:R-:W-:Y:S02]  /*1da0*/  IMAD R13, R154.reuse, UR5, R9 ;  /* 0x000000059a0d7c24 */ /* 0x040fe4000f8e0209 */
[----:B------:R-:W-:Y:S01]  /*1db0*/  IMAD.WIDE.U32 R8, R154, UR4, R16 ;  /* 0x000000049a087c25 */ /* 0x000fe2000f8e0010 */
[----:B------:R-:W-:Y:S01]  /*1dc0*/  ULDC.64 UR4, c[0x0][0x328] ;  /* 0x0000ca0000047ab9 */ /* 0x000fe20000000a00 */
[----:B------:R-:W-:Y:S02]  /*1dd0*/  IADD3.X R76, R78, R7, R11, P0, !PT ;  /* 0x000000074e4c7210 */ /* 0x000fe400007fe40b */
[----:B------:R-:W-:Y:S01]  /*1de0*/  IMAD R0, R36, R72, RZ ;  /* 0x0000004824007224 */ /* 0x000fe200078e02ff */
[----:B0-----:R-:W-:Y:S01]  /*1df0*/  ISETP.GE.AND P0, PT, R16, R29, PT ;  /* 0x0000001d1000720c */ /* 0x001fe20003f06270 */
[----:B------:R-:W-:-:S02]  /*1e00*/  IMAD R3, R10, UR4, RZ ;  /* 0x000000040a037c24 */ /* 0x000fc4000f8e02ff */
[----:B------:R-:W-:Y:S02]  /*1e10*/  IMAD.IADD R9, R9, 0x1, R13 ;  /* 0x0000000109097824 */ /* 0x000fe400078e020d */
[----:B------:R-:W-:Y:S02]  /*1e20*/  IMAD R15, R19, R73, R0 ;  /* 0x00000049130f7224 */ /* 0x000fe400078e0200 */
[----:B-1----:R-:W-:Y:S02]  /*1e30*/  IMAD R0, R36, R4, RZ ;  /* 0x0000000424007224 */ /* 0x002fe400078e02ff */
[----:B------:R-:W-:Y:S01]  /*1e40*/  IMAD R35, R55, UR5, R3 ;  /* 0x0000000537237c24 */ /* 0x000fe2000f8e0203 */
[----:B------:R-:W-:Y:S01]  /*1e50*/  SEL R3, R29, RZ, P0 ;  /* 0x000000ff1d037207 */ /* 0x000fe20000000000 */
[----:B------:R-:W-:Y:S01]  /*1e60*/  IMAD.WIDE.U32 R54, R55, UR4, R8 ;  /* 0x0000000437367c25 */ /* 0x000fe2000f8e0008 */
[----:B------:R-:W-:Y:S01]  /*1e70*/  LOP3.LUT R40, R40, 0xfffffffb, RZ, 0xc0, !PT ;  /* 0xfffffffb28287812 */ /* 0x000fe200078ec0ff */
[----:B------:R-:W-:-:S02]  /*1e80*/  ULDC UR4, c[0x0][0x2e4] ;  /* 0x0000b90000047ab9 */ /* 0x000fc40000000800 */
[----:B------:R-:W-:-:S04]  /*1e90*/  IMAD.WIDE.U32 R10, R19, R72, R16 ;  /* 0x00000048130a7225 */ /* 0x000fc800078e0010 */
[C---:B------:R-:W-:Y:S02]  /*1ea0*/  IMAD R21, R19.reuse, R5, R0 ;  /* 0x0000000513157224 */ /* 0x040fe400078e0200 */
[----:B------:R-:W-:-:S04]  /*1eb0*/  IMAD.WIDE.U32 R8, R19, R4, R56 ;  /* 0x0000000413087225 */ /* 0x000fc800078e0038 */
[----:B------:R-:W-:Y:S02]  /*1ec0*/  IMAD.IADD R11, R15, 0x1, R11 ;  /* 0x000000010f0b7824 */ /* 0x000fe400078e020b */
[----:B------:R-:W-:-:S04]  /*1ed0*/  IMAD.WIDE.U32 R6, R19, R72, R56 ;  /* 0x0000004813067225 */ /* 0x000fc800078e0038 */
[----:B------:R-:W-:Y:S02]  /*1ee0*/  IMAD.IADD R3, R16, 0x1, R3 ;  /* 0x0000000110037824 */ /* 0x000fe400078e0203 */
[----:B------:R-:W-:Y:S01]  /*1ef0*/  IMAD.IADD R9, R9, 0x1, R21 ;  /* 0x0000000109097824 */ /* 0x000fe200078e0215 */
[----:B------:R-:W-:Y:S01]  /*1f00*/  @P1 LOP3.LUT R40, R40, 0x4, RZ, 0xfc, !PT ;  /* 0x0000000428281812 */ /* 0x000fe200078efcff */
[----:B------:R-:W-:Y:S01]  /*1f10*/  IMAD.IADD R7, R7, 0x1, R15 ;  /* 0x0000000107077824 */ /* 0x000fe200078e020f */
[----:B-----5:R-:W-:Y:S01]  /*1f20*/  SHF.R.S32.HI R15, RZ, 0x1f, R24 ;  /* 0x0000001fff0f7819 */ /* 0x020fe20000011418 */
[----:B------:R-:W-:Y:S01]  /*1f30*/  IMAD.SHL.U32 R71, R34, 0x40, RZ ;  /* 0x0000004022477824 */ /* 0x000fe200078e00ff */
[----:B------:R-:W-:Y:S01]  /*1f40*/  SHF.R.S32.HI R0, RZ, 0x1f, R3 ;  /* 0x0000001fff007819 */ /* 0x000fe20000011403 */
[----:B------:R-:W-:-:S04]  /*1f50*/  IMAD.WIDE.U32 R52, R24, R72, R10 ;  /* 0x0000004818347225 */ /* 0x000fc800078e000a */
[----:B------:R-:W-:Y:S01]  /*1f60*/  IMAD.WIDE.U32 R10, R24, R4, R8 ;  /* 0x00000004180a7225 */ /* 0x000fe200078e0008 */
[----:B------:R-:W-:-:S03]  /*1f70*/  IADD3 R8, P1, R19, R14, RZ ;  /* 0x0000000e13087210 */ /* 0x000fc60007f3e0ff */
[----:B------:R-:W-:Y:S01]  /*1f80*/  VIADD R34, R19, 0x60 ;  /* 0x0000006013227836 */ /* 0x000fe20000000000 */
[----:B------:R-:W-:Y:S01]  /*1f90*/  LEA.HI R0, R0, R3, RZ, 0x3 ;  /* 0x0000000300007211 */ /* 0x000fe200078f18ff */
[----:B------:R-:W-:Y:S01]  /*1fa0*/  IMAD R3, R15, R72, RZ ;  /* 0x000000480f037224 */ /* 0x000fe200078e02ff */
[----:B------:R-:W-:Y:S01]  /*1fb0*/  LOP3.LUT R71, R71, 0x1c0, RZ, 0xc0, !PT ;  /* 0x000001c047477812 */ /* 0x000fe200078ec0ff */
[----:B------:R-:W-:Y:S01]  /*1fc0*/  IMAD.X R9, R36, 0x1, R37, P1 ;  /* 0x0000000124097824 */ /* 0x000fe200008e0625 */
[----:B------:R-:W-:Y:S01]  /*1fd0*/  SHF.R.S32.HI R66, RZ, 0x1f, R34 ;  /* 0x0000001fff427819 */ /* 0x000fe20000011422 */
[----:B------:R-:W-:Y:S01]  /*1fe0*/  VIADD R36, R19, 0x60 ;  /* 0x0000006013247836 */ /* 0x000fe20000000000 */
[----:B------:R-:W-:Y:S01]  /*1ff0*/  SHF.R.S32.HI R34, RZ, 0x1f, R39 ;  /* 0x0000001fff227819 */ /* 0x000fe20000011427 */
[----:B------:R-:W-:Y:S01]  /*2000*/  IMAD R33, R24, R73, R3 ;  /* 0x0000004918217224 */ /* 0x000fe200078e0203 */
[----:B------:R-:W-:Y:S02]  /*2010*/  SHF.R.U32.HI R68, RZ, 0x3, R71 ;  /* 0x00000003ff447819 */ /* 0x000fe40000011647 */
[----:B------:R-:W-:-:S02]  /*2020*/  LOP3.LUT R3, R71, 0x18, R16, 0xf8, !PT ;  /* 0x0000001847037812 */ /* 0x000fc400078ef810 */
[----:B------:R-:W-:Y:S02]  /*2030*/  LEA.HI R34, R34, R39, RZ, 0x5 ;  /* 0x0000002722227211 */ /* 0x000fe400078f28ff */
[----:B------:R-:W-:Y:S02]  /*2040*/  SHF.L.U32 R36, R36, 0x6, RZ ;  /* 0x0000000624247819 */ /* 0x000fe400000006ff */
[----:B------:R-:W-:Y:S02]  /*2050*/  LOP3.LUT R3, R3, R68, RZ, 0x3c, !PT ;  /* 0x0000004403037212 */ /* 0x000fe400078e3cff */
[----:B------:R-:W-:Y:S02]  /*2060*/  SHF.R.S32.HI R34, RZ, 0x5, R34 ;  /* 0x00000005ff227819 */ /* 0x000fe40000011422 */
[----:B------:R-:W-:Y:S01]  /*2070*/  LOP3.LUT R36, R36, 0x1c0, RZ, 0xc0, !PT ;  /* 0x000001c024247812 */ /* 0x000fe200078ec0ff */
[----:B------:R-:W-:Y:S01]  /*2080*/  IMAD.SHL.U32 R64, R29, 0x2, RZ ;  /* 0x000000021d407824 */ /* 0x000fe200078e00ff */
[----:B------:R-:W-:-:S02]  /*2090*/  LEA R63, R34, R3, 0x9 ;  /* 0x00000003223f7211 */ /* 0x000fc400078e48ff */
[--C-:B------:R-:W-:Y:S02]  /*20a0*/  LOP3.LUT R3, R71, 0x38, R0.reuse, 0xf8, !PT ;  /* 0x0000003847037812 */ /* 0x100fe400078ef800 */
[--C-:B------:R-:W-:Y:S02]  /*20b0*/  SHF.R.S32.HI R60, RZ, 0x3, R0.reuse ;  /* 0x00000003ff3c7819 */ /* 0x100fe40000011400 */
[----:B------:R-:W-:Y:S02]  /*20c0*/  LOP3.LUT R29, R0, 0xfffffff8, RZ, 0xc0, !PT ;  /* 0xfffffff8001d7812 */ /* 0x000fe400078ec0ff */
[----:B------:R-:W-:Y:S01]  /*20d0*/  LOP3.LUT R0, R36, 0x38, R0, 0xf8, !PT ;  /* 0x0000003824007812 */ /* 0x000fe200078ef800 */
[----:B------:R-:W-:Y:S01]  /*20e0*/  VIADD R36, R19, 0x60 ;  /* 0x0000006013247836 */ /* 0x000fe20000000000 */
[----:B------:R0:W-:Y:S03]  /*20f0*/  STL [R1], R40 ;  /* 0x0000002801007387 */ /* 0x0001e60000100800 */
[----:B------:R-:W-:-:S02]  /*2100*/  IMAD.SHL.U32 R36, R36, 0x40, RZ ;  /* 0x0000004024247824 */ /* 0x000fc400078e00ff */
[----:B------:R-:W-:-:S03]  /*2110*/  IMAD.WIDE.U32 R12, R19, R4, R16 ;  /* 0x00000004130c7225 */ /* 0x000fc600078e0010 */
[----:B------:R-:W-:Y:S01]  /*2120*/  LOP3.LUT R36, R36, 0x1c0, RZ, 0xc0, !PT ;  /* 0x000001c024247812 */ /* 0x000fe200078ec0ff */
[----:B------:R-:W-:Y:S01]  /*2130*/  IMAD R15, R15, R4, RZ ;  /* 0x000000040f0f7224 */ /* 0x000fe200078e02ff */
[----:B------:R-:W-:Y:S02]  /*2140*/  IADD3 R13, R21, R13, RZ ;  /* 0x0000000d150d7210 */ /* 0x000fe40007ffe0ff */
[----:B------:R-:W-:Y:S02]  /*2150*/  SHF.R.U32.HI R36, RZ, 0x3, R36 ;  /* 0x00000003ff247819 */ /* 0x000fe40000011624 */
[----:B------:R-:W-:Y:S01]  /*2160*/  LOP3.LUT R3, R3, R68, RZ, 0x3c, !PT ;  /* 0x0000004403037212 */ /* 0x000fe200078e3cff */
[----:B------:R-:W-:Y:S01]  /*2170*/  IMAD R15, R24, R5, R15 ;  /* 0x00000005180f7224 */ /* 0x000fe200078e020f */
[----:B------:R-:W-:Y:S01]  /*2180*/  LOP3.LUT R0, R0, R36, RZ, 0x3c, !PT ;  /* 0x0000002400007212 */ /* 0x000fe200078e3cff */
[----:B------:R-:W-:Y:S01]  /*2190*/  IMAD.WIDE.U32 R30, R24, R72, R6 ;  /* 0x00000048181e7225 */ /* 0x000fe200078e0006 */
[----:B------:R-:W-:-:S03]  /*21a0*/  SHF.L.U64.HI R70, R4, 0x7, R5 ;  /* 0x0000000704467819 */ /* 0x000fc60000010205 */
[----:B------:R-:W-:Y:S01]  /*21b0*/  IMAD.WIDE.U32 R20, R24, R4, R12 ;  /* 0x0000000418147225 */ /* 0x000fe200078e000c */
[----:B------:R-:W-:-:S03]  /*21c0*/  SHF.L.U64.HI R75, R74, 0x7, R75 ;  /* 0x000000074a4b7819 */ /* 0x000fc6000001024b */
[----:B------:R-:W-:Y:S01]  /*21d0*/  IMAD.SHL.U32 R69, R4, 0x80, RZ ;  /* 0x0000008004457824 */ /* 0x000fe200078e00ff */
[----:B------:R-:W-:Y:S01]  /*21e0*/  SHF.L.U64.HI R73, R72, 0x7, R73 ;  /* 0x0000000748497819 */ /* 0x000fe20000010249 */
[----:B------:R-:W-:Y:S01]  /*21f0*/  IMAD R4, R34, 0x200, R3 ;  /* 0x0000020022047824 */ /* 0x000fe200078e0203 */
[----:B------:R-:W-:Y:S01]  /*2200*/  SHF.L.U32 R72, R72, 0x7, RZ ;  /* 0x0000000748487819 */ /* 0x000fe200000006ff */
[----:B------:R-:W-:Y:S01]  /*2210*/  IMAD.IADD R3, R32, 0x1, R0 ;  /* 0x0000000120037824 */ /* 0x000fe200078e0200 */
[----:B------:R-:W-:Y:S01]  /*2220*/  ISETP.GE.AND P1, PT, R16, UR4, PT ;  /* 0x0000000410007c0c */ /* 0x000fe2000bf26270 */
[----:B------:R-:W-:Y:S01]  /*2230*/  IMAD.SHL.U32 R74, R74, 0x80, RZ ;  /* 0x000000804a4a7824 */ /* 0x000fe200078e00ff */
[----:B------:R-:W-:Y:S01]  /*2240*/  @!P6 BAR.SYNC.DEFER_BLOCKING 0x9, 0x100 ;  /* 0x024400000000eb1d */ /* 0x000fe20000010000 */
[----:B------:R-:W-:Y:S01]  /*2250*/  IMAD.IADD R62, R33, 0x1, R53 ;  /* 0x00000001213e7824 */ /* 0x000fe200078e0235 */
[----:B------:R-:W-:Y:S01]  /*2260*/  ISETP.GE.AND P2, PT, R67, UR4, PT ;  /* 0x0000000443007c0c */ /* 0x000fe2000bf46270 */
[----:B------:R-:W-:Y:S01]  /*2270*/  IMAD.IADD R61, R15, 0x1, R21 ;  /* 0x000000010f3d7824 */ /* 0x000fe200078e0215 */
[----:B------:R-:W-:Y:S01]  /*2280*/  IADD3 R6, R11, R15, RZ ;  /* 0x0000000f0b067210 */ /* 0x000fe20007ffe0ff */
[----:B------:R-:W-:Y:S01]  /*2290*/  IMAD.IADD R7, R31, 0x1, R33 ;  /* 0x000000011f077824 */ /* 0x000fe200078e0221 */
[----:B------:R-:W-:Y:S01]  /*22a0*/  SHF.R.S32.HI R5, RZ, 0x1f, R29 ;  /* 0x0000001fff057819 */ /* 0x000fe2000001141d */
[----:B0-----:R-:W-:-:S08]  /*22b0*/  IMAD.IADD R0, R55, 0x1, R35 ;  /* 0x0000000137007824 */ /* 0x001fd000078e0223 */
.L_x_1955:
[----:B------:R-:W2:Y:S01]  /*22c0*/  LDL R35, [R1+0x18] ;  /* 0x0000180001237983 */ /* 0x000ea20000100800 */
[----:B------:R-:W0:Y:S03]  /*22d0*/  LDC.64 R86, c[0x0][0x2f0] ;  /* 0x0000bc00ff567b82 */ /* 0x000e260000000a00 */
[----:B------:R-:W3:Y:S01]  /*22e0*/  LDL.LU R34, [R1] ;  /* 0x0000000001227983 */ /* 0x000ee20000300800 */
[----:B------:R-:W-:Y:S01]  /*22f0*/  IADD3 R32, R26, -0x1, RZ ;  /* 0xffffffff1a207810 */ /* 0x000fe20007ffe0ff */
[----:B------:R-:W-:Y:S05]  /*2300*/  YIELD ;  /* 0x0000000000007946 */ /* 0x000fea0003800000 */
[----:B------:R-:W1:Y:S01]  /*2310*/  LDC.64 R80, c[0x0][0x2d8] ;  /* 0x0000b600ff507b82 */ /* 0x000e620000000a00 */
[----:B------:R-:W-:Y:S01]  /*2320*/  SHF.R.S32.HI R79, RZ, 0x1f, R32 ;  /* 0x0000001fff4f7819 */ /* 0x000fe20000011420 */
[-C--:B------:R-:W-:Y:S01]  /*2330*/  IMAD R13, R75, R32.reuse, RZ ;  /* 0x000000204b0d7224 */ /* 0x080fe200078e02ff */
[----:B------:R-:W-:Y:S01]  /*2340*/  BSSY B0, `(.L_x_1906) ;  /* 0x00002d1000007945 */ /* 0x000fe20003800000 */
[----:B------:R-:W-:-:S04]  /*2350*/  IMAD.WIDE.U32 R84, R74, R32, RZ ;  /* 0x000000204a547225 */ /* 0x000fc800078e00ff */
[----:B------:R-:W-:Y:S01]  /*2360*/  IMAD R13, R79, R74, R13 ;  /* 0x0000004a4f0d7224 */ /* 0x000fe200078e020d */
[----:B------:R-:W4:Y:S01]  /*2370*/  LDC R88, c[0x0][0x3d4] ;  /* 0x0000f500ff587b82 */ /* 0x000f220000000800 */
[----:B------:R-:W-:Y:S02]  /*2380*/  IADD3 R15, P3, R77, R84, RZ ;  /* 0x000000544d0f7210 */ /* 0x000fe40007f7e0ff */
[----:B------:R-:W-:Y:S02]  /*2390*/  IMAD.IADD R85, R85, 0x1, R13 ;  /* 0x0000000155557824 */ /* 0x000fe400078e020d */
[----:B0-----:R-:W-:Y:S02]  /*23a0*/  IMAD R33, R87, 0x60, RZ ;  /* 0x0000006057217824 */ /* 0x001fe400078e02ff */
[----:B------:R-:W-:-:S04]  /*23b0*/  IMAD.WIDE.U32 R12, R86, 0x60, R84 ;  /* 0x00000060560c7825 */ /* 0x000fc800078e0054 */
[----:B------:R-:W-:Y:S01]  /*23c0*/  IMAD.X R26, R85, 0x1, R76, P3 ;  /* 0x00000001551a7824 */ /* 0x000fe200018e064c */
[----:B------:R-:W-:Y:S01]  /*23d0*/  IADD3 R14, P4, R77, R12, RZ ;  /* 0x0000000c4d0e7210 */ /* 0x000fe20007f9e0ff */
[----:B------:R-:W-:Y:S01]  /*23e0*/  IMAD R12, R22, 0x2000, R63 ;  /* 0x00002000160c7824 */ /* 0x000fe200078e023f */
[CC--:B-1----:R-:W-:Y:S02]  /*23f0*/  LEA R38, P3, R15.reuse, R80.reuse, 0x1 ;  /* 0x000000500f267211 */ /* 0x0c2fe400078608ff */
[----:B------:R-:W-:Y:S01]  /*2400*/  IADD3.X R13, R76, R13, R33, P4, !PT ;  /* 0x0000000d4c0d7210 */ /* 0x000fe200027fe421 */
[----:B------:R-:W-:Y:S01]  /*2410*/  IMAD R83, R12, 0x2, R25 ;  /* 0x000000020c537824 */ /* 0x000fe200078e0219 */
[C---:B------:R-:W-:Y:S02]  /*2420*/  LEA R36, P4, R14.reuse, R80, 0x1 ;  /* 0x000000500e247211 */ /* 0x040fe400078808ff */
[-C--:B------:R-:W-:Y:S01]  /*2430*/  LEA.HI.X R39, R15, R81.reuse, R26, 0x1, P3 ;  /* 0x000000510f277211 */ /* 0x080fe200018f0c1a */
[----:B------:R-:W-:Y:S01]  /*2440*/  IMAD.MOV.U32 R26, RZ, RZ, R32 ;  /* 0x000000ffff1a7224 */ /* 0x000fe200078e0020 */
[----:B------:R-:W-:-:S02]  /*2450*/  LEA.HI.X R37, R14, R81, R13, 0x1, P4 ;  /* 0x000000510e257211 */ /* 0x000fc400020f0c0d */
[----:B------:R-:W-:Y:S02]  /*2460*/  ISETP.GT.AND P4, PT, R32, R27, PT ;  /* 0x0000001b2000720c */ /* 0x000fe40003f84270 */
[----:B----4-:R-:W-:Y:S02]  /*2470*/  ISETP.GE.AND P3, PT, R88, 0x1, PT ;  /* 0x000000015800780c */ /* 0x010fe40003f66270 */
[----:B------:R-:W-:Y:S02]  /*2480*/  IADD3 R82, R12, 0x20, RZ ;  /* 0x000000200c527810 */ /* 0x000fe40007ffe0ff */
[----:B--2---:R-:W-:Y:S02]  /*2490*/  LOP3.LUT P5, RZ, R35, 0x4, RZ, 0xc0, !PT ;  /* 0x0000000423ff7812 */ /* 0x004fe400078ac0ff */
[----:B---3--:R-:W-:-:S05]  /*24a0*/  LOP3.LUT R34, R34, 0xfffffffd, RZ, 0xc0, !PT ;  /* 0xfffffffd22227812 */ /* 0x008fca00078ec0ff */
[----:B------:R-:W-:-:S05]  /*24b0*/  @P4 LOP3.LUT R34, R34, 0x2, RZ, 0xfc, !PT ;  /* 0x0000000222224812 */ /* 0x000fca00078efcff */
[----:B------:R0:W-:Y:S01]  /*24c0*/  STL [R1], R34 ;  /* 0x0000002201007387 */ /* 0x0001e20000100800 */
[----:B------:R-:W-:-:S05]  /*24d0*/  @P5 VIADD R82, R12, 0xffffffe0 ;  /* 0xffffffe00c525836 */ /* 0x000fca0000000000 */
[----:B------:R-:W-:Y:S01]  /*24e0*/  LEA R82, R82, R25, 0x1 ;  /* 0x0000001952527211 */ /* 0x000fe200078e08ff */
[----:B------:R-:W-:Y:S06]  /*24f0*/  @!P3 BRA `(.L_x_1907) ;  /* 0x00000028006cb947 */ /* 0x000fec0003800000 */
[----:B------:R-:W-:Y:S01]  /*2500*/  ULDC.U8 UR4, c[0x0][0x3f0] ;  /* 0x0000fc0000047ab9 */ /* 0x000fe20000000000 */
[-C--:B------:R-:W-:Y:S01]  /*2510*/  IMAD R13, R73, R32.reuse, RZ ;  /* 0x00000020490d7224 */ /* 0x080fe200078e02ff */
[----:B------:R-:W-:Y:S01]  /*2520*/  ISETP.NE.AND P3, PT, RZ, UR4, PT ;  /* 0x00000004ff007c0c */ /* 0x000fe2000bf65270 */
[----:B------:R-:W-:Y:S02]  /*2530*/  IMAD R12, R70, R32, RZ ;  /* 0x00000020460c7224 */ /* 0x000fe400078e02ff */
[C---:B------:R-:W-:Y:S02]  /*2540*/  IMAD R13, R79.reuse, R72, R13 ;  /* 0x000000484f0d7224 */ /* 0x040fe400078e020d */
[----:B------:R-:W-:Y:S02]  /*2550*/  IMAD R90, R26, -0x80, R28 ;  /* 0xffffff801a5a7824 */ /* 0x000fe400078e021c */
[----:B------:R-:W-:Y:S02]  /*2560*/  IMAD R79, R79, R69, R12 ;  /* 0x000000454f4f7224 */ /* 0x000fe400078e020c */
[----:B------:R-:W-:Y:S01]  /*2570*/  IMAD.WIDE.U32 R46, R72, R32, RZ ;  /* 0x00000020482e7225 */ /* 0x000fe200078e00ff */
[----:B------:R-:W-:-:S03]  /*2580*/  VIMNMX R90, R90, 0x80, PT ;  /* 0x000000805a5a7848 */ /* 0x000fc60003fe0100 */
        /* <DEDUP_REMOVED lines=20> */
[----:B------:R-:W-:-:S04]  /*26d0*/  IADD3 R15, P3, R10, R44, RZ ;  /* 0x0000002c0a0f7210 */ /* 0x000fc80007f7e0ff */
[----:B------:R-:W-:Y:S02]  /*26e0*/  IADD3.X R48, R79, R6, RZ, P3, !PT ;  /* 0x000000064f307210 */ /* 0x000fe40001ffe4ff */
        /* <DEDUP_REMOVED lines=14> */
.L_x_1910:
[----:B------:R-:W-:Y:S05]  /*27d0*/  BSYNC B1 ;  /* 0x0000000000017941 */ /* 0x000fea0003800000 */
.L_x_1909:
[----:B0-----:R-:W-:Y:S01]  /*27e0*/  VIADD R12, R19, 0x60 ;  /* 0x00000060130c7836 */ /* 0x001fe20000000000 */
[----:B------:R-:W-:Y:S01]  /*27f0*/  BSSY B1, `(.L_x_1911) ;  /* 0x0000022000017945 */ /* 0x000fe20003800000 */
[----:B-----5:R-:W-:Y:S01]  /*2800*/  IMAD.MOV.U32 R86, RZ, RZ, R48 ;  /* 0x000000ffff567224 */ /* 0x020fe200078e0030 */
[----:B------:R-:W-:Y:S02]  /*2810*/  MOV R87, R49 ;  /* 0x0000003100577202 */ /* 0x000fe40000000f00 */
[----:B------:R-:W-:-:S13]  /*2820*/  ISETP.GE.AND P5, PT, R12, R90, PT ;  /* 0x0000005a0c00720c */ /* 0x000fda0003fa6270 */
        /* <DEDUP_REMOVED lines=30> */
.L_x_1912:
[----:B------:R-:W-:Y:S05]  /*2a10*/  BSYNC B1 ;  /* 0x0000000000017941 */ /* 0x000fea0003800000 */
.L_x_1911:
[----:B0-----:R-:W-:Y:S01]  /*2a20*/  IMAD.MOV.U32 R13, RZ, RZ, R81 ;  /* 0x000000ffff0d7224 */ /* 0x001fe200078e0051 */
[----:B------:R-:W-:Y:S01]  /*2a30*/  MOV R12, R80 ;  /* 0x00000050000c7202 */ /* 0x000fe20000000f00 */
[----:B------:R-:W-:Y:S01]  /*2a40*/  IMAD.MOV.U32 R15, RZ, RZ, R85 ;  /* 0x000000ffff0f7224 */ /* 0x000fe200078e0055 */
[----:B------:R-:W-:Y:S02]  /*2a50*/  PRMT R87, R87, 0x5410, R86 ;  /* 0x0000541057577816 */ /* 0x000fe40000000056 */
[----:B------:R-:W-:Y:S01]  /*2a60*/  PRMT R95, R12, 0x5410, R13 ;  /* 0x000054100c5f7816 */ /* 0x000fe2000000000d */
[----:B------:R-:W-:Y:S01]  /*2a70*/  IMAD.MOV.U32 R12, RZ, RZ, R50 ;  /* 0x000000ffff0c7224 */ /* 0x000fe200078e0032 */
[----:B------:R-:W-:Y:S01]  /*2a80*/  PRMT R86, R87, 0x7610, R86 ;  /* 0x0000761057567816 */ /* 0x000fe20000000056 */
[----:B------:R-:W-:Y:S01]  /*2a90*/  IMAD.MOV.U32 R13, RZ, RZ, R51 ;  /* 0x000000ffff0d7224 */ /* 0x000fe200078e0033 */
[----:B------:R-:W-:Y:S02]  /*2aa0*/  MOV R14, R84 ;  /* 0x00000054000e7202 */ /* 0x000fe40000000f00 */
[----:B------:R-:W-:-:S02]  /*2ab0*/  ISETP.NE.AND P3, PT, R157, 0x3, PT ;  /* 0x000000039d00780c */ /* 0x000fc40003f65270 */
[----:B------:R-:W-:Y:S01]  /*2ac0*/  PRMT R87, R12, 0x7610, R87 ;  /* 0x000076100c577816 */ /* 0x000fe20000000057 */
[----:B-----5:R-:W-:Y:S01]  /*2ad0*/  IMAD.MOV.U32 R12, RZ, RZ, R32 ;  /* 0x000000ffff0c7224 */ /* 0x020fe200078e0020 */
[----:B------:R-:W-:Y:S01]  /*2ae0*/  PRMT R86, R86, 0x5410, R13 ;  /* 0x0000541056567816 */ /* 0x000fe2000000000d */
        /* <DEDUP_REMOVED lines=10> */
[----:B------:R-:W-:Y:S02]  /*2b90*/  PRMT R45, R12, 0x5410, R13 ;  /* 0x000054100c2d7816 */ /* 0x000fe4000000000d */
[----:B------:R-:W-:Y:S01]  /*2ba0*/  PRMT R47, R14, 0x5410, R15 ;  /* 0x000054100e2f7816 */ /* 0x000fe2000000000f */
[----:B------:R-:W-:Y:S06]  /*2bb0*/  @!P3 BRA `(.L_x_1913) ;  /* 0x000000000004b947 */ /* 0x000fec0003800000 */
[----:B------:R-:W-:Y:S01]  /*2bc0*/  BPT.TRAP 0x1 ;  /* 0x000000040000795c */ /* 0x000fe20000300000 */
.L_x_1913:
[----:B------:R-:W-:Y:S01]  /*2bd0*/  IMAD R79, R22, 0x8, R2 ;  /* 0x00000008164f7824 */ /* 0x000fe200078e0202 */
[----:B------:R-:W-:Y:S01]  /*2be0*/  SHF.L.U32 R91, R156, 0x1f, RZ ;  /* 0x0000001f9c5b7819 */ /* 0x000fe200000006ff */
[----:B------:R-:W-:Y:S03]  /*2bf0*/  BSSY B1, `(.L_x_1914) ;  /* 0x0000003000017945 */ /* 0x000fe60003800000 */
[----:B------:R-:W0:Y:S02]  /*2c00*/  SYNCS.PHASECHK.TRANS64.TRYWAIT P6, [R79+URZ+0x16890], R91 ;  /* 0x0168905b4f0075a7 */ /* 0x000e2400080c017f */
[----:B0-----:R-:W-:Y:S05]  /*2c10*/  @!P6 BRA `(.L_x_1915) ;  /* 0x0000015000e0e947 */ /* 0x001fea0003800000 */
.L_x_2155:
[----:B------:R-:W-:Y:S05]  /*2c20*/  BSYNC B1 ;  /* 0x0000000000017941 */ /* 0x000fea0003800000 */
.L_x_1914:
        /* <DEDUP_REMOVED lines=49> */
.L_x_1921:
[----:B------:R-:W-:Y:S05]  /*2f40*/  BSYNC B3 ;  /* 0x0000000000037941 */ /* 0x000fea0003800000 */
.L_x_1920:
[----:B--2---:R1:W-:Y:S02]  /*2f50*/  STG.E.128 desc[UR40][R38.64], R12 ;  /* 0x0000000c26007986 */ /* 0x0043e4000c101d28 */
.L_x_1919:
[----:B------:R-:W-:Y:S05]  /*2f60*/  BSYNC B2 ;  /* 0x0000000000027941 */ /* 0x000fea0003800000 */
.L_x_1918:
[----:B------:R-:W-:Y:S05]  /*2f70*/  @P2 BRA `(.L_x_1917) ;  /* 0x0000000000c02947 */ /* 0x000fea0003800000 */
[----:B-1----:R1:W2:Y:S01]  /*2f80*/  LDS.128 R12, [R82+0xe000] ;  /* 0x00e00000520c7984 */ /* 0x0022a20000000c00 */
[----:B------:R-:W-:Y:S01]  /*2f90*/  IADD3 R81, R56, 0x10, RZ ;  /* 0x0000001038517810 */ /* 0x000fe20007ffe0ff */
[----:B------:R-:W-:Y:S03]  /*2fa0*/  BSSY B2, `(.L_x_1922) ;  /* 0x000002c000027945 */ /* 0x000fe60003800000 */
        /* <DEDUP_REMOVED lines=43> */
.L_x_1923:
[----:B------:R-:W-:Y:S05]  /*3260*/  BSYNC B2 ;  /* 0x0000000000027941 */ /* 0x000fea0003800000 */
.L_x_1922:
[----:B--2---:R2:W-:Y:S02]  /*3270*/  STG.E.128 desc[UR40][R38.64+0x40], R12 ;  /* 0x0000400c26007986 */ /* 0x0045e4000c101d28 */
.L_x_1917:
[----:B------:R-:W-:Y:S05]  /*3280*/  BSYNC B1 ;  /* 0x0000000000017941 */ /* 0x000fea0003800000 */
.L_x_1916:
        /* <DEDUP_REMOVED lines=48> */
.L_x_1928:
[----:B------:R-:W-:Y:S05]  /*3590*/  BSYNC B2 ;  /* 0x0000000000027941 */ /* 0x000fea0003800000 */
.L_x_1927:
[----:B--2---:R3:W-:Y:S02]  /*35a0*/  STG.E.128 desc[UR40][R36.64], R12 ;  /* 0x0000000c24007986 */ /* 0x0047e4000c101d28 */
.L_x_1926:
[----:B------:R-:W-:Y:S05]  /*35b0*/  BSYNC B1 ;  /* 0x0000000000017941 */ /* 0x000fea0003800000 */
.L_x_1925:
[----:B------:R-:W-:Y:S05]  /*35c0*/  @P2 BRA `(.L_x_1924) ;  /* 0x0000001800a02947 */ /* 0x000fea0003800000 */
[----:B-123--:R1:W2:Y:S01]  /*35d0*/  LDS.128 R12, [R82+0x11000] ;  /* 0x01100000520c7984 */ /* 0x00e2a20000000c00 */
[----:B------:R-:W-:Y:S01]  /*35e0*/  VIADD R39, R56, 0x10 ;  /* 0x0000001038277836 */ /* 0x000fe20000000000 */
[----:B------:R-:W-:Y:S04]  /*35f0*/  BSSY B1, `(.L_x_1929) ;  /* 0x000002c000017945 */ /* 0x000fe80003800000 */
[----:B------:R-:W-:-:S13]  /*3600*/  ISETP.GE.AND P4, PT, R39, R88, PT ;  /* 0x000000582700720c */ /* 0x000fda0003f86270 */
[----:B-1----:R-:W-:Y:S05]  /*3610*/  @P4 BRA `(.L_x_1930) ;  /* 0x0000000000a44947 */ /* 0x002fea0003800000 */
[--C-:B------:R-:W-:Y:S02]  /*3620*/  SHF.R.U64 R39, R32, 0x10, R33.reuse ;  /* 0x0000001020277819 */ /* 0x100fe40000001221 */
[----:B------:R-:W-:Y:S02]  /*3630*/  SHF.R.U32.HI R38, RZ, 0x10, R33 ;  /* 0x00000010ff267819 */ /* 0x000fe40000011621 */
[--C-:B------:R-:W-:Y:S01]  /*3640*/  SHF.R.U64 R33, R34, 0x10, R35.reuse ;  /* 0x0000001022217819 */ /* 0x100fe20000001223 */
[----:B------:R-:W-:Y:S01]  /*3650*/  HADD2.F32 R34, -RZ, R39.H0_H0 ;  /* 0x20000027ff227230 */ /* 0x000fe20000004100 */
[----:B------:R-:W-:Y:S01]  /*3660*/  SHF.R.U32.HI R40, RZ, 0x10, R35 ;  /* 0x00000010ff287819 */ /* 0x000fe20000011623 */
[----:B------:R-:W-:Y:S01]  /*3670*/  HADD2.F32 R38, -RZ, R38.H0_H0 ;  /* 0x20000026ff267230 */ /* 0x000fe20000004100 */
[----:B--2---:R-:W-:Y:S01]  /*3680*/  MOV R32, R14 ;  /* 0x0000000e00207202 */ /* 0x004fe20000000f00 */
[----:B------:R-:W-:Y:S02]  /*3690*/  HADD2.F32 R35, -RZ, R33.H0_H0 ;  /* 0x20000021ff237230 */ /* 0x000fe40000004100 */
[----:B------:R-:W-:-:S02]  /*36a0*/  HADD2.F32 R14, -RZ, R13.H1_H1 ;  /* 0x3000000dff0e7230 */ /* 0x000fc40000004100 */
[----:B------:R-:W-:Y:S02]  /*36b0*/  HADD2.F32 R13, -RZ, R13.H0_H0 ;  /* 0x2000000dff0d7230 */ /* 0x000fe40000004100 */
[----:B------:R-:W-:Y:S02]  /*36c0*/  HADD2.F32 R40, -RZ, R40.H0_H0 ;  /* 0x20000028ff287230 */ /* 0x000fe40000004100 */
[-C--:B------:R-:W-:Y:S01]  /*36d0*/  FMUL.FTZ R42, R14, R35.reuse ;  /* 0x000000230e2a7220 */ /* 0x080fe20000410000 */
[--C-:B------:R-:W-:Y:S02]  /*36e0*/  HADD2.F32 R33, -RZ, R15.reuse.H1_H1 ;  /* 0x3000000fff217230 */ /* 0x100fe40000004100 */
[C---:B------:R-:W-:Y:S01]  /*36f0*/  FMUL.FTZ R35, R13.reuse, R35 ;  /* 0x000000230d237220 */ /* 0x040fe20000410000 */
[----:B------:R-:W-:Y:S02]  /*3700*/  HADD2.F32 R15, -RZ, R15.H0_H0 ;  /* 0x2000000fff0f7230 */ /* 0x000fe40000004100 */
[----:B------:R-:W-:Y:S01]  /*3710*/  FFMA.FTZ R42, R13, R34, -R42 ;  /* 0x000000220d2a7223 */ /* 0x000fe2000001082a */
[----:B------:R-:W-:-:S02]  /*3720*/  HADD2.F32 R13, -RZ, R12.H1_H1 ;  /* 0x3000000cff0d7230 */ /* 0x000fc40000004100 */
[----:B------:R-:W-:Y:S01]  /*3730*/  FFMA.FTZ R39, R14, R34, R35 ;  /* 0x000000220e277223 */ /* 0x000fe20000010023 */
[-C--:B------:R-:W-:Y:S01]  /*3740*/  FMUL.FTZ R46, R33, R40.reuse ;  /* 0x00000028212e7220 */ /* 0x080fe20000410000 */
[--C-:B------:R-:W-:Y:S02]  /*3750*/  HADD2.F32 R34, -RZ, R45.reuse.H0_H0 ;  /* 0x2000002dff227230 */ /* 0x100fe40000004100 */
[C---:B------:R-:W-:Y:S01]  /*3760*/  FMUL.FTZ R40, R15.reuse, R40 ;  /* 0x000000280f287220 */ /* 0x040fe20000410000 */
[----:B------:R-:W-:Y:S02]  /*3770*/  HADD2.F32 R45, -RZ, R45.H1_H1 ;  /* 0x3000002dff2d7230 */ /* 0x000fe40000004100 */
[-C--:B------:R-:W-:Y:S01]  /*3780*/  FFMA.FTZ R46, R15, R38.reuse, -R46 ;  /* 0x000000260f2e7223 */ /* 0x080fe2000001082e */
[----:B------:R-:W-:Y:S02]  /*3790*/  HADD2.F32 R14, -RZ, R32.H1_H1 ;  /* 0x30000020ff0e7230 */ /* 0x000fe40000004100 */
[----:B------:R-:W-:Y:S01]  /*37a0*/  FFMA.FTZ R43, R33, R38, R40 ;  /* 0x00000026212b7223 */ /* 0x000fe20000010028 */
[----:B------:R-:W-:-:S02]  /*37b0*/  HADD2.F32 R12, -RZ, R12.H0_H0 ;  /* 0x2000000cff0c7230 */ /* 0x000fc40000004100 */
[CC--:B------:R-:W-:Y:S01]  /*37c0*/  FMUL.FTZ R35, R13.reuse, R34.reuse ;  /* 0x000000220d237220 */ /* 0x0c0fe20000410000 */
[----:B------:R-:W-:Y:S02]  /*37d0*/  HADD2.F32 R32, -RZ, R32.H0_H0 ;  /* 0x20000020ff207230 */ /* 0x000fe40000004100 */
        /* <DEDUP_REMOVED lines=13> */
.L_x_1930:
[----:B------:R-:W-:Y:S05]  /*38b0*/  BSYNC B1 ;  /* 0x0000000000017941 */ /* 0x000fea0003800000 */
.L_x_1929:
[----:B--2---:R1:W-:Y:S01]  /*38c0*/  STG.E.128 desc[UR40][R36.64+0x40], R12 ;  /* 0x0000400c24007986 */ /* 0x0043e2000c101d28 */
[----:B------:R-:W-:Y:S05]  /*38d0*/  BRA `(.L_x_1924) ;  /* 0x0000001400dc7947 */ /* 0x000fea0003800000 */
.L_x_1908:
        /* <DEDUP_REMOVED lines=29> */
[----:B------:R-:W-:Y:S01]  /*3ab0*/  MOV R47, R89 ;  /* 0x00000059002f7202 */ /* 0x000fe20000000f00 */
[----:B------:R-:W-:Y:S01]  /*3ac0*/  IMAD.MOV.U32 R45, RZ, RZ, R79 ;  /* 0x000000ffff2d7224 */ /* 0x000fe200078e004f */
[----:B------:R-:W-:Y:S01]  /*3ad0*/  ULDC.64 UR4, c[0x0][0x3c8] ;  /* 0x0000f20000047ab9 */ /* 0x000fe20000000a00 */
        /* <DEDUP_REMOVED lines=16> */
.L_x_1932:
[----:B------:R-:W-:Y:S05]  /*3be0*/  BSYNC B1 ;  /* 0x0000000000017941 */ /* 0x000fea0003800000 */
.L_x_1931:
[----:B-----5:R-:W-:Y:S01]  /*3bf0*/  IMAD.MOV.U32 R44, RZ, RZ, R38 ;  /* 0x000000ffff2c7224 */ /* 0x020fe200078e0026 */
[----:B------:R-:W-:Y:S01]  /*3c00*/  MOV R46, R36 ;  /* 0x00000024002e7202 */ /* 0x000fe20000000f00 */
[----:B------:R-:W-:Y:S01]  /*3c10*/  IMAD.MOV.U32 R45, RZ, RZ, R39 ;  /* 0x000000ffff2d7224 */ /* 0x000fe200078e0027 */
[----:B------:R-:W-:Y:S01]  /*3c20*/  ISETP.NE.AND P3, PT, R157, 0x3, PT ;  /* 0x000000039d00780c */ /* 0x000fe20003f65270 */
[----:B------:R-:W-:-:S03]  /*3c30*/  IMAD.MOV.U32 R47, RZ, RZ, R37 ;  /* 0x000000ffff2f7224 */ /* 0x000fc600078e0025 */
        /* <DEDUP_REMOVED lines=10> */
[----:B------:R-:W-:Y:S01]  /*3ce0*/  MOV R46, R12 ;  /* 0x0000000c002e7202 */ /* 0x000fe20000000f00 */
        /* <DEDUP_REMOVED lines=8> */
[----:B------:R-:W-:Y:S02]  /*3d70*/  MOV R46, R32 ;  /* 0x00000020002e7202 */ /* 0x000fe40000000f00 */
[----:B------:R-:W-:Y:S02]  /*3d80*/  PRMT R102, R102, 0x5410, R44 ;  /* 0x0000541066667816 */ /* 0x000fe4000000002c */
[----:B------:R-:W-:Y:S02]  /*3d90*/  PRMT R107, R45, 0x7610, R107 ;  /* 0x000076102d6b7816 */ /* 0x000fe4000000006b */
[----:B------:R-:W-:Y:S02]  /*3da0*/  PRMT R106, R46, 0x7610, R106 ;  /* 0x000076102e6a7816 */ /* 0x000fe4000000006a */
[----:B------:R-:W-:Y:S01]  /*3db0*/  PRMT R109, R47, 0x7610, R109 ;  /* 0x000076102f6d7816 */ /* 0x000fe2000000006d */
[----:B------:R-:W-:Y:S06]  /*3dc0*/  @!P3 BRA `(.L_x_1933) ;  /* 0x000000000004b947 */ /* 0x000fec0003800000 */
[----:B------:R-:W-:Y:S01]  /*3dd0*/  BPT.TRAP 0x1 ;  /* 0x000000040000795c */ /* 0x000fe20000300000 */
.L_x_1933:
[----:B------:R-:W-:Y:S01]  /*3de0*/  IMAD R79, R22, 0x8, R2 ;  /* 0x00000008164f7824 */ /* 0x000fe200078e0202 */
[----:B------:R-:W-:Y:S01]  /*3df0*/  SHF.L.U32 R91, R156, 0x1f, RZ ;  /* 0x0000001f9c5b7819 */ /* 0x000fe200000006ff */
[----:B------:R-:W0:Y:S01]  /*3e00*/  LDC R93, c[0x0][0x2e4] ;  /* 0x0000b900ff5d7b82 */ /* 0x000e220000000800 */
[----:B------:R-:W-:Y:S02]  /*3e10*/  BSSY B1, `(.L_x_1934) ;  /* 0x0000004000017945 */ /* 0x000fe40003800000 */
[----:B------:R-:W1:Y:S01]  /*3e20*/  SYNCS.PHASECHK.TRANS64.TRYWAIT P5, [R79+URZ+0x16890], R91 ;  /* 0x0168905b4f0075a7 */ /* 0x000e6200080a017f */
[----:B0-----:R-:W-:Y:S01]  /*3e30*/  IMAD.IADD R95, R93, 0x1, -R64 ;  /* 0x000000015d5f7824 */ /* 0x001fe200078e0a40 */
[----:B-1----:R-:W-:Y:S06]  /*3e40*/  @!P5 BRA `(.L_x_1935) ;  /* 0x000001400068d947 */ /* 0x002fec0003800000 */
.L_x_2156:
[----:B------:R-:W-:Y:S05]  /*3e50*/  BSYNC B1 ;  /* 0x0000000000017941 */ /* 0x000fea0003800000 */
.L_x_1934:
        /* <DEDUP_REMOVED lines=10> */
[----:B------:R-:W-:-:S04]  /*3f00*/  SEL R44, R64, R95, !P0 ;  /* 0x0000005f402c7207 */ /* 0x000fc80004000000 */
[----:B------:R-:W-:-:S04]  /*3f10*/  IADD3 R97, R97, R89, RZ ;  /* 0x0000005961617210 */ /* 0x000fc80007ffe0ff */
[----:B------:R-:W-:Y:S01]  /*3f20*/  IADD3.X R94, R78, R97, R5, P5, P6 ;  /* 0x000000614e5e7210 */ /* 0x000fe20002fec405 */
[----:B-1----:R-:W-:Y:S01]  /*3f30*/  VIADD R47, R45, 0xffffff80 ;  /* 0xffffff802d2f7836 */ /* 0x002fe20000000000 */
[----:B------:R-:W-:-:S04]  /*3f40*/  SHF.R.S32.HI R45, RZ, 0x1f, R44 ;  /* 0x0000001fff2d7819 */ /* 0x000fc8000001142c */
[----:B------:R-:W-:Y:S02]  /*3f50*/  LEA.HI R45, R45, R44, RZ, 0x4 ;  /* 0x0000002c2d2d7211 */ /* 0x000fe400078f20ff */
[----:B------:R-:W-:Y:S02]  /*3f60*/  SHF.R.S32.HI R46, RZ, 0x1f, R47 ;  /* 0x0000001fff2e7819 */ /* 0x000fe4000001142f */
[----:B------:R-:W-:Y:S02]  /*3f70*/  LEA.HI.SX32 R45, R45, R60, 0x1c ;  /* 0x0000003c2d2d7211 */ /* 0x000fe400078fe2ff */
[----:B------:R-:W-:-:S03]  /*3f80*/  LEA.HI R46, R46, R47, RZ, 0x5 ;  /* 0x0000002f2e2e7211 */ /* 0x000fc600078f28ff */
[----:B------:R-:W-:Y:S01]  /*3f90*/  IMAD.SHL.U32 R96, R45, 0x8, RZ ;  /* 0x000000082d607824 */ /* 0x000fe200078e00ff */
[----:B------:R-:W-:-:S04]  /*3fa0*/  SHF.R.S32.HI R46, RZ, 0x5, R46 ;  /* 0x00000005ff2e7819 */ /* 0x000fc8000001142e */
[----:B------:R-:W-:-:S04]  /*3fb0*/  LOP3.LUT R45, R71, 0x38, R96, 0xf8, !PT ;  /* 0x00000038472d7812 */ /* 0x000fc800078ef860 */
[----:B------:R-:W-:-:S05]  /*3fc0*/  LOP3.LUT R45, R45, R68, RZ, 0x3c, !PT ;  /* 0x000000442d2d7212 */ /* 0x000fca00078e3cff */
[----:B------:R-:W-:Y:S01]  /*3fd0*/  IMAD R47, R46, 0x200, R45 ;  /* 0x000002002e2f7824 */ /* 0x000fe200078e022d */
[----:B------:R-:W-:-:S03]  /*3fe0*/  LEA R45, R22, R4, 0xd ;  /* 0x00000004162d7211 */ /* 0x000fc600078e68ff */
[----:B------:R-:W-:Y:S02]  /*3ff0*/  IMAD R47, R22, 0x2000, R47 ;  /* 0x00002000162f7824 */ /* 0x000fe400078e022f */
[--C-:B------:R-:W-:Y:S02]  /*4000*/  IMAD R45, R45, 0x2, R2.reuse ;  /* 0x000000022d2d7824 */ /* 0x100fe400078e0202 */
[----:B------:R-:W-:-:S04]  /*4010*/  IMAD R48, R47, 0x2, R2 ;  /* 0x000000022f307824 */ /* 0x000fc800078e0202 */
[----:B------:R-:W1:Y:S04]  /*4020*/  LDS.128 R44, [R45+0xe400] ;  /* 0x00e400002d2c7984 */ /* 0x000e680000000c00 */
[----:B------:R-:W2:Y:S01]  /*4030*/  LDS.128 R48, [R48+0xe400] ;  /* 0x00e4000030307984 */ /* 0x000ea20000000c00 */
[----:B------:R-:W-:Y:S05]  /*4040*/  @P4 BRA `(.L_x_1939) ;  /* 0x00000004004c4947 */ /* 0x000fea0003800000 */
[--C-:B------:R-:W-:Y:S01]  /*4050*/  SHF.R.U64 R32, R32, 0x10, R33.reuse ;  /* 0x0000001020207819 */ /* 0x100fe20000001221 */
[----:B------:R-:W-:Y:S01]  /*4060*/  HADD2.F32 R109, -RZ, R109.H0_H0 ;  /* 0x2000006dff6d7230 */ /* 0x000fe20000004100 */
[----:B------:R-:W-:Y:S01]  /*4070*/  SHF.R.U32.HI R33, RZ, 0x10, R33 ;  /* 0x00000010ff217819 */ /* 0x000fe20000011621 */
[----:B------:R-:W-:Y:S01]  /*4080*/  HADD2.F32 R104, -RZ, R104.H0_H0 ;  /* 0x20000068ff687230 */ /* 0x000fe20000004100 */
[--C-:B------:R-:W-:Y:S02]  /*4090*/  SHF.R.U64 R12, R12, 0x10, R13.reuse ;  /* 0x000000100c0c7819 */ /* 0x100fe4000000120d */
[----:B------:R-:W-:Y:S01]  /*40a0*/  SHF.R.U32.HI R103, RZ, 0x10, R13 ;  /* 0x00000010ff677819 */ /* 0x000fe2000001160d */
[----:B------:R-:W-:Y:S01]  /*40b0*/  HADD2.F32 R110, -RZ, R33.H0_H0 ;  /* 0x20000021ff6e7230 */ /* 0x000fe20000004100 */
[----:B------:R-:W-:Y:S02]  /*40c0*/  SHF.R.U64 R13, R14, 0x10, R15 ;  /* 0x000000100e0d7819 */ /* 0x000fe4000000120f */
[--C-:B------:R-:W-:Y:S01]  /*40d0*/  SHF.R.U64 R14, R34, 0x10, R35.reuse ;  /* 0x00000010220e7819 */ /* 0x100fe20000001223 */
[----:B-1----:R-:W-:Y:S01]  /*40e0*/  HADD2.F32 R34, -RZ, R45.H0_H0 ;  /* 0x2000002dff227230 */ /* 0x002fe20000004100 */
[----:B------:R-:W-:Y:S01]  /*40f0*/  SHF.R.U32.HI R105, RZ, 0x10, R35 ;  /* 0x00000010ff697819 */ /* 0x000fe20000011623 */
[--C-:B--2---:R-:W-:Y:S01]  /*4100*/  HADD2.F32 R35, -RZ, R49.reuse.H0_H0 ;  /* 0x20000031ff237230 */ /* 0x104fe20000004100 */
[----:B------:R-:W-:Y:S01]  /*4110*/  SHF.R.U32.HI R15, RZ, 0x10, R15 ;  /* 0x00000010ff0f7819 */ /* 0x000fe2000001160f */
[----:B------:R-:W-:-:S02]  /*4120*/  HADD2.F32 R49, -RZ, R49.H1_H1 ;  /* 0x30000031ff317230 */ /* 0x000fc40000004100 */
[CC--:B------:R-:W-:Y:S01]  /*4130*/  FMUL.FTZ R112, R34.reuse, R109.reuse ;  /* 0x0000006d22707220 */ /* 0x0c0fe20000410000 */
[----:B------:R-:W-:Y:S02]  /*4140*/  HADD2.F32 R45, -RZ, R45.H1_H1 ;  /* 0x3000002dff2d7230 */ /* 0x000fe40000004100 */
[----:B------:R-:W-:Y:S01]  /*4150*/  FMUL.FTZ R33, R35, R109 ;  /* 0x0000006d23217220 */ /* 0x000fe20000410000 */
[----:B------:R-:W-:Y:S02]  /*4160*/  HADD2.F32 R108, -RZ, R103.H0_H0 ;  /* 0x20000067ff6c7230 */ /* 0x000fe40000004100 */
[-C--:B------:R-:W-:Y:S01]  /*4170*/  FMUL.FTZ R114, R49, R110.reuse ;  /* 0x0000006e31727220 */ /* 0x080fe20000410000 */
[----:B------:R-:W-:Y:S02]  /*4180*/  HADD2.F32 R103, -RZ, R32.H0_H0 ;  /* 0x20000020ff677230 */ /* 0x000fe40000004100 */
[----:B------:R-:W-:Y:S01]  /*4190*/  FMUL.FTZ R110, R45, R110 ;  /* 0x0000006e2d6e7220 */ /* 0x000fe20000410000 */
[-C--:B------:R-:W-:Y:S01]  /*41a0*/  FFMA.FTZ R33, R34, R104.reuse, -R33 ;  /* 0x0000006822217223 */ /* 0x080fe20000010821 */
[----:B------:R-:W-:Y:S01]  /*41b0*/  FFMA.FTZ R34, R35, R104, R112 ;  /* 0x0000006823227223 */ /* 0x000fe20000010070 */
[-C--:B------:R-:W-:Y:S01]  /*41c0*/  FFMA.FTZ R104, R45, R108.reuse, -R114 ;  /* 0x0000006c2d687223 */ /* 0x080fe20000010872 */
[----:B------:R-:W-:Y:S01]  /*41d0*/  FFMA.FTZ R35, R49, R108, R110 ;  /* 0x0000006c31237223 */ /* 0x000fe2000001006e */
[----:B------:R-:W-:-:S02]  /*41e0*/  HADD2.F32 R112, -RZ, R107.H0_H0 ;  /* 0x2000006bff707230 */ /* 0x000fc40000004100 */
[----:B------:R-:W-:Y:S01]  /*41f0*/  HADD2.F32 R49, -RZ, R51.H0_H0 ;  /* 0x20000033ff317230 */ /* 0x000fe20000004100 */
[----:B------:R-:W-:Y:S01]  /*4200*/  F2FP.F16.F32.PACK_AB R33, R104, R33 ;  /* 0x000000216821723e */ /* 0x000fe200000000ff */
[----:B------:R-:W-:Y:S02]  /*4210*/  HADD2.F32 R45, -RZ, R47.H0_H0 ;  /* 0x2000002fff2d7230 */ /* 0x000fe40000004100 */
[----:B------:R-:W-:Y:S02]  /*4220*/  HADD2.F32 R51, -RZ, R51.H1_H1 ;  /* 0x30000033ff337230 */ /* 0x000fe40000004100 */
[-C--:B------:R-:W-:Y:S01]  /*4230*/  FMUL.FTZ R116, R49, R112.reuse ;  /* 0x0000007031747220 */ /* 0x080fe20000410000 */
[----:B------:R-:W-:Y:S02]  /*4240*/  HADD2.F32 R114, -RZ, R105.H0_H0 ;  /* 0x20000069ff727230 */ /* 0x000fe40000004100 */
[----:B------:R-:W-:Y:S01]  /*4250*/  FMUL.FTZ R112, R45, R112 ;  /* 0x000000702d707220 */ /* 0x000fe20000410000 */
[----:B------:R-:W-:-:S02]  /*4260*/  HADD2.F32 R108, -RZ, R107.H1_H1 ;  /* 0x3000006bff6c7230 */ /* 0x000fc40000004100 */
[----:B------:R-:W-:Y:S02]  /*4270*/  HADD2.F32 R47, -RZ, R47.H1_H1 ;  /* 0x3000002fff2f7230 */ /* 0x000fe40000004100 */
[----:B------:R-:W-:Y:S01]  /*4280*/  FMUL.FTZ R118, R51, R114 ;  /* 0x0000007233767220 */ /* 0x000fe20000410000 */
[----:B------:R-:W-:Y:S02]  /*4290*/  HADD2.F32 R110, -RZ, R15.H0_H0 ;  /* 0x2000000fff6e7230 */ /* 0x000fe40000004100 */
[-C--:B------:R-:W-:Y:S01]  /*42a0*/  FFMA.FTZ R15, R45, R108.reuse, -R116 ;  /* 0x0000006c2d0f7223 */ /* 0x080fe20000010874 */
[----:B------:R-:W-:Y:S01]  /*42b0*/  FFMA.FTZ R45, R49, R108, R112 ;  /* 0x0000006c312d7223 */ /* 0x000fe20000010070 */
[C---:B------:R-:W-:Y:S01]  /*42c0*/  FMUL.FTZ R114, R47.reuse, R114 ;  /* 0x000000722f727220 */ /* 0x040fe20000410000 */
[--C-:B------:R-:W-:Y:S02]  /*42d0*/  HADD2.F32 R49, -RZ, R106.reuse.H1_H1 ;  /* 0x3000006aff317230 */ /* 0x100fe40000004100 */
[----:B------:R-:W-:Y:S01]  /*42e0*/  FFMA.FTZ R108, R47, R110, -R118 ;  /* 0x0000006e2f6c7223 */ /* 0x000fe20000010876 */
[----:B------:R-:W-:-:S02]  /*42f0*/  HADD2.F32 R106, -RZ, R106.H0_H0 ;  /* 0x2000006aff6a7230 */ /* 0x000fc40000004100 */
[----:B------:R-:W-:Y:S01]  /*4300*/  FFMA.FTZ R110, R51, R110, R114 ;  /* 0x0000006e336e7223 */ /* 0x000fe20000010072 */
[----:B------:R-:W-:Y:S02]  /*4310*/  HADD2.F32 R47, -RZ, R48.H0_H0 ;  /* 0x20000030ff2f7230 */ /* 0x000fe40000004100 */
[----:B------:R-:W-:Y:S01]  /*4320*/  HADD2.F32 R32, -RZ, R44.H0_H0 ;  /* 0x2000002cff207230 */ /* 0x000fe20000004100 */
[----:B------:R-:W-:Y:S01]  /*4330*/  F2FP.F16.F32.PACK_AB R15, R108, R15 ;  /* 0x0000000f6c0f723e */ /* 0x000fe200000000ff */
[----:B------:R-:W-:Y:S02]  /*4340*/  HADD2.F32 R48, -RZ, R48.H1_H1 ;  /* 0x30000030ff307230 */ /* 0x000fe40000004100 */
[-C--:B------:R-:W-:Y:S01]  /*4350*/  FMUL.FTZ R105, R47, R106.reuse ;  /* 0x0000006a2f697220 */ /* 0x080fe20000410000 */
[----:B------:R-:W-:Y:S02]  /*4360*/  HADD2.F32 R44, -RZ, R44.H1_H1 ;  /* 0x3000002cff2c7230 */ /* 0x000fe40000004100 */
[----:B------:R-:W-:Y:S01]  /*4370*/  FMUL.FTZ R106, R32, R106 ;  /* 0x0000006a206a7220 */ /* 0x000fe20000410000 */
[----:B------:R-:W-:-:S02]  /*4380*/  HADD2.F32 R51, -RZ, R12.H0_H0 ;  /* 0x2000000cff337230 */ /* 0x000fc40000004100 */
[----:B------:R-:W-:Y:S01]  /*4390*/  FMUL.FTZ R107, R48, R103 ;  /* 0x00000067306b7220 */ /* 0x000fe20000410000 */
[----:B------:R-:W-:Y:S01]  /*43a0*/  FFMA.FTZ R12, R32, R49, -R105 ;  /* 0x00000031200c7223 */ /* 0x000fe20000010869 */
[C---:B------:R-:W-:Y:S01]  /*43b0*/  FMUL.FTZ R103, R44.reuse, R103 ;  /* 0x000000672c677220 */ /* 0x040fe20000410000 */
[----:B------:R-:W-:Y:S01]  /*43c0*/  FFMA.FTZ R32, R47, R49, R106 ;  /* 0x000000312f207223 */ /* 0x000fe2000001006a */
[-C--:B------:R-:W-:Y:S01]  /*43d0*/  FFMA.FTZ R47, R44, R51.reuse, -R107 ;  /* 0x000000332c2f7223 */ /* 0x080fe2000001086b */
[----:B------:R-:W-:Y:S02]  /*43e0*/  HADD2.F32 R44, -RZ, R50.H0_H0 ;  /* 0x20000032ff2c7230 */ /* 0x000fe40000004100 */
[----:B------:R-:W-:Y:S01]  /*43f0*/  FFMA.FTZ R105, R48, R51, R103 ;  /* 0x0000003330697223 */ /* 0x000fe20000010067 */
[----:B------:R-:W-:Y:S01]  /*4400*/  HADD2.F32 R103, -RZ, R14.H0_H0 ;  /* 0x2000000eff677230 */ /* 0x000fe20000004100 */
[----:B------:R-:W-:Y:S01]  /*4410*/  F2FP.F16.F32.PACK_AB R110, R110, R45 ;  /* 0x0000002d6e6e723e */ /* 0x000fe200000000ff */
[----:B------:R-:W-:Y:S01]  /*4420*/  HADD2.F32 R51, -RZ, R102.H1_H1 ;  /* 0x30000066ff337230 */ /* 0x000fe20000004100 */
[----:B------:R-:W-:Y:S01]  /*4430*/  MOV R45, R33 ;  /* 0x00000021002d7202 */ /* 0x000fe20000000f00 */
[----:B------:R-:W-:Y:S01]  /*4440*/  HADD2.F32 R14, -RZ, R46.H0_H0 ;  /* 0x2000002eff0e7230 */ /* 0x000fe20000004100 */
[----:B------:R-:W-:Y:S01]  /*4450*/  F2FP.F16.F32.PACK_AB R48, R105, R32 ;  /* 0x000000206930723e */ /* 0x000fe200000000ff */
[----:B------:R-:W-:-:S02]  /*4460*/  HADD2.F32 R50, -RZ, R50.H1_H1 ;  /* 0x30000032ff327230 */ /* 0x000fc40000004100 */
[-C--:B------:R-:W-:Y:S01]  /*4470*/  FMUL.FTZ R107, R44, R51.reuse ;  /* 0x000000332c6b7220 */ /* 0x080fe20000410000 */
[----:B------:R-:W-:Y:S02]  /*4480*/  HADD2.F32 R46, -RZ, R46.H1_H1 ;  /* 0x3000002eff2e7230 */ /* 0x000fe40000004100 */
[----:B------:R-:W-:Y:S01]  /*4490*/  FMUL.FTZ R51, R14, R51 ;  /* 0x000000330e337220 */ /* 0x000fe20000410000 */
[----:B------:R-:W-:Y:S02]  /*44a0*/  HADD2.F32 R49, -RZ, R102.H0_H0 ;  /* 0x20000066ff317230 */ /* 0x000fe40000004100 */
[-C--:B------:R-:W-:Y:S01]  /*44b0*/  FMUL.FTZ R109, R50, R103.reuse ;  /* 0x00000067326d7220 */ /* 0x080fe20000410000 */
[----:B------:R-:W-:Y:S02]  /*44c0*/  HADD2.F32 R13, -RZ, R13.H0_H0 ;  /* 0x2000000dff0d7230 */ /* 0x000fe40000004100 */
[----:B------:R-:W-:Y:S01]  /*44d0*/  FMUL.FTZ R103, R46, R103 ;  /* 0x000000672e677220 */ /* 0x000fe20000410000 */
[-C--:B------:R-:W-:Y:S01]  /*44e0*/  FFMA.FTZ R51, R44, R49.reuse, R51 ;  /* 0x000000312c337223 */ /* 0x080fe20000010033 */
[----:B------:R-:W-:-:S02]  /*44f0*/  FFMA.FTZ R107, R14, R49, -R107 ;  /* 0x000000310e6b7223 */ /* 0x000fc4000001086b */
[-C--:B------:R-:W-:Y:S01]  /*4500*/  FFMA.FTZ R50, R50, R13.reuse, R103 ;  /* 0x0000000d32327223 */ /* 0x080fe20000010067 */
[----:B------:R-:W-:Y:S01]  /*4510*/  FFMA.FTZ R46, R46, R13, -R109 ;  /* 0x0000000d2e2e7223 */ /* 0x000fe2000001086d */
[----:B------:R-:W-:Y:S01]  /*4520*/  F2FP.F16.F32.PACK_AB R44, R47, R12 ;  /* 0x0000000c2f2c723e */ /* 0x000fe200000000ff */
[----:B------:R-:W-:Y:S01]  /*4530*/  IMAD.MOV.U32 R47, RZ, RZ, R15 ;  /* 0x000000ffff2f7224 */ /* 0x000fe200078e000f */
[----:B------:R-:W-:Y:S02]  /*4540*/  F2FP.F16.F32.PACK_AB R49, R35, R34 ;  /* 0x000000222331723e */ /* 0x000fe400000000ff */
[----:B------:R-:W-:Y:S01]  /*4550*/  F2FP.F16.F32.PACK_AB R50, R50, R51 ;  /* 0x000000333232723e */ /* 0x000fe200000000ff */
[----:B------:R-:W-:Y:S01]  /*4560*/  IMAD.MOV.U32 R51, RZ, RZ, R110 ;  /* 0x000000ffff337224 */ /* 0x000fe200078e006e */
[----:B------:R-:W-:-:S07]  /*4570*/  F2FP.F16.F32.PACK_AB R46, R46, R107 ;  /* 0x0000006b2e2e723e */ /* 0x000fce00000000ff */
.L_x_1939:
[----:B------:R-:W-:Y:S05]  /*4580*/  BSYNC B2 ;  /* 0x0000000000027941 */ /* 0x000fea0003800000 */
.L_x_1938:
        /* <DEDUP_REMOVED lines=12> */
.L_x_1937:
[----:B------:R-:W-:Y:S05]  /*4650*/  BSYNC B1 ;  /* 0x0000000000017941 */ /* 0x000fea0003800000 */
.L_x_1936:
[----:B-1----:R-:W-:Y:S02]  /*4660*/  VIADD R13, R19, 0x60 ;  /* 0x00000060130d7836 */ /* 0x002fe40000000000 */
[-C--:B------:R-:W-:Y:S02]  /*4670*/  IMAD R12, R66, R86.reuse, RZ ;  /* 0x00000056420c7224 */ /* 0x080fe400078e02ff */
[C---:B------:R-:W-:Y:S01]  /*4680*/  IMAD.WIDE.U32 R84, R13.reuse, R86, R84 ;  /* 0x000000560d547225 */ /* 0x040fe200078e0054 */
[----:B------:R-:W-:-:S03]  /*4690*/  ISETP.GE.OR P5, PT, R13, R90, P1 ;  /* 0x0000005a0d00720c */ /* 0x000fc60000fa6670 */
[----:B------:R-:W-:-:S10]  /*46a0*/  IMAD R47, R13, R87, R12 ;  /* 0x000000570d2f7224 */ /* 0x000fd400078e020c */
[----:B------:R-:W-:Y:S05]  /*46b0*/  @P5 BRA `(.L_x_1924) ;  /* 0x0000000800645947 */ /* 0x000fea0003800000 */
[----:B------:R-:W2:Y:S01]  /*46c0*/  LDL R14, [R1+0x1c] ;  /* 0x00001c00010e7983 */ /* 0x000ea20000100800 */
[----:B------:R-:W-:Y:S01]  /*46d0*/  IADD3 R47, R85, R47, RZ ;  /* 0x0000002f552f7210 */ /* 0x000fe20007ffe0ff */
[C---:B------:R-:W-:Y:S01]  /*46e0*/  VIADD R15, R19.reuse, 0x60 ;  /* 0x00000060130f7836 */ /* 0x040fe20000000000 */
[----:B------:R-:W-:Y:S01]  /*46f0*/  IADD3 R12, P5, P6, R58, R84, R29 ;  /* 0x000000543a0c7210 */ /* 0x000fe20007ebe01d */
[----:B------:R-:W-:Y:S01]  /*4700*/  VIADD R32, R19, 0x60 ;  /* 0x0000006013207836 */ /* 0x000fe20000000000 */
[----:B------:R-:W-:Y:S01]  /*4710*/  SEL R95, R64, R95, !P0 ;  /* 0x0000005f405f7207 */ /* 0x000fe20004000000 */
[----:B------:R-:W-:Y:S01]  /*4720*/  IMAD.SHL.U32 R15, R15, 0x40, RZ ;  /* 0x000000400f0f7824 */ /* 0x000fe200078e00ff */
[----:B------:R-:W-:Y:S01]  /*4730*/  IADD3.X R13, R78, R47, R5, P5, P6 ;  /* 0x0000002f4e0d7210 */ /* 0x000fe20002fec405 */
[----:B------:R-:W-:Y:S01]  /*4740*/  BSSY B1, `(.L_x_1940) ;  /* 0x000006c000017945 */ /* 0x000fe20003800000 */
[----:B------:R-:W-:Y:S02]  /*4750*/  LEA R44, P5, R12, R80, 0x1 ;  /* 0x000000500c2c7211 */ /* 0x000fe400078a08ff */
[----:B------:R-:W-:-:S02]  /*4760*/  SHF.L.U32 R32, R32, 0x6, RZ ;  /* 0x0000000620207819 */ /* 0x000fc400000006ff */
[----:B------:R-:W-:Y:S01]  /*4770*/  LEA.HI.X R45, R12, R81, R13, 0x1, P5 ;  /* 0x000000510c2d7211 */ /* 0x000fe200028f0c0d */
[----:B------:R-:W-:Y:S01]  /*4780*/  IMAD R13, R22, 0x2000, R3 ;  /* 0x00002000160d7824 */ /* 0x000fe200078e0203 */
[----:B------:R-:W-:Y:S02]  /*4790*/  SHF.R.S32.HI R12, RZ, 0x1f, R95 ;  /* 0x0000001fff0c7819 */ /* 0x000fe4000001145f */
[----:B------:R-:W-:Y:S01]  /*47a0*/  LOP3.LUT R15, R15, 0x1c0, RZ, 0xc0, !PT ;  /* 0x000001c00f0f7812 */ /* 0x000fe200078ec0ff */
[----:B------:R-:W-:Y:S01]  /*47b0*/  IMAD R13, R13, 0x2, R2 ;  /* 0x000000020d0d7824 */ /* 0x000fe200078e0202 */
[----:B------:R-:W-:Y:S02]  /*47c0*/  LEA.HI R95, R12, R95, RZ, 0x4 ;  /* 0x0000005f0c5f7211 */ /* 0x000fe400078f20ff */
[----:B------:R-:W-:Y:S02]  /*47d0*/  LOP3.LUT R32, R32, 0x1c0, RZ, 0xc0, !PT ;  /* 0x000001c020207812 */ /* 0x000fe400078ec0ff */
[----:B------:R-:W-:-:S02]  /*47e0*/  LEA.HI.SX32 R49, R95, R60, 0x1c ;  /* 0x0000003c5f317211 */ /* 0x000fc400078fe2ff */
[----:B------:R-:W-:-:S03]  /*47f0*/  SHF.R.U32.HI R15, RZ, 0x3, R15 ;  /* 0x00000003ff0f7819 */ /* 0x000fc6000001160f */
[----:B------:R-:W-:-:S05]  /*4800*/  IMAD.SHL.U32 R49, R49, 0x8, RZ ;  /* 0x0000000831317824 */ /* 0x000fca00078e00ff */
[----:B------:R-:W-:-:S04]  /*4810*/  LOP3.LUT R12, R32, 0x38, R49, 0xf8, !PT ;  /* 0x00000038200c7812 */ /* 0x000fc800078ef831 */
[----:B------:R-:W-:-:S05]  /*4820*/  LOP3.LUT R12, R12, R15, RZ, 0x3c, !PT ;  /* 0x0000000f0c0c7212 */ /* 0x000fca00078e3cff */
[----:B--2---:R-:W-:-:S05]  /*4830*/  IMAD.IADD R15, R14, 0x1, R12 ;  /* 0x000000010e0f7824 */ /* 0x004fca00078e020c */
[----:B------:R-:W-:-:S05]  /*4840*/  LEA R15, R22, R15, 0xd ;  /* 0x0000000f160f7211 */ /* 0x000fca00078e68ff */
[----:B------:R-:W-:Y:S02]  /*4850*/  IMAD R32, R15, 0x2, R2 ;  /* 0x000000020f207824 */ /* 0x000fe400078e0202 */
[----:B------:R-:W1:Y:S04]  /*4860*/  LDS.128 R12, [R13+0xe400] ;  /* 0x00e400000d0c7984 */ /* 0x000e680000000c00 */
[----:B------:R-:W2:Y:S01]  /*4870*/  LDS.128 R32, [R32+0xe400] ;  /* 0x00e4000020207984 */ /* 0x000ea20000000c00 */
[----:B------:R-:W-:Y:S05]  /*4880*/  @P4 BRA `(.L_x_1941) ;  /* 0x00000004005c4947 */ /* 0x000fea0003800000 */
[----:B------:R-:W-:Y:S01]  /*4890*/  SHF.R.U64 R46, R36, 0x10, R37 ;  /* 0x00000010242e7819 */ /* 0x000fe20000001225 */
[----:B------:R-:W-:Y:S01]  /*48a0*/  HADD2.F32 R51, -RZ, R101.H1_H1 ;  /* 0x30000065ff337230 */ /* 0x000fe20000004100 */
[----:B------:R-:W-:Y:S01]  /*48b0*/  SHF.R.U64 R36, R38, 0x10, R39 ;  /* 0x0000001026247819 */ /* 0x000fe20000001227 */
[----:B-1----:R-:W-:Y:S01]  /*48c0*/  IMAD.MOV.U32 R38, RZ, RZ, R12 ;  /* 0x000000ffff267224 */ /* 0x002fe200078e000c */
[----:B--2---:R-:W-:Y:S01]  /*48d0*/  MOV R12, R33 ;  /* 0x00000021000c7202 */ /* 0x004fe20000000f00 */
[----:B------:R-:W-:Y:S01]  /*48e0*/  IMAD.MOV.U32 R33, RZ, RZ, R15 ;  /* 0x000000ffff217224 */ /* 0x000fe200078e000f */
[--C-:B------:R-:W-:Y:S01]  /*48f0*/  SHF.R.U32.HI R48, RZ, 0x10, R41.reuse ;  /* 0x00000010ff307819 */ /* 0x100fe20000011629 */
[--C-:B------:R-:W-:Y:S01]  /*4900*/  HADD2.F32 R15, -RZ, R13.reuse.H1_H1 ;  /* 0x3000000dff0f7230 */ /* 0x100fe20000004100 */
[----:B------:R-:W-:Y:S01]  /*4910*/  SHF.R.U64 R40, R40, 0x10, R41 ;  /* 0x0000001028287819 */ /* 0x000fe20000001229 */
[----:B------:R-:W-:Y:S01]  /*4920*/  IMAD.MOV.U32 R41, RZ, RZ, R35 ;  /* 0x000000ffff297224 */ /* 0x000fe200078e0023 */
[----:B------:R-:W-:Y:S01]  /*4930*/  SHF.R.U32.HI R87, RZ, 0x10, R39 ;  /* 0x00000010ff577819 */ /* 0x000fe20000011627 */
[----:B------:R-:W-:Y:S01]  /*4940*/  IMAD.MOV.U32 R39, RZ, RZ, R32 ;  /* 0x000000ffff277224 */ /* 0x000fe200078e0020 */
[----:B------:R-:W-:Y:S01]  /*4950*/  SHF.R.U32.HI R50, RZ, 0x10, R37 ;  /* 0x00000010ff327819 */ /* 0x000fe20000011625 */
[--C-:B------:R-:W-:Y:S01]  /*4960*/  HADD2.F32 R32, -RZ, R12.reuse.H0_H0 ;  /* 0x2000000cff207230 */ /* 0x100fe20000004100 */
[--C-:B------:R-:W-:Y:S01]  /*4970*/  SHF.R.U64 R37, R42, 0x10, R43.reuse ;  /* 0x000000102a257819 */ /* 0x100fe2000000122b */
[----:B------:R-:W-:Y:S01]  /*4980*/  HADD2.F32 R35, -RZ, R12.H1_H1 ;  /* 0x3000000cff237230 */ /* 0x000fe20000004100 */
[----:B------:R-:W-:Y:S01]  /*4990*/  SHF.R.U32.HI R86, RZ, 0x10, R43 ;  /* 0x00000010ff567819 */ /* 0x000fe2000001162b */
[----:B------:R-:W-:-:S02]  /*49a0*/  HADD2.F32 R12, -RZ, R13.H0_H0 ;  /* 0x2000000dff0c7230 */ /* 0x000fc40000004100 */
[-C--:B------:R-:W-:Y:S01]  /*49b0*/  FMUL.FTZ R13, R32, R51.reuse ;  /* 0x00000033200d7220 */ /* 0x080fe20000410000 */
[----:B------:R-:W-:Y:S02]  /*49c0*/  HADD2.F32 R48, -RZ, R48.H0_H0 ;  /* 0x20000030ff307230 */ /* 0x000fe40000004100 */
[----:B------:R-:W-:Y:S02]  /*49d0*/  HADD2.F32 R43, -RZ, R99.H1_H1 ;  /* 0x30000063ff2b7230 */ /* 0x000fe40000004100 */
[C---:B------:R-:W-:Y:S01]  /*49e0*/  FMUL.FTZ R51, R12.reuse, R51 ;  /* 0x000000330c337220 */ /* 0x040fe20000410000 */
[----:B------:R-:W-:Y:S02]  /*49f0*/  HADD2.F32 R42, -RZ, R50.H0_H0 ;  /* 0x20000032ff2a7230 */ /* 0x000fe40000004100 */
[-C--:B------:R-:W-:Y:S01]  /*4a00*/  FMUL.FTZ R50, R35, R48.reuse ;  /* 0x0000003023327220 */ /* 0x080fe20000410000 */
[C---:B------:R-:W-:Y:S01]  /*4a10*/  FMUL.FTZ R48, R15.reuse, R48 ;  /* 0x000000300f307220 */ /* 0x040fe20000410000 */
        /* <DEDUP_REMOVED lines=16> */
[----:B------:R-:W-:Y:S01]  /*4b20*/  FFMA.FTZ R101, R42, R48, R101 ;  /* 0x000000302a657223 */ /* 0x000fe20000010065 */
[----:B------:R-:W-:Y:S02]  /*4b30*/  HADD2.F32 R42, -RZ, R40.H0_H0 ;  /* 0x20000028ff2a7230 */ /* 0x000fe40000004100 */
[----:B------:R-:W-:Y:S01]  /*4b40*/  FMUL.FTZ R86, R41, R86 ;  /* 0x0000005629567220 */ /* 0x000fe20000410000 */
[----:B------:R-:W-:Y:S01]  /*4b50*/  FFMA.FTZ R33, R35, R48, -R88 ;  /* 0x0000003023217223 */ /* 0x000fe20000010858 */
[----:B------:R-:W-:Y:S01]  /*4b60*/  FFMA.FTZ R92, R41, R50, -R92 ;  /* 0x00000032295c7223 */ /* 0x000fe2000001085c */
[----:B------:R-:W-:-:S02]  /*4b70*/  HADD2.F32 R41, -RZ, R100.H1_H1 ;  /* 0x30000064ff297230 */ /* 0x000fc40000004100 */
[----:B------:R-:W-:Y:S01]  /*4b80*/  FFMA.FTZ R86, R43, R50, R86 ;  /* 0x000000322b567223 */ /* 0x000fe20000010056 */
[--C-:B------:R-:W-:Y:S02]  /*4b90*/  HADD2.F32 R40, -RZ, R39.reuse.H0_H0 ;  /* 0x20000027ff287230 */ /* 0x100fe40000004100 */
[----:B------:R-:W-:Y:S01]  /*4ba0*/  HADD2.F32 R35, -RZ, R38.H0_H0 ;  /* 0x20000026ff237230 */ /* 0x000fe20000004100 */
[----:B------:R-:W-:Y:S01]  /*4bb0*/  F2FP.F16.F32.PACK_AB R92, R92, R33 ;  /* 0x000000215c5c723e */ /* 0x000fe200000000ff */
[----:B------:R-:W-:Y:S02]  /*4bc0*/  HADD2.F32 R98, -RZ, R98.H0_H0 ;  /* 0x20000062ff627230 */ /* 0x000fe40000004100 */
[-C--:B------:R-:W-:Y:S01]  /*4bd0*/  FMUL.FTZ R48, R40, R41.reuse ;  /* 0x0000002928307220 */ /* 0x080fe20000410000 */
[----:B------:R-:W-:Y:S02]  /*4be0*/  HADD2.F32 R39, -RZ, R39.H1_H1 ;  /* 0x30000027ff277230 */ /* 0x000fe40000004100 */
[----:B------:R-:W-:Y:S01]  /*4bf0*/  FMUL.FTZ R41, R35, R41 ;  /* 0x0000002923297220 */ /* 0x000fe20000410000 */
[----:B------:R-:W-:-:S02]  /*4c00*/  HADD2.F32 R38, -RZ, R38.H1_H1 ;  /* 0x30000026ff267230 */ /* 0x000fc40000004100 */
[-C--:B------:R-:W-:Y:S01]  /*4c10*/  FFMA.FTZ R48, R35, R98.reuse, -R48 ;  /* 0x0000006223307223 */ /* 0x080fe20000010830 */
[----:B------:R-:W-:Y:S02]  /*4c20*/  HADD2.F32 R46, -RZ, R46.H0_H0 ;  /* 0x2000002eff2e7230 */ /* 0x000fe40000004100 */
[----:B------:R-:W-:Y:S01]  /*4c30*/  FFMA.FTZ R40, R40, R98, R41 ;  /* 0x0000006228287223 */ /* 0x000fe20000010029 */
[-C--:B------:R-:W-:Y:S01]  /*4c40*/  FMUL.FTZ R43, R39, R42.reuse ;  /* 0x0000002a272b7220 */ /* 0x080fe20000410000 */
[----:B------:R-:W-:Y:S02]  /*4c50*/  HADD2.F32 R41, -RZ, R37.H0_H0 ;  /* 0x20000025ff297230 */ /* 0x000fe40000004100 */
[C---:B------:R-:W-:Y:S01]  /*4c60*/  FMUL.FTZ R42, R38.reuse, R42 ;  /* 0x0000002a262a7220 */ /* 0x040fe20000410000 */
[----:B------:R-:W-:Y:S02]  /*4c70*/  HADD2.F32 R37, -RZ, R34.H0_H0 ;  /* 0x20000022ff257230 */ /* 0x000fe40000004100 */
[----:B------:R-:W-:Y:S01]  /*4c80*/  FFMA.FTZ R43, R38, R46, -R43 ;  /* 0x0000002e262b7223 */ /* 0x000fe2000001082b */
[----:B------:R-:W-:-:S02]  /*4c90*/  HADD2.F32 R100, -RZ, R100.H0_H0 ;  /* 0x20000064ff647230 */ /* 0x000fc40000004100 */
[----:B------:R-:W-:Y:S01]  /*4ca0*/  FFMA.FTZ R51, R39, R46, R42 ;  /* 0x0000002e27337223 */ /* 0x000fe2000001002a */
[----:B------:R-:W-:Y:S01]  /*4cb0*/  HADD2.F32 R35, -RZ, R14.H0_H0 ;  /* 0x2000000eff237230 */ /* 0x000fe20000004100 */
[----:B------:R-:W-:Y:S01]  /*4cc0*/  F2FP.F16.F32.PACK_AB R33, R32, R13 ;  /* 0x0000000d2021723e */ /* 0x000fe200000000ff */
[----:B------:R-:W-:Y:S01]  /*4cd0*/  HADD2.F32 R34, -RZ, R34.H1_H1 ;  /* 0x30000022ff227230 */ /* 0x000fe20000004100 */
[----:B------:R-:W-:Y:S01]  /*4ce0*/  MOV R13, R15 ;  /* 0x0000000f000d7202 */ /* 0x000fe20000000f00 */
[----:B------:R-:W-:Y:S01]  /*4cf0*/  HADD2.F32 R14, -RZ, R14.H1_H1 ;  /* 0x3000000eff0e7230 */ /* 0x000fe20000004100 */
[----:B------:R-:W-:Y:S01]  /*4d00*/  F2FP.F16.F32.PACK_AB R12, R43, R48 ;  /* 0x000000302b0c723e */ /* 0x000fe200000000ff */
[----:B------:R-:W-:Y:S02]  /*4d10*/  HADD2.F32 R39, -RZ, R36.H0_H0 ;  /* 0x20000024ff277230 */ /* 0x000fe40000004100 */
[----:B------:R-:W-:Y:S01]  /*4d20*/  FMUL.FTZ R36, R37, R100 ;  /* 0x0000006425247220 */ /* 0x000fe20000410000 */
[----:B------:R-:W-:-:S02]  /*4d30*/  HADD2.F32 R38, -RZ, R99.H0_H0 ;  /* 0x20000063ff267230 */ /* 0x000fc40000004100 */
[-C--:B------:R-:W-:Y:S01]  /*4d40*/  FMUL.FTZ R87, R34, R41.reuse ;  /* 0x0000002922577220 */ /* 0x080fe20000410000 */
[----:B------:R-:W-:Y:S01]  /*4d50*/  FMUL.FTZ R100, R35, R100 ;  /* 0x0000006423647220 */ /* 0x000fe20000410000 */
[C---:B------:R-:W-:Y:S01]  /*4d60*/  FMUL.FTZ R41, R14.reuse, R41 ;  /* 0x000000290e297220 */ /* 0x040fe20000410000 */
[----:B------:R-:W-:Y:S01]  /*4d70*/  F2FP.F16.F32.PACK_AB R32, R51, R40 ;  /* 0x000000283320723e */ /* 0x000fe200000000ff */
[-C--:B------:R-:W-:Y:S01]  /*4d80*/  FFMA.FTZ R36, R35, R38.reuse, -R36 ;  /* 0x0000002623247223 */ /* 0x080fe20000010824 */
[----:B------:R-:W-:Y:S01]  /*4d90*/  FFMA.FTZ R100, R37, R38, R100 ;  /* 0x0000002625647223 */ /* 0x000fe20000010064 */
[-C--:B------:R-:W-:Y:S01]  /*4da0*/  FFMA.FTZ R87, R14, R39.reuse, -R87 ;  /* 0x000000270e577223 */ /* 0x080fe20000010857 */
[----:B------:R-:W-:Y:S01]  /*4db0*/  FFMA.FTZ R41, R34, R39, R41 ;  /* 0x0000002722297223 */ /* 0x000fe20000010029 */
[----:B------:R-:W-:Y:S01]  /*4dc0*/  F2FP.F16.F32.PACK_AB R35, R86, R101 ;  /* 0x000000655623723e */ /* 0x000fe200000000ff */
[----:B------:R-:W-:Y:S02]  /*4dd0*/  IMAD.MOV.U32 R15, RZ, RZ, R92 ;  /* 0x000000ffff0f7224 */ /* 0x000fe400078e005c */
[----:B------:R-:W-:-:S02]  /*4de0*/  F2FP.F16.F32.PACK_AB R14, R87, R36 ;  /* 0x00000024570e723e */ /* 0x000fc400000000ff */
[----:B------:R-:W-:-:S07]  /*4df0*/  F2FP.F16.F32.PACK_AB R34, R41, R100 ;  /* 0x000000642922723e */ /* 0x000fce00000000ff */
.L_x_1941:
[----:B------:R-:W-:Y:S05]  /*4e00*/  BSYNC B1 ;  /* 0x0000000000017941 */ /* 0x000fea0003800000 */
.L_x_1940:
        /* <DEDUP_REMOVED lines=10> */
.L_x_1907:
[----:B------:R-:W-:-:S13]  /*4eb0*/  ISETP.NE.AND P3, PT, R157, 0x3, PT ;  /* 0x000000039d00780c */ /* 0x000fda0003f65270 */
[----:B------:R-:W-:Y:S05]  /*4ec0*/  @!P3 BRA `(.L_x_1942) ;  /* 0x000000000004b947 */ /* 0x000fea0003800000 */
[----:B------:R-:W-:Y:S01]  /*4ed0*/  BPT.TRAP 0x1 ;  /* 0x000000040000795c */ /* 0x000fe20000300000 */
.L_x_1942:
[----:B------:R-:W-:Y:S01]  /*4ee0*/  IMAD R79, R22, 0x8, R2 ;  /* 0x00000008164f7824 */ /* 0x000fe200078e0202 */
[----:B------:R-:W-:Y:S01]  /*4ef0*/  SHF.L.U32 R91, R156, 0x1f, RZ ;  /* 0x0000001f9c5b7819 */ /* 0x000fe200000006ff */
[----:B------:R-:W-:Y:S01]  /*4f00*/  IMAD R90, R26, -0x80, R28 ;  /* 0xffffff801a5a7824 */ /* 0x000fe200078e021c */
[----:B------:R-:W-:Y:S02]  /*4f10*/  BSSY B1, `(.L_x_1943) ;  /* 0x0000004000017945 */ /* 0x000fe40003800000 */
[----:B------:R-:W1:Y:S02]  /*4f20*/  SYNCS.PHASECHK.TRANS64.TRYWAIT P4, [R79+URZ+0x16890], R91 ;  /* 0x0168905b4f0075a7 */ /* 0x000e64000808017f */
[----:B------:R-:W-:Y:S01]  /*4f30*/  VIMNMX R90, R90, 0x80, PT ;  /* 0x000000805a5a7848 */ /* 0x000fe20003fe0100 */
[----:B-1----:R-:W-:Y:S06]  /*4f40*/  @!P4 BRA `(.L_x_1944) ;  /* 0x00000130003cc947 */ /* 0x002fec0003800000 */
.L_x_2157:
[----:B------:R-:W-:Y:S05]  /*4f50*/  BSYNC B1 ;  /* 0x0000000000017941 */ /* 0x000fea0003800000 */
.L_x_1943:
[----:B------:R-:W-:Y:S01]  /*4f60*/  ISETP.GE.AND P4, PT, R19, R90, PT ;  /* 0x0000005a1300720c */ /* 0x000fe20003f86270 */
[----:B------:R-:W-:-:S12]  /*4f70*/  BSSY B1, `(.L_x_1945) ;  /* 0x0000006000017945 */ /* 0x000fd80003800000 */
[----:B------:R-:W-:Y:S05]  /*4f80*/  @P4 BRA `(.L_x_1946) ;  /* 0x0000000000104947 */ /* 0x000fea0003800000 */
[----:B------:R-:W2:Y:S04]  /*4f90*/  @!P1 LDS.128 R12, [R83+0xe000] ;  /* 0x00e00000530c9984 */ /* 0x000ea80000000c00 */
[----:B0-----:R-:W0:Y:S04]  /*4fa0*/  @!P2 LDS.128 R32, [R82+0xe000] ;  /* 0x00e000005220a984 */ /* 0x001e280000000c00 */
[----:B--2---:R2:W-:Y:S04]  /*4fb0*/  @!P1 STG.E.128 desc[UR40][R38.64], R12 ;  /* 0x0000000c26009986 */ /* 0x0045e8000c101d28 */
[----:B0-----:R2:W-:Y:S02]  /*4fc0*/  @!P2 STG.E.128 desc[UR40][R38.64+0x40], R32 ;  /* 0x000040202600a986 */ /* 0x0015e4000c101d28 */
.L_x_1946:
[----:B------:R-:W-:Y:S05]  /*4fd0*/  BSYNC B1 ;  /* 0x0000000000017941 */ /* 0x000fea0003800000 */
.L_x_1945:
[----:B--2---:R-:W-:-:S05]  /*4fe0*/  VIADD R12, R19, 0x60 ;  /* 0x00000060130c7836 */ /* 0x004fca0000000000 */
[----:B------:R-:W-:-:S13]  /*4ff0*/  ISETP.GE.AND P4, PT, R12, R90, PT ;  /* 0x0000005a0c00720c */ /* 0x000fda0003f86270 */
[----:B------:R-:W-:Y:S05]  /*5000*/  @P4 BRA `(.L_x_1924) ;  /* 0x0000000000104947 */ /* 0x000fea0003800000 */
[----:B------:R-:W2:Y:S04]  /*5010*/  @!P1 LDS.128 R12, [R83+0x11000] ;  /* 0x01100000530c9984 */ /* 0x000ea80000000c00 */
[----:B0-----:R-:W0:Y:S04]  /*5020*/  @!P2 LDS.128 R32, [R82+0x11000] ;  /* 0x011000005220a984 */ /* 0x001e280000000c00 */
[----:B--2---:R2:W-:Y:S04]  /*5030*/  @!P1 STG.E.128 desc[UR40][R36.64], R12 ;  /* 0x0000000c24009986 */ /* 0x0045e8000c101d28 */
[----:B0-----:R2:W-:Y:S02]  /*5040*/  @!P2 STG.E.128 desc[UR40][R36.64+0x40], R32 ;  /* 0x000040202400a986 */ /* 0x0015e4000c101d28 */
.L_x_1924:
[----:B------:R-:W-:Y:S05]  /*5050*/  BSYNC B0 ;  /* 0x0000000000007941 */ /* 0x000fea0003800000 */
.L_x_1906:
        /* <DEDUP_REMOVED lines=12> */
[----:B------:R-:W-:-:S04]  /*5120*/  @!P4 IADD3 R12, R79, 0x168a0, RZ ;  /* 0x000168a04f0cc810 */ /* 0x000fc80007ffe0ff */
[----:B------:R-:W-:-:S04]  /*5130*/  @!P4 PRMT R12, RZ, 0x654, R12 ;  /* 0x00000654ff0cc816 */ /* 0x000fc8000000000c */
[----:B------:R1:W-:Y:S01]  /*5140*/  @!P4 SYNCS.ARRIVE.TRANS64.RED.A1T0 RZ, [R12+URZ], RZ ;  /* 0x000000ff0cffc9a7 */ /* 0x0003e2000810043f */
[----:B------:R-:W-:Y:S05]  /*5150*/  @!P3 BRA `(.L_x_1948) ;  /* 0x000000000004b947 */ /* 0x000fea0003800000 */
[----:B------:R-:W-:Y:S01]  /*5160*/  BPT.TRAP 0x1 ;  /* 0x000000040000795c */ /* 0x000fe20000300000 */
.L_x_1948:
[----:B------:R-:W-:Y:S05]  /*5170*/  BSYNC B0 ;  /* 0x0000000000007941 */ /* 0x000fea0003800000 */
.L_x_1947:
[----:B------:R-:W2:Y:S01]  /*5180*/  SYNCS.PHASECHK.TRANS64.TRYWAIT P3, [R79+URZ+0x168b0], R91 ;  /* 0x0168b05b4f0075a7 */ /* 0x000ea2000806017f */
[----:B------:R-:W-:Y:S01]  /*5190*/  ULDC UR42, c[0x0][0x2e4] ;  /* 0x0000b900002a7ab9 */ /* 0x000fe20000000800 */
[----:B------:R-:W-:Y:S01]  /*51a0*/  ULDC.64 UR38, c[0x0][0x318] ;  /* 0x0000c60000267ab9 */ /* 0x000fe20000000a00 */
[----:B------:R-:W-:Y:S01]  /*51b0*/  ULDC.64 UR36, c[0x0][0x308] ;  /* 0x0000c20000247ab9 */ /* 0x000fe20000000a00 */
[----:B------:R-:W-:Y:S01]  /*51c0*/  BSSY B0, `(.L_x_1949) ;  /* 0x0000003000007945 */ /* 0x000fe20003800000 */
[----:B----4-:R-:W-:-:S03]  /*51d0*/  IMAD.WIDE R32, R26, 0x80, R8 ;  /* 0x000000801a207825 */ /* 0x010fc600078e0208 */
[----:B--2---:R-:W-:Y:S05]  /*51e0*/  @!P3 BRA `(.L_x_1950) ;  /* 0x0000012c00a8b947 */ /* 0x004fea0003800000 */
.L_x_2158:
[----:B------:R-:W-:Y:S05]  /*51f0*/  BSYNC B0 ;  /* 0x0000000000007941 */ /* 0x000fea0003800000 */
.L_x_1949:
        /* <DEDUP_REMOVED lines=9> */
[----:B0-----:R-:W-:-:S04]  /*5290*/  LEA R34, P3, R12, UR36, 0x1 ;  /* 0x000000240c227c11 */ /* 0x001fc8000f8608ff */
[----:B------:R-:W-:Y:S02]  /*52a0*/  LEA.HI.X R35, R12, UR37, R13, 0x1, P3 ;  /* 0x000000250c237c11 */ /* 0x000fe400098f0c0d */
[----:B------:R-:W-:-:S13]  /*52b0*/  ISETP.GE.AND P3, PT, R16, UR42, PT ;  /* 0x0000002a10007c0c */ /* 0x000fda000bf66270 */
[----:B------:R-:W0:Y:S04]  /*52c0*/  @!P3 LDS.128 R12, [R83] ;  /* 0x00000000530cb984 */ /* 0x000e280000000c00 */
[----:B0-----:R-:W-:Y:S01]  /*52d0*/  @!P3 STG.E.128 desc[UR40][R34.64], R12 ;  /* 0x0000000c2200b986 */ /* 0x001fe2000c101d28 */
[----:B------:R-:W-:-:S13]  /*52e0*/  ISETP.GE.AND P3, PT, R67, UR42, PT ;  /* 0x0000002a43007c0c */ /* 0x000fda000bf66270 */
[----:B------:R-:W0:Y:S04]  /*52f0*/  @!P3 LDS.128 R12, [R82] ;  /* 0x00000000520cb984 */ /* 0x000e280000000c00 */
[----:B0-----:R3:W-:Y:S02]  /*5300*/  @!P3 STG.E.128 desc[UR40][R34.64+0x40], R12 ;  /* 0x0000400c2200b986 */ /* 0x0017e4000c101d28 */
.L_x_1952:
[----:B------:R-:W-:Y:S05]  /*5310*/  BSYNC B0 ;  /* 0x0000000000007941 */ /* 0x000fea0003800000 */
.L_x_1951:
[----:B-1-3--:R-:W-:Y:S01]  /*5320*/  IADD3 R12, R19, 0x60, RZ ;  /* 0x00000060130c7810 */ /* 0x00afe20007ffe0ff */
[----:B------:R-:W-:Y:S03]  /*5330*/  BSSY B0, `(.L_x_1953) ;  /* 0x0000013000007945 */ /* 0x000fe60003800000 */
        /* <DEDUP_REMOVED lines=9> */
[----:B------:R-:W-:-:S04]  /*53d0*/  LEA R32, P3, R12, UR36, 0x1 ;  /* 0x000000240c207c11 */ /* 0x000fc8000f8608ff */
[----:B------:R-:W-:-:S04]  /*53e0*/  IADD3 R13, R13, R15, RZ ;  /* 0x0000000f0d0d7210 */ /* 0x000fc80007ffe0ff */
[----:B------:R-:W-:Y:S02]  /*53f0*/  LEA.HI.X R33, R12, UR37, R13, 0x1, P3 ;  /* 0x000000250c217c11 */ /* 0x000fe400098f0c0d */
[----:B------:R-:W-:-:S13]  /*5400*/  ISETP.GE.AND P3, PT, R16, UR42, PT ;  /* 0x0000002a10007c0c */ /* 0x000fda000bf66270 */
[----:B------:R-:W1:Y:S04]  /*5410*/  @!P3 LDS.128 R12, [R83+0x3000] ;  /* 0x00300000530cb984 */ /* 0x000e680000000c00 */
[----:B-1----:R-:W-:Y:S01]  /*5420*/  @!P3 STG.E.128 desc[UR40][R32.64], R12 ;  /* 0x0000000c2000b986 */ /* 0x002fe2000c101d28 */
[----:B------:R-:W-:-:S13]  /*5430*/  ISETP.GE.AND P3, PT, R67, UR42, PT ;  /* 0x0000002a43007c0c */ /* 0x000fda000bf66270 */
[----:B------:R-:W1:Y:S04]  /*5440*/  @!P3 LDS.128 R12, [R82+0x3000] ;  /* 0x00300000520cb984 */ /* 0x000e680000000c00 */
[----:B-1----:R1:W-:Y:S02]  /*5450*/  @!P3 STG.E.128 desc[UR40][R32.64+0x40], R12 ;  /* 0x0000400c2000b986 */ /* 0x0023e4000c101d28 */
.L_x_1954:
[----:B------:R-:W-:Y:S05]  /*5460*/  BSYNC B0 ;  /* 0x0000000000007941 */ /* 0x000fea0003800000 */
.L_x_1953:
        /* <DEDUP_REMOVED lines=13> */
[----:B------:R-:W-:Y:S02]  /*5540*/  SEL R22, R22, RZ, P3 ;  /* 0x000000ff16167207 */ /* 0x000fe40001800000 */
[----:B------:R-:W-:Y:S01]  /*5550*/  LOP3.LUT R156, R156, R13, RZ, 0x3c, !PT ;  /* 0x0000000d9c9c7212 */ /* 0x000fe200078e3cff */
[----:B------:R0:W-:Y:S01]  /*5560*/  @!P4 SYNCS.ARRIVE.TRANS64.RED.A1T0 RZ, [R79+URZ], RZ ;  /* 0x000000ff4fffc9a7 */ /* 0x0001e2000810043f */
[----:B---3--:R-:W-:-:S13]  /*5570*/  LOP3.LUT P5, RZ, R12, 0x2, RZ, 0xc0, !PT ;  /* 0x000000020cff7812 */ /* 0x008fda00078ac0ff */
[----:B0-----:R-:W-:Y:S05]  /*5580*/  @P5 BRA `(.L_x_1955) ;  /* 0xffffffcc004c5947 */ /* 0x001fea000383ffff */
[----:B------:R-:W0:Y:S01]  /*5590*/  S2R R12, SR_TID.X ;  /* 0x00000000000c7919 */ /* 0x000e220000002100 */
[----:B------:R-:W-:Y:S02]  /*55a0*/  PLOP3.LUT P0, PT, PT, PT, PT, 0x8, 0x0 ;  /* 0x000000000000781c */ /* 0x000fe40003f0e170 */
[----:B0-----:R-:W-:-:S04]  /*55b0*/  SHF.R.U32.HI R12, RZ, 0x7, R12 ;  /* 0x00000007ff0c7819 */ /* 0x001fc8000001160c */
[----:B------:R-:W-:-:S13]  /*55c0*/  ISETP.NE.AND P5, PT, R12, 0x1, PT ;  /* 0x000000010c00780c */ /* 0x000fda0003fa5270 */
[----:B------:R-:W-:Y:S06]  /*55d0*/  @!P5 BAR.ARV 0x9, 0x100 ;  /* 0x024400000000db1d */ /* 0x000fec0000002000 */
.L_x_1901:
[----:B------:R-:W-:Y:S01]  /*55e0*/  ISETP.GE.AND P2, PT, R152, 0x1, PT ;  /* 0x000000019800780c */ /* 0x000fe20003f46270 */
[----:B------:R-:W-:Y:S01]  /*55f0*/  IMAD.MOV.U32 R3, RZ, RZ, RZ ;  /* 0x000000ffff037224 */ /* 0x000fe200078e00ff */
[----:B------:R-:W-:Y:S01]  /*5600*/  PLOP3.LUT P1, PT, PT, PT, PT, 0x80, 0x0 ;  /* 0x000000000000781c */ /* 0x000fe20003f2f070 */
[----:B------:R-:W-:Y:S01]  /*5610*/  IMAD.MOV.U32 R119, RZ, RZ, RZ ;  /* 0x000000ffff777224 */ /* 0x000fe200078e00ff */
[----:B------:R-:W-:Y:S02]  /*5620*/  MOV R0, RZ ;  /* 0x000000ff00007202 */ /* 0x000fe40000000f00 */
[----:B------:R-:W-:Y:S01]  /*5630*/  CS2R R26, SRZ ;  /* 0x00000000001a7805 */ /* 0x000fe2000001ff00 */
[----:B------:R-:W-:Y:S01]  /*5640*/  IMAD.MOV.U32 R21, RZ, RZ, RZ ;  /* 0x000000ffff157224 */ /* 0x000fe200078e00ff */
        /* <DEDUP_REMOVED lines=12> */
[----:B------:R-:W-:Y:S01]  /*5710*/  MOV R50, RZ ;  /* 0x000000ff00327202 */ /* 0x000fe20000000f00 */
[----:B------:R-:W-:Y:S02]  /*5720*/  IMAD.MOV.U32 R13, RZ, RZ, RZ ;  /* 0x000000ffff0d7224 */ /* 0x000fe400078e00ff */
[----:B------:R-:W-:Y:S01]  /*5730*/  IMAD.MOV.U32 R52, RZ, RZ, RZ ;  /* 0x000000ffff347224 */ /* 0x000fe200078e00ff */
[----:B------:R-:W-:Y:S06]  /*5740*/  @P0 BRA `(.L_x_1956) ;  /* 0x00000000000c0947 */ /* 0x000fec0003800000 */
[----:B------:R-:W0:Y:S01]  /*5750*/  FENCE.VIEW.ASYNC.G ;  /* 0x00000000000073c6 */ /* 0x000e220000000100 */
[----:B------:R-:W-:Y:S05]  /*5760*/  WARPSYNC.ALL ;  /* 0x0000000000007948 */ /* 0x000fea0003800000 */
[----:B0-----:R-:W-:Y:S06]  /*5770*/  BAR.ARV 0xc, 0x1a0 ;  /* 0x0306800000007b1d */ /* 0x001fec0000002000 */
.L_x_1956:
[----:B------:R-:W-:Y:S01]  /*5780*/  IMAD.MOV.U32 R12, RZ, RZ, RZ ;  /* 0x000000ffff0c7224 */ /* 0x000fe200078e00ff */
[----:B------:R-:W-:Y:S01]  /*5790*/  MOV R49, RZ ;  /* 0x000000ff00317202 */ /* 0x000fe20000000f00 */
[----:B------:R-:W-:Y:S06]  /*57a0*/  @!P2 BRA `(.L_x_1957) ;  /* 0x000000bc00eca947 */ /* 0x000fec0003800000 */
[----:B------:R-:W0:Y:S01]  /*57b0*/  S2R R4, SR_TID.X ;  /* 0x0000000000047919 */ /* 0x000e220000002100 */
[----:B------:R-:W-:Y:S01]  /*57c0*/  UMOV UR4, 0xffffffff ;  /* 0xffffffff00047882 */ /* 0x000fe20000000000 */
[----:B0-----:R-:W-:-:S05]  /*57d0*/  VIADD R4, R4, 0xffffff80 ;  /* 0xffffff8004047836 */ /* 0x001fca0000000000 */
[----:B------:R-:W-:-:S04]  /*57e0*/  SHF.R.S32.HI R0, RZ, 0x1f, R4 ;  /* 0x0000001fff007819 */ /* 0x000fc80000011404 */
[----:B------:R-:W-:-:S04]  /*57f0*/  LEA.HI R0, R0, R4, RZ, 0x7 ;  /* 0x0000000400007211 */ /* 0x000fc800078f38ff */
[----:B------:R-:W-:Y:S01]  /*5800*/  SHF.R.S32.HI R13, RZ, 0x7, R0 ;  /* 0x00000007ff0d7819 */ /* 0x000fe20000011400 */
[----:B------:R-:W-:Y:S06]  /*5810*/  BRA.DIV UR4, `(.L_x_1958) ;  /* 0x0000012a04307947 */ /* 0x000fec000b800000 */
[----:B------:R0:W2:Y:S02]  /*5820*/  SHFL.IDX PT, R155, R13, RZ, 0x1f ;  /* 0x00001fff0d9b7589 */ /* 0x0000a400000e0000 */
.L_x_2161:
[----:B------:R-:W3:Y:S01]  /*5830*/  LDL.LU R4, [R1] ;  /* 0x0000000001047983 */ /* 0x000ee20000300800 */
[----:B------:R-:W-:Y:S01]  /*5840*/  VIADD R3, R2, 0x8400 ;  /* 0x0000840002037836 */ /* 0x000fe20000000000 */
[----:B------:R-:W-:Y:S01]  /*5850*/  BSSY B6, `(.L_x_1959) ;  /* 0x000001c000067945 */ /* 0x000fe20003800000 */
[----:B--2---:R-:W-:-:S03]  /*5860*/  IMAD.HI R0, R155, 0x55555556, RZ ;  /* 0x555555569b007827 */ /* 0x004fc600078e02ff */
[----:B------:R-:W-:Y:S02]  /*5870*/  LOP3.LUT P0, RZ, R3, 0x3ff, RZ, 0xc0, !PT ;  /* 0x000003ff03ff7812 */ /* 0x000fe4000780c0ff */
[----:B------:R-:W-:-:S05]  /*5880*/  LEA.HI R0, R0, R0, RZ, 0x1 ;  /* 0x0000000000007211 */ /* 0x000fca00078f08ff */
[----:B------:R-:W-:-:S04]  /*5890*/  IMAD R0, R0, -0x3, R155 ;  /* 0xfffffffd00007824 */ /* 0x000fc800078e029b */
[----:B------:R-:W-:-:S05]  /*58a0*/  IMAD R0, R0, 0x2000, R3 ;  /* 0x0000200000007824 */ /* 0x000fca00078e0203 */
[----:B------:R-:W-:-:S04]  /*58b0*/  SHF.R.U32.HI R0, RZ, 0x4, R0 ;  /* 0x00000004ff007819 */ /* 0x000fc80000011600 */
[----:B------:R-:W-:Y:S02]  /*58c0*/  LOP3.LUT R36, R0, 0x3fff, RZ, 0xc0, !PT ;  /* 0x00003fff00247812 */ /* 0x000fe400078ec0ff */
[----:B---3--:R-:W-:-:S04]  /*58d0*/  LOP3.LUT R4, R4, 0xfffffffe, RZ, 0xc0, !PT ;  /* 0xfffffffe04047812 */ /* 0x008fc800078ec0ff */
[----:B------:R-:W-:-:S05]  /*58e0*/  @P0 LOP3.LUT R4, R4, 0x1, RZ, 0xfc, !PT ;  /* 0x0000000104040812 */ /* 0x000fca00078efcff */
[----:B------:R2:W-:Y:S01]  /*58f0*/  STL [R1], R4 ;  /* 0x0000000401007387 */ /* 0x0005e20000100800 */
[----:B------:R-:W-:Y:S05]  /*5900*/  @!P0 BRA `(.L_x_1960) ;  /* 0x0000000000408947 */ /* 0x000fea0003800000 */
[----:B------:R-:W-:Y:S01]  /*5910*/  MOV R0, 0x0 ;  /* 0x0000000000007802 */ /* 0x000fe20000000f00 */
[----:B------:R-:W-:Y:S01]  /*5920*/  ULDC.64 UR4, c[0x4][0xa8] ;  /* 0x01002a0000047ab9 */ /* 0x000fe20000000a00 */
[----:B------:R-:W-:Y:S01]  /*5930*/  ULDC.64 UR6, c[0x4][0xb0] ;  /* 0x01002c0000067ab9 */ /* 0x000fe20000000a00 */
[----:B--2---:R-:W-:Y:S01]  /*5940*/  MOV R4, UR4 ;  /* 0x0000000400047c02 */ /* 0x004fe20008000f00 */
[----:B------:R2:W3:Y:S01]  /*5950*/  LDC.64 R14, c[0x4][R0] ;  /* 0x01000000000e7b82 */ /* 0x0004e20000000a00 */
[----:B------:R-:W-:Y:S01]  /*5960*/  IMAD.U32 R5, RZ, RZ, UR5 ;  /* 0x00000005ff057e24 */ /* 0x000fe2000f8e00ff */
[----:B------:R-:W-:Y:S01]  /*5970*/  ULDC.64 UR4, c[0x4][0x20] ;  /* 0x0100080000047ab9 */ /* 0x000fe20000000a00 */
[----:B------:R-:W-:Y:S01]  /*5980*/  IMAD.U32 R6, RZ, RZ, UR6 ;  /* 0x00000006ff067e24 */ /* 0x000fe2000f8e00ff */
[----:B------:R-:W-:Y:S01]  /*5990*/  MOV R10, UR4 ;  /* 0x00000004000a7c02 */ /* 0x000fe20008000f00 */
[----:B------:R-:W-:Y:S01]  /*59a0*/  IMAD.U32 R7, RZ, RZ, UR7 ;  /* 0x00000007ff077e24 */ /* 0x000fe2000f8e00ff */
[----:B0-----:R-:W-:Y:S01]  /*59b0*/  MOV R13, RZ ;  /* 0x000000ff000d7202 */ /* 0x001fe20000000f00 */
[----:B-1----:R-:W-:-:S02]  /*59c0*/  IMAD.U32 R11, RZ, RZ, UR5 ;  /* 0x00000005ff0b7e24 */ /* 0x002fc4000f8e00ff */
[----:B------:R-:W-:Y:S02]  /*59d0*/  IMAD.MOV.U32 R8, RZ, RZ, 0x70 ;  /* 0x00000070ff087424 */ /* 0x000fe400078e00ff */
[----:B--2---:R-:W-:-:S07]  /*59e0*/  IMAD.MOV.U32 R12, RZ, RZ, 0x1 ;  /* 0x00000001ff0c7424 */ /* 0x004fce00078e00ff */
[----:B------:R-:W-:-:S07]  /*59f0*/  LEPC R20, `(.L_x_1960) ;  /* 0x000000001014794e */ /* 0x000fce0000000000 */
[----:B---3-5:R-:W-:Y:S05]  /*5a00*/  CALL.ABS.NOINC R14 ;  /* 0x000000000e007343 */ /* 0x028fea0003c00000 */
.L_x_1960:
[----:B------:R-:W-:Y:S05]  /*5a10*/  BSYNC B6 ;  /* 0x0000000000067941 */ /* 0x000fea0003800000 */
.L_x_1959:
[----:B------:R-:W-:Y:S02]  /*5a20*/  ULDC UR4, c[0x0][0x3d4] ;  /* 0x0000f50000047ab9 */ /* 0x000fe40000000800 */
[----:B------:R-:W-:-:S13]  /*5a30*/  ISETP.LT.AND P0, PT, RZ, UR4, PT ;  /* 0x00000004ff007c0c */ /* 0x000fda000bf01270 */
[----:B------:R-:W-:Y:S05]  /*5a40*/  @P0 BRA `(.L_x_1961) ;  /* 0x0000000000400947 */ /* 0x000fea0003800000 */
[----:B------:R-:W3:Y:S02]  /*5a50*/  LDL R20, [R1+0x34] ;  /* 0x0000340001147983 */ /* 0x000ee40000100800 */
[----:B---3--:R-:W-:-:S04]  /*5a60*/  LEA.HI R0, R20, R20, RZ, 0x1 ;  /* 0x0000001414007211 */ /* 0x008fc800078f08ff */
[----:B------:R-:W-:-:S05]  /*5a70*/  LOP3.LUT R0, R0, 0xfffffffe, RZ, 0xc0, !PT ;  /* 0xfffffffe00007812 */ /* 0x000fca00078ec0ff */
[----:B------:R-:W-:-:S05]  /*5a80*/  IMAD.IADD R0, R20, 0x1, -R0 ;  /* 0x0000000114007824 */ /* 0x000fca00078e0a00 */
[----:B------:R-:W-:-:S04]  /*5a90*/  SHF.L.U32 R3, R0, 0x1f, RZ ;  /* 0x0000001f00037819 */ /* 0x000fc800000006ff */
[----:B------:R3:W4:Y:S03]  /*5aa0*/  SYNCS.PHASECHK.TRANS64.TRYWAIT P0, [R2+URZ+0x16800], R3 ;  /* 0x01680003020075a7 */ /* 0x000726000800017f */
[----:B----4-:R-:W-:Y:S05]  /*5ab0*/  @!P0 NANOSLEEP.SYNCS 0x989680 ;  /* 0x009896800000895d */ /* 0x010fea0003900000 */
[----:B------:R-:W4:Y:S01]  /*5ac0*/  @!P0 SYNCS.PHASECHK.TRANS64 P0, [R2+URZ+0x16800], R3 ;  /* 0x01680003020085a7 */ /* 0x000f22000800007f */
[----:B------:R-:W-:Y:S04]  /*5ad0*/  BSSY B0, `(.L_x_1962) ;  /* 0x0000006000007945 */ /* 0x000fe80003800000 */
[----:B----4-:R-:W-:Y:S05]  /*5ae0*/  @P0 BRA `(.L_x_1963) ;  /* 0x0000000000100947 */ /* 0x010fea0003800000 */
.L_x_1964:
[----:B----4-:R4:W0:Y:S02]  /*5af0*/  SYNCS.PHASECHK.TRANS64.TRYWAIT P0, [R2+URZ+0x16800], R3 ;  /* 0x01680003020075a7 */ /* 0x010824000800017f */
[----:B0-----:R-:W-:Y:S05]  /*5b00*/  @!P0 NANOSLEEP.SYNCS 0x989680 ;  /* 0x009896800000895d */ /* 0x001fea0003900000 */
[----:B------:R-:W0:Y:S02]  /*5b10*/  @!P0 SYNCS.PHASECHK.TRANS64 P0, [R2+URZ+0x16800], R3 ;  /* 0x01680003020085a7 */ /* 0x000e24000800007f */
[----:B0-----:R-:W-:Y:S05]  /*5b20*/  @!P0 BRA `(.L_x_1964) ;  /* 0xfffffffc00f08947 */ /* 0x001fea000383ffff */
.L_x_1963:
[----:B------:R-:W-:Y:S05]  /*5b30*/  BSYNC B0 ;  /* 0x0000000000007941 */ /* 0x000fea0003800000 */
.L_x_1962:
[----:B------:R-:W-:Y:S05]  /*5b40*/  BRA `(.L_x_1965) ;  /* 0x0000003000207947 */ /* 0x000fea0003800000 */
.L_x_1961:
[----:B------:R-:W3:Y:S01]  /*5b50*/  S2R R0, SR_TID.X ;  /* 0x0000000000007919 */ /* 0x000ee20000002100 */
[----:B------:R-:W-:Y:S01]  /*5b60*/  ULDC.64 UR6, c[0x0][0x3e8] ;  /* 0x0000fa0000067ab9 */ /* 0x000fe20000000a00 */
[--C-:B------:R-:W-:Y:S01]  /*5b70*/  SHF.R.S32.HI R7, RZ, 0x1f, R16.reuse ;  /* 0x0000001fff077819 */ /* 0x100fe20000011410 */
[----:B------:R-:W-:Y:S01]  /*5b80*/  ULDC.64 UR4, c[0x0][0x3d8] ;  /* 0x0000f60000047ab9 */ /* 0x000fe20000000a00 */
[----:B---3--:R-:W-:Y:S02]  /*5b90*/  VIADD R3, R0, 0xffffff80 ;  /* 0xffffff8000037836 */ /* 0x008fe40000000000 */
[----:B------:R-:W3:Y:S01]  /*5ba0*/  LDL R0, [R1] ;  /* 0x0000000001007983 */ /* 0x000ee20000100800 */
[----:B------:R-:W-:Y:S01]  /*5bb0*/  SHF.R.S32.HI R10, RZ, 0x1f, R19 ;  /* 0x0000001fff0a7819 */ /* 0x000fe20000011413 */
[----:B------:R-:W-:Y:S01]  /*5bc0*/  IMAD.MOV.U32 R6, RZ, RZ, R16 ;  /* 0x000000ffff067224 */ /* 0x000fe200078e0010 */
[----:B------:R-:W-:Y:S01]  /*5bd0*/  SHF.R.S32.HI R34, RZ, 0x1f, R3 ;  /* 0x0000001fff227819 */ /* 0x000fe20000011403 */
[----:B-----5:R-:W-:Y:S01]  /*5be0*/  IMAD.WIDE.U32 R40, R24, UR4, RZ ;  /* 0x0000000418287c25 */ /* 0x020fe2000f8e00ff */
[----:B------:R-:W-:Y:S02]  /*5bf0*/  BSSY B6, `(.L_x_1966) ;  /* 0x0000030000067945 */ /* 0x000fe40003800000 */
[----:B------:R-:W-:Y:S01]  /*5c00*/  LEA.HI R34, R34, R3, RZ, 0x2 ;  /* 0x0000000322227211 */ /* 0x000fe200078f10ff */
[----:B------:R-:W-:-:S02]  /*5c10*/  IMAD R12, R10, UR6, RZ ;  /* 0x000000060a0c7c24 */ /* 0x000fc4000f8e02ff */
[----:B------:R-:W-:Y:S01]  /*5c20*/  IMAD.WIDE.U32 R8, R19, UR4, R6 ;  /* 0x0000000413087c25 */ /* 0x000fe2000f8e0006 */
[----:B------:R-:W-:-:S03]  /*5c30*/  LOP3.LUT R34, R34, 0xfffffffc, RZ, 0xc0, !PT ;  /* 0xfffffffc22227812 */ /* 0x000fc600078ec0ff */
[----:B------:R-:W-:Y:S01]  /*5c40*/  IMAD.WIDE.U32 R38, R24, UR6, RZ ;  /* 0x0000000618267c25 */ /* 0x000fe2000f8e00ff */
[----:B------:R-:W-:-:S03]  /*5c50*/  IADD3 R35, P2, R8, R40, RZ ;  /* 0x0000002808237210 */ /* 0x000fc60007f5e0ff */
[----:B------:R-:W-:Y:S02]  /*5c60*/  IMAD.IADD R34, R3, 0x1, -R34 ;  /* 0x0000000103227824 */ /* 0x000fe400078e0a22 */
[----:B------:R-:W-:-:S03]  /*5c70*/  IMAD R12, R19, UR7, R12 ;  /* 0x00000007130c7c24 */ /* 0x000fc6000f8e020c */
[----:B------:R-:W-:-:S04]  /*5c80*/  SHF.L.U32 R26, R34, 0x2, RZ ;  /* 0x00000002221a7819 */ /* 0x000fc800000006ff */
[----:B------:R-:W-:-:S03]  /*5c90*/  SHF.R.S32.HI R27, RZ, 0x1f, R26 ;  /* 0x0000001fff1b7819 */ /* 0x000fc6000001141a */
[----:B--2---:R-:W-:-:S03]  /*5ca0*/  IMAD.WIDE.U32 R4, R19, UR4, R26 ;  /* 0x0000000413047c25 */ /* 0x004fc6000f8e001a */
[----:B------:R-:W-:Y:S02]  /*5cb0*/  IADD3 R32, P0, R4, R40, RZ ;  /* 0x0000002804207210 */ /* 0x000fe40007f1e0ff */
[----:B---3--:R-:W-:Y:S02]  /*5cc0*/  LOP3.LUT P4, RZ, R0, 0x1, RZ, 0xc0, !PT ;  /* 0x0000000100ff7812 */ /* 0x008fe4000788c0ff */
[----:B------:R-:W-:-:S05]  /*5cd0*/  SHF.R.S32.HI R0, RZ, 0x1f, R24 ;  /* 0x0000001fff007819 */ /* 0x000fca0000011418 */
[C---:B-1----:R-:W-:Y:S02]  /*5ce0*/  IMAD R11, R0.reuse, UR6, RZ ;  /* 0x00000006000b7c24 */ /* 0x042fe4000f8e02ff */
[----:B------:R-:W-:Y:S02]  /*5cf0*/  IMAD R3, R0, UR4, RZ ;  /* 0x0000000400037c24 */ /* 0x000fe4000f8e02ff */
[----:B------:R-:W-:Y:S02]  /*5d00*/  IMAD R0, R10, UR4, RZ ;  /* 0x000000040a007c24 */ /* 0x000fe4000f8e02ff */
[----:B------:R-:W-:Y:S02]  /*5d10*/  IMAD R45, R24, UR7, R11 ;  /* 0x00000007182d7c24 */ /* 0x000fe4000f8e020b */
[----:B------:R-:W-:-:S04]  /*5d20*/  IMAD.WIDE.U32 R10, R19, UR6, R6 ;  /* 0x00000006130a7c25 */ /* 0x000fc8000f8e0006 */
[----:B------:R-:W-:Y:S01]  /*5d30*/  IMAD R3, R24, UR5, R3 ;  /* 0x0000000518037c24 */ /* 0x000fe2000f8e0203 */
[----:B------:R-:W-:Y:S01]  /*5d40*/  IADD3 R49, P3, R10, R38, RZ ;  /* 0x000000260a317210 */ /* 0x000fe20007f7e0ff */
[----:B------:R-:W-:-:S04]  /*5d50*/  IMAD.WIDE.U32 R6, R19, UR6, R26 ;  /* 0x0000000613067c25 */ /* 0x000fc8000f8e001a */
[----:B------:R-:W-:Y:S01]  /*5d60*/  IMAD R0, R19, UR5, R0 ;  /* 0x0000000513007c24 */ /* 0x000fe2000f8e0200 */
[----:B------:R-:W-:Y:S01]  /*5d70*/  IADD3 R30, P1, R6, R38, RZ ;  /* 0x00000026061e7210 */ /* 0x000fe20007f3e0ff */
[----:B------:R-:W-:Y:S02]  /*5d80*/  IMAD.IADD R37, R3, 0x1, R41 ;  /* 0x0000000103257824 */ /* 0x000fe400078e0229 */
[----:B------:R-:W-:-:S03]  /*5d90*/  IMAD.IADD R45, R45, 0x1, R39 ;  /* 0x000000012d2d7824 */ /* 0x000fc600078e0227 */
[----:B------:R-:W-:Y:S02]  /*5da0*/  IADD3.X R43, R37, R0, R9, P2, !PT ;  /* 0x00000000252b7210 */ /* 0x000fe400017fe409 */
[----:B------:R-:W-:Y:S02]  /*5db0*/  IADD3.X R51, R45, R12, R11, P3, !PT ;  /* 0x0000000c2d337210 */ /* 0x000fe40001ffe40b */
[----:B------:R-:W-:Y:S02]  /*5dc0*/  IADD3.X R33, R37, R5, R0, P0, !PT ;  /* 0x0000000525217210 */ /* 0x000fe400007fe400 */
[----:B------:R-:W-:Y:S01]  /*5dd0*/  IADD3.X R31, R45, R7, R12, P1, !PT ;  /* 0x000000072d1f7210 */ /* 0x000fe20000ffe40c */
[----:B------:R-:W-:Y:S06]  /*5de0*/  @!P4 BRA `(.L_x_1967) ;  /* 0x000000000040c947 */ /* 0x000fec0003800000 */
[----:B------:R-:W-:Y:S01]  /*5df0*/  MOV R0, 0x0 ;  /* 0x0000000000007802 */ /* 0x000fe20000000f00 */
        /* <DEDUP_REMOVED lines=9> */
[----:B0-----:R-:W-:Y:S01]  /*5e90*/  MOV R13, RZ ;  /* 0x000000ff000d7202 */ /* 0x001fe20000000f00 */
[----:B------:R-:W-:-:S02]  /*5ea0*/  IMAD.U32 R11, RZ, RZ, UR5 ;  /* 0x00000005ff0b7e24 */ /* 0x000fc4000f8e00ff */
[----:B------:R-:W-:Y:S02]  /*5eb0*/  IMAD.MOV.U32 R8, RZ, RZ, 0x70 ;  /* 0x00000070ff087424 */ /* 0x000fe400078e00ff */
[----:B-1----:R-:W-:-:S07]  /*5ec0*/  IMAD.MOV.U32 R12, RZ, RZ, 0x1 ;  /* 0x00000001ff0c7424 */ /* 0x002fce00078e00ff */
[----:B------:R-:W-:-:S07]  /*5ed0*/  LEPC R20, `(.L_x_1967) ;  /* 0x000000001014794e */ /* 0x000fce0000000000 */
[----:B--2---:R-:W-:Y:S05]  /*5ee0*/  CALL.ABS.NOINC R14 ;  /* 0x000000000e007343 */ /* 0x004fea0003c00000 */
.L_x_1967:
[----:B------:R-:W-:Y:S05]  /*5ef0*/  BSYNC B6 ;  /* 0x0000000000067941 */ /* 0x000fea0003800000 */
.L_x_1966:
[----:B------:R-:W2:Y:S01]  /*5f00*/  LDL R24, [R1+0x8] ;  /* 0x0000080001187983 */ /* 0x000ea20000100800 */
[----:B0-----:R-:W0:Y:S01]  /*5f10*/  LDC.64 R12, c[0x0][0x3e8] ;  /* 0x0000fa00ff0c7b82 */ /* 0x001e220000000a00 */
[----:B------:R-:W-:Y:S01]  /*5f20*/  SHF.R.S32.HI R3, RZ, 0x1f, R153 ;  /* 0x0000001fff037819 */ /* 0x000fe20000011499 */
[----:B------:R-:W-:Y:S01]  /*5f30*/  ULDC.U8 UR4, c[0x0][0x3f0] ;  /* 0x0000fc0000047ab9 */ /* 0x000fe20000000000 */
[----:B------:R-:W-:Y:S01]  /*5f40*/  BSSY B0, `(.L_x_1968) ;  /* 0x00002c0000007945 */ /* 0x000fe20003800000 */
[----:B------:R-:W-:-:S04]  /*5f50*/  ISETP.NE.AND P0, PT, RZ, UR4, PT ;  /* 0x00000004ff007c0c */ /* 0x000fc8000bf05270 */
[----:B------:R-:W1:Y:S01]  /*5f60*/  LDC.64 R10, c[0x0][0x3d8] ;  /* 0x0000f600ff0a7b82 */ /* 0x000e620000000a00 */
[-C--:B0-----:R-:W-:Y:S02]  /*5f70*/  IMAD R4, R3, R12.reuse, RZ ;  /* 0x0000000c03047224 */ /* 0x081fe400078e02ff */
[----:B------:R-:W-:-:S04]  /*5f80*/  IMAD.WIDE.U32 R8, R153, R12, RZ ;  /* 0x0000000c99087225 */ /* 0x000fc800078e00ff */
[----:B------:R-:W-:Y:S02]  /*5f90*/  IMAD R5, R153, R13, R4 ;  /* 0x0000000d99057224 */ /* 0x000fe400078e0204 */
[-C--:B-1----:R-:W-:Y:S02]  /*5fa0*/  IMAD R0, R3, R10.reuse, RZ ;  /* 0x0000000a03007224 */ /* 0x082fe400078e02ff */
[----:B------:R-:W-:-:S04]  /*5fb0*/  IMAD.WIDE.U32 R20, R153, R10, RZ ;  /* 0x0000000a99147225 */ /* 0x000fc800078e00ff */
[----:B------:R-:W-:Y:S02]  /*5fc0*/  IMAD R3, R153, R11, R0 ;  /* 0x0000000b99037224 */ /* 0x000fe400078e0200 */
[----:B------:R-:W-:Y:S02]  /*5fd0*/  IMAD.IADD R5, R9, 0x1, R5 ;  /* 0x0000000109057824 */ /* 0x000fe400078e0205 */
[----:B------:R-:W-:Y:S02]  /*5fe0*/  IMAD.IADD R3, R21, 0x1, R3 ;  /* 0x0000000115037824 */ /* 0x000fe400078e0203 */
[----:B------:R-:W-:-:S04]  /*5ff0*/  IMAD.WIDE.U32 R6, R8, 0xc0, RZ ;  /* 0x000000c008067825 */ /* 0x000fc800078e00ff */
[----:B------:R-:W-:Y:S02]  /*6000*/  IMAD R47, R5, 0xc0, RZ ;  /* 0x000000c0052f7824 */ /* 0x000fe400078e02ff */
[----:B------:R-:W-:-:S03]  /*6010*/  IMAD.WIDE.U32 R14, R20, 0xc0, RZ ;  /* 0x000000c0140e7825 */ /* 0x000fc600078e00ff */
[----:B------:R-:W-:Y:S01]  /*6020*/  IADD3 R55, R7, R47, RZ ;  /* 0x0000002f07377210 */ /* 0x000fe20007ffe0ff */
[----:B------:R-:W-:-:S04]  /*6030*/  IMAD R29, R3, 0xc0, RZ ;  /* 0x000000c0031d7824 */ /* 0x000fc800078e02ff */
[----:B------:R-:W-:Y:S02]  /*6040*/  IMAD.IADD R53, R15, 0x1, R29 ;  /* 0x000000010f357824 */ /* 0x000fe400078e021d */
[----:B--2---:R-:W-:-:S05]  /*6050*/  IMAD R0, R153, -0xc0, R24 ;  /* 0xffffff4099007824 */ /* 0x004fca00078e0218 */
[----:B------:R-:W-:Y:S01]  /*6060*/  VIMNMX R4, R0, 0xc0, PT ;  /* 0x000000c000047848 */ /* 0x000fe20003fe0100 */
[----:B------:R-:W-:Y:S06]  /*6070*/  @!P0 BRA `(.L_x_1969) ;  /* 0x0000001400888947 */ /* 0x000fec0003800000 */
[----:B------:R-:W0:Y:S01]  /*6080*/  LDC R0, c[0x0][0x428] ;  /* 0x00010a00ff007b82 */ /* 0x000e220000000800 */
[C---:B------:R-:W-:Y:S01]  /*6090*/  ISETP.GE.AND P0, PT, R19.reuse, R4, PT ;  /* 0x000000041300720c */ /* 0x040fe20003f06270 */
[----:B------:R-:W-:Y:S01]  /*60a0*/  VIADD R28, R19, 0x60 ;  /* 0x00000060131c7836 */ /* 0x000fe20000000000 */
[----:B------:R-:W-:Y:S01]  /*60b0*/  BSSY B1, `(.L_x_1970) ;  /* 0x0000028000017945 */ /* 0x000fe20003800000 */
[----:B------:R-:W-:Y:S01]  /*60c0*/  MOV R44, R38 ;  /* 0x00000026002c7202 */ /* 0x000fe20000000f00 */
[----:B------:R-:W-:Y:S01]  /*60d0*/  IMAD.MOV.U32 R5, RZ, RZ, R37 ;  /* 0x000000ffff057224 */ /* 0x000fe200078e0025 */
[----:B------:R-:W-:Y:S02]  /*60e0*/  CS2R R42, SRZ ;  /* 0x00000000002a7805 */ /* 0x000fe4000001ff00 */
[----:B------:R-:W-:Y:S01]  /*60f0*/  ISETP.GE.AND P1, PT, R28, R4, PT ;  /* 0x000000041c00720c */ /* 0x000fe20003f26270 */
[----:B------:R-:W-:Y:S01]  /*6100*/  IMAD.MOV.U32 R4, RZ, RZ, R40 ;  /* 0x000000ffff047224 */ /* 0x000fe200078e0028 */
[----:B------:R-:W-:-:S02]  /*6110*/  CS2R R40, SRZ ;  /* 0x0000000000287805 */ /* 0x000fc4000001ff00 */
[----:B------:R-:W-:Y:S02]  /*6120*/  CS2R R38, SRZ ;  /* 0x0000000000267805 */ /* 0x000fe4000001ff00 */
[----:B0-----:R-:W-:Y:S01]  /*6130*/  ISETP.NE.AND P2, PT, R0, 0x1, PT ;  /* 0x000000010000780c */ /* 0x001fe20003f45270 */
[----:B------:R-:W-:-:S04]  /*6140*/  IMAD R0, R153, 0xc0, R19 ;  /* 0x000000c099007824 */ /* 0x000fc800078e0213 */
[----:B------:R-:W-:Y:S01]  /*6150*/  IMAD R3, R34, 0x60, R0 ;  /* 0x0000006022037824 */ /* 0x000fe200078e0200 */
[----:B------:R-:W-:-:S07]  /*6160*/  CS2R R34, SRZ ;  /* 0x0000000000227805 */ /* 0x000fce000001ff00 */
[----:B------:R-:W0:Y:S08]  /*6170*/  @P2 LDC R24, c[0x0][0x42c] ;  /* 0x00010b00ff182b82 */ /* 0x000e300000000800 */
[----:B------:R-:W1:Y:S01]  /*6180*/  @P2 LDC R25, c[0x0][0x430] ;  /* 0x00010c00ff192b82 */ /* 0x000e620000000800 */
[----:B0-----:R-:W-:-:S05]  /*6190*/  @P2 IMAD.HI.U32 R0, R3, R24, RZ ;  /* 0x0000001803002227 */ /* 0x001fca00078e00ff */
        /* <DEDUP_REMOVED lines=25> */
.L_x_1971:
[----:B------:R-:W-:Y:S05]  /*6330*/  BSYNC B1 ;  /* 0x0000000000017941 */ /* 0x000fea0003800000 */
.L_x_1970:
[----:B------:R-:W-:Y:S01]  /*6340*/  BSSY B1, `(.L_x_1972) ;  /* 0x0000023000017945 */ /* 0x000fe20003800000 */
[----:B------:R-:W-:Y:S02]  /*6350*/  CS2R R20, SRZ ;  /* 0x0000000000147805 */ /* 0x000fe4000001ff00 */
[----:B0-----:R-:W-:Y:S02]  /*6360*/  CS2R R28, SRZ ;  /* 0x00000000001c7805 */ /* 0x001fe4000001ff00 */
[----:B------:R-:W-:Y:S02]  /*6370*/  SHF.R.S32.HI R37, RZ, 0x1f, R3 ;  /* 0x0000001fff257819 */ /* 0x000fe40000011403 */
[----:B------:R-:W-:Y:S01]  /*6380*/  CS2R R8, SRZ ;  /* 0x0000000000087805 */ /* 0x000fe2000001ff00 */
[----:B------:R-:W-:Y:S06]  /*6390*/  @P1 BRA `(.L_x_1973) ;  /* 0x0000000000741947 */ /* 0x000fec0003800000 */
[----:B------:R-:W-:Y:S01]  /*63a0*/  MOV R15, R53 ;  /* 0x00000035000f7202 */ /* 0x000fe20000000f00 */
[----:B------:R-:W-:Y:S01]  /*63b0*/  IMAD.MOV.U32 R8, RZ, RZ, R6 ;  /* 0x000000ffff087224 */ /* 0x000fe200078e0006 */
[----:B------:R-:W-:Y:S01]  /*63c0*/  ULDC UR4, c[0x0][0x3d4] ;  /* 0x0000f50000047ab9 */ /* 0x000fe20000000800 */
[----:B------:R-:W-:Y:S01]  /*63d0*/  IMAD.MOV.U32 R9, RZ, RZ, R55 ;  /* 0x000000ffff097224 */ /* 0x000fe200078e0037 */
[----:B------:R-:W-:Y:S01]  /*63e0*/  ULDC.64 UR6, c[0x0][0x3c8] ;  /* 0x0000f20000067ab9 */ /* 0x000fe20000000a00 */
[----:B------:R-:W-:Y:S01]  /*63f0*/  IMAD.WIDE.U32 R6, R10, 0x60, R14 ;  /* 0x000000600a067825 */ /* 0x000fe200078e000e */
[----:B------:R-:W-:Y:S02]  /*6400*/  ISETP.GE.AND P5, PT, R26, UR4, PT ;  /* 0x000000041a007c0c */ /* 0x000fe4000bfa6270 */
        /* <DEDUP_REMOVED lines=10> */
[----:B------:R-:W-:Y:S02]  /*64b0*/  CS2R R20, SRZ ;  /* 0x0000000000147805 */ /* 0x000fe4000001ff00 */
[----:B------:R-:W-:-:S02]  /*64c0*/  IADD3.X R9, R31, R25, R9, P4, !PT ;  /* 0x000000191f097210 */ /* 0x000fc400027fe409 */
[----:B------:R-:W-:Y:S02]  /*64d0*/  CS2R R24, SRZ ;  /* 0x0000000000187805 */ /* 0x000fe4000001ff00 */
[C---:B------:R-:W-:Y:S02]  /*64e0*/  LEA R6, P3, R15.reuse, UR6, 0x1 ;  /* 0x000000060f067c11 */ /* 0x040fe4000f8608ff */
[C---:B------:R-:W-:Y:S02]  /*64f0*/  LEA R14, P4, R0.reuse, UR4, 0x1 ;  /* 0x00000004000e7c11 */ /* 0x040fe4000f8808ff */
[----:B------:R-:W-:Y:S02]  /*6500*/  LEA.HI.X R7, R15, UR7, R32, 0x1, P3 ;  /* 0x000000070f077c11 */ /* 0x000fe400098f0c20 */
[----:B------:R-:W-:Y:S02]  /*6510*/  LEA.HI.X R15, R0, UR5, R9, 0x1, P4 ;  /* 0x00000005000f7c11 */ /* 0x000fe4000a0f0c09 */
[----:B------:R-:W-:Y:S01]  /*6520*/  CS2R R8, SRZ ;  /* 0x0000000000087805 */ /* 0x000fe2000001ff00 */
[----:B------:R0:W5:Y:S05]  /*6530*/  @!P5 LDG.E.64 R28, desc[UR40][R6.64] ;  /* 0x00000028061cd981 */ /* 0x00016a000c1e1b00 */
[----:B------:R0:W5:Y:S04]  /*6540*/  @!P2 LDG.E.64 R8, desc[UR40][R6.64+0x20] ;  /* 0x000020280608a981 */ /* 0x000168000c1e1b00 */
[----:B------:R0:W5:Y:S04]  /*6550*/  @!P5 LDG.E.64 R24, desc[UR40][R14.64] ;  /* 0x000000280e18d981 */ /* 0x000168000c1e1b00 */
[----:B------:R0:W5:Y:S02]  /*6560*/  @!P2 LDG.E.64 R20, desc[UR40][R14.64+0x20] ;  /* 0x000020280e14a981 */ /* 0x000164000c1e1b00 */
.L_x_1973:
[----:B------:R-:W-:Y:S05]  /*6570*/  BSYNC B1 ;  /* 0x0000000000017941 */ /* 0x000fea0003800000 */
.L_x_1972:
[----:B------:R-:W2:Y:S04]  /*6580*/  LDL R31, [R1+0x34] ;  /* 0x00003400011f7983 */ /* 0x000ea80000100800 */
[----:B------:R-:W3:Y:S01]  /*6590*/  LDL R30, [R1+0x18] ;  /* 0x00001800011e7983 */ /* 0x000ee20000100800 */
[C---:B0-----:R-:W-:Y:S01]  /*65a0*/  IMAD.WIDE.U32 R6, R3.reuse, R10, R4 ;  /* 0x0000000a03067225 */ /* 0x041fe200078e0004 */
[----:B------:R-:W-:Y:S01]  /*65b0*/  ULDC.64 UR4, c[0x0][0x3c8] ;  /* 0x0000f20000047ab9 */ /* 0x000fe20000000a00 */
[----:B------:R-:W-:Y:S02]  /*65c0*/  ULDC.64 UR6, c[0x0][0x3e0] ;  /* 0x0000f80000067ab9 */ /* 0x000fe40000000a00 */
[----:B------:R-:W-:Y:S01]  /*65d0*/  IMAD.WIDE.U32 R44, R3, R12, R44 ;  /* 0x0000000c032c7225 */ /* 0x000fe200078e002c */
[----:B------:R-:W-:Y:S01]  /*65e0*/  LEA R4, P2, R6, UR4, 0x1 ;  /* 0x0000000406047c11 */ /* 0x000fe2000f8408ff */
[----:B------:R-:W-:-:S02]  /*65f0*/  UMOV UR4, 0xffffffff ;  /* 0xffffffff00047882 */ /* 0x000fc40000000000 */
[C---:B------:R-:W-:Y:S02]  /*6600*/  IMAD R10, R37.reuse, R10, RZ ;  /* 0x0000000a250a7224 */ /* 0x040fe400078e02ff */
[----:B------:R-:W-:Y:S02]  /*6610*/  IMAD R12, R37, R12, RZ ;  /* 0x0000000c250c7224 */ /* 0x000fe400078e02ff */
[C---:B------:R-:W-:Y:S02]  /*6620*/  IMAD R5, R3.reuse, R11, R10 ;  /* 0x0000000b03057224 */ /* 0x040fe400078e020a */
[----:B------:R-:W-:Y:S02]  /*6630*/  IMAD R3, R3, R13, R12 ;  /* 0x0000000d03037224 */ /* 0x000fe400078e020c */
[----:B------:R-:W-:Y:S02]  /*6640*/  IMAD.IADD R5, R7, 0x1, R5 ;  /* 0x0000000107057824 */ /* 0x000fe400078e0205 */
[----:B------:R-:W-:-:S03]  /*6650*/  IMAD.IADD R3, R45, 0x1, R3 ;  /* 0x000000012d037824 */ /* 0x000fc600078e0203 */
[----:B------:R-:W-:Y:S02]  /*6660*/  LEA.HI.X R5, R6, UR5, R5, 0x1, P2 ;  /* 0x0000000506057c11 */ /* 0x000fe400090f0c05 */
[C---:B--2---:R-:W-:Y:S02]  /*6670*/  LEA.HI R0, R31.reuse, R31, RZ, 0x1 ;  /* 0x0000001f1f007211 */ /* 0x044fe400078f08ff */
[----:B---3--:R-:W-:Y:S02]  /*6680*/  SHF.L.U32 R14, R30, 0x6, RZ ;  /* 0x000000061e0e7819 */ /* 0x008fe400000006ff */
[----:B------:R-:W-:Y:S02]  /*6690*/  LOP3.LUT R10, R0, 0xfffffffe, RZ, 0xc0, !PT ;  /* 0xfffffffe000a7812 */ /* 0x000fe400078ec0ff */
[----:B------:R-:W-:Y:S02]  /*66a0*/  LOP3.LUT R15, R14, 0x1c0, RZ, 0xc0, !PT ;  /* 0x000001c00e0f7812 */ /* 0x000fe400078ec0ff */
[----:B------:R-:W-:Y:S01]  /*66b0*/  LEA R0, P3, R44, UR6, 0x1 ;  /* 0x000000062c007c11 */ /* 0x000fe2000f8608ff */
[----:B------:R-:W-:Y:S01]  /*66c0*/  IMAD.IADD R7, R31, 0x1, -R10 ;  /* 0x000000011f077824 */ /* 0x000fe200078e0a0a */
[----:B------:R-:W-:-:S02]  /*66d0*/  LOP3.LUT R11, R15, 0x18, R16, 0xf8, !PT ;  /* 0x000000180f0b7812 */ /* 0x000fc400078ef810 */
[----:B------:R-:W-:Y:S02]  /*66e0*/  SHF.R.U32.HI R12, RZ, 0x3, R15 ;  /* 0x00000003ff0c7819 */ /* 0x000fe4000001160f */
[----:B------:R-:W-:Y:S02]  /*66f0*/  LEA.HI.X R3, R44, UR7, R3, 0x1, P3 ;  /* 0x000000072c037c11 */ /* 0x000fe400098f0c03 */
[----:B------:R-:W-:Y:S02]  /*6700*/  LOP3.LUT R10, R11, R12, RZ, 0x3c, !PT ;  /* 0x0000000c0b0a7212 */ /* 0x000fe400078e3cff */
[----:B------:R-:W-:Y:S01]  /*6710*/  SHF.L.U32 R7, R7, 0x1f, RZ ;  /* 0x0000001f07077819 */ /* 0x000fe200000006ff */
[----:B------:R-:W-:Y:S06]  /*6720*/  BRA.DIV UR4, `(.L_x_1974) ;  /* 0x0000011a04947947 */ /* 0x000fec000b800000 */
.L_x_2164:
[----:B------:R-:W-:-:S03]  /*6730*/  UMOV UR4, 0xffffffff ;  /* 0xffffffff00047882 */ /* 0x000fc60000000000 */
[----:B------:R-:W-:Y:S05]  /*6740*/  BRA.DIV UR4, `(.L_x_1975) ;  /* 0x0000011a04b47947 */ /* 0x000fea000b800000 */
.L_x_2167:
[----:B------:R-:W-:-:S03]  /*6750*/  UMOV UR4, 0xffffffff ;  /* 0xffffffff00047882 */ /* 0x000fc60000000000 */
[----:B------:R-:W-:Y:S05]  /*6760*/  BRA.DIV UR4, `(.L_x_1976) ;  /* 0x0000011a04d47947 */ /* 0x000fea000b800000 */
.L_x_2170:
[----:B------:R-:W-:-:S03]  /*6770*/  UMOV UR4, 0xffffffff ;  /* 0xffffffff00047882 */ /* 0x000fc60000000000 */
[----:B------:R-:W-:Y:S05]  /*6780*/  BRA.DIV UR4, `(.L_x_1977) ;  /* 0x0000011a04f47947 */ /* 0x000fea000b800000 */
.L_x_2173:
[----:B------:R-:W-:-:S03]  /*6790*/  UMOV UR4, 0xffffffff ;  /* 0xffffffff00047882 */ /* 0x000fc60000000000 */
[----:B------:R-:W-:Y:S05]  /*67a0*/  BRA.DIV UR4, `(.L_x_1978) ;  /* 0x0000011e04147947 */ /* 0x000fea000b800000 */
.L_x_2176:
[----:B------:R-:W-:-:S03]  /*67b0*/  UMOV UR4, 0xffffffff ;  /* 0xffffffff00047882 */ /* 0x000fc60000000000 */
[----:B------:R-:W-:Y:S05]  /*67c0*/  BRA.DIV UR4, `(.L_x_1979) ;  /* 0x0000011e04347947 */ /* 0x000fea000b800000 */
.L_x_2179:
[----:B------:R-:W-:-:S03]  /*67d0*/  UMOV UR4, 0xffffffff ;  /* 0xffffffff00047882 */ /* 0x000fc60000000000 */
[----:B------:R-:W-:Y:S05]  /*67e0*/  BRA.DIV UR4, `(.L_x_1980) ;  /* 0x0000011e04547947 */ /* 0x000fea000b800000 */
.L_x_2182:
[----:B------:R-:W-:-:S03]  /*67f0*/  UMOV UR4, 0xffffffff ;  /* 0xffffffff00047882 */ /* 0x000fc60000000000 */
[----:B------:R-:W-:Y:S05]  /*6800*/  BRA.DIV UR4, `(.L_x_1981) ;  /* 0x0000011e04747947 */ /* 0x000fea000b800000 */
.L_x_2185:
[----:B------:R-:W0:Y:S01]  /*6810*/  S2R R6, SR_TID.X ;  /* 0x0000000000067919 */ /* 0x000e220000002100 */
[----:B------:R-:W1:Y:S01]  /*6820*/  SYNCS.PHASECHK.TRANS64.TRYWAIT P2, [R2+URZ+0x16800], R7 ;  /* 0x01680007020075a7 */ /* 0x000e62000804017f */
[----:B-----5:R-:W-:Y:S01]  /*6830*/  IMAD.MOV.U32 R3, RZ, RZ, R41 ;  /* 0x000000ffff037224 */ /* 0x020fe200078e0029 */
[----:B------:R-:W-:Y:S01]  /*6840*/  LOP3.LUT P3, RZ, R30, 0x4, RZ, 0xc0, !PT ;  /* 0x000000041eff7812 */ /* 0x000fe2000786c0ff */
[----:B------:R-:W-:Y:S01]  /*6850*/  IMAD.MOV.U32 R4, RZ, RZ, R34 ;  /* 0x000000ffff047224 */ /* 0x000fe200078e0022 */
[----:B------:R-:W-:Y:S01]  /*6860*/  MOV R0, R40 ;  /* 0x0000002800007202 */ /* 0x000fe20000000f00 */
[----:B------:R-:W-:Y:S01]  /*6870*/  IMAD.MOV.U32 R5, RZ, RZ, R35 ;  /* 0x000000ffff057224 */ /* 0x000fe200078e0023 */
[----:B------:R-:W-:Y:S02]  /*6880*/  BSSY B1, `(.L_x_1982) ;  /* 0x0000023000017945 */ /* 0x000fe40003800000 */
[----:B------:R-:W-:Y:S01]  /*6890*/  PRMT R45, R3, 0x5410, R4 ;  /* 0x00005410032d7816 */ /* 0x000fe20000000004 */
[----:B------:R-:W-:Y:S01]  /*68a0*/  IMAD.MOV.U32 R4, RZ, RZ, R43 ;  /* 0x000000ffff047224 */ /* 0x000fe200078e002b */
[----:B------:R-:W-:-:S02]  /*68b0*/  PRMT R46, R5, 0x7610, R46 ;  /* 0x00007610052e7816 */ /* 0x000fc4000000002e */
[----:B------:R-:W-:Y:S02]  /*68c0*/  MOV R5, R38 ;  /* 0x0000002600057202 */ /* 0x000fe40000000f00 */
[----:B------:R-:W-:Y:S01]  /*68d0*/  PRMT R33, R0, 0x7610, R33 ;  /* 0x0000761000217816 */ /* 0x000fe20000000021 */
[----:B------:R-:W-:Y:S01]  /*68e0*/  IMAD.MOV.U32 R0, RZ, RZ, R42 ;  /* 0x000000ffff007224 */ /* 0x000fe200078e002a */
[----:B------:R-:W-:Y:S01]  /*68f0*/  PRMT R47, R5, 0x7610, R47 ;  /* 0x00007610052f7816 */ /* 0x000fe2000000002f */
[----:B------:R-:W-:Y:S01]  /*6900*/  IMAD.MOV.U32 R5, RZ, RZ, R39 ;  /* 0x000000ffff057224 */ /* 0x000fe200078e0027 */
[----:B------:R-:W-:Y:S02]  /*6910*/  PRMT R46, R46, 0x5410, R4 ;  /* 0x000054102e2e7816 */ /* 0x000fe40000000004 */
[----:B------:R-:W-:Y:S02]  /*6920*/  PRMT R31, R0, 0x7610, R31 ;  /* 0x00007610001f7816 */ /* 0x000fe4000000001f */
[----:B------:R-:W-:Y:S01]  /*6930*/  PRMT R47, R47, 0x5410, R5 ;  /* 0x000054102f2f7816 */ /* 0x000fe20000000005 */
[----:B------:R-:W-:Y:S01]  /*6940*/  IMAD.MOV.U32 R5, RZ, RZ, R21 ;  /* 0x000000ffff057224 */ /* 0x000fe200078e0015 */
[----:B0-----:R-:W-:-:S04]  /*6950*/  IADD3 R11, R6, -0x80, RZ ;  /* 0xffffff80060b7810 */ /* 0x001fc80007ffe0ff */
[----:B------:R-:W-:-:S04]  /*6960*/  SHF.R.S32.HI R6, RZ, 0x1f, R11 ;  /* 0x0000001fff067819 */ /* 0x000fc8000001140b */
[----:B------:R-:W-:Y:S01]  /*6970*/  LEA.HI R6, R6, R11, RZ, 0x5 ;  /* 0x0000000b06067211 */ /* 0x000fe200078f28ff */
[----:B------:R-:W-:-:S03]  /*6980*/  IMAD.MOV.U32 R11, RZ, RZ, R29 ;  /* 0x000000ffff0b7224 */ /* 0x000fc600078e001d */
[----:B------:R-:W-:-:S05]  /*6990*/  SHF.R.S32.HI R6, RZ, 0x5, R6 ;  /* 0x00000005ff067819 */ /* 0x000fca0000011406 */
[----:B------:R-:W-:Y:S02]  /*69a0*/  IMAD R3, R6, 0x200, R10 ;  /* 0x0000020006037824 */ /* 0x000fe400078e020a */
[----:B------:R-:W-:Y:S02]  /*69b0*/  IMAD.MOV.U32 R6, RZ, RZ, R24 ;  /* 0x000000ffff067224 */ /* 0x000fe400078e0018 */
[----:B------:R-:W-:Y:S02]  /*69c0*/  IMAD R3, R3, 0x2, R2 ;  /* 0x0000000203037824 */ /* 0x000fe400078e0202 */
[----:B------:R-:W-:Y:S01]  /*69d0*/  IMAD.MOV.U32 R10, RZ, RZ, R25 ;  /* 0x000000ffff0a7224 */ /* 0x000fe200078e0019 */
[----:B------:R-:W-:Y:S01]  /*69e0*/  PRMT R48, R6, 0x7610, R48 ;  /* 0x0000761006307816 */ /* 0x000fe20000000030 */
[C---:B------:R-:W-:Y:S01]  /*69f0*/  VIADD R4, R3.reuse, 0x8400 ;  /* 0x0000840003047836 */ /* 0x040fe20000000000 */
[----:B------:R-:W-:Y:S01]  /*6a00*/  IADD3 R0, R3, 0x8440, RZ ;  /* 0x0000844003007810 */ /* 0x000fe20007ffe0ff */
[----:B------:R-:W-:Y:S01]  /*6a10*/  IMAD.MOV.U32 R6, RZ, RZ, R28 ;  /* 0x000000ffff067224 */ /* 0x000fe200078e001c */
[----:B------:R-:W-:Y:S01]  /*6a20*/  PRMT R12, R12, 0x5410, R10 ;  /* 0x000054100c0c7816 */ /* 0x000fe2000000000a */
[----:B------:R-:W-:Y:S01]  /*6a30*/  @P3 VIADD R0, R4, 0xffffffc0 ;  /* 0xffffffc004003836 */ /* 0x000fe20000000000 */
[----:B------:R-:W-:-:S02]  /*6a40*/  MOV R4, R20 ;  /* 0x0000001400047202 */ /* 0x000fc40000000f00 */
[----:B------:R-:W-:Y:S02]  /*6a50*/  PRMT R48, R48, 0x5410, R6 ;  /* 0x0000541030307816 */ /* 0x000fe40000000006 */
[----:B------:R-:W-:Y:S01]  /*6a60*/  PRMT R10, R4, 0x5410, R5 ;  /* 0x00005410040a7816 */ /* 0x000fe20000000005 */
[----:B------:R-:W-:Y:S01]  /*6a70*/  IMAD.MOV.U32 R5, RZ, RZ, R9 ;  /* 0x000000ffff057224 */ /* 0x000fe200078e0009 */
[----:B------:R-:W-:Y:S02]  /*6a80*/  PRMT R12, R11, 0x7610, R12 ;  /* 0x000076100b0c7816 */ /* 0x000fe4000000000c */
[----:B------:R-:W-:Y:S01]  /*6a90*/  MOV R4, R8 ;  /* 0x0000000800047202 */ /* 0x000fe20000000f00 */
[----:B-1----:R-:W-:Y:S06]  /*6aa0*/  @!P2 BRA `(.L_x_1983) ;  /* 0x0000011800f4a947 */ /* 0x002fec0003800000 */
.L_x_2186:
[----:B------:R-:W-:Y:S05]  /*6ab0*/  BSYNC B1 ;  /* 0x0000000000017941 */ /* 0x000fea0003800000 */
.L_x_1982:
[----:B------:R-:W-:Y:S01]  /*6ac0*/  BSSY B1, `(.L_x_1984) ;  /* 0x000005f000017945 */ /* 0x000fe20003800000 */
[----:B------:R-:W-:-:S03]  /*6ad0*/  PRMT R11, R4, 0x5410, R5 ;  /* 0x00005410040b7816 */ /* 0x000fc60000000005 */
[----:B------:R-:W-:Y:S05]  /*6ae0*/  @P0 BRA `(.L_x_1985) ;  /* 0x0000000400700947 */ /* 0x000fea0003800000 */
[----:B------:R-:W1:Y:S01]  /*6af0*/  LDC R5, c[0x0][0x3d4] ;  /* 0x0000f500ff057b82 */ /* 0x000e620000000800 */
[C---:B------:R-:W-:Y:S01]  /*6b00*/  VIADD R4, R26.reuse, 0x10 ;  /* 0x000000101a047836 */ /* 0x040fe20000000000 */
[----:B------:R-:W-:Y:S01]  /*6b10*/  BSSY B2, `(.L_x_1986) ;  /* 0x000002e000027945 */ /* 0x000fe20003800000 */
[----:B-1----:R-:W-:-:S03]  /*6b20*/  ISETP.GE.AND P0, PT, R26, R5, PT ;  /* 0x000000051a00720c */ /* 0x002fc60003f06270 */
[----:B------:R-:W-:-:S10]  /*6b30*/  ISETP.GE.AND P2, PT, R4, R5, PT ;  /* 0x000000050400720c */ /* 0x000fd40003f46270 */
[----:B------:R-:W-:Y:S05]  /*6b40*/  @P0 BRA `(.L_x_1987) ;  /* 0x0000000000a80947 */ /* 0x000fea0003800000 */
[----:B0-----:R-:W0:Y:S01]  /*6b50*/  LDS.128 R4, [R3+0x8400] ;  /* 0x0084000003047984 */ /* 0x001e220000000c00 */
[----:B------:R-:W-:Y:S01]  /*6b60*/  SHF.R.U32.HI R32, RZ, 0x10, R43 ;  /* 0x00000010ff207819 */ /* 0x000fe2000001162b */
[----:B------:R-:W-:Y:S01]  /*6b70*/  HADD2.F32 R33, -RZ, R33.H0_H0 ;  /* 0x20000021ff217230 */ /* 0x000fe20000004100 */
[----:B------:R-:W-:Y:S01]  /*6b80*/  SHF.R.U32.HI R37, RZ, 0x10, R41 ;  /* 0x00000010ff257819 */ /* 0x000fe20000011629 */
[----:B------:R-:W-:Y:S01]  /*6b90*/  HADD2.F32 R31, -RZ, R31.H0_H0 ;  /* 0x2000001fff1f7230 */ /* 0x000fe20000004100 */
[----:B------:R-:W-:Y:S01]  /*6ba0*/  SHF.R.U64 R44, R42, 0x10, R43 ;  /* 0x000000102a2c7819 */ /* 0x000fe2000000122b */
[----:B------:R-:W-:Y:S01]  /*6bb0*/  HADD2.F32 R32, -RZ, R32.H0_H0 ;  /* 0x20000020ff207230 */ /* 0x000fe20000004100 */
[----:B------:R-:W-:Y:S01]  /*6bc0*/  SHF.R.U64 R43, R40, 0x10, R41 ;  /* 0x00000010282b7819 */ /* 0x000fe20000001229 */
[----:B------:R-:W-:Y:S02]  /*6bd0*/  HADD2.F32 R37, -RZ, R37.H0_H0 ;  /* 0x20000025ff257230 */ /* 0x000fe40000004100 */
[----:B0-----:R-:W-:-:S02]  /*6be0*/  HADD2.F32 R15, -RZ, R7.H0_H0 ;  /* 0x20000007ff0f7230 */ /* 0x001fc40000004100 */
[----:B------:R-:W-:Y:S02]  /*6bf0*/  HADD2.F32 R30, -RZ, R7.H1_H1 ;  /* 0x30000007ff1e7230 */ /* 0x000fe40000004100 */
[--C-:B------:R-:W-:Y:S02]  /*6c00*/  HADD2.F32 R7, -RZ, R4.reuse.H0_H0 ;  /* 0x20000004ff077230 */ /* 0x100fe40000004100 */
[----:B------:R-:W-:Y:S02]  /*6c10*/  HADD2.F32 R4, -RZ, R4.H1_H1 ;  /* 0x30000004ff047230 */ /* 0x000fe40000004100 */
[C---:B------:R-:W-:Y:S01]  /*6c20*/  FMUL.FTZ R40, R30.reuse, R37 ;  /* 0x000000251e287220 */ /* 0x040fe20000410000 */
[-C--:B------:R-:W-:Y:S01]  /*6c30*/  FMUL.FTZ R42, R30, R32.reuse ;  /* 0x000000201e2a7220 */ /* 0x080fe20000410000 */
[--C-:B------:R-:W-:Y:S02]  /*6c40*/  HADD2.F32 R13, -RZ, R6.reuse.H0_H0 ;  /* 0x20000006ff0d7230 */ /* 0x100fe40000004100 */
[----:B------:R-:W-:Y:S01]  /*6c50*/  FMUL.FTZ R30, R4, R33 ;  /* 0x00000021041e7220 */ /* 0x000fe20000410000 */
[----:B------:R-:W-:Y:S01]  /*6c60*/  FFMA.FTZ R41, R15, R32, -R40 ;  /* 0x000000200f297223 */ /* 0x000fe20000010828 */
[----:B------:R-:W-:-:S02]  /*6c70*/  HADD2.F32 R14, -RZ, R6.H1_H1 ;  /* 0x30000006ff0e7230 */ /* 0x000fc40000004100 */
[-C--:B------:R-:W-:Y:S01]  /*6c80*/  FMUL.FTZ R40, R4, R31.reuse ;  /* 0x0000001f04287220 */ /* 0x080fe20000410000 */
[----:B------:R-:W-:Y:S01]  /*6c90*/  FFMA.FTZ R32, R7, R31, -R30 ;  /* 0x0000001f07207223 */ /* 0x000fe2000001081e */
[----:B------:R-:W-:Y:S02]  /*6ca0*/  HADD2.F32 R6, -RZ, R5.H0_H0 ;  /* 0x20000005ff067230 */ /* 0x000fe40000004100 */
[----:B------:R-:W-:Y:S01]  /*6cb0*/  FFMA.FTZ R42, R15, R37, R42 ;  /* 0x000000250f2a7223 */ /* 0x000fe2000001002a */
[----:B------:R-:W-:Y:S02]  /*6cc0*/  HADD2.F32 R31, -RZ, R45.H0_H0 ;  /* 0x2000002dff1f7230 */ /* 0x000fe40000004100 */
[----:B------:R-:W-:Y:S01]  /*6cd0*/  FFMA.FTZ R33, R7, R33, R40 ;  /* 0x0000002107217223 */ /* 0x000fe20000010028 */
[----:B------:R-:W-:Y:S02]  /*6ce0*/  HADD2.F32 R5, -RZ, R5.H1_H1 ;  /* 0x30000005ff057230 */ /* 0x000fe40000004100 */
[----:B------:R-:W-:-:S02]  /*6cf0*/  HADD2.F32 R15, -RZ, R46.H1_H1 ;  /* 0x3000002eff0f7230 */ /* 0x000fc40000004100 */
[C---:B------:R-:W-:Y:S01]  /*6d00*/  FMUL.FTZ R40, R14.reuse, R31 ;  /* 0x0000001f0e287220 */ /* 0x040fe20000410000 */
[----:B------:R-:W-:Y:S02]  /*6d10*/  HADD2.F32 R30, -RZ, R43.H0_H0 ;  /* 0x2000002bff1e7230 */ /* 0x000fe40000004100 */
[----:B------:R-:W-:Y:S02]  /*6d20*/  HADD2.F32 R4, -RZ, R44.H0_H0 ;  /* 0x2000002cff047230 */ /* 0x000fe40000004100 */
[-C--:B------:R-:W-:Y:S01]  /*6d30*/  FMUL.FTZ R14, R14, R15.reuse ;  /* 0x0000000f0e0e7220 */ /* 0x080fe20000410000 */
[----:B------:R-:W-:Y:S01]  /*6d40*/  FFMA.FTZ R40, R13, R15, -R40 ;  /* 0x0000000f0d287223 */ /* 0x000fe20000010828 */
[C---:B------:R-:W-:Y:S01]  /*6d50*/  FMUL.FTZ R7, R5.reuse, R30 ;  /* 0x0000001e05077220 */ /* 0x040fe20000410000 */
[-C--:B------:R-:W-:Y:S01]  /*6d60*/  FMUL.FTZ R37, R5, R4.reuse ;  /* 0x0000000405257220 */ /* 0x080fe20000410000 */
[----:B------:R-:W-:Y:S02]  /*6d70*/  FFMA.FTZ R13, R13, R31, R14 ;  /* 0x0000001f0d0d7223 */ /* 0x000fe4000001000e */
[----:B------:R-:W-:Y:S01]  /*6d80*/  FFMA.FTZ R5, R6, R4, -R7 ;  /* 0x0000000406057223 */ /* 0x000fe20000010807 */
[----:B------:R-:W-:Y:S01]  /*6d90*/  F2FP.F16.F32.PACK_AB R7, R42, R41 ;  /* 0x000000292a07723e */ /* 0x000fe200000000ff */
[----:B------:R-:W-:Y:S01]  /*6da0*/  FFMA.FTZ R30, R6, R30, R37 ;  /* 0x0000001e061e7223 */ /* 0x000fe20000010025 */
[----:B------:R-:W-:-:S02]  /*6db0*/  F2FP.F16.F32.PACK_AB R4, R33, R32 ;  /* 0x000000202104723e */ /* 0x000fc400000000ff */
[----:B------:R-:W-:Y:S02]  /*6dc0*/  F2FP.F16.F32.PACK_AB R6, R13, R40 ;  /* 0x000000280d06723e */ /* 0x000fe400000000ff */
[----:B------:R-:W-:-:S05]  /*6dd0*/  F2FP.F16.F32.PACK_AB R5, R30, R5 ;  /* 0x000000051e05723e */ /* 0x000fca00000000ff */
[----:B------:R1:W-:Y:S02]  /*6de0*/  STS.128 [R3+0x8400], R4 ;  /* 0x0084000403007388 */ /* 0x0003e40000000c00 */
.L_x_1987:
[----:B------:R-:W-:Y:S05]  /*6df0*/  BSYNC B2 ;  /* 0x0000000000027941 */ /* 0x000fea0003800000 */
.L_x_1986:
[----:B------:R-:W-:Y:S05]  /*6e00*/  @P2 BRA `(.L_x_1985) ;  /* 0x0000000000a82947 */ /* 0x000fea0003800000 */
[----:B01----:R-:W0:Y:S01]  /*6e10*/  LDS.128 R4, [R0] ;  /* 0x0000000000047984 */ /* 0x003e220000000c00 */
[--C-:B------:R-:W-:Y:S01]  /*6e20*/  SHF.R.U64 R40, R38, 0x10, R39.reuse ;  /* 0x0000001026287819 */ /* 0x100fe20000001227 */
[----:B------:R-:W-:Y:S01]  /*6e30*/  HADD2.F32 R33, -RZ, R45.H1_H1 ;  /* 0x3000002dff217230 */ /* 0x000fe20000004100 */
[----:B------:R-:W-:Y:S01]  /*6e40*/  SHF.R.U32.HI R32, RZ, 0x10, R39 ;  /* 0x00000010ff207819 */ /* 0x000fe20000011627 */
[----:B------:R-:W-:Y:S01]  /*6e50*/  HADD2.F32 R31, -RZ, R47.H0_H0 ;  /* 0x2000002fff1f7230 */ /* 0x000fe20000004100 */
[--C-:B------:R-:W-:Y:S02]  /*6e60*/  SHF.R.U64 R39, R34, 0x10, R35.reuse ;  /* 0x0000001022277819 */ /* 0x100fe40000001223 */
[----:B------:R-:W-:Y:S01]  /*6e70*/  SHF.R.U32.HI R34, RZ, 0x10, R35 ;  /* 0x00000010ff227819 */ /* 0x000fe20000011623 */
[----:B------:R-:W-:-:S04]  /*6e80*/  HADD2.F32 R32, -RZ, R32.H0_H0 ;  /* 0x20000020ff207230 */ /* 0x000fc80000004100 */
[----:B------:R-:W-:Y:S02]  /*6e90*/  HADD2.F32 R34, -RZ, R34.H0_H0 ;  /* 0x20000022ff227230 */ /* 0x000fe40000004100 */
[--C-:B0-----:R-:W-:Y:S02]  /*6ea0*/  HADD2.F32 R15, -RZ, R7.reuse.H0_H0 ;  /* 0x20000007ff0f7230 */ /* 0x101fe40000004100 */
[----:B------:R-:W-:Y:S02]  /*6eb0*/  HADD2.F32 R30, -RZ, R7.H1_H1 ;  /* 0x30000007ff1e7230 */ /* 0x000fe40000004100 */
[--C-:B------:R-:W-:Y:S02]  /*6ec0*/  HADD2.F32 R7, -RZ, R4.reuse.H0_H0 ;  /* 0x20000004ff077230 */ /* 0x100fe40000004100 */
[----:B------:R-:W-:Y:S02]  /*6ed0*/  HADD2.F32 R4, -RZ, R4.H1_H1 ;  /* 0x30000004ff047230 */ /* 0x000fe40000004100 */
[C---:B------:R-:W-:Y:S01]  /*6ee0*/  FMUL.FTZ R38, R30.reuse, R34 ;  /* 0x000000221e267220 */ /* 0x040fe20000410000 */
[----:B------:R-:W-:Y:S01]  /*6ef0*/  FMUL.FTZ R35, R30, R32 ;  /* 0x000000201e237220 */ /* 0x000fe20000410000 */
[----:B------:R-:W-:-:S02]  /*6f00*/  HADD2.F32 R13, -RZ, R6.H0_H0 ;  /* 0x20000006ff0d7230 */ /* 0x000fc40000004100 */
[C---:B------:R-:W-:Y:S01]  /*6f10*/  FMUL.FTZ R30, R4.reuse, R33 ;  /* 0x00000021041e7220 */ /* 0x040fe20000410000 */
[C---:B------:R-:W-:Y:S01]  /*6f20*/  FFMA.FTZ R38, R15.reuse, R32, -R38 ;  /* 0x000000200f267223 */ /* 0x040fe20000010826 */
[----:B------:R-:W-:Y:S01]  /*6f30*/  FFMA.FTZ R37, R15, R34, R35 ;  /* 0x000000220f257223 */ /* 0x000fe20000010023 */
[----:B------:R-:W-:Y:S02]  /*6f40*/  HADD2.F32 R14, -RZ, R6.H1_H1 ;  /* 0x30000006ff0e7230 */ /* 0x000fe40000004100 */
[-C--:B------:R-:W-:Y:S01]  /*6f50*/  FMUL.FTZ R34, R4, R31.reuse ;  /* 0x0000001f04227220 */ /* 0x080fe20000410000 */
[C---:B------:R-:W-:Y:S01]  /*6f60*/  FFMA.FTZ R32, R7.reuse, R31, -R30 ;  /* 0x0000001f07207223 */ /* 0x040fe2000001081e */
[--C-:B------:R-:W-:Y:S02]  /*6f70*/  HADD2.F32 R6, -RZ, R5.reuse.H0_H0 ;  /* 0x20000005ff067230 */ /* 0x100fe40000004100 */
[----:B------:R-:W-:Y:S02]  /*6f80*/  HADD2.F32 R31, -RZ, R46.H0_H0 ;  /* 0x2000002eff1f7230 */ /* 0x000fe40000004100 */
[----:B------:R-:W-:Y:S01]  /*6f90*/  FFMA.FTZ R33, R7, R33, R34 ;  /* 0x0000002107217223 */ /* 0x000fe20000010022 */
[----:B------:R-:W-:-:S02]  /*6fa0*/  HADD2.F32 R5, -RZ, R5.H1_H1 ;  /* 0x30000005ff057230 */ /* 0x000fc40000004100 */
[----:B------:R-:W-:Y:S02]  /*6fb0*/  HADD2.F32 R15, -RZ, R47.H1_H1 ;  /* 0x3000002fff0f7230 */ /* 0x000fe40000004100 */
[C---:B------:R-:W-:Y:S01]  /*6fc0*/  FMUL.FTZ R34, R14.reuse, R31 ;  /* 0x0000001f0e227220 */ /* 0x040fe20000410000 */
[----:B------:R-:W-:Y:S02]  /*6fd0*/  HADD2.F32 R30, -RZ, R39.H0_H0 ;  /* 0x20000027ff1e7230 */ /* 0x000fe40000004100 */
[----:B------:R-:W-:Y:S02]  /*6fe0*/  HADD2.F32 R4, -RZ, R40.H0_H0 ;  /* 0x20000028ff047230 */ /* 0x000fe40000004100 */
[-C--:B------:R-:W-:Y:S01]  /*6ff0*/  FMUL.FTZ R14, R14, R15.reuse ;  /* 0x0000000f0e0e7220 */ /* 0x080fe20000410000 */
[----:B------:R-:W-:Y:S01]  /*7000*/  FFMA.FTZ R34, R13, R15, -R34 ;  /* 0x0000000f0d227223 */ /* 0x000fe20000010822 */
[C---:B------:R-:W-:Y:S01]  /*7010*/  FMUL.FTZ R7, R5.reuse, R30 ;  /* 0x0000001e05077220 */ /* 0x040fe20000410000 */
[----:B------:R-:W-:Y:S01]  /*7020*/  FMUL.FTZ R35, R5, R4 ;  /* 0x0000000405237220 */ /* 0x000fe20000410000 */
[----:B------:R-:W-:-:S02]  /*7030*/  FFMA.FTZ R13, R13, R31, R14 ;  /* 0x0000001f0d0d7223 */ /* 0x000fc4000001000e */
[C---:B------:R-:W-:Y:S01]  /*7040*/  FFMA.FTZ R5, R6.reuse, R4, -R7 ;  /* 0x0000000406057223 */ /* 0x040fe20000010807 */
[----:B------:R-:W-:Y:S01]  /*7050*/  F2FP.F16.F32.PACK_AB R7, R37, R38 ;  /* 0x000000262507723e */ /* 0x000fe200000000ff */
[----:B------:R-:W-:Y:S01]  /*7060*/  FFMA.FTZ R30, R6, R30, R35 ;  /* 0x0000001e061e7223 */ /* 0x000fe20000010023 */
[----:B------:R-:W-:Y:S02]  /*7070*/  F2FP.F16.F32.PACK_AB R4, R33, R32 ;  /* 0x000000202104723e */ /* 0x000fe400000000ff */
[----:B------:R-:W-:Y:S02]  /*7080*/  F2FP.F16.F32.PACK_AB R6, R13, R34 ;  /* 0x000000220d06723e */ /* 0x000fe400000000ff */
[----:B------:R-:W-:-:S05]  /*7090*/  F2FP.F16.F32.PACK_AB R5, R30, R5 ;  /* 0x000000051e05723e */ /* 0x000fca00000000ff */
[----:B------:R2:W-:Y:S02]  /*70a0*/  STS.128 [R0], R4 ;  /* 0x0000000400007388 */ /* 0x0005e40000000c00 */
.L_x_1985:
[----:B------:R-:W-:Y:S05]  /*70b0*/  BSYNC B1 ;  /* 0x0000000000017941 */ /* 0x000fea0003800000 */
.L_x_1984:
[----:B------:R-:W-:Y:S05]  /*70c0*/  @P1 BRA `(.L_x_1988) ;  /* 0x00000018009c1947 */ /* 0x000fea0003800000 */
[----:B-12---:R-:W1:Y:S01]  /*70d0*/  LDC R5, c[0x0][0x3d4] ;  /* 0x0000f500ff057b82 */ /* 0x006e620000000800 */
[C---:B------:R-:W-:Y:S01]  /*70e0*/  VIADD R4, R26.reuse, 0x10 ;  /* 0x000000101a047836 */ /* 0x040fe20000000000 */
[----:B------:R-:W-:Y:S01]  /*70f0*/  BSSY B1, `(.L_x_1989) ;  /* 0x000002e000017945 */ /* 0x000fe20003800000 */
[----:B-1----:R-:W-:-:S03]  /*7100*/  ISETP.GE.AND P0, PT, R26, R5, PT ;  /* 0x000000051a00720c */ /* 0x002fc60003f06270 */
[----:B------:R-:W-:-:S10]  /*7110*/  ISETP.GE.AND P1, PT, R4, R5, PT ;  /* 0x000000050400720c */ /* 0x000fd40003f26270 */
[----:B------:R-:W-:Y:S05]  /*7120*/  @P0 BRA `(.L_x_1990) ;  /* 0x0000000000a80947 */ /* 0x000fea0003800000 */
[----:B0-----:R-:W0:Y:S01]  /*7130*/  LDS.128 R4, [R3+0xb400] ;  /* 0x00b4000003047984 */ /* 0x001e220000000c00 */
[----:B------:R-:W-:Y:S01]  /*7140*/  SHF.R.U64 R32, R28, 0x10, R29 ;  /* 0x000000101c207819 */ /* 0x000fe2000000121d */
[----:B------:R-:W-:Y:S01]  /*7150*/  HADD2.F32 R27, -RZ, R48.H0_H0 ;  /* 0x20000030ff1b7230 */ /* 0x000fe20000004100 */
[----:B------:R-:W-:Y:S02]  /*7160*/  SHF.R.U32.HI R28, RZ, 0x10, R25 ;  /* 0x00000010ff1c7819 */ /* 0x000fe40000011619 */
[----:B------:R-:W-:Y:S02]  /*7170*/  SHF.R.U32.HI R26, RZ, 0x10, R29 ;  /* 0x00000010ff1a7819 */ /* 0x000fe4000001161d */
[----:B------:R-:W-:Y:S01]  /*7180*/  SHF.R.U64 R31, R24, 0x10, R25 ;  /* 0x00000010181f7819 */ /* 0x000fe20000001219 */
[----:B------:R-:W-:Y:S02]  /*7190*/  HADD2.F32 R28, -RZ, R28.H0_H0 ;  /* 0x2000001cff1c7230 */ /* 0x000fe40000004100 */
[----:B------:R-:W-:-:S02]  /*71a0*/  HADD2.F32 R26, -RZ, R26.H0_H0 ;  /* 0x2000001aff1a7230 */ /* 0x000fc40000004100 */
[----:B------:R-:W-:Y:S02]  /*71b0*/  HADD2.F32 R25, -RZ, R48.H1_H1 ;  /* 0x30000030ff197230 */ /* 0x000fe40000004100 */
        /* <DEDUP_REMOVED lines=8> */
[----:B------:R-:W-:Y:S01]  /*7240*/  FFMA.FTZ R30, R15, R26, -R30 ;  /* 0x0000001a0f1e7223 */ /* 0x000fe2000001081e */
[-C--:B------:R-:W-:Y:S01]  /*7250*/  FMUL.FTZ R26, R4, R25.reuse ;  /* 0x00000019041a7220 */ /* 0x080fe20000410000 */
[----:B------:R-:W-:Y:S02]  /*7260*/  HADD2.F32 R14, -RZ, R6.H1_H1 ;  /* 0x30000006ff0e7230 */ /* 0x000fe40000004100 */
[----:B------:R-:W-:Y:S01]  /*7270*/  FFMA.FTZ R25, R7, R25, -R24 ;  /* 0x0000001907197223 */ /* 0x000fe20000010818 */
[--C-:B------:R-:W-:Y:S02]  /*7280*/  HADD2.F32 R24, -RZ, R12.reuse.H1_H1 ;  /* 0x3000000cff187230 */ /* 0x100fe40000004100 */
[----:B------:R-:W-:Y:S01]  /*7290*/  FFMA.FTZ R29, R15, R28, R29 ;  /* 0x0000001c0f1d7223 */ /* 0x000fe2000001001d */
[----:B------:R-:W-:Y:S02]  /*72a0*/  HADD2.F32 R6, -RZ, R5.H0_H0 ;  /* 0x20000005ff067230 */ /* 0x000fe40000004100 */
[----:B------:R-:W-:Y:S01]  /*72b0*/  FFMA.FTZ R26, R7, R27, R26 ;  /* 0x0000001b071a7223 */ /* 0x000fe2000001001a */
[----:B------:R-:W-:-:S02]  /*72c0*/  HADD2.F32 R12, -RZ, R12.H0_H0 ;  /* 0x2000000cff0c7230 */ /* 0x000fc40000004100 */
[C---:B------:R-:W-:Y:S01]  /*72d0*/  FMUL.FTZ R28, R14.reuse, R24 ;  /* 0x000000180e1c7220 */ /* 0x040fe20000410000 */
[----:B------:R-:W-:Y:S02]  /*72e0*/  HADD2.F32 R5, -RZ, R5.H1_H1 ;  /* 0x30000005ff057230 */ /* 0x000fe40000004100 */
        /* <DEDUP_REMOVED lines=14> */
.L_x_1990:
[----:B------:R-:W-:Y:S05]  /*73d0*/  BSYNC B1 ;  /* 0x0000000000017941 */ /* 0x000fea0003800000 */
.L_x_1989:
[----:B------:R-:W-:Y:S05]  /*73e0*/  @P1 BRA `(.L_x_1988) ;  /* 0x0000001400d41947 */ /* 0x000fea0003800000 */
[----:B01----:R-:W0:Y:S01]  /*73f0*/  LDS.128 R4, [R0+0x3000] ;  /* 0x0030000000047984 */ /* 0x003e220000000c00 */
        /* <DEDUP_REMOVED lines=42> */
.L_x_1969:
[----:B------:R-:W0:Y:S01]  /*76a0*/  LDC R21, c[0x0][0x3d4] ;  /* 0x0000f500ff157b82 */ /* 0x000e220000000800 */
[----:B------:R-:W-:Y:S01]  /*76b0*/  IADD3 R0, R19, 0x60, RZ ;  /* 0x0000006013007810 */ /* 0x000fe20007ffe0ff */
[----:B------:R-:W-:Y:S01]  /*76c0*/  ULDC.64 UR4, c[0x0][0x3c8] ;  /* 0x0000f20000047ab9 */ /* 0x000fe20000000a00 */
[----:B------:R-:W2:Y:S01]  /*76d0*/  LDL R48, [R1+0x34] ;  /* 0x0000340001307983 */ /* 0x000ea20000100800 */
[----:B------:R-:W-:Y:S01]  /*76e0*/  ULDC.64 UR6, c[0x0][0x3e0] ;  /* 0x0000f80000067ab9 */ /* 0x000fe20000000a00 */
[----:B0-----:R-:W-:-:S04]  /*76f0*/  ISETP.GE.AND P0, PT, R16, R21, PT ;  /* 0x000000151000720c */ /* 0x001fc80003f06270 */
[-C--:B------:R-:W-:Y:S02]  /*7700*/  ISETP.GE.OR P1, PT, R0, R4.reuse, P0 ;  /* 0x000000040000720c */ /* 0x080fe40000726670 */
[----:B------:R-:W-:-:S11]  /*7710*/  ISETP.GE.OR P0, PT, R19, R4, P0 ;  /* 0x000000041300720c */ /* 0x000fd60000706670 */
[----:B------:R-:W0:Y:S08]  /*7720*/  @!P1 LDC.64 R28, c[0x0][0x3c8] ;  /* 0x0000f200ff1c9b82 */ /* 0x000e300000000a00 */
[----:B------:R-:W1:Y:S01]  /*7730*/  @!P1 LDC.64 R46, c[0x0][0x3e0] ;  /* 0x0000f800ff2e9b82 */ /* 0x000e620000000a00 */
[----:B------:R-:W-:Y:S01]  /*7740*/  @!P1 IMAD.MOV.U32 R15, RZ, RZ, R53 ;  /* 0x000000ffff0f9224 */ /* 0x000fe200078e0035 */
[----:B------:R-:W-:Y:S01]  /*7750*/  @!P0 IADD3 R3, P3, R35, R14, RZ ;  /* 0x0000000e23038210 */ /* 0x000fe20007f7e0ff */
[----:B------:R-:W-:Y:S01]  /*7760*/  @!P1 IMAD.MOV.U32 R7, RZ, RZ, R55 ;  /* 0x000000ffff079224 */ /* 0x000fe200078e0037 */
[----:B------:R-:W-:Y:S01]  /*7770*/  @!P0 IADD3 R25, P2, R49, R6, RZ ;  /* 0x0000000631198210 */ /* 0x000fe20007f5e0ff */
[----:B------:R-:W-:-:S04]  /*7780*/  @!P1 IMAD.WIDE.U32 R4, R10, 0x60, R14 ;  /* 0x000000600a049825 */ /* 0x000fc800078e000e */
[----:B------:R-:W-:Y:S01]  /*7790*/  @!P1 IMAD.WIDE.U32 R6, R12, 0x60, R6 ;  /* 0x000000600c069825 */ /* 0x000fe200078e0006 */
[----:B------:R-:W-:-:S03]  /*77a0*/  @!P1 IADD3 R20, P4, R35, R4, RZ ;  /* 0x0000000423149210 */ /* 0x000fc60007f9e0ff */
[----:B------:R-:W-:Y:S01]  /*77b0*/  @!P0 IMAD.X R14, R53, 0x1, R43, P3 ;  /* 0x00000001350e8824 */ /* 0x000fe200018e062b */
[----:B------:R-:W-:Y:S01]  /*77c0*/  @!P0 LEA R8, P3, R3, UR4, 0x1 ;  /* 0x0000000403088c11 */ /* 0x000fe2000f8608ff */
[----:B------:R-:W-:Y:S01]  /*77d0*/  @!P1 IMAD R24, R11, 0x60, RZ ;  /* 0x000000600b189824 */ /* 0x000fe200078e02ff */
[----:B------:R-:W-:Y:S01]  /*77e0*/  @!P1 IADD3 R0, P5, R49, R6, RZ ;  /* 0x0000000631009210 */ /* 0x000fe20007fbe0ff */
[----:B------:R-:W-:Y:S01]  /*77f0*/  @!P1 IMAD R4, R13, 0x60, RZ ;  /* 0x000000600d049824 */ /* 0x000fe200078e02ff */
[----:B------:R-:W-:Y:S02]  /*7800*/  @!P0 LEA.HI.X R9, R3, UR5, R14, 0x1, P3 ;  /* 0x0000000503098c11 */ /* 0x000fe400098f0c0e */
[----:B------:R-:W-:Y:S02]  /*7810*/  @!P1 IADD3.X R24, R43, R24, R5, P4, !PT ;  /* 0x000000182b189210 */ /* 0x000fe400027fe405 */
[----:B0-----:R-:W-:Y:S02]  /*7820*/  @!P1 LEA R42, P3, R20, R28, 0x1 ;  /* 0x0000001c142a9211 */ /* 0x001fe400078608ff */
[----:B------:R-:W-:-:S02]  /*7830*/  @!P1 IADD3.X R3, R51, R4, R7, P5, !PT ;  /* 0x0000000433039210 */ /* 0x000fc40002ffe407 */
[----:B-1----:R-:W-:Y:S02]  /*7840*/  @!P1 LEA R46, P4, R0, R46, 0x1 ;  /* 0x0000002e002e9211 */ /* 0x002fe400078808ff */
[----:B------:R-:W-:Y:S02]  /*7850*/  CS2R R30, SRZ ;  /* 0x00000000001e7805 */ /* 0x000fe4000001ff00 */
[----:B------:R-:W-:Y:S02]  /*7860*/  @!P1 LEA.HI.X R43, R20, R29, R24, 0x1, P3 ;  /* 0x0000001d142b9211 */ /* 0x000fe400018f0c18 */
[----:B------:R-:W-:Y:S02]  /*7870*/  CS2R R28, SRZ ;  /* 0x00000000001c7805 */ /* 0x000fe4000001ff00 */
[----:B------:R-:W-:Y:S02]  /*7880*/  CS2R R32, SRZ ;  /* 0x0000000000207805 */ /* 0x000fe4000001ff00 */
[----:B------:R-:W-:-:S02]  /*7890*/  CS2R R34, SRZ ;  /* 0x0000000000227805 */ /* 0x000fc4000001ff00 */
[----:B------:R-:W-:Y:S02]  /*78a0*/  @!P1 LEA.HI.X R47, R0, R47, R3, 0x1, P4 ;  /* 0x0000002f002f9211 */ /* 0x000fe400020f0c03 */
[----:B------:R-:W0:Y:S01]  /*78b0*/  LDC R0, c[0x0][0x428] ;  /* 0x00010a00ff007b82 */ /* 0x000e220000000800 */
[----:B------:R-:W5:Y:S04]  /*78c0*/  @!P1 LDG.E.128 R28, desc[UR40][R42.64] ;  /* 0x000000282a1c9981 */ /* 0x000f68000c1e1d00 */
[----:B------:R-:W5:Y:S01]  /*78d0*/  @!P1 LDG.E.128 R32, desc[UR40][R46.64] ;  /* 0x000000282e209981 */ /* 0x000f62000c1e1d00 */
[----:B------:R-:W1:Y:S01]  /*78e0*/  S2R R44, SR_TID.X ;  /* 0x00000000002c7919 */ /* 0x000e620000002100 */
[----:B------:R-:W-:Y:S02]  /*78f0*/  @!P0 IADD3.X R26, R55, R51, RZ, P2, !PT ;  /* 0x00000033371a8210 */ /* 0x000fe400017fe4ff */
[----:B------:R-:W-:-:S04]  /*7900*/  @!P0 LEA R14, P2, R25, UR6, 0x1 ;  /* 0x00000006190e8c11 */ /* 0x000fc8000f8408ff */
[----:B------:R-:W-:Y:S02]  /*7910*/  @!P0 LEA.HI.X R15, R25, UR7, R26, 0x1, P2 ;  /* 0x00000007190f8c11 */ /* 0x000fe400090f0c1a */
[----:B0-----:R-:W-:Y:S02]  /*7920*/  ISETP.NE.AND P2, PT, R0, 0x1, PT ;  /* 0x000000010000780c */ /* 0x001fe40003f45270 */
[----:B------:R-:W-:Y:S02]  /*7930*/  CS2R R4, SRZ ;  /* 0x0000000000047805 */ /* 0x000fe4000001ff00 */
[----:B------:R-:W-:-:S06]  /*7940*/  CS2R R6, SRZ ;  /* 0x0000000000067805 */ /* 0x000fcc000001ff00 */
[----:B------:R0:W5:Y:S03]  /*7950*/  @!P0 LDG.E.128 R4, desc[UR40][R8.64] ;  /* 0x0000002808048981 */ /* 0x000166000c1e1d00 */
[----:B------:R-:W3:Y:S01]  /*7960*/  @P2 LDC R0, c[0x0][0x42c] ;  /* 0x00010b00ff002b82 */ /* 0x000ee20000000800 */
[----:B-1----:R-:W-:-:S07]  /*7970*/  VIADD R50, R44, 0xffffff80 ;  /* 0xffffff802c327836 */ /* 0x002fce0000000000 */
[----:B0-----:R-:W0:Y:S01]  /*7980*/  @P2 LDC R9, c[0x0][0x430] ;  /* 0x00010c00ff092b82 */ /* 0x001e220000000800 */
[----:B------:R-:W-:-:S04]  /*7990*/  SHF.R.S32.HI R44, RZ, 0x1f, R50 ;  /* 0x0000001fff2c7819 */ /* 0x000fc80000011432 */
[----:B------:R-:W-:-:S04]  /*79a0*/  LEA.HI R44, R44, R50, RZ, 0x2 ;  /* 0x000000322c2c7211 */ /* 0x000fc800078f10ff */
[----:B------:R-:W-:Y:S01]  /*79b0*/  LOP3.LUT R44, R44, 0xfffffffc, RZ, 0xc0, !PT ;  /* 0xfffffffc2c2c7812 */ /* 0x000fe200078ec0ff */
[----:B------:R-:W-:-:S04]  /*79c0*/  IMAD R3, R153, 0xc0, R19 ;  /* 0x000000c099037824 */ /* 0x000fc800078e0213 */
[----:B------:R-:W-:-:S04]  /*79d0*/  IMAD.IADD R44, R50, 0x1, -R44 ;  /* 0x00000001322c7824 */ /* 0x000fc800078e0a2c */
[----:B------:R-:W-:-:S04]  /*79e0*/  IMAD R3, R44, 0x60, R3 ;  /* 0x000000602c037824 */ /* 0x000fc800078e0203 */
[----:B---3--:R-:W-:Y:S01]  /*79f0*/  @P2 IMAD.HI.U32 R0, R3, R0, RZ ;  /* 0x0000000003002227 */ /* 0x008fe200078e00ff */
[----:B------:R-:W-:Y:S02]  /*7a00*/  CS2R R24, SRZ ;  /* 0x0000000000187805 */ /* 0x000fe4000001ff00 */
[----:B------:R-:W-:Y:S02]  /*7a10*/  CS2R R26, SRZ ;  /* 0x00000000001a7805 */ /* 0x000fe4000001ff00 */
[----:B0-----:R-:W-:Y:S01]  /*7a20*/  @P2 SHF.R.U32.HI R3, RZ, R9, R0 ;  /* 0x00000009ff032219 */ /* 0x001fe20000011600 */
[----:B------:R-:W-:-:S03]  /*7a30*/  IMAD.MOV.U32 R44, RZ, RZ, R38 ;  /* 0x000000ffff2c7224 */ /* 0x000fc600078e0026 */
[----:B------:R0:W5:Y:S01]  /*7a40*/  @!P0 LDG.E.128 R24, desc[UR40][R14.64] ;  /* 0x000000280e188981 */ /* 0x000162000c1e1d00 */
[----:B------:R-:W-:Y:S01]  /*7a50*/  SHF.R.S32.HI R9, RZ, 0x1f, R3 ;  /* 0x0000001fff097819 */ /* 0x000fe20000011403 */
[----:B------:R-:W-:-:S04]  /*7a60*/  IMAD.WIDE.U32 R38, R3, R12, R44 ;  /* 0x0000000c03267225 */ /* 0x000fc800078e002c */
[C---:B------:R-:W-:Y:S02]  /*7a70*/  IMAD R0, R9.reuse, R10, RZ ;  /* 0x0000000a09007224 */ /* 0x040fe400078e02ff */
[----:B------:R-:W-:Y:S01]  /*7a80*/  IMAD R8, R9, R12, RZ ;  /* 0x0000000c09087224 */ /* 0x000fe200078e02ff */
[----:B0-----:R-:W-:Y:S01]  /*7a90*/  MOV R15, R37 ;  /* 0x00000025000f7202 */ /* 0x001fe20000000f00 */
[----:B------:R-:W-:Y:S02]  /*7aa0*/  IMAD.MOV.U32 R14, RZ, RZ, R40 ;  /* 0x000000ffff0e7224 */ /* 0x000fe400078e0028 */
[C---:B------:R-:W-:Y:S02]  /*7ab0*/  IMAD R9, R3.reuse, R11, R0 ;  /* 0x0000000b03097224 */ /* 0x040fe400078e0200 */
[----:B------:R-:W-:-:S04]  /*7ac0*/  IMAD.WIDE.U32 R14, R3, R10, R14 ;  /* 0x0000000a030e7225 */ /* 0x000fc800078e000e */
[----:B------:R-:W-:Y:S01]  /*7ad0*/  IMAD R3, R3, R13, R8 ;  /* 0x0000000d03037224 */ /* 0x000fe200078e0208 */
[----:B------:R-:W-:Y:S01]  /*7ae0*/  LEA R8, P2, R14, UR4, 0x1 ;  /* 0x000000040e087c11 */ /* 0x000fe2000f8408ff */
[----:B------:R-:W-:Y:S01]  /*7af0*/  IMAD.IADD R9, R15, 0x1, R9 ;  /* 0x000000010f097824 */ /* 0x000fe200078e0209 */
[----:B------:R-:W-:Y:S01]  /*7b00*/  LEA R0, P3, R38, UR6, 0x1 ;  /* 0x0000000626007c11 */ /* 0x000fe2000f8608ff */
[----:B------:R-:W-:Y:S01]  /*7b10*/  IMAD.IADD R3, R39, 0x1, R3 ;  /* 0x0000000127037824 */ /* 0x000fe200078e0203 */
[----:B------:R-:W-:Y:S02]  /*7b20*/  UMOV UR4, 0xffffffff ;  /* 0xffffffff00047882 */ /* 0x000fe40000000000 */
[----:B------:R-:W-:Y:S02]  /*7b30*/  LEA.HI.X R9, R14, UR5, R9, 0x1, P2 ;  /* 0x000000050e097c11 */ /* 0x000fe400090f0c09 */
[----:B------:R-:W-:Y:S02]  /*7b40*/  LEA.HI.X R3, R38, UR7, R3, 0x1, P3 ;  /* 0x0000000726037c11 */ /* 0x000fe400098f0c03 */
[----:B--2---:R-:W-:Y:S01]  /*7b50*/  LEA.HI R10, R48, R48, RZ, 0x1 ;  /* 0x00000030300a7211 */ /* 0x004fe200078f08ff */
[----:B------:R-:W-:Y:S06]  /*7b60*/  BRA.DIV UR4, `(.L_x_1991) ;  /* 0x0000010a04d87947 */ /* 0x000fec000b800000 */
.L_x_2189:
[----:B------:R-:W-:-:S03]  /*7b70*/  UMOV UR4, 0xffffffff ;  /* 0xffffffff00047882 */ /* 0x000fc60000000000 */
[----:B------:R-:W-:Y:S05]  /*7b80*/  BRA.DIV UR4, `(.L_x_1992) ;  /* 0x0000010a04f87947 */ /* 0x000fea000b800000 */
.L_x_2192:
[----:B------:R-:W-:-:S03]  /*7b90*/  UMOV UR4, 0xffffffff ;  /* 0xffffffff00047882 */ /* 0x000fc60000000000 */
[----:B------:R-:W-:Y:S05]  /*7ba0*/  BRA.DIV UR4, `(.L_x_1993) ;  /* 0x0000010e04187947 */ /* 0x000fea000b800000 */
.L_x_2195:
[----:B------:R-:W-:-:S03]  /*7bb0*/  UMOV UR4, 0xffffffff ;  /* 0xffffffff00047882 */ /* 0x000fc60000000000 */
[----:B------:R-:W-:Y:S05]  /*7bc0*/  BRA.DIV UR4, `(.L_x_1994) ;  /* 0x0000010e04387947 */ /* 0x000fea000b800000 */
.L_x_2198:
[----:B------:R-:W-:-:S03]  /*7bd0*/  UMOV UR4, 0xffffffff ;  /* 0xffffffff00047882 */ /* 0x000fc60000000000 */
[----:B------:R-:W-:Y:S05]  /*7be0*/  BRA.DIV UR4, `(.L_x_1995) ;  /* 0x0000010e04587947 */ /* 0x000fea000b800000 */
.L_x_2201:
[----:B------:R-:W-:Y:S01]  /*7bf0*/  UMOV UR4, 0xffffffff ;  /* 0xffffffff00047882 */ /* 0x000fe20000000000 */
[----:B------:R-:W-:Y:S02]  /*7c00*/  LOP3.LUT R10, R10, 0xfffffffe, RZ, 0xc0, !PT ;  /* 0xfffffffe0a0a7812 */ /* 0x000fe400078ec0ff */
[----:B------:R-:W-:Y:S05]  /*7c10*/  BRA.DIV UR4, `(.L_x_1996) ;  /* 0x0000010e04747947 */ /* 0x000fea000b800000 */
.L_x_2204:
[----:B------:R-:W-:Y:S01]  /*7c20*/  UMOV UR4, 0xffffffff ;  /* 0xffffffff00047882 */ /* 0x000fe20000000000 */
[----:B------:R-:W-:Y:S02]  /*7c30*/  IADD3 R9, R48, -R10, RZ ;  /* 0x8000000a30097210 */ /* 0x000fe40007ffe0ff */
[----:B------:R-:W-:Y:S05]  /*7c40*/  BRA.DIV UR4, `(.L_x_1997) ;  /* 0x0000010e04907947 */ /* 0x000fea000b800000 */
.L_x_2207:
[----:B------:R-:W-:Y:S01]  /*7c50*/  UMOV UR4, 0xffffffff ;  /* 0xffffffff00047882 */ /* 0x000fe20000000000 */
[----:B------:R-:W-:Y:S02]  /*7c60*/  SHF.L.U32 R9, R9, 0x1f, RZ ;  /* 0x0000001f09097819 */ /* 0x000fe400000006ff */
[----:B------:R-:W-:Y:S05]  /*7c70*/  BRA.DIV UR4, `(.L_x_1998) ;  /* 0x0000010e04ac7947 */ /* 0x000fea000b800000 */
.L_x_2210:
[----:B------:R-:W0:Y:S01]  /*7c80*/  SYNCS.PHASECHK.TRANS64.TRYWAIT P2, [R2+URZ+0x16800], R9 ;  /* 0x01680009020075a7 */ /* 0x000e22000804017f */
[----:B-----5:R-:W-:Y:S01]  /*7c90*/  IMAD.MOV.U32 R0, RZ, RZ, R4 ;  /* 0x000000ffff007224 */ /* 0x020fe200078e0004 */
[----:B------:R-:W-:Y:S01]  /*7ca0*/  MOV R10, R7 ;  /* 0x00000007000a7202 */ /* 0x000fe20000000f00 */
        /* <DEDUP_REMOVED lines=14> */
[----:B------:R-:W-:Y:S01]  /*7d90*/  BSSY B1, `(.L_x_1999) ;  /* 0x000000e000017945 */ /* 0x000fe20003800000 */
[----:B------:R-:W-:Y:S01]  /*7da0*/  MOV R3, R27 ;  /* 0x0000001b00037202 */ /* 0x000fe20000000f00 */
[----:B------:R-:W-:Y:S01]  /*7db0*/  IMAD.IADD R38, R16, 0x1, R21 ;  /* 0x0000000110267824 */ /* 0x000fe200078e0215 */
[----:B------:R-:W-:Y:S01]  /*7dc0*/  PRMT R55, R55, 0x5410, R0 ;  /* 0x0000541037377816 */ /* 0x000fe20000000000 */
[----:B------:R-:W-:Y:S01]  /*7dd0*/  IMAD.MOV.U32 R0, RZ, RZ, R30 ;  /* 0x000000ffff007224 */ /* 0x000fe200078e001e */
[----:B------:R-:W-:-:S02]  /*7de0*/  PRMT R50, R3, 0x7610, R50 ;  /* 0x0000761003327816 */ /* 0x000fc40000000032 */
[----:B------:R-:W-:Y:S01]  /*7df0*/  PRMT R3, R8, 0x7610, R3 ;  /* 0x0000761008037816 */ /* 0x000fe20000000003 */
[----:B------:R-:W-:Y:S01]  /*7e00*/  IMAD.MOV.U32 R8, RZ, RZ, R32 ;  /* 0x000000ffff087224 */ /* 0x000fe200078e0020 */
[----:B------:R-:W-:Y:S01]  /*7e10*/  PRMT R20, R20, 0x5410, R10 ;  /* 0x0000541014147816 */ /* 0x000fe2000000000a */
[----:B------:R-:W-:Y:S01]  /*7e20*/  IMAD.MOV.U32 R10, RZ, RZ, R33 ;  /* 0x000000ffff0a7224 */ /* 0x000fe200078e0021 */
[----:B------:R-:W-:Y:S02]  /*7e30*/  PRMT R0, R11, 0x5410, R0 ;  /* 0x000054100b007816 */ /* 0x000fe40000000000 */
[----:B------:R-:W-:Y:S02]  /*7e40*/  PRMT R3, R3, 0x5410, R8 ;  /* 0x0000541003037816 */ /* 0x000fe40000000008 */
[----:B------:R-:W-:Y:S01]  /*7e50*/  PRMT R20, R10, 0x7610, R20 ;  /* 0x000076100a147816 */ /* 0x000fe20000000014 */
[----:B0-----:R-:W-:Y:S06]  /*7e60*/  @!P2 BRA `(.L_x_2000) ;  /* 0x0000010c0058a947 */ /* 0x001fec0003800000 */
.L_x_2211:
[----:B------:R-:W-:Y:S05]  /*7e70*/  BSYNC B1 ;  /* 0x0000000000017941 */ /* 0x000fea0003800000 */
.L_x_1999:
[----:B------:R-:W-:Y:S01]  /*7e80*/  BSSY B1, `(.L_x_2001) ;  /* 0x0000069000017945 */ /* 0x000fe20003800000 */
[----:B------:R-:W-:Y:S01]  /*7e90*/  MOV R21, R34 ;  /* 0x0000002200157202 */ /* 0x000fe20000000f00 */
[----:B------:R-:W-:Y:S01]  /*7ea0*/  IMAD.MOV.U32 R37, RZ, RZ, R35 ;  /* 0x000000ffff257224 */ /* 0x000fe200078e0023 */
[----:B------:R-:W-:Y:S01]  /*7eb0*/  LOP3.LUT R38, R38, 0x38, RZ, 0xc0, !PT ;  /* 0x0000003826267812 */ /* 0x000fe200078ec0ff */
[----:B------:R-:W-:Y:S06]  /*7ec0*/  @P0 BRA `(.L_x_2002) ;  /* 0x0000000400900947 */ /* 0x000fec0003800000 */
[----:B------:R-:W2:Y:S01]  /*7ed0*/  LDL R8, [R1+0x18] ;  /* 0x0000180001087983 */ /* 0x000ea20000100800 */
[----:B------:R-:W1:Y:S02]  /*7ee0*/  S2R R10, SR_TID.X ;  /* 0x00000000000a7919 */ /* 0x000e640000002100 */
[----:B-1----:R-:W-:-:S05]  /*7ef0*/  VIADD R10, R10, 0xffffff80 ;  /* 0xffffff800a0a7836 */ /* 0x002fca0000000000 */
[----:B------:R-:W-:-:S04]  /*7f00*/  SHF.R.S32.HI R13, RZ, 0x1f, R10 ;  /* 0x0000001fff0d7819 */ /* 0x000fc8000001140a */
[----:B------:R-:W-:-:S04]  /*7f10*/  LEA.HI R13, R13, R10, RZ, 0x5 ;  /* 0x0000000a0d0d7211 */ /* 0x000fc800078f28ff */
[----:B------:R-:W-:Y:S01]  /*7f20*/  SHF.R.S32.HI R13, RZ, 0x5, R13 ;  /* 0x00000005ff0d7819 */ /* 0x000fe2000001140d */
[----:B------:R-:W-:Y:S01]  /*7f30*/  HADD2.F32 R42, -RZ, R42.H0_H0 ;  /* 0x2000002aff2a7230 */ /* 0x000fe20000004100 */
[--C-:B------:R-:W-:Y:S01]  /*7f40*/  SHF.R.U64 R51, R24, 0x10, R25.reuse ;  /* 0x0000001018337819 */ /* 0x100fe20000001219 */
[----:B------:R-:W-:Y:S01]  /*7f50*/  HADD2.F32 R41, -RZ, R41.H0_H0 ;  /* 0x20000029ff297230 */ /* 0x000fe20000004100 */
[----:B------:R-:W-:Y:S02]  /*7f60*/  SHF.R.U32.HI R44, RZ, 0x10, R25 ;  /* 0x00000010ff2c7819 */ /* 0x000fe40000011619 */
[--C-:B------:R-:W-:Y:S02]  /*7f70*/  SHF.R.U64 R54, R4, 0x10, R5.reuse ;  /* 0x0000001004367819 */ /* 0x100fe40000001205 */
[----:B------:R-:W-:Y:S01]  /*7f80*/  SHF.R.U32.HI R43, RZ, 0x10, R5 ;  /* 0x00000010ff2b7819 */ /* 0x000fe20000011605 */
[----:B------:R-:W-:Y:S01]  /*7f90*/  HADD2.F32 R44, -RZ, R44.H0_H0 ;  /* 0x2000002cff2c7230 */ /* 0x000fe20000004100 */
[----:B------:R-:W-:-:S02]  /*7fa0*/  SHF.R.U64 R49, R26, 0x10, R27 ;  /* 0x000000101a317819 */ /* 0x000fc4000000121b */
[----:B------:R-:W-:Y:S02]  /*7fb0*/  SHF.R.U32.HI R45, RZ, 0x10, R27 ;  /* 0x00000010ff2d7819 */ /* 0x000fe4000001161b */
[--C-:B------:R-:W-:Y:S02]  /*7fc0*/  SHF.R.U64 R53, R6, 0x10, R7.reuse ;  /* 0x0000001006357819 */ /* 0x100fe40000001207 */
[----:B------:R-:W-:Y:S01]  /*7fd0*/  SHF.R.U32.HI R47, RZ, 0x10, R7 ;  /* 0x00000010ff2f7819 */ /* 0x000fe20000011607 */
[----:B--2---:R-:W-:-:S05]  /*7fe0*/  IMAD.SHL.U32 R8, R8, 0x40, RZ ;  /* 0x0000004008087824 */ /* 0x004fca00078e00ff */
[----:B0-----:R-:W-:-:S04]  /*7ff0*/  LOP3.LUT R9, R8, 0x1c0, RZ, 0xc0, !PT ;  /* 0x000001c008097812 */ /* 0x001fc800078ec0ff */
[----:B------:R-:W-:Y:S02]  /*8000*/  LOP3.LUT R8, R9, 0x38, R16, 0xf8, !PT ;  /* 0x0000003809087812 */ /* 0x000fe400078ef810 */
[----:B------:R-:W-:-:S04]  /*8010*/  SHF.R.U32.HI R11, RZ, 0x3, R9 ;  /* 0x00000003ff0b7819 */ /* 0x000fc80000011609 */
[----:B------:R-:W-:Y:S02]  /*8020*/  LOP3.LUT R8, R8, R11, RZ, 0x3c, !PT ;  /* 0x0000000b08087212 */ /* 0x000fe400078e3cff */
[----:B------:R-:W-:Y:S02]  /*8030*/  LOP3.LUT R12, R11, R38, R9, 0x1e, !PT ;  /* 0x000000260b0c7212 */ /* 0x000fe400078e1e09 */
[----:B------:R-:W-:-:S03]  /*8040*/  LEA R39, R13, R8, 0x9 ;  /* 0x000000080d277211 */ /* 0x000fc600078e48ff */
[----:B------:R-:W-:-:S04]  /*8050*/  IMAD R13, R13, 0x200, R12 ;  /* 0x000002000d0d7824 */ /* 0x000fc800078e020c */
[--C-:B------:R-:W-:Y:S02]  /*8060*/  IMAD R40, R13, 0x2, R2.reuse ;  /* 0x000000020d287824 */ /* 0x100fe400078e0202 */
[----:B------:R-:W-:-:S03]  /*8070*/  IMAD R39, R39, 0x2, R2 ;  /* 0x0000000227277824 */ /* 0x000fc600078e0202 */
[----:B------:R-:W0:Y:S04]  /*8080*/  LDS.128 R12, [R40+0x8400] ;  /* 0x00840000280c7984 */ /* 0x000e280000000c00 */
[----:B------:R-:W1:Y:S01]  /*8090*/  LDS.128 R8, [R39+0x8400] ;  /* 0x0084000027087984 */ /* 0x000e620000000c00 */
[--C-:B0-----:R-:W-:Y:S02]  /*80a0*/  HADD2.F32 R24, -RZ, R13.reuse.H0_H0 ;  /* 0x2000000dff187230 */ /* 0x101fe40000004100 */
[----:B------:R-:W-:Y:S02]  /*80b0*/  HADD2.F32 R25, -RZ, R13.H1_H1 ;  /* 0x3000000dff197230 */ /* 0x000fe40000004100 */
[--C-:B-1----:R-:W-:Y:S02]  /*80c0*/  HADD2.F32 R5, -RZ, R9.reuse.H0_H0 ;  /* 0x20000009ff057230 */ /* 0x102fe40000004100 */
[C---:B------:R-:W-:Y:S01]  /*80d0*/  FMUL.FTZ R46, R24.reuse, R42 ;  /* 0x0000002a182e7220 */ /* 0x040fe20000410000 */
[----:B------:R-:W-:Y:S01]  /*80e0*/  FMUL.FTZ R48, R24, R41 ;  /* 0x0000002918307220 */ /* 0x000fe20000410000 */
[----:B------:R-:W-:-:S02]  /*80f0*/  HADD2.F32 R9, -RZ, R9.H1_H1 ;  /* 0x30000009ff097230 */ /* 0x000fc40000004100 */
[C---:B------:R-:W-:Y:S01]  /*8100*/  FFMA.FTZ R46, R5.reuse, R41, -R46 ;  /* 0x00000029052e7223 */ /* 0x040fe2000001082e */
[----:B------:R-:W-:Y:S02]  /*8110*/  HADD2.F32 R24, -RZ, R43.H0_H0 ;  /* 0x2000002bff187230 */ /* 0x000fe40000004100 */
[----:B------:R-:W-:Y:S01]  /*8120*/  FFMA.FTZ R48, R5, R42, R48 ;  /* 0x0000002a05307223 */ /* 0x000fe20000010030 */
[----:B------:R-:W-:Y:S02]  /*8130*/  HADD2.F32 R41, -RZ, R50.H0_H0 ;  /* 0x20000032ff297230 */ /* 0x000fe40000004100 */
[C---:B------:R-:W-:Y:S01]  /*8140*/  FMUL.FTZ R50, R25.reuse, R44 ;  /* 0x0000002c19327220 */ /* 0x040fe20000410000 */
[----:B------:R-:W-:Y:S02]  /*8150*/  HADD2.F32 R26, -RZ, R15.H0_H0 ;  /* 0x2000000fff1a7230 */ /* 0x000fe40000004100 */
[----:B------:R-:W-:Y:S02]  /*8160*/  HADD2.F32 R5, -RZ, R52.H0_H0 ;  /* 0x20000034ff057230 */ /* 0x000fe40000004100 */
[----:B------:R-:W-:Y:S01]  /*8170*/  FMUL.FTZ R52, R25, R24 ;  /* 0x0000001819347220 */ /* 0x000fe20000410000 */
[----:B------:R-:W-:-:S02]  /*8180*/  HADD2.F32 R7, -RZ, R11.H0_H0 ;  /* 0x2000000bff077230 */ /* 0x000fc40000004100 */
[C---:B------:R-:W-:Y:S01]  /*8190*/  FFMA.FTZ R43, R9.reuse, R24, -R50 ;  /* 0x00000018092b7223 */ /* 0x040fe20000010832 */
[C---:B------:R-:W-:Y:S01]  /*81a0*/  FMUL.FTZ R24, R26.reuse, R41 ;  /* 0x000000291a187220 */ /* 0x040fe20000410000 */
[----:B------:R-:W-:Y:S02]  /*81b0*/  HADD2.F32 R27, -RZ, R15.H1_H1 ;  /* 0x3000000fff1b7230 */ /* 0x000fe40000004100 */
[-C--:B------:R-:W-:Y:S01]  /*81c0*/  FMUL.FTZ R26, R26, R5.reuse ;  /* 0x000000051a1a7220 */ /* 0x080fe20000410000 */
[----:B------:R-:W-:Y:S02]  /*81d0*/  HADD2.F32 R42, -RZ, R45.H0_H0 ;  /* 0x2000002dff2a7230 */ /* 0x000fe40000004100 */
[----:B------:R-:W-:Y:S01]  /*81e0*/  FFMA.FTZ R45, R9, R44, R52 ;  /* 0x0000002c092d7223 */ /* 0x000fe20000010034 */
[C---:B------:R-:W-:Y:S01]  /*81f0*/  FFMA.FTZ R44, R7.reuse, R5, -R24 ;  /* 0x00000005072c7223 */ /* 0x040fe20000010818 */
[----:B------:R-:W-:Y:S02]  /*8200*/  HADD2.F32 R11, -RZ, R11.H1_H1 ;  /* 0x3000000bff0b7230 */ /* 0x000fe40000004100 */
[----:B------:R-:W-:Y:S01]  /*8210*/  FFMA.FTZ R41, R7, R41, R26 ;  /* 0x0000002907297223 */ /* 0x000fe2000001001a */
[----:B------:R-:W-:-:S02]  /*8220*/  HADD2.F32 R24, -RZ, R47.H0_H0 ;  /* 0x2000002fff187230 */ /* 0x000fc40000004100 */
[C---:B------:R-:W-:Y:S01]  /*8230*/  FMUL.FTZ R26, R27.reuse, R42 ;  /* 0x0000002a1b1a7220 */ /* 0x040fe20000410000 */
[----:B------:R-:W-:Y:S02]  /*8240*/  HADD2.F32 R13, -RZ, R12.H0_H0 ;  /* 0x2000000cff0d7230 */ /* 0x000fe40000004100 */
[----:B------:R-:W-:Y:S02]  /*8250*/  HADD2.F32 R15, -RZ, R14.H0_H0 ;  /* 0x2000000eff0f7230 */ /* 0x000fe40000004100 */
[-C--:B------:R-:W-:Y:S01]  /*8260*/  FMUL.FTZ R50, R27, R24.reuse ;  /* 0x000000181b327220 */ /* 0x080fe20000410000 */
[----:B------:R-:W-:Y:S01]  /*8270*/  FFMA.FTZ R47, R11, R24, -R26 ;  /* 0x000000180b2f7223 */ /* 0x000fe2000001081a */
[----:B------:R-:W-:Y:S02]  /*8280*/  HADD2.F32 R5, -RZ, R56.H0_H0 ;  /* 0x20000038ff057230 */ /* 0x000fe40000004100 */
[--C-:B------:R-:W-:Y:S02]  /*8290*/  HADD2.F32 R24, -RZ, R55.reuse.H1_H1 ;  /* 0x30000037ff187230 */ /* 0x100fe40000004100 */
[----:B------:R-:W-:-:S02]  /*82a0*/  HADD2.F32 R9, -RZ, R55.H0_H0 ;  /* 0x20000037ff097230 */ /* 0x000fc40000004100 */
[----:B------:R-:W-:Y:S01]  /*82b0*/  FFMA.FTZ R50, R11, R42, R50 ;  /* 0x0000002a0b327223 */ /* 0x000fe20000010032 */
[----:B------:R-:W-:Y:S02]  /*82c0*/  HADD2.F32 R7, -RZ, R56.H1_H1 ;  /* 0x30000038ff077230 */ /* 0x000fe40000004100 */
[----:B------:R-:W-:Y:S01]  /*82d0*/  FMUL.FTZ R26, R13, R5 ;  /* 0x000000050d1a7220 */ /* 0x000fe20000410000 */
[----:B------:R-:W-:Y:S02]  /*82e0*/  HADD2.F32 R4, -RZ, R8.H0_H0 ;  /* 0x20000008ff047230 */ /* 0x000fe40000004100 */
[----:B------:R-:W-:Y:S01]  /*82f0*/  FMUL.FTZ R11, R15, R24 ;  /* 0x000000180f0b7220 */ /* 0x000fe20000410000 */
[----:B------:R-:W-:Y:S02]  /*8300*/  HADD2.F32 R6, -RZ, R10.H0_H0 ;  /* 0x2000000aff067230 */ /* 0x000fe40000004100 */
[----:B------:R-:W-:Y:S01]  /*8310*/  FMUL.FTZ R25, R13, R9 ;  /* 0x000000090d197220 */ /* 0x000fe20000410000 */
[----:B------:R-:W-:Y:S01]  /*8320*/  FMUL.FTZ R13, R15, R7 ;  /* 0x000000070f0d7220 */ /* 0x000fe20000410000 */
[----:B------:R-:W-:Y:S01]  /*8330*/  FFMA.FTZ R26, R4, R9, R26 ;  /* 0x00000009041a7223 */ /* 0x000fe2000001001a */
[----:B------:R-:W-:-:S02]  /*8340*/  HADD2.F32 R12, -RZ, R12.H1_H1 ;  /* 0x3000000cff0c7230 */ /* 0x000fc40000004100 */
[----:B------:R-:W-:Y:S01]  /*8350*/  FFMA.FTZ R15, R6, R7, -R11 ;  /* 0x00000007060f7223 */ /* 0x000fe2000001080b */
[----:B------:R-:W-:Y:S02]  /*8360*/  HADD2.F32 R14, -RZ, R14.H1_H1 ;  /* 0x3000000eff0e7230 */ /* 0x000fe40000004100 */
[----:B------:R-:W-:Y:S01]  /*8370*/  FFMA.FTZ R25, R4, R5, -R25 ;  /* 0x0000000504197223 */ /* 0x000fe20000010819 */
[----:B------:R-:W-:Y:S02]  /*8380*/  HADD2.F32 R9, -RZ, R51.H0_H0 ;  /* 0x20000033ff097230 */ /* 0x000fe40000004100 */
[----:B------:R-:W-:Y:S02]  /*8390*/  HADD2.F32 R11, -RZ, R49.H0_H0 ;  /* 0x20000031ff0b7230 */ /* 0x000fe40000004100 */
[----:B------:R-:W-:Y:S02]  /*83a0*/  HADD2.F32 R5, -RZ, R54.H0_H0 ;  /* 0x20000036ff057230 */ /* 0x000fe40000004100 */
[----:B------:R-:W-:-:S02]  /*83b0*/  HADD2.F32 R7, -RZ, R53.H0_H0 ;  /* 0x20000035ff077230 */ /* 0x000fc40000004100 */
[----:B------:R-:W-:Y:S01]  /*83c0*/  FFMA.FTZ R24, R6, R24, R13 ;  /* 0x0000001806187223 */ /* 0x000fe2000001000d */
[----:B------:R-:W-:Y:S02]  /*83d0*/  HADD2.F32 R8, -RZ, R8.H1_H1 ;  /* 0x30000008ff087230 */ /* 0x000fe40000004100 */
[----:B------:R-:W-:Y:S01]  /*83e0*/  FMUL.FTZ R13, R12, R9 ;  /* 0x000000090c0d7220 */ /* 0x000fe20000410000 */
[----:B------:R-:W-:Y:S02]  /*83f0*/  HADD2.F32 R10, -RZ, R10.H1_H1 ;  /* 0x3000000aff0a7230 */ /* 0x000fe40000004100 */
        /* <DEDUP_REMOVED lines=17> */
.L_x_2002:
[----:B------:R-:W-:Y:S05]  /*8510*/  BSYNC B1 ;  /* 0x0000000000017941 */ /* 0x000fea0003800000 */
.L_x_2001:
[----:B------:R-:W-:Y:S01]  /*8520*/  PRMT R43, R21, 0x5410, R37 ;  /* 0x00005410152b7816 */ /* 0x000fe20000000025 */
[----:B------:R-:W-:Y:S06]  /*8530*/  @P1 BRA `(.L_x_1988) ;  /* 0x0000000400801947 */ /* 0x000fec0003800000 */
[----:B-1----:R-:W0:Y:S01]  /*8540*/  LDL R8, [R1+0x1c] ;  /* 0x00001c0001087983 */ /* 0x002e220000100800 */
[C---:B------:R-:W-:Y:S01]  /*8550*/  IADD3 R4, R19.reuse, 0x60, RZ ;  /* 0x0000006013047810 */ /* 0x040fe20007ffe0ff */
[----:B------:R-:W-:Y:S02]  /*8560*/  VIADD R5, R19, 0x60 ;  /* 0x0000006013057836 */ /* 0x000fe40000000000 */
[----:B------:R-:W2:Y:S02]  /*8570*/  LDL R44, [R1+0x3c] ;  /* 0x00003c00012c7983 */ /* 0x000ea40000100800 */
[----:B------:R-:W-:Y:S02]  /*8580*/  IMAD.SHL.U32 R4, R4, 0x40, RZ ;  /* 0x0000004004047824 */ /* 0x000fe400078e00ff */
[----:B------:R-:W-:-:S03]  /*8590*/  IMAD.SHL.U32 R5, R5, 0x40, RZ ;  /* 0x0000004005057824 */ /* 0x000fc600078e00ff */
[----:B------:R-:W-:Y:S02]  /*85a0*/  LOP3.LUT R4, R4, 0x1c0, RZ, 0xc0, !PT ;  /* 0x000001c004047812 */ /* 0x000fe400078ec0ff */
[----:B------:R-:W-:Y:S02]  /*85b0*/  LOP3.LUT R5, R5, 0x1c0, RZ, 0xc0, !PT ;  /* 0x000001c005057812 */ /* 0x000fe400078ec0ff */
[----:B------:R-:W-:-:S04]  /*85c0*/  SHF.R.U32.HI R4, RZ, 0x3, R4 ;  /* 0x00000003ff047819 */ /* 0x000fc80000011604 */
[----:B------:R-:W-:Y:S01]  /*85d0*/  LOP3.LUT R38, R4, R38, R5, 0x1e, !PT ;  /* 0x0000002604267212 */ /* 0x000fe200078e1e05 */
[----:B------:R-:W-:Y:S01]  /*85e0*/  HADD2.F32 R27, -RZ, R20.H1_H1 ;  /* 0x30000014ff1b7230 */ /* 0x000fe20000004100 */
[----:B------:R-:W-:Y:S02]  /*85f0*/  SHF.R.U64 R42, R28, 0x10, R29 ;  /* 0x000000101c2a7819 */ /* 0x000fe4000000121d */
[--C-:B------:R-:W-:Y:S02]  /*8600*/  SHF.R.U64 R39, R32, 0x10, R33.reuse ;  /* 0x0000001020277819 */ /* 0x100fe40000001221 */
[----:B------:R-:W-:Y:S02]  /*8610*/  SHF.R.U32.HI R32, RZ, 0x10, R33 ;  /* 0x00000010ff207819 */ /* 0x000fe40000011621 */
[--C-:B------:R-:W-:Y:S02]  /*8620*/  SHF.R.U64 R41, R30, 0x10, R31.reuse ;  /* 0x000000101e297819 */ /* 0x100fe4000000121f */
[----:B------:R-:W-:Y:S01]  /*8630*/  SHF.R.U32.HI R40, RZ, 0x10, R31 ;  /* 0x00000010ff287819 */ /* 0x000fe2000001161f */
[----:B------:R-:W-:Y:S01]  /*8640*/  HADD2.F32 R31, -RZ, R32.H0_H0 ;  /* 0x20000020ff1f7230 */ /* 0x000fe20000004100 */
[----:B------:R-:W-:-:S02]  /*8650*/  SHF.R.U64 R37, R34, 0x10, R35 ;  /* 0x0000001022257819 */ /* 0x000fc40000001223 */
[----:B------:R-:W-:Y:S02]  /*8660*/  SHF.R.U32.HI R35, RZ, 0x10, R35 ;  /* 0x00000010ff237819 */ /* 0x000fe40000011623 */
[----:B0-----:R-:W-:Y:S01]  /*8670*/  IADD3 R9, R8, R38, RZ ;  /* 0x0000002608097210 */ /* 0x001fe20007ffe0ff */
[----:B--2---:R-:W0:Y:S04]  /*8680*/  LDS.128 R4, [R44+0x8400] ;  /* 0x008400002c047984 */ /* 0x004e280000000c00 */
[----:B------:R-:W-:-:S05]  /*8690*/  IMAD R12, R9, 0x2, R2 ;  /* 0x00000002090c7824 */ /* 0x000fca00078e0202 */
[----:B------:R-:W1:Y:S01]  /*86a0*/  LDS.128 R8, [R12+0x8400] ;  /* 0x008400000c087984 */ /* 0x000e620000000c00 */
[----:B------:R-:W-:Y:S01]  /*86b0*/  SHF.R.U32.HI R38, RZ, 0x10, R29 ;  /* 0x00000010ff267819 */ /* 0x000fe2000001161d */
[----:B------:R-:W-:Y:S02]  /*86c0*/  HADD2.F32 R29, -RZ, R20.H0_H0 ;  /* 0x20000014ff1d7230 */ /* 0x000fe40000004100 */
[----:B0-----:R-:W-:Y:S02]  /*86d0*/  HADD2.F32 R13, -RZ, R5.H0_H0 ;  /* 0x20000005ff0d7230 */ /* 0x001fe40000004100 */
[----:B-1----:R-:W-:-:S05]  /*86e0*/  HADD2.F32 R20, -RZ, R9.H0_H0 ;  /* 0x20000009ff147230 */ /* 0x002fca0000004100 */
[C---:B------:R-:W-:Y:S01]  /*86f0*/  FMUL.FTZ R28, R20.reuse, R29 ;  /* 0x0000001d141c7220 */ /* 0x040fe20000410000 */
[-C--:B------:R-:W-:Y:S01]  /*8700*/  FMUL.FTZ R20, R20, R27.reuse ;  /* 0x0000001b14147220 */ /* 0x080fe20000410000 */
[----:B------:R-:W-:Y:S02]  /*8710*/  HADD2.F32 R24, -RZ, R9.H1_H1 ;  /* 0x30000009ff187230 */ /* 0x000fe40000004100 */
[C---:B------:R-:W-:Y:S01]  /*8720*/  FFMA.FTZ R32, R13.reuse, R27, -R28 ;  /* 0x0000001b0d207223 */ /* 0x040fe2000001081c */
[----:B------:R-:W-:Y:S02]  /*8730*/  HADD2.F32 R27, -RZ, R38.H0_H0 ;  /* 0x20000026ff1b7230 */ /* 0x000fe40000004100 */
[----:B------:R-:W-:Y:S01]  /*8740*/  FFMA.FTZ R29, R13, R29, R20 ;  /* 0x0000001d0d1d7223 */ /* 0x000fe20000010014 */
[----:B------:R-:W-:Y:S02]  /*8750*/  HADD2.F32 R9, -RZ, R8.H0_H0 ;  /* 0x20000008ff097230 */ /* 0x000fe40000004100 */
[----:B------:R-:W-:-:S02]  /*8760*/  HADD2.F32 R28, -RZ, R3.H1_H1 ;  /* 0x30000003ff1c7230 */ /* 0x000fc40000004100 */
[C---:B------:R-:W-:Y:S01]  /*8770*/  FMUL.FTZ R33, R24.reuse, R31 ;  /* 0x0000001f18217220 */ /* 0x040fe20000410000 */
[----:B------:R-:W-:Y:S02]  /*8780*/  HADD2.F32 R14, -RZ, R5.H1_H1 ;  /* 0x30000005ff0e7230 */ /* 0x000fe40000004100 */
[----:B------:R-:W-:Y:S02]  /*8790*/  HADD2.F32 R20, -RZ, R3.H0_H0 ;  /* 0x20000003ff147230 */ /* 0x000fe40000004100 */
[----:B------:R-:W-:Y:S01]  /*87a0*/  FMUL.FTZ R3, R24, R27 ;  /* 0x0000001b18037220 */ /* 0x000fe20000410000 */
[----:B------:R-:W-:Y:S02]  /*87b0*/  HADD2.F32 R5, -RZ, R4.H0_H0 ;  /* 0x20000004ff057230 */ /* 0x000fe40000004100 */
[----:B------:R-:W-:Y:S01]  /*87c0*/  FMUL.FTZ R30, R9, R28 ;  /* 0x0000001c091e7220 */ /* 0x000fe20000410000 */
[----:B------:R-:W-:Y:S02]  /*87d0*/  HADD2.F32 R25, -RZ, R10.H0_H0 ;  /* 0x2000000aff197230 */ /* 0x000fe40000004100 */
[----:B------:R-:W-:-:S02]  /*87e0*/  HADD2.F32 R24, -RZ, R43.H0_H0 ;  /* 0x2000002bff187230 */ /* 0x000fc40000004100 */
[C---:B------:R-:W-:Y:S01]  /*87f0*/  FFMA.FTZ R33, R14.reuse, R27, -R33 ;  /* 0x0000001b0e217223 */ /* 0x040fe20000010821 */
[----:B------:R-:W-:Y:S01]  /*8800*/  FFMA.FTZ R34, R14, R31, R3 ;  /* 0x0000001f0e227223 */ /* 0x000fe20000010003 */
[----:B------:R-:W-:Y:S02]  /*8810*/  HADD2.F32 R14, -RZ, R0.H1_H1 ;  /* 0x30000000ff0e7230 */ /* 0x000fe40000004100 */
[-C--:B------:R-:W-:Y:S01]  /*8820*/  FMUL.FTZ R9, R9, R20.reuse ;  /* 0x0000001409097220 */ /* 0x080fe20000410000 */
[----:B------:R-:W-:Y:S02]  /*8830*/  HADD2.F32 R15, -RZ, R6.H0_H0 ;  /* 0x20000006ff0f7230 */ /* 0x000fe40000004100 */
[----:B------:R-:W-:Y:S01]  /*8840*/  FFMA.FTZ R30, R5, R20, -R30 ;  /* 0x00000014051e7223 */ /* 0x000fe2000001081e */
[----:B------:R-:W-:Y:S01]  /*8850*/  FMUL.FTZ R20, R25, R24 ;  /* 0x0000001819147220 */ /* 0x000fe20000410000 */
[----:B------:R-:W-:Y:S02]  /*8860*/  HADD2.F32 R26, -RZ, R11.H0_H0 ;  /* 0x2000000bff1a7230 */ /* 0x000fe40000004100 */
[----:B------:R-:W-:-:S02]  /*8870*/  HADD2.F32 R3, -RZ, R43.H1_H1 ;  /* 0x3000002bff037230 */ /* 0x000fc40000004100 */
[-C--:B------:R-:W-:Y:S01]  /*8880*/  FMUL.FTZ R38, R25, R14.reuse ;  /* 0x0000000e19267220 */ /* 0x080fe20000410000 */
[----:B------:R-:W-:Y:S02]  /*8890*/  HADD2.F32 R0, -RZ, R0.H0_H0 ;  /* 0x20000000ff007230 */ /* 0x000fe40000004100 */
[----:B------:R-:W-:Y:S01]  /*88a0*/  FFMA.FTZ R25, R15, R14, -R20 ;  /* 0x0000000e0f197223 */ /* 0x000fe20000010814 */
[----:B------:R-:W-:Y:S02]  /*88b0*/  HADD2.F32 R21, -RZ, R7.H0_H0 ;  /* 0x20000007ff157230 */ /* 0x000fe40000004100 */
[----:B------:R-:W-:Y:S02]  /*88c0*/  HADD2.F32 R14, -RZ, R40.H0_H0 ;  /* 0x20000028ff0e7230 */ /* 0x000fe40000004100 */
[----:B------:R-:W-:Y:S01]  /*88d0*/  FMUL.FTZ R40, R26, R3 ;  /* 0x000000031a287220 */ /* 0x000fe20000410000 */
[----:B------:R-:W-:Y:S02]  /*88e0*/  HADD2.F32 R11, -RZ, R11.H1_H1 ;  /* 0x3000000bff0b7230 */ /* 0x000fe40000004100 */
[----:B------:R-:W-:-:S02]  /*88f0*/  HADD2.F32 R20, -RZ, R35.H0_H0 ;  /* 0x20000023ff147230 */ /* 0x000fc40000004100 */
[----:B------:R-:W-:Y:S01]  /*8900*/  FMUL.FTZ R26, R26, R0 ;  /* 0x000000001a1a7220 */ /* 0x000fe20000410000 */
[----:B------:R-:W-:Y:S01]  /*8910*/  FFMA.FTZ R38, R15, R24, R38 ;  /* 0x000000180f267223 */ /* 0x000fe20000010026 */
[----:B------:R-:W-:Y:S01]  /*8920*/  FFMA.FTZ R40, R21, R0, -R40 ;  /* 0x0000000015287223 */ /* 0x000fe20000010828 */
[----:B------:R-:W-:Y:S02]  /*8930*/  HADD2.F32 R7, -RZ, R7.H1_H1 ;  /* 0x30000007ff077230 */ /* 0x000fe40000004100 */
[----:B------:R-:W-:Y:S01]  /*8940*/  FFMA.FTZ R28, R5, R28, R9 ;  /* 0x0000001c051c7223 */ /* 0x000fe20000010009 */
[C---:B------:R-:W-:Y:S01]  /*8950*/  FMUL.FTZ R24, R11.reuse, R20 ;  /* 0x000000140b187220 */ /* 0x040fe20000410000 */
[----:B------:R-:W-:Y:S01]  /*8960*/  FMUL.FTZ R0, R11, R14 ;  /* 0x0000000e0b007220 */ /* 0x000fe20000410000 */
[----:B------:R-:W-:Y:S02]  /*8970*/  HADD2.F32 R8, -RZ, R8.H1_H1 ;  /* 0x30000008ff087230 */ /* 0x000fe40000004100 */
[----:B------:R-:W-:Y:S01]  /*8980*/  FFMA.FTZ R26, R21, R3, R26 ;  /* 0x00000003151a7223 */ /* 0x000fe2000001001a */
[----:B------:R-:W-:-:S02]  /*8990*/  HADD2.F32 R10, -RZ, R10.H1_H1 ;  /* 0x3000000aff0a7230 */ /* 0x000fc40000004100 */
[----:B------:R-:W-:Y:S02]  /*89a0*/  HADD2.F32 R9, -RZ, R39.H0_H0 ;  /* 0x20000027ff097230 */ /* 0x000fe40000004100 */
[----:B------:R-:W-:Y:S02]  /*89b0*/  HADD2.F32 R11, -RZ, R37.H0_H0 ;  /* 0x20000025ff0b7230 */ /* 0x000fe40000004100 */
[----:B------:R-:W-:Y:S02]  /*89c0*/  HADD2.F32 R3, -RZ, R42.H0_H0 ;  /* 0x2000002aff037230 */ /* 0x000fe40000004100 */
[----:B------:R-:W-:Y:S02]  /*89d0*/  HADD2.F32 R5, -RZ, R41.H0_H0 ;  /* 0x20000029ff057230 */ /* 0x000fe40000004100 */
[C---:B------:R-:W-:Y:S01]  /*89e0*/  FFMA.FTZ R21, R7.reuse, R14, -R24 ;  /* 0x0000000e07157223 */ /* 0x040fe20000010818 */
[----:B------:R-:W-:Y:S02]  /*89f0*/  HADD2.F32 R4, -RZ, R4.H1_H1 ;  /* 0x30000004ff047230 */ /* 0x000fe40000004100 */
[----:B------:R-:W-:Y:S01]  /*8a00*/  FFMA.FTZ R27, R7, R20, R0 ;  /* 0x00000014071b7223 */ /* 0x000fe20000010000 */
[----:B------:R-:W-:-:S02]  /*8a10*/  HADD2.F32 R6, -RZ, R6.H1_H1 ;  /* 0x30000006ff067230 */ /* 0x000fc40000004100 */
        /* <DEDUP_REMOVED lines=18> */
.L_x_1988:
[----:B------:R-:W-:Y:S05]  /*8b40*/  BSYNC B0 ;  /* 0x0000000000007941 */ /* 0x000fea0003800000 */
.L_x_1968:
[----:B------:R-:W-:Y:S01]  /*8b50*/  @!PT LDS RZ, [RZ] ;  /* 0x00000000fffff984 */ /* 0x000fe20000000800 */
[----:B------:R-:W-:Y:S01]  /*8b60*/  @!PT LDS RZ, [RZ] ;  /* 0x00000000fffff984 */ /* 0x000fe20000000800 */
[----:B------:R-:W-:Y:S01]  /*8b70*/  @!PT LDS RZ, [RZ] ;  /* 0x00000000fffff984 */ /* 0x000fe20000000800 */
[----:B------:R-:W-:Y:S01]  /*8b80*/  @!PT LDS RZ, [RZ] ;  /* 0x00000000fffff984 */ /* 0x000fe20000000800 */
[----:B------:R5:W-:Y:S06]  /*8b90*/  MEMBAR.ALL.CTA ;  /* 0x0000000000007992 */ /* 0x000bec0000008000 */
[----:B-----5:R-:W5:Y:S01]  /*8ba0*/  FENCE.VIEW.ASYNC.S ;  /* 0x00000000000073c6 */ /* 0x020f620000000000 */
[----:B------:R-:W-:Y:S05]  /*8bb0*/  WARPSYNC.ALL ;  /* 0x0000000000007948 */ /* 0x000fea0003800000 */
[----:B-----5:R-:W-:Y:S06]  /*8bc0*/  BAR.SYNC.DEFER_BLOCKING 0xd, 0x180 ;  /* 0x0346000000007b1d */ /* 0x020fec0000010000 */
.L_x_1965:
[----:B------:R-:W-:-:S13]  /*8bd0*/  ISETP.NE.AND P0, PT, R157, 0x3, PT ;  /* 0x000000039d00780c */ /* 0x000fda0003f05270 */
[----:B------:R-:W-:Y:S05]  /*8be0*/  @!P0 BRA `(.L_x_2003) ;  /* 0x0000000000048947 */ /* 0x000fea0003800000 */
[----:B------:R-:W-:Y:S01]  /*8bf0*/  BPT.TRAP 0x1 ;  /* 0x000000040000795c */ /* 0x000fe20000300000 */
.L_x_2003:
[----:B--23--:R-:W-:Y:S01]  /*8c00*/  IMAD R0, R18, 0x8, R2 ;  /* 0x0000000812007824 */ /* 0x00cfe200078e0202 */
[----:B01--4-:R-:W-:-:S04]  /*8c10*/  SHF.L.U32 R7, R23, 0x1f, RZ ;  /* 0x0000001f17077819 */ /* 0x013fc800000006ff */
[----:B------:R0:W1:Y:S01]  /*8c20*/  SYNCS.PHASECHK.TRANS64.TRYWAIT P1, [R0+URZ+0x16830], R7 ;  /* 0x01683007000075a7 */ /* 0x000062000802017f */
[----:B------:R-:W-:Y:S05]  /*8c30*/  @!P0 BRA `(.L_x_2004) ;  /* 0x0000000000048947 */ /* 0x000fea0003800000 */
[----:B------:R-:W-:Y:S01]  /*8c40*/  BPT.TRAP 0x1 ;  /* 0x000000040000795c */ /* 0x000fe20000300000 */
.L_x_2004:
[----:B------:R-:W-:Y:S01]  /*8c50*/  VIADD R3, R2, 0xe400 ;  /* 0x0000e40002037836 */ /* 0x000fe20000000000 */
[----:B------:R-:W-:Y:S02]  /*8c60*/  LOP3.LUT R4, R36, 0x10000, RZ, 0xfc, !PT ;  /* 0x0001000024047812 */ /* 0x000fe400078efcff */
[----:B------:R-:W-:Y:S02]  /*8c70*/  MOV R5, 0x40000040 ;  /* 0x4000004000057802 */ /* 0x000fe40000000f00 */
[----:B------:R-:W-:-:S04]  /*8c80*/  SHF.R.U32.HI R3, RZ, 0x4, R3 ;  /* 0x00000004ff037819 */ /* 0x000fc80000011603 */
[----:B------:R-:W-:-:S04]  /*8c90*/  LOP3.LUT R3, R3, 0x3fff, RZ, 0xc0, !PT ;  /* 0x00003fff03037812 */ /* 0x000fc800078ec0ff */
[----:B------:R-:W-:-:S05]  /*8ca0*/  LOP3.LUT R3, R3, 0x10000, RZ, 0xfc, !PT ;  /* 0x0001000003037812 */ /* 0x000fca00078efcff */
[----:B------:R2:W-:Y:S01]  /*8cb0*/  STL [R1+0x4], R3 ;  /* 0x0000040301007387 */ /* 0x0005e20000100800 */
[----:B-1----:R-:W-:Y:S05]  /*8cc0*/  @P1 BRA `(.L_x_2005) ;  /* 0x0000000000081947 */ /* 0x002fea0003800000 */
[----:B------:R-:W1:Y:S02]  /*8cd0*/  SYNCS.PHASECHK.TRANS64.TRYWAIT P1, [R0+URZ+0x16830], R7 ;  /* 0x01683007000075a7 */ /* 0x000e64000802017f */
[----:B-1----:R-:W-:Y:S05]  /*8ce0*/  @!P1 BRA `(.L_x_2006) ;  /* 0x000000fc00cc9947 */ /* 0x002fea0003800000 */
.L_x_2005:
[----:B--2---:R-:W2:Y:S01]  /*8cf0*/  LDL R3, [R1+0x4] ;  /* 0x0000040001037983 */ /* 0x004ea20000100800 */
[----:B------:R-:W-:Y:S01]  /*8d00*/  IMAD.MOV.U32 R11, RZ, RZ, 0x40000040 ;  /* 0x40000040ff0b7424 */ /* 0x000fe200078e00ff */
[----:B------:R-:W-:Y:S05]  /*8d10*/  WARPSYNC.ALL ;  /* 0x0000000000007948 */ /* 0x000fea0003800000 */
[C---:B------:R-:W-:Y:S01]  /*8d20*/  R2UR UR4, R4.reuse ;  /* 0x00000000040472ca */ /* 0x040fe200000e0000 */
[----:B------:R-:W3:Y:S01]  /*8d30*/  LDL R95, [R1+0x10] ;  /* 0x00001000015f7983 */ /* 0x000ee20000100800 */
[----:B------:R-:W-:Y:S02]  /*8d40*/  R2UR UR5, R5 ;  /* 0x00000000050572ca */ /* 0x000fe400000e0000 */
[----:B------:R-:W-:Y:S01]  /*8d50*/  R2UR UR7, R11 ;  /* 0x000000000b0772ca */ /* 0x000fe200000e0000 */
[----:B-----5:R-:W-:Y:S01]  /*8d60*/  WARPGROUP.ARRIVE ;  /* 0x00000000000079c5 */ /* 0x020fe20000000000 */
[----:B------:R-:W-:Y:S01]  /*8d70*/  VIADD R12, R4, 0x2 ;  /* 0x00000002040c7836 */ /* 0x000fe20000000000 */
[----:B------:R-:W4:Y:S01]  /*8d80*/  LDL R97, [R1+0x8] ;  /* 0x0000080001617983 */ /* 0x000f220000100800 */
[----:B------:R-:W-:-:S02]  /*8d90*/  IMAD.MOV.U32 R13, RZ, RZ, 0x40000040 ;  /* 0x40000040ff0d7424 */ /* 0x000fc400078e00ff */
[----:B01----:R-:W-:Y:S01]  /*8da0*/  IMAD.MOV.U32 R7, RZ, RZ, 0x40000040 ;  /* 0x40000040ff077424 */ /* 0x003fe200078e00ff */
[----:B------:R-:W3:Y:S04]  /*8db0*/  LDL R89, [R1+0x24] ;  /* 0x0000240001597983 */ /* 0x000ee80000100800 */
[----:B------:R-:W4:Y:S01]  /*8dc0*/  LDL R90, [R1+0x20] ;  /* 0x00002000015a7983 */ /* 0x000f220000100800 */
[----:B------:R-:W-:Y:S02]  /*8dd0*/  VIADD R8, R4, 0x4 ;  /* 0x0000000404087836 */ /* 0x000fe40000000000 */
[----:B------:R-:W-:Y:S02]  /*8de0*/  IMAD.MOV.U32 R9, RZ, RZ, 0x40000040 ;  /* 0x40000040ff097424 */ /* 0x000fe400078e00ff */
[----:B--2---:R-:W-:-:S05]  /*8df0*/  IMAD R10, R18, 0x400, R3 ;  /* 0x00000400120a7824 */ /* 0x004fca00078e0203 */
[----:B------:R-:W-:-:S13]  /*8e00*/  R2UR UR6, R10 ;  /* 0x000000000a0672ca */ /* 0x000fda00000e0000 */
[----:B------:R-:W-:Y:S01]  /*8e10*/  HGMMA.64x128x16.F32 R24, gdesc[UR4], RZ, !UPT, gsb0 ;  /* 0x01e00000041879f0 */ /* 0x000fe2000c0008ff */
[----:B------:R-:W-:Y:S02]  /*8e20*/  IADD3 R6, R10, 0x2, RZ ;  /* 0x000000020a067810 */ /* 0x000fe40007ffe0ff */
[----:B------:R-:W-:Y:S02]  /*8e30*/  R2UR UR4, R12 ;  /* 0x000000000c0472ca */ /* 0x000fe400000e0000 */
[----:B------:R-:W-:Y:S02]  /*8e40*/  R2UR UR5, R13 ;  /* 0x000000000d0572ca */ /* 0x000fe400000e0000 */
[----:B------:R-:W-:Y:S02]  /*8e50*/  R2UR UR6, R6 ;  /* 0x00000000060672ca */ /* 0x000fe400000e0000 */
[----:B------:R-:W-:Y:S01]  /*8e60*/  R2UR UR7, R7 ;  /* 0x00000000070772ca */ /* 0x000fe200000e0000 */
[----:B------:R-:W-:Y:S01]  /*8e70*/  IMAD.MOV.U32 R7, RZ, RZ, 0x40000040 ;  /* 0x40000040ff077424 */ /* 0x000fe200078e00ff */
[----:B------:R-:W-:Y:S01]  /*8e80*/  IADD3 R6, R10, 0x4, RZ ;  /* 0x000000040a067810 */ /* 0x000fe20007ffe0ff */
[----:B------:R-:W-:-:S02]  /*8e90*/  WARPGROUP.DEPBAR.LE gsb0, 0x0 ;  /* 0x00008000000079c5 */ /* 0x000fc40000010000 */
[----:B------:R-:W-:-:S08]  /*8ea0*/  WARPGROUP.ARRIVE ;  /* 0x00000000000079c5 */ /* 0x000fd00000000000 */
[----:B------:R-:W-:Y:S01]  /*8eb0*/  HGMMA.64x128x16.F32 R24, gdesc[UR4], R24, gsb0 ;  /* 0x01e00000041879f0 */ /* 0x000fe20008000818 */
[----:B------:R-:W-:Y:S02]  /*8ec0*/  R2UR UR4, R8 ;  /* 0x00000000080472ca */ /* 0x000fe400000e0000 */
[----:B------:R-:W-:Y:S02]  /*8ed0*/  R2UR UR5, R9 ;  /* 0x00000000090572ca */ /* 0x000fe400000e0000 */
[----:B------:R-:W-:Y:S02]  /*8ee0*/  R2UR UR6, R6 ;  /* 0x00000000060672ca */ /* 0x000fe400000e0000 */
[----:B------:R-:W-:Y:S01]  /*8ef0*/  R2UR UR7, R7 ;  /* 0x00000000070772ca */ /* 0x000fe200000e0000 */
[----:B------:R-:W-:Y:S01]  /*8f00*/  VIADD R6, R4, 0x6 ;  /* 0x0000000604067836 */ /* 0x000fe20000000000 */
[----:B------:R-:W-:Y:S01]  /*8f10*/  IADD3 R10, R10, 0x6, RZ ;  /* 0x000000060a0a7810 */ /* 0x000fe20007ffe0ff */
[----:B------:R-:W-:-:S02]  /*8f20*/  IMAD.MOV.U32 R7, RZ, RZ, 0x40000040 ;  /* 0x40000040ff077424 */ /* 0x000fc400078e00ff */
        /* <DEDUP_REMOVED lines=11> */
[----:B------:R-:W-:Y:S01]  /*8fe0*/  ULDC UR4, c[0x0][0x9d8] ;  /* 0x0002760000047ab9 */ /* 0x000fe20000000800 */
[----:B---3--:R-:W-:Y:S01]  /*8ff0*/  IMAD R89, R153, 0xc0, R89 ;  /* 0x000000c099597824 */ /* 0x008fe200078e0259 */
[----:B------:R-:W-:Y:S01]  /*9000*/  ULDC UR5, c[0x0][0x988] ;  /* 0x0002620000057ab9 */ /* 0x000fe20000000800 */
[----:B------:R-:W-:Y:S02]  /*9010*/  WARPGROUP.DEPBAR.LE gsb0, 0x0 ;  /* 0x00008000000079c5 */ /* 0x000fe40000010000 */
[----:B------:R-:W-:-:S04]  /*9020*/  FMUL.FTZ R27, R27, UR4 ;  /* 0x000000041b1b7c20 */ /* 0x000fc80008410000 */
[----:B------:R0:W-:Y:S02]  /*9030*/  MUFU.TANH R110, R27 ;  /* 0x0000001b006e7308 */ /* 0x0001e40000002400 */
[----:B0-----:R-:W-:-:S04]  /*9040*/  IMAD.MOV.U32 R27, RZ, RZ, -0x80 ;  /* 0xffffff80ff1b7424 */ /* 0x001fc800078e00ff */
[----:B------:R-:W-:-:S05]  /*9050*/  IMAD R27, R152, R27, 0x80 ;  /* 0x00000080981b7424 */ /* 0x000fca00078e021b */
[----:B------:R-:W-:Y:S01]  /*9060*/  IADD3 R27, R95, R27, RZ ;  /* 0x0000001b5f1b7210 */ /* 0x000fe20007ffe0ff */
[----:B------:R-:W-:-:S03]  /*9070*/  FMUL.FTZ R26, R26, UR4 ;  /* 0x000000041a1a7c20 */ /* 0x000fc60008410000 */
[--C-:B----4-:R-:W-:Y:S01]  /*9080*/  IADD3 R106, -R97, 0x1, R27.reuse ;  /* 0x00000001616a7810 */ /* 0x110fe20007ffe11b */
[----:B------:R-:W-:Y:S01]  /*9090*/  FMUL.FTZ R34, R34, UR4 ;  /* 0x0000000422227c20 */ /* 0x000fe20008410000 */
[----:B------:R-:W0:Y:S01]  /*90a0*/  MUFU.TANH R112, R26 ;  /* 0x0000001a00707308 */ /* 0x000e220000002400 */
[----:B------:R-:W-:Y:S02]  /*90b0*/  FMUL.FTZ R30, R30, UR4 ;  /* 0x000000041e1e7c20 */ /* 0x000fe40008410000 */
[C---:B------:R-:W-:Y:S02]  /*90c0*/  IMAD R106, R90.reuse, -0x2, R106 ;  /* 0xfffffffe5a6a7824 */ /* 0x040fe400078e026a */
[----:B------:R-:W-:Y:S01]  /*90d0*/  FMUL.FTZ R31, R31, UR4 ;  /* 0x000000041f1f7c20 */ /* 0x000fe20008410000 */
[----:B------:R-:W-:Y:S02]  /*90e0*/  IMAD R91, R90, -0x2, R27 ;  /* 0xfffffffe5a5b7824 */ /* 0x000fe400078e021b */
[----:B------:R1:W-:Y:S01]  /*90f0*/  MUFU.TANH R98, R34 ;  /* 0x0000002200627308 */ /* 0x0003e20000002400 */
[----:B------:R-:W-:-:S07]  /*9100*/  FMUL.FTZ R102, R35, UR4 ;  /* 0x0000000423667c20 */ /* 0x000fce0008410000 */
[----:B------:R-:W2:Y:S01]  /*9110*/  MUFU.TANH R108, R30 ;  /* 0x0000001e006c7308 */ /* 0x000ea20000002400 */
[----:B-1----:R-:W-:Y:S01]  /*9120*/  FMUL.FTZ R34, R50, UR4 ;  /* 0x0000000432227c20 */ /* 0x002fe20008410000 */
[----:B------:R-:W-:-:S04]  /*9130*/  IADD3 R50, R106, 0x8, R89 ;  /* 0x000000086a327810 */ /* 0x000fc80007ffe059 */
[----:B------:R-:W-:Y:S02]  /*9140*/  VIMNMX R27, R91, R50, PT ;  /* 0x000000325b1b7248 */ /* 0x000fe40003fe0100 */
[----:B------:R-:W1:Y:S01]  /*9150*/  MUFU.TANH R31, R31 ;  /* 0x0000001f001f7308 */ /* 0x000e620000002400 */
[----:B------:R-:W-:Y:S01]  /*9160*/  FMUL.FTZ R104, R38, UR4 ;  /* 0x0000000426687c20 */ /* 0x000fe20008410000 */
[C---:B------:R-:W-:Y:S02]  /*9170*/  ISETP.GT.AND P1, PT, R27.reuse, RZ, PT ;  /* 0x000000ff1b00720c */ /* 0x040fe40003f24270 */
[----:B------:R-:W-:Y:S01]  /*9180*/  ISETP.GT.AND P2, PT, R27, 0x1, PT ;  /* 0x000000011b00780c */ /* 0x000fe20003f44270 */
[----:B------:R-:W-:Y:S01]  /*9190*/  FMUL.FTZ R96, R39, UR4 ;  /* 0x0000000427607c20 */ /* 0x000fe20008410000 */
[----:B------:R-:W-:Y:S02]  /*91a0*/  ISETP.GT.AND P3, PT, R27, 0x8, PT ;  /* 0x000000081b00780c */ /* 0x000fe40003f64270 */
[----:B------:R-:W3:Y:S01]  /*91b0*/  MUFU.TANH R102, R102 ;  /* 0x0000006600667308 */ /* 0x000ee20000002400 */
[----:B0-----:R-:W-:-:S02]  /*91c0*/  FSEL R112, R112, -INF , P1 ;  /* 0xff80000070707808 */ /* 0x001fc40000800000 */
[----:B------:R-:W-:Y:S01]  /*91d0*/  FSEL R110, R110, -INF , P2 ;  /* 0xff8000006e6e7808 */ /* 0x000fe20001000000 */
[----:B------:R-:W-:Y:S01]  /*91e0*/  FMUL.FTZ R94, R42, UR4 ;  /* 0x000000042a5e7c20 */ /* 0x000fe20008410000 */
[----:B------:R-:W-:Y:S02]  /*91f0*/  ISETP.GT.AND P1, PT, R27, 0x9, PT ;  /* 0x000000091b00780c */ /* 0x000fe40003f24270 */
[----:B--2---:R-:W-:Y:S01]  /*9200*/  FSEL R108, R108, -INF , P3 ;  /* 0xff8000006c6c7808 */ /* 0x004fe20001800000 */
[----:B------:R-:W0:Y:S01]  /*9210*/  MUFU.TANH R104, R104 ;  /* 0x0000006800687308 */ /* 0x000e220000002400 */
[----:B------:R-:W-:Y:S01]  /*9220*/  FMNMX.FTZ R35, R112, R110, !PT ;  /* 0x0000006e70237209 */ /* 0x000fe20007810000 */
[----:B------:R-:W-:Y:S01]  /*9230*/  FMUL.FTZ R92, R43, UR4 ;  /* 0x000000042b5c7c20 */ /* 0x000fe20008410000 */
[----:B------:R-:W-:Y:S02]  /*9240*/  ISETP.GT.AND P2, PT, R27, 0x10, PT ;  /* 0x000000101b00780c */ /* 0x000fe40003f44270 */
[----:B-1----:R-:W-:-:S02]  /*9250*/  FSEL R100, R31, -INF , P1 ;  /* 0xff8000001f647808 */ /* 0x002fc40000800000 */
[----:B------:R-:W-:Y:S01]  /*9260*/  FMNMX.FTZ R35, R108, R35, !PT ;  /* 0x000000236c237209 */ /* 0x000fe20007810000 */
[----:B------:R-:W1:Y:S01]  /*9270*/  MUFU.TANH R96, R96 ;  /* 0x0000006000607308 */ /* 0x000e620000002400 */
[----:B------:R-:W-:Y:S01]  /*9280*/  ISETP.GT.AND P1, PT, R27, 0x11, PT ;  /* 0x000000111b00780c */ /* 0x000fe20003f24270 */
[----:B------:R-:W-:Y:S01]  /*9290*/  FMUL.FTZ R88, R46, UR4 ;  /* 0x000000042e587c20 */ /* 0x000fe20008410000 */
[----:B------:R-:W-:Y:S02]  /*92a0*/  FSEL R98, R98, -INF , P2 ;  /* 0xff80000062627808 */ /* 0x000fe40001000000 */
[----:B------:R-:W-:-:S03]  /*92b0*/  FMNMX.FTZ R35, R100, R35, !PT ;  /* 0x0000002364237209 */ /* 0x000fc60007810000 */
[----:B------:R-:W2:Y:S01]  /*92c0*/  MUFU.TANH R94, R94 ;  /* 0x0000005e005e7308 */ /* 0x000ea20000002400 */
[----:B------:R-:W-:Y:S01]  /*92d0*/  ISETP.GT.AND P2, PT, R27, 0x18, PT ;  /* 0x000000181b00780c */ /* 0x000fe20003f44270 */
[----:B------:R-:W-:Y:S01]  /*92e0*/  FMUL.FTZ R30, R47, UR4 ;  /* 0x000000042f1e7c20 */ /* 0x000fe20008410000 */
[----:B---3--:R-:W-:Y:S02]  /*92f0*/  FSEL R102, R102, -INF , P1 ;  /* 0xff80000066667808 */ /* 0x008fe40000800000 */
[----:B------:R-:W-:-:S03]  /*9300*/  FMNMX.FTZ R35, R98, R35, !PT ;  /* 0x0000002362237209 */ /* 0x000fc60007810000 */
[----:B------:R-:W3:Y:S01]  /*9310*/  MUFU.TANH R92, R92 ;  /* 0x0000005c005c7308 */ /* 0x000ee20000002400 */
[----:B------:R-:W-:Y:S02]  /*9320*/  ISETP.GT.AND P1, PT, R27, 0x19, PT ;  /* 0x000000191b00780c */ /* 0x000fe40003f24270 */
[----:B0-----:R-:W-:Y:S02]  /*9330*/  FSEL R104, R104, -INF , P2 ;  /* 0xff80000068687808 */ /* 0x001fe40001000000 */
[----:B------:R-:W-:-:S03]  /*9340*/  FMNMX.FTZ R35, R102, R35, !PT ;  /* 0x0000002366237209 */ /* 0x000fc60007810000 */
[----:B------:R-:W0:Y:S01]  /*9350*/  MUFU.TANH R88, R88 ;  /* 0x0000005800587308 */ /* 0x000e220000002400 */
[----:B------:R-:W-:Y:S01]  /*9360*/  ISETP.GT.AND P2, PT, R27, 0x20, PT ;  /* 0x000000201b00780c */ /* 0x000fe20003f44270 */
[----:B------:R-:W-:Y:S01]  /*9370*/  FMUL.FTZ R26, R51, UR4 ;  /* 0x00000004331a7c20 */ /* 0x000fe20008410000 */
[----:B-1----:R-:W-:Y:S02]  /*9380*/  FSEL R96, R96, -INF , P1 ;  /* 0xff80000060607808 */ /* 0x002fe40000800000 */
[----:B------:R-:W-:-:S03]  /*9390*/  FMNMX.FTZ R35, R104, R35, !PT ;  /* 0x0000002368237209 */ /* 0x000fc60007810000 */
[----:B------:R-:W1:Y:S01]  /*93a0*/  MUFU.TANH R30, R30 ;  /* 0x0000001e001e7308 */ /* 0x000e620000002400 */
[----:B------:R-:W-:Y:S01]  /*93b0*/  ISETP.GT.AND P1, PT, R27, 0x21, PT ;  /* 0x000000211b00780c */ /* 0x000fe20003f24270 */
[----:B------:R-:W-:Y:S01]  /*93c0*/  FMUL.FTZ R38, R54, UR4 ;  /* 0x0000000436267c20 */ /* 0x000fe20008410000 */
[----:B--2---:R-:W-:Y:S02]  /*93d0*/  FSEL R94, R94, -INF , P2 ;  /* 0xff8000005e5e7808 */ /* 0x004fe40001000000 */
[----:B------:R-:W-:-:S03]  /*93e0*/  FMNMX.FTZ R35, R96, R35, !PT ;  /* 0x0000002360237209 */ /* 0x000fc60007810000 */
[----:B------:R-:W2:Y:S01]  /*93f0*/  MUFU.TANH R34, R34 ;  /* 0x0000002200227308 */ /* 0x000ea20000002400 */
[----:B------:R-:W-:Y:S01]  /*9400*/  ISETP.GT.AND P2, PT, R27, 0x28, PT ;  /* 0x000000281b00780c */ /* 0x000fe20003f44270 */
[----:B------:R-:W-:Y:S01]  /*9410*/  FMUL.FTZ R42, R55, UR4 ;  /* 0x00000004372a7c20 */ /* 0x000fe20008410000 */
[----:B---3--:R-:W-:Y:S02]  /*9420*/  FSEL R92, R92, -INF , P1 ;  /* 0xff8000005c5c7808 */ /* 0x008fe40000800000 */
[----:B------:R-:W-:-:S03]  /*9430*/  FMNMX.FTZ R35, R94, R35, !PT ;  /* 0x000000235e237209 */ /* 0x000fc60007810000 */
[----:B------:R-:W3:Y:S01]  /*9440*/  MUFU.TANH R26, R26 ;  /* 0x0000001a001a7308 */ /* 0x000ee20000002400 */
[----:B------:R-:W-:Y:S01]  /*9450*/  FMUL.FTZ R20, R33, UR4 ;  /* 0x0000000421147c20 */ /* 0x000fe20008410000 */
[----:B------:R-:W-:Y:S01]  /*9460*/  FMUL.FTZ R33, R48, UR4 ;  /* 0x0000000430217c20 */ /* 0x000fe20008410000 */
[C---:B------:R-:W-:Y:S01]  /*9470*/  ISETP.GT.AND P1, PT, R27.reuse, 0x29, PT ;  /* 0x000000291b00780c */ /* 0x040fe20003f24270 */
[----:B------:R-:W-:Y:S01]  /*9480*/  FMUL.FTZ R48, R58, UR4 ;  /* 0x000000043a307c20 */ /* 0x000fe20008410000 */
[----:B0-----:R-:W-:Y:S02]  /*9490*/  FSEL R88, R88, -INF , P2 ;  /* 0xff80000058587808 */ /* 0x001fe40001000000 */
[----:B------:R-:W-:Y:S01]  /*94a0*/  FMNMX.FTZ R35, R92, R35, !PT ;  /* 0x000000235c237209 */ /* 0x000fe20007810000 */
[----:B------:R-:W0:Y:S01]  /*94b0*/  MUFU.TANH R38, R38 ;  /* 0x0000002600267308 */ /* 0x000e220000002400 */
[----:B------:R-:W-:Y:S01]  /*94c0*/  ISETP.GT.AND P2, PT, R27, 0x30, PT ;  /* 0x000000301b00780c */ /* 0x000fe20003f44270 */
[----:B------:R-:W-:Y:S01]  /*94d0*/  FMUL.FTZ R46, R59, UR4 ;  /* 0x000000043b2e7c20 */ /* 0x000fe20008410000 */
[----:B-1----:R-:W-:-:S02]  /*94e0*/  FSEL R30, R30, -INF , P1 ;  /* 0xff8000001e1e7808 */ /* 0x002fc40000800000 */
[----:B------:R-:W-:-:S03]  /*94f0*/  FMNMX.FTZ R35, R88, R35, !PT ;  /* 0x0000002358237209 */ /* 0x000fc60007810000 */
[----:B------:R-:W1:Y:S01]  /*9500*/  MUFU.TANH R42, R42 ;  /* 0x0000002a002a7308 */ /* 0x000e620000002400 */
[----:B------:R-:W-:Y:S01]  /*9510*/  ISETP.GT.AND P1, PT, R27, 0x31, PT ;  /* 0x000000311b00780c */ /* 0x000fe20003f24270 */
[----:B------:R-:W-:Y:S01]  /*9520*/  FMUL.FTZ R50, R62, UR4 ;  /* 0x000000043e327c20 */ /* 0x000fe20008410000 */
[----:B--2---:R-:W-:Y:S02]  /*9530*/  FSEL R34, R34, -INF , P2 ;  /* 0xff80000022227808 */ /* 0x004fe40001000000 */
[----:B------:R-:W-:-:S03]  /*9540*/  FMNMX.FTZ R35, R30, R35, !PT ;  /* 0x000000231e237209 */ /* 0x000fc60007810000 */
[----:B------:R-:W2:Y:S01]  /*9550*/  MUFU.TANH R48, R48 ;  /* 0x0000003000307308 */ /* 0x000ea20000002400 */
[----:B------:R-:W-:Y:S01]  /*9560*/  FMUL.FTZ R3, R24, UR4 ;  /* 0x0000000418037c20 */ /* 0x000fe20008410000 */
[----:B------:R-:W-:Y:S01]  /*9570*/  FMUL.FTZ R24, R37, UR4 ;  /* 0x0000000425187c20 */ /* 0x000fe20008410000 */
[----:B------:R-:W-:Y:S01]  /*9580*/  FMUL.FTZ R37, R52, UR4 ;  /* 0x0000000434257c20 */ /* 0x000fe20008410000 */
[----:B------:R-:W-:Y:S01]  /*9590*/  ISETP.GT.AND P2, PT, R27, 0x38, PT ;  /* 0x000000381b00780c */ /* 0x000fe20003f44270 */
[----:B------:R-:W-:Y:S01]  /*95a0*/  FMUL.FTZ R52, R63, UR4 ;  /* 0x000000043f347c20 */ /* 0x000fe20008410000 */
[----:B---3--:R-:W-:Y:S02]  /*95b0*/  FSEL R26, R26, -INF , P1 ;  /* 0xff8000001a1a7808 */ /* 0x008fe40000800000 */
[----:B------:R-:W3:Y:S01]  /*95c0*/  MUFU.TANH R46, R46 ;  /* 0x0000002e002e7308 */ /* 0x000ee20000002400 */
[----:B------:R-:W-:Y:S01]  /*95d0*/  FMNMX.FTZ R35, R34, R35, !PT ;  /* 0x0000002322237209 */ /* 0x000fe20007810000 */
[----:B------:R-:W-:Y:S01]  /*95e0*/  FMUL.FTZ R54, R66, UR4 ;  /* 0x0000000442367c20 */ /* 0x000fe20008410000 */
[----:B------:R-:W-:-:S02]  /*95f0*/  ISETP.GT.AND P1, PT, R27, 0x39, PT ;  /* 0x000000391b00780c */ /* 0x000fc40003f24270 */
[----:B0-----:R-:W-:Y:S02]  /*9600*/  FSEL R38, R38, -INF , P2 ;  /* 0xff80000026267808 */ /* 0x001fe40001000000 */
[----:B------:R-:W-:Y:S01]  /*9610*/  FMNMX.FTZ R35, R26, R35, !PT ;  /* 0x000000231a237209 */ /* 0x000fe20007810000 */
[----:B------:R-:W0:Y:S01]  /*9620*/  MUFU.TANH R50, R50 ;  /* 0x0000003200327308 */ /* 0x000e220000002400 */
[----:B------:R-:W-:Y:S01]  /*9630*/  FMUL.FTZ R11, R28, UR4 ;  /* 0x000000041c0b7c20 */ /* 0x000fe20008410000 */
[----:B------:R-:W-:Y:S01]  /*9640*/  FMUL.FTZ R28, R41, UR4 ;  /* 0x00000004291c7c20 */ /* 0x000fe20008410000 */
[----:B------:R-:W-:Y:S01]  /*9650*/  FMUL.FTZ R41, R56, UR4 ;  /* 0x0000000438297c20 */ /* 0x000fe20008410000 */
[----:B------:R-:W-:Y:S01]  /*9660*/  ISETP.GT.AND P2, PT, R27, 0x40, PT ;  /* 0x000000401b00780c */ /* 0x000fe20003f44270 */
[----:B------:R-:W-:Y:S01]  /*9670*/  FMUL.FTZ R56, R67, UR4 ;  /* 0x0000000443387c20 */ /* 0x000fe20008410000 */
[----:B-1----:R-:W-:Y:S02]  /*9680*/  FSEL R42, R42, -INF , P1 ;  /* 0xff8000002a2a7808 */ /* 0x002fe40000800000 */
[----:B------:R-:W1:Y:S01]  /*9690*/  MUFU.TANH R52, R52 ;  /* 0x0000003400347308 */ /* 0x000e620000002400 */
[----:B------:R-:W-:-:S02]  /*96a0*/  FMNMX.FTZ R35, R38, R35, !PT ;  /* 0x0000002326237209 */ /* 0x000fc40007810000 */
[C---:B------:R-:W-:Y:S02]  /*96b0*/  ISETP.GT.AND P1, PT, R27.reuse, 0x41, PT ;  /* 0x000000411b00780c */ /* 0x040fe40003f24270 */
[----:B--2---:R-:W-:Y:S02]  /*96c0*/  FSEL R48, R48, -INF , P2 ;  /* 0xff80000030307808 */ /* 0x004fe40001000000 */
[----:B------:R-:W-:Y:S01]  /*96d0*/  FMNMX.FTZ R35, R42, R35, !PT ;  /* 0x000000232a237209 */ /* 0x000fe20007810000 */
[----:B------:R-:W2:Y:S01]  /*96e0*/  MUFU.TANH R54, R54 ;  /* 0x0000003600367308 */ /* 0x000ea20000002400 */
[----:B------:R-:W-:Y:S01]  /*96f0*/  FMUL.FTZ R70, R70, UR4 ;  /* 0x0000000446467c20 */ /* 0x000fe20008410000 */
[----:B------:R-:W-:Y:S02]  /*9700*/  ISETP.GT.AND P2, PT, R27, 0x48, PT ;  /* 0x000000481b00780c */ /* 0x000fe40003f44270 */
[----:B---3--:R-:W-:Y:S02]  /*9710*/  FSEL R46, R46, -INF , P1 ;  /* 0xff8000002e2e7808 */ /* 0x008fe40000800000 */
[----:B------:R-:W-:-:S02]  /*9720*/  FMNMX.FTZ R35, R48, R35, !PT ;  /* 0x0000002330237209 */ /* 0x000fc40007810000 */
[----:B------:R-:W3:Y:S01]  /*9730*/  MUFU.TANH R56, R56 ;  /* 0x0000003800387308 */ /* 0x000ee20000002400 */
[----:B------:R-:W-:Y:S01]  /*9740*/  FMUL.FTZ R71, R71, UR4 ;  /* 0x0000000447477c20 */ /* 0x000fe20008410000 */
[C---:B------:R-:W-:Y:S02]  /*9750*/  ISETP.GT.AND P1, PT, R27.reuse, 0x49, PT ;  /* 0x000000491b00780c */ /* 0x040fe40003f24270 */
[----:B0-----:R-:W-:Y:S02]  /*9760*/  FSEL R50, R50, -INF , P2 ;  /* 0xff80000032327808 */ /* 0x001fe40001000000 */
[----:B------:R-:W-:Y:S02]  /*9770*/  FMNMX.FTZ R35, R46, R35, !PT ;  /* 0x000000232e237209 */ /* 0x000fe40007810000 */
[----:B------:R-:W0:Y:S01]  /*9780*/  MUFU.TANH R58, R70 ;  /* 0x00000046003a7308 */ /* 0x000e220000002400 */
[----:B------:R-:W-:Y:S01]  /*9790*/  FMUL.FTZ R74, R74, UR4 ;  /* 0x000000044a4a7c20 */ /* 0x000fe20008410000 */
[----:B------:R-:W-:-:S02]  /*97a0*/  ISETP.GT.AND P2, PT, R27, 0x50, PT ;  /* 0x000000501b00780c */ /* 0x000fc40003f44270 */
[----:B-1----:R-:W-:Y:S02]  /*97b0*/  FSEL R52, R52, -INF , P1 ;  /* 0xff80000034347808 */ /* 0x002fe40000800000 */
[----:B------:R-:W-:Y:S02]  /*97c0*/  FMNMX.FTZ R35, R50, R35, !PT ;  /* 0x0000002332237209 */ /* 0x000fe40007810000 */
[----:B------:R-:W1:Y:S01]  /*97d0*/  MUFU.TANH R62, R71 ;  /* 0x00000047003e7308 */ /* 0x000e620000002400 */
[----:B------:R-:W-:Y:S01]  /*97e0*/  FMUL.FTZ R75, R75, UR4 ;  /* 0x000000044b4b7c20 */ /* 0x000fe20008410000 */
[----:B------:R-:W-:Y:S02]  /*97f0*/  ISETP.GT.AND P1, PT, R27, 0x51, PT ;  /* 0x000000511b00780c */ /* 0x000fe40003f24270 */
[----:B--2---:R-:W-:Y:S02]  /*9800*/  FSEL R54, R54, -INF , P2 ;  /* 0xff80000036367808 */ /* 0x004fe40001000000 */
[----:B------:R-:W-:-:S02]  /*9810*/  FMNMX.FTZ R35, R52, R35, !PT ;  /* 0x0000002334237209 */ /* 0x000fc40007810000 */
[----:B------:R-:W2:Y:S01]  /*9820*/  MUFU.TANH R70, R74 ;  /* 0x0000004a00467308 */ /* 0x000ea20000002400 */
[----:B------:R-:W-:Y:S01]  /*9830*/  FMUL.FTZ R78, R78, UR4 ;  /* 0x000000044e4e7c20 */ /* 0x000fe20008410000 */
[----:B------:R-:W-:Y:S01]  /*9840*/  ISETP.GT.AND P2, PT, R27, 0x58, PT ;  /* 0x000000581b00780c */ /* 0x000fe20003f44270 */
[----:B------:R-:W-:Y:S01]  /*9850*/  FMUL.FTZ R79, R79, UR4 ;  /* 0x000000044f4f7c20 */ /* 0x000fe20008410000 */
[----:B---3--:R-:W-:Y:S02]  /*9860*/  FSEL R56, R56, -INF , P1 ;  /* 0xff80000038387808 */ /* 0x008fe40000800000 */
[----:B------:R-:W-:Y:S02]  /*9870*/  FMNMX.FTZ R35, R54, R35, !PT ;  /* 0x0000002336237209 */ /* 0x000fe40007810000 */
[----:B------:R-:W3:Y:S01]  /*9880*/  MUFU.TANH R66, R75 ;  /* 0x0000004b00427308 */ /* 0x000ee20000002400 */
[----:B------:R-:W-:Y:S01]  /*9890*/  ISETP.GT.AND P1, PT, R27, 0x59, PT ;  /* 0x000000591b00780c */ /* 0x000fe20003f24270 */
[----:B------:R-:W-:Y:S01]  /*98a0*/  FMUL.FTZ R82, R82, UR4 ;  /* 0x0000000452527c20 */ /* 0x000fe20008410000 */
[----:B0-----:R-:W-:-:S02]  /*98b0*/  FSEL R58, R58, -INF , P2 ;  /* 0xff8000003a3a7808 */ /* 0x001fc40001000000 */
        /* <DEDUP_REMOVED lines=21> */
[----:B------:R-:W-:Y:S02]  /*9a10*/  ISETP.GT.AND P2, PT, R27, 0x70, PT ;  /* 0x000000701b00780c */ /* 0x000fe40003f44270 */
[----:B-1----:R-:W-:Y:S02]  /*9a20*/  FSEL R78, R79, -INF , P1 ;  /* 0xff8000004f4e7808 */ /* 0x002fe40000800000 */
[----:B------:R-:W-:-:S03]  /*9a30*/  FMNMX.FTZ R35, R74, R35, !PT ;  /* 0x000000234a237209 */ /* 0x000fc60007810000 */
[----:B------:R-:W1:Y:S01]  /*9a40*/  MUFU.TANH R87, R87 ;  /* 0x0000005700577308 */ /* 0x000e620000002400 */
[----:B------:R-:W-:Y:S01]  /*9a50*/  FMUL.FTZ R43, R60, UR4 ;  /* 0x000000043c2b7c20 */ /* 0x000fe20008410000 */
[C---:B------:R-:W-:Y:S02]  /*9a60*/  ISETP.GT.AND P1, PT, R27.reuse, 0x71, PT ;  /* 0x000000711b00780c */ /* 0x040fe40003f24270 */
[----:B--2---:R-:W-:Y:S02]  /*9a70*/  FSEL R60, R82, -INF , P2 ;  /* 0xff800000523c7808 */ /* 0x004fe40001000000 */
[----:B------:R-:W-:Y:S02]  /*9a80*/  FMNMX.FTZ R35, R78, R35, !PT ;  /* 0x000000234e237209 */ /* 0x000fe40007810000 */
[----:B------:R-:W-:Y:S02]  /*9a90*/  ISETP.GT.AND P2, PT, R27, 0x78, PT ;  /* 0x000000781b00780c */ /* 0x000fe40003f44270 */
[----:B---3--:R-:W-:-:S02]  /*9aa0*/  FSEL R82, R83, -INF , P1 ;  /* 0xff80000053527808 */ /* 0x008fc40000800000 */
[----:B------:R-:W-:Y:S02]  /*9ab0*/  FMNMX.FTZ R35, R60, R35, !PT ;  /* 0x000000233c237209 */ /* 0x000fe40007810000 */
[----:B------:R-:W-:Y:S02]  /*9ac0*/  ISETP.GT.AND P1, PT, R27, 0x79, PT ;  /* 0x000000791b00780c */ /* 0x000fe40003f24270 */
[----:B0-----:R-:W-:Y:S02]  /*9ad0*/  FSEL R86, R86, -INF , P2 ;  /* 0xff80000056567808 */ /* 0x001fe40001000000 */
[----:B------:R-:W-:Y:S02]  /*9ae0*/  FMNMX.FTZ R35, R82, R35, !PT ;  /* 0x0000002352237209 */ /* 0x000fe40007810000 */
[----:B-1----:R-:W-:Y:S02]  /*9af0*/  FSEL R90, R87, -INF , P1 ;  /* 0xff800000575a7808 */ /* 0x002fe40000800000 */
[----:B------:R-:W-:-:S04]  /*9b00*/  FMNMX.FTZ R35, R86, R35, !PT ;  /* 0x0000002356237209 */ /* 0x000fc80007810000 */
[----:B------:R-:W-:Y:S01]  /*9b10*/  FMNMX.FTZ R35, R90, R35, !PT ;  /* 0x000000235a237209 */ /* 0x000fe20007810000 */
[----:B------:R-:W-:-:S04]  /*9b20*/  FMUL.FTZ R27, R64, UR4 ;  /* 0x00000004401b7c20 */ /* 0x000fc80008410000 */
[----:B------:R-:W0:Y:S01]  /*9b30*/  SHFL.BFLY PT, R64, R35, 0x2, 0x1f ;  /* 0x0c401f0023407f89 */ /* 0x000e2200000e0000 */
[----:B------:R-:W-:Y:S01]  /*9b40*/  FMUL.FTZ R10, R25, UR4 ;  /* 0x00000004190a7c20 */ /* 0x000fe20008410000 */
[----:B0-----:R-:W-:-:S05]  /*9b50*/  FMNMX.FTZ R64, R35, R64, !PT ;  /* 0x0000004023407209 */ /* 0x001fca0007810000 */
[----:B------:R-:W0:Y:S01]  /*9b60*/  SHFL.BFLY PT, R35, R64, 0x1, 0x1f ;  /* 0x0c201f0040237f89 */ /* 0x000e2200000e0000 */
[----:B------:R-:W1:Y:S01]  /*9b70*/  MUFU.TANH R3, R3 ;  /* 0x0000000300037308 */ /* 0x000e620000002400 */
[----:B------:R-:W-:Y:S01]  /*9b80*/  FMUL.FTZ R14, R29, UR4 ;  /* 0x000000041d0e7c20 */ /* 0x000fe20008410000 */
[----:B------:R-:W-:-:S06]  /*9b90*/  IMAD.U32 R51, RZ, RZ, UR5 ;  /* 0x00000005ff337e24 */ /* 0x000fcc000f8e00ff */
[----:B------:R-:W2:Y:S01]  /*9ba0*/  MUFU.TANH R10, R10 ;  /* 0x0000000a000a7308 */ /* 0x000ea20000002400 */
[----:B------:R-:W-:Y:S01]  /*9bb0*/  FMUL.FTZ R15, R32, UR4 ;  /* 0x00000004200f7c20 */ /* 0x000fe20008410000 */
[----:B------:R-:W-:-:S06]  /*9bc0*/  VIADDMNMX R67, R89, R106, R91, PT ;  /* 0x0000006a59437246 */ /* 0x000fcc000380015b */
[----:B------:R-:W3:Y:S01]  /*9bd0*/  MUFU.TANH R11, R11 ;  /* 0x0000000b000b7308 */ /* 0x000ee20000002400 */
[----:B0-----:R-:W-:-:S07]  /*9be0*/  FMNMX.FTZ R35, R64, R35, !PT ;  /* 0x0000002340237209 */ /* 0x001fce0007810000 */
[----:B------:R-:W0:Y:S01]  /*9bf0*/  MUFU.TANH R14, R14 ;  /* 0x0000000e000e7308 */ /* 0x000e220000002400 */
[C---:B------:R-:W-:Y:S01]  /*9c00*/  FSETP.NEU.FTZ.AND P1, PT, R35.reuse, -INF , PT ;  /* 0xff8000002300780b */ /* 0x040fe20003f3d000 */
[----:B------:R-:W-:Y:S01]  /*9c10*/  FMUL.FTZ R63, R35, R51 ;  /* 0x00000033233f7220 */ /* 0x000fe20000410000 */
[----:B------:R-:W-:Y:S01]  /*9c20*/  ISETP.GT.AND P2, PT, R67, 0x1, PT ;  /* 0x000000014300780c */ /* 0x000fe20003f44270 */
[----:B------:R-:W-:-:S04]  /*9c30*/  FMUL.FTZ R21, R36, UR4 ;  /* 0x0000000424157c20 */ /* 0x000fc80008410000 */
[----:B------:R-:W4:Y:S01]  /*9c40*/  MUFU.TANH R15, R15 ;  /* 0x0000000f000f7308 */ /* 0x000f220000002400 */
[----:B------:R-:W-:Y:S02]  /*9c50*/  FSEL R63, R63, RZ, P1 ;  /* 0x000000ff3f3f7208 */ /* 0x000fe40000800000 */
[----:B------:R-:W-:Y:S01]  /*9c60*/  ISETP.GT.AND P1, PT, R67, RZ, PT ;  /* 0x000000ff4300720c */ /* 0x000fe20003f24270 */
[----:B------:R-:W-:Y:S01]  /*9c70*/  FMUL.FTZ R36, R49, UR4 ;  /* 0x0000000431247c20 */ /* 0x000fe20008410000 */
[----:B------:R-:W-:Y:S01]  /*9c80*/  FMUL.FTZ R49, R72, UR4 ;  /* 0x0000000448317c20 */ /* 0x000fe20008410000 */
[----:B------:R-:W-:Y:S02]  /*9c90*/  ISETP.GT.AND P3, PT, R67, 0x8, PT ;  /* 0x000000084300780c */ /* 0x000fe40003f64270 */
[----:B------:R-:W4:Y:S01]  /*9ca0*/  MUFU.TANH R20, R20 ;  /* 0x0000001400147308 */ /* 0x000f220000002400 */
[----:B-1----:R-:W-:Y:S02]  /*9cb0*/  FSEL R72, R3, -INF , P1 ;  /* 0xff80000003487808 */ /* 0x002fe40000800000 */
[----:B--2---:R-:W-:Y:S01]  /*9cc0*/  FSEL R10, R10, -INF , P2 ;  /* 0xff8000000a0a7808 */ /* 0x004fe20001000000 */
[----:B------:R-:W-:Y:S01]  /*9cd0*/  FMUL.FTZ R55, R76, UR4 ;  /* 0x000000044c377c20 */ /* 0x000fe20008410000 */
[----:B------:R-:W-:Y:S01]  /*9ce0*/  ISETP.GT.AND P1, PT, R67, 0x9, PT ;  /* 0x000000094300780c */ /* 0x000fe20003f24270 */
[----:B------:R-:W-:Y:S01]  /*9cf0*/  FMUL.FTZ R25, R40, UR4 ;  /* 0x0000000428197c20 */ /* 0x000fe20008410000 */
[----:B---3--:R-:W-:Y:S01]  /*9d00*/  FSEL R76, R11, -INF , P3 ;  /* 0xff8000000b4c7808 */ /* 0x008fe20001800000 */
[----:B------:R-:W-:Y:S01]  /*9d10*/  MUFU.TANH R21, R21 ;  /* 0x0000001500157308 */ /* 0x000fe20000002400 */
[----:B------:R-:W-:Y:S01]  /*9d20*/  FMNMX.FTZ R3, R72, R10, !PT ;  /* 0x0000000a48037209 */ /* 0x000fe20007810000 */
[----:B------:R-:W-:Y:S01]  /*9d30*/  FMUL.FTZ R59, R80, UR4 ;  /* 0x00000004503b7c20 */ /* 0x000fe20008410000 */
[----:B------:R-:W-:-:S02]  /*9d40*/  ISETP.GT.AND P2, PT, R67, 0x10, PT ;  /* 0x000000104300780c */ /* 0x000fc40003f44270 */
[----:B0-----:R-:W-:Y:S02]  /*9d50*/  FSEL R80, R14, -INF , P1 ;  /* 0xff8000000e507808 */ /* 0x001fe40000800000 */
[----:B------:R-:W-:Y:S01]  /*9d60*/  FMNMX.FTZ R3, R76, R3, !PT ;  /* 0x000000034c037209 */ /* 0x000fe20007810000 */
[----:B------:R-:W0:Y:S01]  /*9d70*/  MUFU.TANH R24, R24 ;  /* 0x0000001800187308 */ /* 0x000e220000002400 */
[----:B------:R-:W-:Y:S01]  /*9d80*/  FMUL.FTZ R64, R84, UR4 ;  /* 0x0000000454407c20 */ /* 0x000fe20008410000 */
[----:B------:R-:W-:Y:S01]  /*9d90*/  ISETP.GT.AND P1, PT, R67, 0x11, PT ;  /* 0x000000114300780c */ /* 0x000fe20003f24270 */
[----:B------:R-:W-:Y:S01]  /*9da0*/  FMUL.FTZ R29, R44, UR4 ;  /* 0x000000042c1d7c20 */ /* 0x000fe20008410000 */
[----:B----4-:R-:W-:Y:S02]  /*9db0*/  FSEL R84, R15, -INF , P2 ;  /* 0xff8000000f547808 */ /* 0x010fe40001000000 */
[----:B------:R-:W-:Y:S02]  /*9dc0*/  FMNMX.FTZ R3, R80, R3, !PT ;  /* 0x0000000350037209 */ /* 0x000fe40007810000 */
[----:B------:R-:W1:Y:S01]  /*9dd0*/  MUFU.TANH R25, R25 ;  /* 0x0000001900197308 */ /* 0x000e620000002400 */
[-CC-:B------:R-:W-:Y:S01]  /*9de0*/  FFMA.FTZ R100, R100, R51.reuse, -R63.reuse ;  /* 0x0000003364647223 */ /* 0x180fe2000001083f */
[----:B------:R-:W-:Y:S01]  /*9df0*/  FFMA.FTZ R145, R98, R51, -R63 ;  /* 0x0000003362917223 */ /* 0x000fe2000001083f */
[----:B------:R-:W-:Y:S01]  /*9e00*/  ISETP.GT.AND P2, PT, R67, 0x18, PT ;  /* 0x000000184300780c */ /* 0x000fe20003f44270 */
[----:B------:R-:W-:Y:S01]  /*9e10*/  FMUL.FTZ R32, R45, UR4 ;  /* 0x000000042d207c20 */ /* 0x000fe20008410000 */
[----:B------:R-:W-:-:S02]  /*9e20*/  FSEL R98, R20, -INF , P1 ;  /* 0xff80000014627808 */ /* 0x000fc40000800000 */
[----:B------:R-:W-:Y:S01]  /*9e30*/  FMNMX.FTZ R3, R84, R3, !PT ;  /* 0x0000000354037209 */ /* 0x000fe20007810000 */
[----:B------:R-:W2:Y:S01]  /*9e40*/  MUFU.TANH R28, R28 ;  /* 0x0000001c001c7308 */ /* 0x000ea20000002400 */
[----:B------:R-:W-:Y:S02]  /*9e50*/  ISETP.GT.AND P1, PT, R67, 0x19, PT ;  /* 0x000000194300780c */ /* 0x000fe40003f24270 */
[----:B------:R-:W-:-:S05]  /*9e60*/  FMNMX.FTZ R3, R98, R3, !PT ;  /* 0x0000000362037209 */ /* 0x000fca0007810000 */
[----:B------:R-:W3:Y:S01]  /*9e70*/  MUFU.TANH R29, R29 ;  /* 0x0000001d001d7308 */ /* 0x000ee20000002400 */
[----:B0-----:R-:W-:-:S07]  /*9e80*/  FSEL R24, R24, -INF , P1 ;  /* 0xff80000018187808 */ /* 0x001fce0000800000 */
[----:B------:R0:W-:Y:S01]  /*9e90*/  MUFU.EX2 R14, R100 ;  /* 0x00000064000e7308 */ /* 0x0001e20000000800 */
[----:B------:R-:W-:Y:S01]  /*9ea0*/  FFMA.FTZ R20, R102, R51, -R63 ;  /* 0x0000003366147223 */ /* 0x000fe2000001083f */
[----:B0-----:R-:W-:-:S06]  /*9eb0*/  FSEL R100, R21, -INF , P2 ;  /* 0xff80000015647808 */ /* 0x001fcc0001000000 */
[----:B------:R-:W0:Y:S01]  /*9ec0*/  MUFU.TANH R32, R32 ;  /* 0x0000002000207308 */ /* 0x000e220000002400 */
[C---:B------:R-:W-:Y:S02]  /*9ed0*/  ISETP.GT.AND P2, PT, R67.reuse, 0x20, PT ;  /* 0x000000204300780c */ /* 0x040fe40003f44270 */
[----:B------:R-:W-:Y:S02]  /*9ee0*/  FMNMX.FTZ R3, R100, R3, !PT ;  /* 0x0000000364037209 */ /* 0x000fe40007810000 */
[----:B------:R-:W-:Y:S02]  /*9ef0*/  ISETP.GT.AND P1, PT, R67, 0x21, PT ;  /* 0x000000214300780c */ /* 0x000fe40003f24270 */
[----:B-1----:R-:W-:Y:S01]  /*9f00*/  FSEL R102, R25, -INF , P2 ;  /* 0xff80000019667808 */ /* 0x002fe20001000000 */
[----:B------:R-:W1:Y:S01]  /*9f10*/  MUFU.TANH R33, R33 ;  /* 0x0000002100217308 */ /* 0x000e620000002400 */
[----:B------:R-:W-:Y:S01]  /*9f20*/  FMNMX.FTZ R3, R24, R3, !PT ;  /* 0x0000000318037209 */ /* 0x000fe20007810000 */
[----:B------:R-:W-:Y:S01]  /*9f30*/  FFMA.FTZ R147, R104, R51, -R63 ;  /* 0x0000003368937223 */ /* 0x000fe2000001083f */
[----:B------:R-:W-:Y:S01]  /*9f40*/  ISETP.GT.AND P2, PT, R67, 0x28, PT ;  /* 0x000000284300780c */ /* 0x000fe20003f44270 */
[----:B------:R-:W-:Y:S01]  /*9f50*/  FMUL.FTZ R40, R53, UR4 ;  /* 0x0000000435287c20 */ /* 0x000fe20008410000 */
[----:B--2---:R-:W-:-:S02]  /*9f60*/  FSEL R104, R28, -INF , P1 ;  /* 0xff8000001c687808 */ /* 0x004fc40000800000 */
[----:B------:R-:W-:Y:S01]  /*9f70*/  FMNMX.FTZ R3, R102, R3, !PT ;  /* 0x0000000366037209 */ /* 0x000fe20007810000 */
[----:B------:R-:W2:Y:S01]  /*9f80*/  MUFU.TANH R36, R36 ;  /* 0x0000002400247308 */ /* 0x000ea20000002400 */
[----:B------:R-:W-:Y:S02]  /*9f90*/  ISETP.GT.AND P1, PT, R67, 0x29, PT ;  /* 0x000000294300780c */ /* 0x000fe40003f24270 */
[----:B---3--:R-:W-:Y:S02]  /*9fa0*/  FSEL R106, R29, -INF , P2 ;  /* 0xff8000001d6a7808 */ /* 0x008fe40001000000 */
[----:B------:R-:W-:-:S03]  /*9fb0*/  FMNMX.FTZ R3, R104, R3, !PT ;  /* 0x0000000368037209 */ /* 0x000fc60007810000 */
[----:B------:R-:W3:Y:S01]  /*9fc0*/  MUFU.TANH R37, R37 ;  /* 0x0000002500257308 */ /* 0x000ee20000002400 */
[----:B------:R-:W-:Y:S01]  /*9fd0*/  ISETP.GT.AND P2, PT, R67, 0x30, PT ;  /* 0x000000304300780c */ /* 0x000fe20003f44270 */
[----:B------:R-:W-:Y:S01]  /*9fe0*/  FMUL.FTZ R44, R57, UR4 ;  /* 0x00000004392c7c20 */ /* 0x000fe20008410000 */
[----:B0-----:R-:W-:Y:S02]  /*9ff0*/  FSEL R32, R32, -INF , P1 ;  /* 0xff80000020207808 */ /* 0x001fe40000800000 */
[----:B------:R-:W-:-:S03]  /*a000*/  FMNMX.FTZ R3, R106, R3, !PT ;  /* 0x000000036a037209 */ /* 0x000fc60007810000 */
[----:B------:R-:W0:Y:S01]  /*a010*/  MUFU.TANH R40, R40 ;  /* 0x0000002800287308 */ /* 0x000e220000002400 */
[--C-:B------:R-:W-:Y:S01]  /*a020*/  FFMA.FTZ R28, R96, R51, -R63.reuse ;  /* 0x00000033601c7223 */ /* 0x100fe2000001083f */
[----:B------:R-:W-:Y:S02]  /*a030*/  ISETP.GT.AND P1, PT, R67, 0x31, PT ;  /* 0x000000314300780c */ /* 0x000fe40003f24270 */
[----:B-1----:R-:W-:Y:S02]  /*a040*/  FSEL R96, R33, -INF , P2 ;  /* 0xff80000021607808 */ /* 0x002fe40001000000 */
[----:B------:R-:W-:Y:S02]  /*a050*/  FMNMX.FTZ R3, R32, R3, !PT ;  /* 0x0000000320037209 */ /* 0x000fe40007810000 */
[----:B------:R-:W1:Y:S01]  /*a060*/  MUFU.TANH R41, R41 ;  /* 0x0000002900297308 */ /* 0x000e620000002400 */
[----:B------:R-:W-:Y:S01]  /*a070*/  FFMA.FTZ R141, R94, R51, -R63 ;  /* 0x000000335e8d7223 */ /* 0x000fe2000001083f */
[----:B------:R-:W-:Y:S01]  /*a080*/  ISETP.GT.AND P2, PT, R67, 0x38, PT ;  /* 0x000000384300780c */ /* 0x000fe20003f44270 */
[----:B------:R-:W-:Y:S01]  /*a090*/  FMUL.FTZ R45, R61, UR4 ;  /* 0x000000043d2d7c20 */ /* 0x000fe20008410000 */
[----:B--2---:R-:W-:-:S02]  /*a0a0*/  FSEL R94, R36, -INF , P1 ;  /* 0xff800000245e7808 */ /* 0x004fc40000800000 */
[----:B------:R-:W-:Y:S02]  /*a0b0*/  FMNMX.FTZ R3, R96, R3, !PT ;  /* 0x0000000360037209 */ /* 0x000fe40007810000 */
[----:B------:R-:W2:Y:S01]  /*a0c0*/  MUFU.TANH R44, R44 ;  /* 0x0000002c002c7308 */ /* 0x000ea20000002400 */
[----:B------:R-:W-:Y:S01]  /*a0d0*/  FFMA.FTZ R151, R108, R51, -R63 ;  /* 0x000000336c977223 */ /* 0x000fe2000001083f */
[----:B------:R-:W-:Y:S02]  /*a0e0*/  ISETP.GT.AND P1, PT, R67, 0x39, PT ;  /* 0x000000394300780c */ /* 0x000fe40003f24270 */
        /* <DEDUP_REMOVED lines=8> */
[----:B------:R-:W-:Y:S01]  /*a170*/  FFMA.FTZ R36, R92, R51, -R63 ;  /* 0x000000335c247223 */ /* 0x000fe2000001083f */
[----:B------:R-:W-:Y:S01]  /*a180*/  ISETP.GT.AND P1, PT, R67, 0x41, PT ;  /* 0x000000414300780c */ /* 0x000fe20003f24270 */
[----:B------:R-:W-:Y:S01]  /*a190*/  FMUL.FTZ R39, R68, UR4 ;  /* 0x0000000444277c20 */ /* 0x000fe20008410000 */
[----:B-1----:R-:W-:Y:S02]  /*a1a0*/  FSEL R92, R41, -INF , P2 ;  /* 0xff800000295c7808 */ /* 0x002fe40001000000 */
[----:B------:R-:W-:Y:S02]  /*a1b0*/  FMNMX.FTZ R3, R40, R3, !PT ;  /* 0x0000000328037209 */ /* 0x000fe40007810000 */
[----:B------:R-:W1:Y:S01]  /*a1c0*/  MUFU.TANH R27, R27 ;  /* 0x0000001b001b7308 */ /* 0x000e620000002400 */
[----:B------:R-:W-:Y:S01]  /*a1d0*/  ISETP.GT.AND P2, PT, R67, 0x48, PT ;  /* 0x000000484300780c */ /* 0x000fe20003f44270 */
[----:B------:R-:W-:Y:S01]  /*a1e0*/  FMUL.FTZ R47, R69, UR4 ;  /* 0x00000004452f7c20 */ /* 0x000fe20008410000 */
[----:B--2---:R-:W-:-:S02]  /*a1f0*/  FSEL R44, R44, -INF , P1 ;  /* 0xff8000002c2c7808 */ /* 0x004fc40000800000 */
[----:B------:R-:W-:-:S03]  /*a200*/  FMNMX.FTZ R3, R92, R3, !PT ;  /* 0x000000035c037209 */ /* 0x000fc60007810000 */
[----:B------:R-:W2:Y:S01]  /*a210*/  MUFU.TANH R31, R31 ;  /* 0x0000001f001f7308 */ /* 0x000ea20000002400 */
[--C-:B------:R-:W-:Y:S01]  /*a220*/  FFMA.FTZ R143, R88, R51, -R63.reuse ;  /* 0x00000033588f7223 */ /* 0x100fe2000001083f */
[----:B------:R-:W-:Y:S02]  /*a230*/  ISETP.GT.AND P1, PT, R67, 0x49, PT ;  /* 0x000000494300780c */ /* 0x000fe40003f24270 */
[----:B---3--:R-:W-:Y:S02]  /*a240*/  FSEL R88, R43, -INF , P2 ;  /* 0xff8000002b587808 */ /* 0x008fe40001000000 */
[----:B------:R-:W-:Y:S02]  /*a250*/  FMNMX.FTZ R3, R44, R3, !PT ;  /* 0x000000032c037209 */ /* 0x000fe40007810000 */
[----:B------:R-:W3:Y:S01]  /*a260*/  MUFU.TANH R39, R39 ;  /* 0x0000002700277308 */ /* 0x000ee20000002400 */
[----:B------:R-:W-:Y:S01]  /*a270*/  FFMA.FTZ R68, R110, R51, -R63 ;  /* 0x000000336e447223 */ /* 0x000fe2000001083f */
[----:B------:R-:W-:Y:S01]  /*a280*/  ISETP.GT.AND P2, PT, R67, 0x50, PT ;  /* 0x000000504300780c */ /* 0x000fe20003f44270 */
[----:B------:R-:W-:Y:S01]  /*a290*/  FMUL.FTZ R53, R73, UR4 ;  /* 0x0000000449357c20 */ /* 0x000fe20008410000 */
[----:B0-----:R-:W-:-:S02]  /*a2a0*/  FSEL R110, R45, -INF , P1 ;  /* 0xff8000002d6e7808 */ /* 0x001fc40000800000 */
[----:B------:R-:W-:Y:S02]  /*a2b0*/  FMNMX.FTZ R3, R88, R3, !PT ;  /* 0x0000000358037209 */ /* 0x000fe40007810000 */
        /* <DEDUP_REMOVED lines=21> */
[----:B------:R-:W-:Y:S02]  /*a410*/  ISETP.GT.AND P1, PT, R67, 0x61, PT ;  /* 0x000000614300780c */ /* 0x000fe40003f24270 */
        /* <DEDUP_REMOVED lines=8> */
[----:B------:R-:W-:Y:S02]  /*a4a0*/  ISETP.GT.AND P1, PT, R67, 0x69, PT ;  /* 0x000000694300780c */ /* 0x000fe40003f24270 */
        /* <DEDUP_REMOVED lines=9> */
[----:B------:R-:W-:Y:S02]  /*a540*/  FMNMX.FTZ R3, R124, R3, !PT ;  /* 0x000000037c037209 */ /* 0x000fe40007810000 */
[----:B------:R-:W-:Y:S02]  /*a550*/  ISETP.GT.AND P2, PT, R67, 0x78, PT ;  /* 0x000000784300780c */ /* 0x000fe40003f44270 */
[----:B--2---:R-:W-:Y:S02]  /*a560*/  FSEL R128, R61, -INF , P1 ;  /* 0xff8000003d807808 */ /* 0x004fe40000800000 */
[----:B------:R-:W-:-:S02]  /*a570*/  FMNMX.FTZ R3, R126, R3, !PT ;  /* 0x000000037e037209 */ /* 0x000fc40007810000 */
[----:B------:R-:W-:Y:S02]  /*a580*/  ISETP.GT.AND P1, PT, R67, 0x79, PT ;  /* 0x000000794300780c */ /* 0x000fe40003f24270 */
[----:B---3--:R-:W-:Y:S02]  /*a590*/  FSEL R64, R64, -INF , P2 ;  /* 0xff80000040407808 */ /* 0x008fe40001000000 */
[----:B------:R-:W-:Y:S02]  /*a5a0*/  FMNMX.FTZ R3, R128, R3, !PT ;  /* 0x0000000380037209 */ /* 0x000fe40007810000 */
[----:B0-----:R-:W-:Y:S02]  /*a5b0*/  FSEL R130, R65, -INF , P1 ;  /* 0xff80000041827808 */ /* 0x001fe40000800000 */
[----:B------:R-:W-:Y:S01]  /*a5c0*/  FMNMX.FTZ R3, R64, R3, !PT ;  /* 0x0000000340037209 */ /* 0x000fe20007810000 */
[-CC-:B------:R-:W-:Y:S01]  /*a5d0*/  FFMA.FTZ R139, R38, R51.reuse, -R63.reuse ;  /* 0x00000033268b7223 */ /* 0x180fe2000001083f */
[----:B------:R-:W-:-:S02]  /*a5e0*/  FFMA.FTZ R38, R42, R51, -R63 ;  /* 0x000000332a267223 */ /* 0x000fc4000001083f */
[----:B------:R-:W-:Y:S01]  /*a5f0*/  FMNMX.FTZ R3, R130, R3, !PT ;  /* 0x0000000382037209 */ /* 0x000fe20007810000 */
[-CC-:B------:R-:W-:Y:S01]  /*a600*/  FFMA.FTZ R42, R46, R51.reuse, -R63.reuse ;  /* 0x000000332e2a7223 */ /* 0x180fe2000001083f */
[----:B------:R-:W-:-:S03]  /*a610*/  FFMA.FTZ R46, R52, R51, -R63 ;  /* 0x00000033342e7223 */ /* 0x000fc6000001083f */
[----:B------:R-:W0:Y:S01]  /*a620*/  SHFL.BFLY PT, R52, R3, 0x2, 0x1f ;  /* 0x0c401f0003347f89 */ /* 0x000e2200000e0000 */
[-CC-:B------:R-:W-:Y:S01]  /*a630*/  FFMA.FTZ R133, R48, R51.reuse, -R63.reuse ;  /* 0x0000003330857223 */ /* 0x180fe2000001083f */
[----:B------:R-:W-:Y:S01]  /*a640*/  FFMA.FTZ R48, R56, R51, -R63 ;  /* 0x0000003338307223 */ /* 0x000fe2000001083f */
[----:B0-----:R-:W-:-:S05]  /*a650*/  FMNMX.FTZ R11, R3, R52, !PT ;  /* 0x00000034030b7209 */ /* 0x001fca0007810000 */
[----:B------:R-:W0:Y:S01]  /*a660*/  SHFL.BFLY PT, R56, R11, 0x1, 0x1f ;  /* 0x0c201f000b387f89 */ /* 0x000e2200000e0000 */
[----:B------:R-:W-:Y:S08]  /*a670*/  MUFU.EX2 R149, R149 ;  /* 0x0000009500957308 */ /* 0x000ff00000000800 */
[----:B------:R-:W1:Y:S01]  /*a680*/  MUFU.EX2 R68, R68 ;  /* 0x0000004400447308 */ /* 0x000e620000000800 */
[----:B0-----:R-:W-:-:S07]  /*a690*/  FMNMX.FTZ R53, R11, R56, !PT ;  /* 0x000000380b357209 */ /* 0x001fce0007810000 */
[----:B------:R-:W0:Y:S01]  /*a6a0*/  MUFU.EX2 R151, R151 ;  /* 0x0000009700977308 */ /* 0x000e220000000800 */
[C---:B------:R-:W-:Y:S01]  /*a6b0*/  FSETP.NEU.FTZ.AND P1, PT, R53.reuse, -INF , PT ;  /* 0xff8000003500780b */ /* 0x040fe20003f3d000 */
[----:B------:R-:W-:-:S05]  /*a6c0*/  FMUL.FTZ R29, R53, R51 ;  /* 0x00000033351d7220 */ /* 0x000fca0000410000 */
[----:B------:R-:W-:Y:S01]  /*a6d0*/  FSEL R29, R29, RZ, P1 ;  /* 0x000000ff1d1d7208 */ /* 0x000fe20000800000 */
[----:B------:R-:W2:Y:S01]  /*a6e0*/  S2R R93, SR_TID.X ;  /* 0x00000000005d7919 */ /* 0x000ea20000002100 */
[----:B------:R-:W3:Y:S03]  /*a6f0*/  MUFU.EX2 R145, R145 ;  /* 0x0000009100917308 */ /* 0x000ee60000000800 */
[-CC-:B------:R-:W-:Y:S01]  /*a700*/  FFMA.FTZ R148, R72, R51.reuse, -R29.reuse ;  /* 0x0000003348947223 */ /* 0x180fe2000001081d */
[-CC-:B------:R-:W-:Y:S01]  /*a710*/  FFMA.FTZ R3, R10, R51.reuse, -R29.reuse ;  /* 0x000000330a037223 */ /* 0x180fe2000001081d */
[-CC-:B------:R-:W-:Y:S01]  /*a720*/  FFMA.FTZ R150, R76, R51.reuse, -R29.reuse ;  /* 0x000000334c967223 */ /* 0x180fe2000001081d */
[----:B-1----:R-:W-:Y:S02]  /*a730*/  FADD.FTZ R10, R149, R68 ;  /* 0x00000044950a7221 */ /* 0x002fe40000010000 */
[----:B------:R-:W1:Y:S01]  /*a740*/  MUFU.EX2 R20, R20 ;  /* 0x0000001400147308 */ /* 0x000e620000000800 */
[----:B------:R-:W-:Y:S01]  /*a750*/  FFMA.FTZ R11, R80, R51, -R29 ;  /* 0x00000033500b7223 */ /* 0x000fe2000001081d */
[----:B0-----:R-:W-:-:S06]  /*a760*/  FADD.FTZ R37, R151, R10 ;  /* 0x0000000a97257221 */ /* 0x001fcc0000010000 */
[----:B------:R-:W-:Y:S01]  /*a770*/  MUFU.EX2 R148, R148 ;  /* 0x0000009400947308 */ /* 0x000fe20000000800 */
[----:B------:R-:W-:-:S07]  /*a780*/  FFMA.FTZ R144, R84, R51, -R29 ;  /* 0x0000003354907223 */ /* 0x000fce000001081d */
[----:B------:R-:W0:Y:S01]  /*a790*/  MUFU.EX2 R3, R3 ;  /* 0x0000000300037308 */ /* 0x000e220000000800 */
[----:B------:R-:W-:-:S07]  /*a7a0*/  FADD.FTZ R10, R14, R37 ;  /* 0x000000250e0a7221 */ /* 0x000fce0000010000 */
[----:B------:R-:W4:Y:S01]  /*a7b0*/  MUFU.EX2 R147, R147 ;  /* 0x0000009300937308 */ /* 0x000f220000000800 */
[----:B------:R-:W-:-:S07]  /*a7c0*/  FFMA.FTZ R15, R98, R51, -R29 ;  /* 0x00000033620f7223 */ /* 0x000fce000001081d */
[----:B------:R-:W2:Y:S01]  /*a7d0*/  MUFU.EX2 R150, R150 ;  /* 0x0000009600967308 */ /* 0x000ea20000000800 */
[----:B---3--:R-:W-:-:S07]  /*a7e0*/  FADD.FTZ R39, R145, R10 ;  /* 0x0000000a91277221 */ /* 0x008fce0000010000 */
[----:B------:R-:W3:Y:S01]  /*a7f0*/  MUFU.EX2 R28, R28 ;  /* 0x0000001c001c7308 */ /* 0x000ee20000000800 */
[----:B------:R-:W-:-:S07]  /*a800*/  FFMA.FTZ R146, R100, R51, -R29 ;  /* 0x0000003364927223 */ /* 0x000fce000001081d */
[----:B------:R-:W3:Y:S01]  /*a810*/  MUFU.EX2 R11, R11 ;  /* 0x0000000b000b7308 */ /* 0x000ee20000000800 */
[----:B-1----:R-:W-:Y:S01]  /*a820*/  FADD.FTZ R10, R20, R39 ;  /* 0x00000027140a7221 */ /* 0x002fe20000010000 */
[----:B------:R-:W-:-:S06]  /*a830*/  FFMA.FTZ R30, R30, R51, -R63 ;  /* 0x000000331e1e7223 */ /* 0x000fcc000001083f */
[----:B------:R-:W1:Y:S01]  /*a840*/  MUFU.EX2 R141, R141 ;  /* 0x0000008d008d7308 */ /* 0x000e620000000800 */
[----:B0-----:R-:W-:Y:S01]  /*a850*/  FADD.FTZ R41, R148, R3 ;  /* 0x0000000394297221 */ /* 0x001fe20000010000 */
[----:B------:R-:W-:-:S06]  /*a860*/  FFMA.FTZ R21, R24, R51, -R29 ;  /* 0x0000003318157223 */ /* 0x000fcc000001081d */
[----:B------:R-:W0:Y:S01]  /*a870*/  MUFU.EX2 R144, R144 ;  /* 0x0000009000907308 */ /* 0x000e220000000800 */
[----:B----4-:R-:W-:Y:S01]  /*a880*/  FADD.FTZ R39, R147, R10 ;  /* 0x0000000a93277221 */ /* 0x010fe20000010000 */
[----:B--2---:R-:W-:-:S06]  /*a890*/  FADD.FTZ R10, R150, R41 ;  /* 0x00000029960a7221 */ /* 0x004fcc0000010000 */
[----:B------:R-:W2:Y:S01]  /*a8a0*/  MUFU.EX2 R36, R36 ;  /* 0x0000002400247308 */ /* 0x000ea20000000800 */
[----:B------:R-:W-:-:S07]  /*a8b0*/  FFMA.FTZ R140, R102, R51, -R29 ;  /* 0x00000033668c7223 */ /* 0x000fce000001081d */
[----:B------:R-:W4:Y:S01]  /*a8c0*/  MUFU.EX2 R15, R15 ;  /* 0x0000000f000f7308 */ /* 0x000f220000000800 */
[----:B---3--:R-:W-:Y:S01]  /*a8d0*/  FADD.FTZ R24, R28, R39 ;  /* 0x000000271c187221 */ /* 0x008fe20000010000 */
[----:B------:R-:W-:-:S06]  /*a8e0*/  FFMA.FTZ R26, R26, R51, -R63 ;  /* 0x000000331a1a7223 */ /* 0x000fcc000001083f */
[----:B------:R-:W3:Y:S01]  /*a8f0*/  MUFU.EX2 R143, R143 ;  /* 0x0000008f008f7308 */ /* 0x000ee20000000800 */
[----:B------:R-:W-:Y:S01]  /*a900*/  FADD.FTZ R41, R11, R10 ;  /* 0x0000000a0b297221 */ /* 0x000fe20000010000 */
[----:B------:R-:W-:-:S06]  /*a910*/  FFMA.FTZ R25, R104, R51, -R29 ;  /* 0x0000003368197223 */ /* 0x000fcc000001081d */
[----:B------:R-:W3:Y:S01]  /*a920*/  MUFU.EX2 R146, R146 ;  /* 0x0000009200927308 */ /* 0x000ee20000000800 */
[----:B------:R-:W-:Y:S01]  /*a930*/  FFMA.FTZ R27, R32, R51, -R29 ;  /* 0x00000033201b7223 */ /* 0x000fe2000001081d */
[----:B------:R-:W-:Y:S01]  /*a940*/  LOP3.LUT R93, R93, 0x7f, RZ, 0xc0, !PT ;  /* 0x0000007f5d5d7812 */ /* 0x000fe200078ec0ff */
[----:B------:R-:W-:-:S05]  /*a950*/  IMAD.IADD R32, R95, 0x1, -R97 ;  /* 0x000000015f207824 */ /* 0x000fca00078e0a61 */
[----:B------:R-:W3:Y:S01]  /*a960*/  MUFU.EX2 R30, R30 ;  /* 0x0000001e001e7308 */ /* 0x000ee20000000800 */
[----:B-1----:R-:W-:Y:S01]  /*a970*/  FADD.FTZ R43, R141, R24 ;  /* 0x000000188d2b7221 */ /* 0x002fe20000010000 */
[----:B0-----:R-:W-:-:S06]  /*a980*/  FADD.FTZ R10, R144, R41 ;  /* 0x00000029900a7221 */ /* 0x001fcc0000010000 */
[----:B------:R-:W0:Y:S01]  /*a990*/  MUFU.EX2 R21, R21 ;  /* 0x0000001500157308 */ /* 0x000e220000000800 */
[-CC-:B------:R-:W-:Y:S01]  /*a9a0*/  FFMA.FTZ R142, R106, R51.reuse, -R29.reuse ;  /* 0x000000336a8e7223 */ /* 0x180fe2000001081d */
[----:B------:R-:W-:Y:S01]  /*a9b0*/  FFMA.FTZ R37, R44, R51, -R29 ;  /* 0x000000332c257223 */ /* 0x000fe2000001081d */
[----:B------:R-:W-:Y:S01]  /*a9c0*/  ISETP.NE.AND P1, PT, R93, RZ, PT ;  /* 0x000000ff5d00720c */ /* 0x000fe20003f25270 */
[----:B------:R-:W-:-:S04]  /*a9d0*/  IMAD R44, R153, 0xc0, R32 ;  /* 0x000000c0992c7824 */ /* 0x000fc800078e0220 */
[----:B------:R-:W1:Y:S01]  /*a9e0*/  MUFU.EX2 R137, R137 ;  /* 0x0000008900897308 */ /* 0x000e620000000800 */
[----:B--2---:R-:W-:Y:S01]  /*a9f0*/  FADD.FTZ R32, R36, R43 ;  /* 0x0000002b24207221 */ /* 0x004fe20000010000 */
[----:B----4-:R-:W-:-:S06]  /*aa00*/  FADD.FTZ R43, R15, R10 ;  /* 0x0000000a0f2b7221 */ /* 0x010fcc0000010000 */
[----:B------:R-:W2:Y:S01]  /*aa10*/  MUFU.EX2 R140, R140 ;  /* 0x0000008c008c7308 */ /* 0x000ea20000000800 */
[----:B---3--:R-:W-:Y:S01]  /*aa20*/  FADD.FTZ R41, R143, R32 ;  /* 0x000000208f297221 */ /* 0x008fe20000010000 */
[----:B------:R-:W-:-:S06]  /*aa30*/  FADD.FTZ R32, R146, R43 ;  /* 0x0000002b92207221 */ /* 0x000fcc0000010000 */
[----:B------:R-:W3:Y:S01]  /*aa40*/  MUFU.EX2 R26, R26 ;  /* 0x0000001a001a7308 */ /* 0x000ee20000000800 */
[----:B------:R-:W-:-:S07]  /*aa50*/  FFMA.FTZ R136, R96, R51, -R29 ;  /* 0x0000003360887223 */ /* 0x000fce000001081d */
[----:B------:R-:W4:Y:S01]  /*aa60*/  MUFU.EX2 R25, R25 ;  /* 0x0000001900197308 */ /* 0x000f220000000800 */
[----:B------:R-:W-:Y:S01]  /*aa70*/  FFMA.FTZ R33, R40, R51, -R29 ;  /* 0x0000003328217223 */ /* 0x000fe2000001081d */
[----:B------:R-:W-:Y:S01]  /*aa80*/  SHF.R.S32.HI R45, RZ, 0x1f, R44 ;  /* 0x0000001fff2d7819 */ /* 0x000fe2000001142c */
[----:B------:R-:W-:-:S05]  /*aa90*/  FADD.FTZ R40, R30, R41 ;  /* 0x000000291e287221 */ /* 0x000fca0000010000 */
[----:B------:R-:W4:Y:S01]  /*aaa0*/  MUFU.EX2 R139, R139 ;  /* 0x0000008b008b7308 */ /* 0x000f220000000800 */
[----:B0-----:R-:W-:Y:S01]  /*aab0*/  FADD.FTZ R43, R21, R32 ;  /* 0x00000020152b7221 */ /* 0x001fe20000010000 */
[----:B------:R-:W-:-:S06]  /*aac0*/  FFMA.FTZ R31, R94, R51, -R29 ;  /* 0x000000335e1f7223 */ /* 0x000fcc000001081d */
[----:B------:R-:W0:Y:S01]  /*aad0*/  MUFU.EX2 R142, R142 ;  /* 0x0000008e008e7308 */ /* 0x000e220000000800 */
[----:B------:R-:W-:Y:S01]  /*aae0*/  LEA.HI R10, R45, R44, RZ, 0x7 ;  /* 0x0000002c2d0a7211 */ /* 0x000fe200078f38ff */
[----:B------:R-:W-:Y:S02]  /*aaf0*/  @!P1 VIADD R0, R0, 0x16840 ;  /* 0x0001684000009836 */ /* 0x000fe40000000000 */
[----:B------:R-:W-:-:S04]  /*ab00*/  FFMA.FTZ R41, R34, R51, -R29 ;  /* 0x0000003322297223 */ /* 0x000fc8000001081d */
[----:B------:R-:W0:Y:S01]  /*ab10*/  MUFU.EX2 R38, R38 ;  /* 0x0000002600267308 */ /* 0x000e220000000800 */
[----:B-1----:R-:W-:Y:S01]  /*ab20*/  FADD.FTZ R45, R137, R40 ;  /* 0x00000028892d7221 */ /* 0x002fe20000010000 */
[----:B------:R-:W-:Y:S01]  /*ab30*/  FFMA.FTZ R135, R50, R51, -R63 ;  /* 0x0000003332877223 */ /* 0x000fe2000001083f */
[----:B--2---:R-:W-:-:S05]  /*ab40*/  FADD.FTZ R34, R140, R43 ;  /* 0x0000002b8c227221 */ /* 0x004fca0000010000 */
[----:B------:R-:W1:Y:S01]  /*ab50*/  MUFU.EX2 R27, R27 ;  /* 0x0000001b001b7308 */ /* 0x000e620000000800 */
[----:B------:R-:W-:Y:S01]  /*ab60*/  FFMA.FTZ R138, R108, R51, -R29 ;  /* 0x000000336c8a7223 */ /* 0x000fe2000001081d */
[----:B---3--:R-:W-:Y:S01]  /*ab70*/  FADD.FTZ R40, R26, R45 ;  /* 0x0000002d1a287221 */ /* 0x008fe20000010000 */
[----:B------:R-:W-:-:S05]  /*ab80*/  @!P1 PRMT R0, RZ, 0x654, R0 ;  /* 0x00000654ff009816 */ /* 0x000fca0000000000 */
[----:B------:R-:W2:Y:S01]  /*ab90*/  MUFU.EX2 R133, R133 ;  /* 0x0000008500857308 */ /* 0x000ea20000000800 */
[----:B----4-:R-:W-:-:S07]  /*aba0*/  FADD.FTZ R45, R25, R34 ;  /* 0x00000022192d7221 */ /* 0x010fce0000010000 */
[----:B------:R-:W3:Y:S01]  /*abb0*/  MUFU.EX2 R136, R136 ;  /* 0x0000008800887308 */ /* 0x000ee20000000800 */
[----:B------:R-:W-:Y:S01]  /*abc0*/  FADD.FTZ R43, R139, R40 ;  /* 0x000000288b2b7221 */ /* 0x000fe20000010000 */
[----:B------:R0:W-:Y:S06]  /*abd0*/  @!P1 SYNCS.ARRIVE.TRANS64.RED.A1T0 RZ, [R0+URZ], RZ ;  /* 0x000000ff00ff99a7 */ /* 0x0001ec000810043f */
[----:B------:R-:W4:Y:S01]  /*abe0*/  MUFU.EX2 R42, R42 ;  /* 0x0000002a002a7308 */ /* 0x000f220000000800 */
[----:B------:R-:W-:Y:S01]  /*abf0*/  FFMA.FTZ R129, R54, R51, -R63 ;  /* 0x0000003336817223 */ /* 0x000fe2000001083f */
[----:B0-----:R-:W-:-:S06]  /*ac00*/  FADD.FTZ R0, R142, R45 ;  /* 0x0000002d8e007221 */ /* 0x001fcc0000010000 */
[----:B------:R-:W0:Y:S01]  /*ac10*/  MUFU.EX2 R31, R31 ;  /* 0x0000001f001f7308 */ /* 0x000e220000000800 */
[----:B------:R-:W-:Y:S01]  /*ac20*/  FFMA.FTZ R132, R92, R51, -R29 ;  /* 0x000000335c847223 */ /* 0x000fe2000001081d */
[----:B------:R-:W-:-:S06]  /*ac30*/  FADD.FTZ R34, R38, R43 ;  /* 0x0000002b26227221 */ /* 0x000fcc0000010000 */
[----:B------:R-:W0:Y:S01]  /*ac40*/  MUFU.EX2 R135, R135 ;  /* 0x0000008700877308 */ /* 0x000e220000000800 */
[----:B-1----:R-:W-:-:S07]  /*ac50*/  FADD.FTZ R45, R27, R0 ;  /* 0x000000001b2d7221 */ /* 0x002fce0000010000 */
[----:B------:R-:W1:Y:S01]  /*ac60*/  MUFU.EX2 R138, R138 ;  /* 0x0000008a008a7308 */ /* 0x000e620000000800 */
[----:B--2---:R-:W-:Y:S01]  /*ac70*/  FADD.FTZ R47, R133, R34 ;  /* 0x00000022852f7221 */ /* 0x004fe20000010000 */
[----:B------:R-:W-:-:S06]  /*ac80*/  FFMA.FTZ R131, R58, R51, -R63 ;  /* 0x000000333a837223 */ /* 0x000fcc000001083f */
[----:B------:R-:W2:Y:S01]  /*ac90*/  MUFU.EX2 R46, R46 ;  /* 0x0000002e002e7308 */ /* 0x000ea20000000800 */
[----:B---3--:R-:W-:Y:S01]  /*aca0*/  FADD.FTZ R40, R136, R45 ;  /* 0x0000002d88287221 */ /* 0x008fe20000010000 */
[----:B------:R-:W-:-:S06]  /*acb0*/  FFMA.FTZ R134, R88, R51, -R29 ;  /* 0x0000003358867223 */ /* 0x000fcc000001081d */
[----:B------:R-:W3:Y:S01]  /*acc0*/  MUFU.EX2 R33, R33 ;  /* 0x0000002100217308 */ /* 0x000ee20000000800 */
[----:B----4-:R-:W-:Y:S01]  /*acd0*/  FADD.FTZ R34, R42, R47 ;  /* 0x0000002f2a227221 */ /* 0x010fe20000010000 */
[----:B------:R-:W-:-:S06]  /*ace0*/  FFMA.FTZ R50, R62, R51, -R63 ;  /* 0x000000333e327223 */ /* 0x000fcc000001083f */
[----:B------:R-:W4:Y:S01]  /*acf0*/  MUFU.EX2 R129, R129 ;  /* 0x0000008100817308 */ /* 0x000f220000000800 */
[----:B0-----:R-:W-:Y:S01]  /*ad00*/  FADD.FTZ R45, R31, R40 ;  /* 0x000000281f2d7221 */ /* 0x001fe20000010000 */
[----:B------:R-:W-:-:S06]  /*ad10*/  FFMA.FTZ R39, R110, R51, -R29 ;  /* 0x000000336e277223 */ /* 0x000fcc000001081d */
[----:B------:R-:W0:Y:S01]  /*ad20*/  MUFU.EX2 R132, R132 ;  /* 0x0000008400847308 */ /* 0x000e220000000800 */
[----:B------:R-:W-:Y:S01]  /*ad30*/  FADD.FTZ R47, R135, R34 ;  /* 0x00000022872f7221 */ /* 0x000fe20000010000 */
[----:B------:R-:W-:-:S06]  /*ad40*/  FFMA.FTZ R125, R70, R51, -R63 ;  /* 0x00000033467d7223 */ /* 0x000fcc000001083f */
[----:B------:R-:W0:Y:S01]  /*ad50*/  MUFU.EX2 R48, R48 ;  /* 0x0000003000307308 */ /* 0x000e220000000800 */
[----:B-1----:R-:W-:Y:S01]  /*ad60*/  FADD.FTZ R40, R138, R45 ;  /* 0x0000002d8a287221 */ /* 0x002fe20000010000 */
[----:B------:R-:W-:-:S06]  /*ad70*/  FFMA.FTZ R24, R112, R51, -R29 ;  /* 0x0000003370187223 */ /* 0x000fcc000001081d */
[----:B------:R-:W1:Y:S01]  /*ad80*/  MUFU.EX2 R37, R37 ;  /* 0x0000002500257308 */ /* 0x000e620000000800 */
[----:B--2---:R-:W-:Y:S01]  /*ad90*/  FADD.FTZ R44, R46, R47 ;  /* 0x0000002f2e2c7221 */ /* 0x004fe20000010000 */
[----:B------:R-:W-:-:S06]  /*ada0*/  FFMA.FTZ R52, R66, R51, -R63 ;  /* 0x0000003342347223 */ /* 0x000fcc000001083f */
[----:B------:R-:W2:Y:S01]  /*adb0*/  MUFU.EX2 R131, R131 ;  /* 0x0000008300837308 */ /* 0x000ea20000000800 */
[----:B---3--:R-:W-:-:S07]  /*adc0*/  FADD.FTZ R45, R33, R40 ;  /* 0x00000028212d7221 */ /* 0x008fce0000010000 */
[----:B------:R-:W3:Y:S01]  /*add0*/  MUFU.EX2 R134, R134 ;  /* 0x0000008600867308 */ /* 0x000ee20000000800 */
[----:B----4-:R-:W-:Y:S01]  /*ade0*/  FADD.FTZ R47, R129, R44 ;  /* 0x0000002c812f7221 */ /* 0x010fe20000010000 */
[----:B------:R-:W-:-:S06]  /*adf0*/  F2FP.F16.F32.PACK_AB R151, R14, R151 ;  /* 0x000000970e97723e */ /* 0x000fcc00000000ff */
[----:B------:R-:W4:Y:S01]  /*ae00*/  MUFU.EX2 R50, R50 ;  /* 0x0000003200327308 */ /* 0x000f220000000800 */
[----:B------:R-:W-:Y:S01]  /*ae10*/  FFMA.FTZ R127, R74, R51, -R63 ;  /* 0x000000334a7f7223 */ /* 0x000fe2000001083f */
[----:B0-----:R-:W-:-:S06]  /*ae20*/  FADD.FTZ R14, R132, R45 ;  /* 0x0000002d840e7221 */ /* 0x001fcc0000010000 */
[----:B------:R-:W0:Y:S01]  /*ae30*/  MUFU.EX2 R39, R39 ;  /* 0x0000002700277308 */ /* 0x000e220000000800 */
[----:B------:R-:W-:Y:S01]  /*ae40*/  FFMA.FTZ R32, R114, R51, -R29 ;  /* 0x0000003372207223 */ /* 0x000fe2000001081d */
[----:B------:R-:W-:-:S06]  /*ae50*/  FADD.FTZ R40, R48, R47 ;  /* 0x0000002f30287221 */ /* 0x000fcc0000010000 */
[----:B------:R-:W0:Y:S01]  /*ae60*/  MUFU.EX2 R125, R125 ;  /* 0x0000007d007d7308 */ /* 0x000e220000000800 */
[----:B------:R-:W-:Y:S01]  /*ae70*/  FFMA.FTZ R54, R78, R51, -R63 ;  /* 0x000000334e367223 */ /* 0x000fe2000001083f */
[----:B-1----:R-:W-:-:S06]  /*ae80*/  FADD.FTZ R45, R37, R14 ;  /* 0x0000000e252d7221 */ /* 0x002fcc0000010000 */
[----:B------:R-:W1:Y:S01]  /*ae90*/  MUFU.EX2 R24, R24 ;  /* 0x0000001800187308 */ /* 0x000e620000000800 */
[----:B------:R-:W-:Y:S01]  /*aea0*/  FFMA.FTZ R43, R116, R51, -R29 ;  /* 0x00000033742b7223 */ /* 0x000fe2000001081d */
[----:B--2---:R-:W-:-:S06]  /*aeb0*/  FADD.FTZ R47, R131, R40 ;  /* 0x00000028832f7221 */ /* 0x004fcc0000010000 */
[----:B------:R-:W2:Y:S01]  /*aec0*/  MUFU.EX2 R52, R52 ;  /* 0x0000003400347308 */ /* 0x000ea20000000800 */
[----:B------:R-:W-:Y:S01]  /*aed0*/  FFMA.FTZ R121, R60, R51, -R63 ;  /* 0x000000333c797223 */ /* 0x000fe2000001083f */
[----:B---3--:R-:W-:-:S06]  /*aee0*/  FADD.FTZ R14, R134, R45 ;  /* 0x0000002d860e7221 */ /* 0x008fcc0000010000 */
[----:B------:R-:W3:Y:S01]  /*aef0*/  MUFU.EX2 R41, R41 ;  /* 0x0000002900297308 */ /* 0x000ee20000000800 */
[----:B------:R-:W-:Y:S01]  /*af00*/  F2FP.F16.F32.PACK_AB R145, R20, R145 ;  /* 0x000000911491723e */ /* 0x000fe200000000ff */
[----:B------:R-:W-:Y:S01]  /*af10*/  FFMA.FTZ R118, R118, R51, -R29 ;  /* 0x0000003376767223 */ /* 0x000fe2000001081d */
[----:B----4-:R-:W-:-:S05]  /*af20*/  FADD.FTZ R20, R50, R47 ;  /* 0x0000002f32147221 */ /* 0x010fca0000010000 */
[----:B------:R-:W4:Y:S01]  /*af30*/  MUFU.EX2 R127, R127 ;  /* 0x0000007f007f7308 */ /* 0x000f220000000800 */
[----:B0-----:R-:W-:-:S07]  /*af40*/  FADD.FTZ R47, R39, R14 ;  /* 0x0000000e272f7221 */ /* 0x001fce0000010000 */
[----:B------:R-:W-:Y:S01]  /*af50*/  MUFU.EX2 R32, R32 ;  /* 0x0000002000207308 */ /* 0x000fe20000000800 */
[-C--:B------:R-:W-:Y:S01]  /*af60*/  FFMA.FTZ R82, R82, R51.reuse, -R63 ;  /* 0x0000003352527223 */ /* 0x080fe2000001083f */
[-CC-:B------:R-:W-:Y:S01]  /*af70*/  FFMA.FTZ R0, R124, R51.reuse, -R29.reuse ;  /* 0x000000337c007223 */ /* 0x180fe2000001081d */
[----:B------:R-:W-:-:S05]  /*af80*/  FFMA.FTZ R120, R120, R51, -R29 ;  /* 0x0000003378787223 */ /* 0x000fca000001081d */
[----:B------:R-:W0:Y:S01]  /*af90*/  MUFU.EX2 R54, R54 ;  /* 0x0000003600367308 */ /* 0x000e220000000800 */
[----:B------:R-:W-:Y:S01]  /*afa0*/  FADD.FTZ R49, R125, R20 ;  /* 0x000000147d317221 */ /* 0x000fe20000010000 */
[----:B------:R-:W-:Y:S01]  /*afb0*/  FFMA.FTZ R123, R86, R51, -R63 ;  /* 0x00000033567b7223 */ /* 0x000fe2000001083f */
[----:B-1----:R-:W-:-:S05]  /*afc0*/  FADD.FTZ R14, R24, R47 ;  /* 0x0000002f180e7221 */ /* 0x002fca0000010000 */
[----:B------:R-:W-:Y:S01]  /*afd0*/  MUFU.EX2 R43, R43 ;  /* 0x0000002b002b7308 */ /* 0x000fe20000000800 */
[-CC-:B------:R-:W-:Y:S01]  /*afe0*/  FFMA.FTZ R122, R122, R51.reuse, -R29.reuse ;  /* 0x000000337a7a7223 */ /* 0x180fe2000001081d */
[-CC-:B------:R-:W-:Y:S01]  /*aff0*/  FFMA.FTZ R34, R126, R51.reuse, -R29.reuse ;  /* 0x000000337e227223 */ /* 0x180fe2000001081d */
[-CC-:B------:R-:W-:Y:S01]  /*b000*/  FFMA.FTZ R128, R128, R51.reuse, -R29.reuse ;  /* 0x0000003380807223 */ /* 0x180fe2000001081d */
[----:B------:R-:W-:-:S04]  /*b010*/  FFMA.FTZ R64, R64, R51, -R29 ;  /* 0x0000003340407223 */ /* 0x000fc8000001081d */
[----:B------:R-:W1:Y:S01]  /*b020*/  MUFU.EX2 R121, R121 ;  /* 0x0000007900797308 */ /* 0x000e620000000800 */
[----:B------:R-:W-:Y:S01]  /*b030*/  FFMA.FTZ R130, R130, R51, -R29 ;  /* 0x0000003382827223 */ /* 0x000fe2000001081d */
[----:B--2---:R-:W-:Y:S01]  /*b040*/  FADD.FTZ R20, R52, R49 ;  /* 0x0000003134147221 */ /* 0x004fe20000010000 */
[----:B---3--:R-:W-:-:S05]  /*b050*/  FADD.FTZ R47, R41, R14 ;  /* 0x0000000e292f7221 */ /* 0x008fca0000010000 */
[----:B------:R-:W-:Y:S01]  /*b060*/  MUFU.EX2 R124, R118 ;  /* 0x00000076007c7308 */ /* 0x000fe20000000800 */
[----:B----4-:R-:W-:-:S07]  /*b070*/  FADD.FTZ R49, R127, R20 ;  /* 0x000000147f317221 */ /* 0x010fce0000010000 */
[----:B------:R-:W2:Y:S08]  /*b080*/  MUFU.EX2 R56, R82 ;  /* 0x0000005200387308 */ /* 0x000eb00000000800 */
[----:B------:R-:W3:Y:S01]  /*b090*/  MUFU.EX2 R29, R120 ;  /* 0x00000078001d7308 */ /* 0x000ee20000000800 */
[----:B0-----:R-:W-:-:S07]  /*b0a0*/  FADD.FTZ R14, R54, R49 ;  /* 0x00000031360e7221 */ /* 0x001fce0000010000 */
[----:B------:R-:W0:Y:S08]  /*b0b0*/  MUFU.EX2 R123, R123 ;  /* 0x0000007b007b7308 */ /* 0x000e300000000800 */
[----:B------:R-:W4:Y:S08]  /*b0c0*/  MUFU.EX2 R126, R122 ;  /* 0x0000007a007e7308 */ /* 0x000f300000000800 */
[----:B------:R2:W4:Y:S01]  /*b0d0*/  MUFU.EX2 R45, R0 ;  /* 0x00000000002d7308 */ /* 0x0005220000000800 */
[----:B-1----:R-:W-:Y:S01]  /*b0e0*/  FADD.FTZ R55, R121, R14 ;  /* 0x0000000e79377221 */ /* 0x002fe20000010000 */
[----:B------:R-:W-:Y:S01]  /*b0f0*/  SHF.R.S32.HI R10, RZ, 0x7, R10 ;  /* 0x00000007ff0a7819 */ /* 0x000fe2000001140a */
[----:B--2---:R-:W-:-:S05]  /*b100*/  FADD.FTZ R0, R32, R47 ;  /* 0x0000002f20007221 */ /* 0x004fca0000010000 */
[----:B------:R-:W1:Y:S01]  /*b110*/  MUFU.EX2 R34, R34 ;  /* 0x0000002200227308 */ /* 0x000e620000000800 */
[----:B------:R-:W-:Y:S01]  /*b120*/  FADD.FTZ R49, R43, R0 ;  /* 0x000000002b317221 */ /* 0x000fe20000010000 */
[----:B------:R-:W-:-:S03]  /*b130*/  FADD.FTZ R14, R56, R55 ;  /* 0x00000037380e7221 */ /* 0x000fc60000010000 */
[----:B------:R-:W-:-:S03]  /*b140*/  FADD.FTZ R0, R124, R49 ;  /* 0x000000317c007221 */ /* 0x000fc60000010000 */
[----:B------:R-:W2:Y:S01]  /*b150*/  MUFU.EX2 R47, R128 ;  /* 0x00000080002f7308 */ /* 0x000ea20000000800 */
[----:B------:R-:W-:Y:S01]  /*b160*/  VIMNMX R57, RZ, R10, !PT ;  /* 0x0000000aff397248 */ /* 0x000fe20007fe0100 */
[----:B------:R-:W-:Y:S01]  /*b170*/  FFMA.FTZ R58, R90, R51, -R63 ;  /* 0x000000335a3a7223 */ /* 0x000fe2000001083f */
[----:B---3--:R-:W-:Y:S01]  /*b180*/  FADD.FTZ R49, R29, R0 ;  /* 0x000000001d317221 */ /* 0x008fe20000010000 */
[----:B0-----:R-:W-:Y:S01]  /*b190*/  FADD.FTZ R55, R123, R14 ;  /* 0x0000000e7b377221 */ /* 0x001fe20000010000 */
[----:B------:R-:W-:Y:S01]  /*b1a0*/  VIADD R152, R152, 0xfffffffe ;  /* 0xfffffffe98987836 */ /* 0x000fe20000000000 */
[----:B------:R0:W-:Y:S01]  /*b1b0*/  STL [R1+0xc], R57 ;  /* 0x00000c3901007387 */ /* 0x0001e20000100800 */
[----:B----4-:R-:W-:Y:S01]  /*b1c0*/  FADD.FTZ R14, R126, R49 ;  /* 0x000000317e0e7221 */ /* 0x010fe20000010000 */
[----:B------:R-:W3:Y:S01]  /*b1d0*/  MUFU.EX2 R64, R64 ;  /* 0x0000004000407308 */ /* 0x000ee20000000800 */
[----:B------:R-:W-:Y:S02]  /*b1e0*/  F2FP.F16.F32.PACK_AB R150, R11, R150 ;  /* 0x000000960b96723e */ /* 0x000fe400000000ff */
[----:B------:R-:W-:Y:S01]  /*b1f0*/  F2FP.F16.F32.PACK_AB R148, R3, R148 ;  /* 0x000000940394723e */ /* 0x000fe200000000ff */
[----:B------:R-:W-:Y:S01]  /*b200*/  FADD.FTZ R3, R45, R14 ;  /* 0x0000000e2d037221 */ /* 0x000fe20000010000 */
[----:B------:R-:W-:-:S03]  /*b210*/  ISETP.GE.AND P2, PT, R152, R57, PT ;  /* 0x000000399800720c */ /* 0x000fc60003f46270 */
[----:B------:R-:W4:Y:S01]  /*b220*/  MUFU.EX2 R58, R58 ;  /* 0x0000003a003a7308 */ /* 0x000f220000000800 */
[----:B-1----:R-:W-:-:S07]  /*b230*/  FADD.FTZ R14, R34, R3 ;  /* 0x00000003220e7221 */ /* 0x002fce0000010000 */
[----:B------:R-:W1:Y:S01]  /*b240*/  MUFU.EX2 R11, R130 ;  /* 0x00000082000b7308 */ /* 0x000e620000000800 */
[----:B--2---:R-:W-:Y:S01]  /*b250*/  FADD.FTZ R3, R47, R14 ;  /* 0x0000000e2f037221 */ /* 0x004fe20000010000 */
[----:B------:R-:W-:-:S03]  /*b260*/  MOV R119, RZ ;  /* 0x000000ff00777202 */ /* 0x000fc60000000f00 */
[----:B---3--:R-:W-:Y:S01]  /*b270*/  FADD.FTZ R14, R64, R3 ;  /* 0x00000003400e7221 */ /* 0x008fe20000010000 */
[----:B------:R-:W-:Y:S01]  /*b280*/  F2FP.F16.F32.PACK_AB R149, R68, R149 ;  /* 0x000000954495723e */ /* 0x000fe200000000ff */
[----:B------:R-:W-:Y:S01]  /*b290*/  IMAD.MOV.U32 R118, RZ, RZ, R119 ;  /* 0x000000ffff767224 */ /* 0x000fe200078e0077 */
[----:B------:R-:W-:Y:S01]  /*b2a0*/  F2FP.F16.F32.PACK_AB R147, R28, R147 ;  /* 0x000000931c93723e */ /* 0x000fe200000000ff */
[----:B----4-:R-:W-:Y:S01]  /*b2b0*/  FADD.FTZ R0, R58, R55 ;  /* 0x000000373a007221 */ /* 0x010fe20000010000 */
[----:B------:R-:W-:Y:S01]  /*b2c0*/  F2FP.F16.F32.PACK_AB R141, R36, R141 ;  /* 0x0000008d248d723e */ /* 0x000fe200000000ff */
[--C-:B------:R-:W-:Y:S01]  /*b2d0*/  IMAD.MOV.U32 R117, RZ, RZ, R119.reuse ;  /* 0x000000ffff757224 */ /* 0x100fe200078e0077 */
[----:B------:R-:W-:Y:S01]  /*b2e0*/  F2FP.F16.F32.PACK_AB R143, R30, R143 ;  /* 0x0000008f1e8f723e */ /* 0x000fe200000000ff */
[--C-:B------:R-:W-:Y:S01]  /*b2f0*/  IMAD.MOV.U32 R115, RZ, RZ, R119.reuse ;  /* 0x000000ffff737224 */ /* 0x100fe200078e0077 */
[----:B------:R-:W-:Y:S01]  /*b300*/  F2FP.F16.F32.PACK_AB R137, R26, R137 ;  /* 0x000000891a89723e */ /* 0x000fe200000000ff */
[--C-:B------:R-:W-:Y:S01]  /*b310*/  IMAD.MOV.U32 R114, RZ, RZ, R119.reuse ;  /* 0x000000ffff727224 */ /* 0x100fe200078e0077 */
[----:B------:R-:W-:Y:S01]  /*b320*/  F2FP.F16.F32.PACK_AB R139, R38, R139 ;  /* 0x0000008b268b723e */ /* 0x000fe200000000ff */
[----:B-1----:R-:W-:Y:S01]  /*b330*/  FADD.FTZ R3, R11, R14 ;  /* 0x0000000e0b037221 */ /* 0x002fe20000010000 */
[----:B------:R-:W-:Y:S01]  /*b340*/  F2FP.F16.F32.PACK_AB R133, R42, R133 ;  /* 0x000000852a85723e */ /* 0x000fe200000000ff */
[--C-:B------:R-:W-:Y:S01]  /*b350*/  IMAD.MOV.U32 R113, RZ, RZ, R119.reuse ;  /* 0x000000ffff717224 */ /* 0x100fe200078e0077 */
        /* <DEDUP_REMOVED lines=35> */
[----:B------:R-:W-:Y:S01]  /*b590*/  IMAD.MOV.U32 R89, RZ, RZ, R119 ;  /* 0x000000ffff597224 */ /* 0x000fe200078e0077 */
[----:B------:R-:W-:-:S02]  /*b5a0*/  F2FP.F16.F32.PACK_AB R126, R45, R126 ;  /* 0x0000007e2d7e723e */ /* 0x000fc400000000ff */
[----:B------:R-:W-:Y:S02]  /*b5b0*/  F2FP.F16.F32.PACK_AB R120, R47, R34 ;  /* 0x000000222f78723e */ /* 0x000fe400000000ff */
[----:B------:R-:W-:Y:S02]  /*b5c0*/  F2FP.F16.F32.PACK_AB R122, R11, R64 ;  /* 0x000000400b7a723e */ /* 0x000fe400000000ff */
[-C--:B------:R-:W-:Y:S02]  /*b5d0*/  MOV R116, R119.reuse ;  /* 0x0000007700747202 */ /* 0x080fe40000000f00 */
[-C--:B------:R-:W-:Y:S02]  /*b5e0*/  MOV R112, R119.reuse ;  /* 0x0000007700707202 */ /* 0x080fe40000000f00 */
[-C--:B------:R-:W-:Y:S02]  /*b5f0*/  MOV R108, R119.reuse ;  /* 0x00000077006c7202 */ /* 0x080fe40000000f00 */
[----:B------:R-:W-:-:S02]  /*b600*/  MOV R104, R119 ;  /* 0x0000007700687202 */ /* 0x000fc40000000f00 */
[-C--:B------:R-:W-:Y:S02]  /*b610*/  MOV R100, R119.reuse ;  /* 0x0000007700647202 */ /* 0x080fe40000000f00 */
[-C--:B------:R-:W-:Y:S02]  /*b620*/  MOV R96, R119.reuse ;  /* 0x0000007700607202 */ /* 0x080fe40000000f00 */
[-C--:B------:R-:W-:Y:S02]  /*b630*/  MOV R92, R119.reuse ;  /* 0x00000077005c7202 */ /* 0x080fe40000000f00 */
[----:B------:R-:W-:Y:S01]  /*b640*/  MOV R88, R119 ;  /* 0x0000007700587202 */ /* 0x000fe20000000f00 */
[----:B0-----:R-:W-:Y:S06]  /*b650*/  @!P2 BRA `(.L_x_2007) ;  /* 0x000000300048a947 */ /* 0x001fec0003800000 */
[----:B------:R-:W-:Y:S01]  /*b660*/  IMAD.MOV.U32 R154, RZ, RZ, R35 ;  /* 0x000000ffff9a7224 */ /* 0x000fe200078e0023 */
[----:B------:R-:W-:Y:S01]  /*b670*/  MOV R20, R18 ;  /* 0x0000001200147202 */ /* 0x000fe20000000f00 */
[----:B------:R-:W-:Y:S01]  /*b680*/  IMAD.MOV.U32 R21, RZ, RZ, R53 ;  /* 0x000000ffff157224 */ /* 0x000fe200078e0035 */
[----:B------:R-:W-:Y:S01]  /*b690*/  CS2R R118, SRZ ;  /* 0x0000000000767805 */ /* 0x000fe2000001ff00 */
[----:B------:R-:W-:Y:S01]  /*b6a0*/  IMAD.MOV.U32 R10, RZ, RZ, R23 ;  /* 0x000000ffff0a7224 */ /* 0x000fe200078e0017 */
        /* <DEDUP_REMOVED lines=14> */
[----:B------:R-:W-:-:S07]  /*b790*/  CS2R R88, SRZ ;  /* 0x0000000000587805 */ /* 0x000fce000001ff00 */
.L_x_2017:
[----:B------:R-:W-:Y:S01]  /*b7a0*/  ISETP.NE.AND P2, PT, R155, RZ, PT ;  /* 0x000000ff9b00720c */ /* 0x000fe20003f45270 */
[----:B------:R-:W-:Y:S01]  /*b7b0*/  VIADD R18, R20, 0x1 ;  /* 0x0000000114127836 */ /* 0x000fe20000000000 */
[----:B------:R-:W-:Y:S05]  /*b7c0*/  YIELD ;  /* 0x0000000000007946 */ /* 0x000fea0003800000 */
[----:B------:R-:W-:-:S04]  /*b7d0*/  ISETP.NE.AND P3, PT, R18, 0x2, PT ;  /* 0x000000021200780c */ /* 0x000fc80003f65270 */
[----:B------:R-:W-:Y:S02]  /*b7e0*/  SEL R23, RZ, 0x1, P3 ;  /* 0x00000001ff177807 */ /* 0x000fe40001800000 */
[----:B------:R-:W-:Y:S02]  /*b7f0*/  SEL R18, R18, RZ, P3 ;  /* 0x000000ff12127207 */ /* 0x000fe40001800000 */
[----:B------:R-:W-:Y:S01]  /*b800*/  LOP3.LUT R23, R10, R23, RZ, 0x3c, !PT ;  /* 0x000000170a177212 */ /* 0x000fe200078e3cff */
[----:B------:R-:W-:Y:S06]  /*b810*/  @P2 BRA `(.L_x_2008) ;  /* 0x0000000000302947 */ /* 0x000fec0003800000 */
[----:B------:R-:W-:Y:S05]  /*b820*/  @!P0 BRA `(.L_x_2009) ;  /* 0x0000000000048947 */ /* 0x000fea0003800000 */
[----:B------:R-:W-:Y:S01]  /*b830*/  BPT.TRAP 0x1 ;  /* 0x000000040000795c */ /* 0x000fe20000300000 */
.L_x_2009:
[----:B------:R-:W-:Y:S01]  /*b840*/  IMAD R11, R18, 0x8, R2 ;  /* 0x00000008120b7824 */ /* 0x000fe200078e0202 */
[----:B------:R-:W-:-:S04]  /*b850*/  SHF.L.U32 R14, R23, 0x1f, RZ ;  /* 0x0000001f170e7819 */ /* 0x000fc800000006ff */
[----:B------:R0:W1:Y:S01]  /*b860*/  SYNCS.PHASECHK.TRANS64.TRYWAIT P3, [R11+URZ+0x16830], R14 ;  /* 0x0168300e0b0075a7 */ /* 0x000062000806017f */
[----:B------:R-:W-:Y:S05]  /*b870*/  @!P0 BRA `(.L_x_2010) ;  /* 0x0000000000048947 */ /* 0x000fea0003800000 */
[----:B------:R-:W-:Y:S01]  /*b880*/  BPT.TRAP 0x1 ;  /* 0x000000040000795c */ /* 0x000fe20000300000 */
.L_x_2010:
[----:B------:R-:W-:Y:S04]  /*b890*/  BSSY B0, `(.L_x_2008) ;  /* 0x0000004000007945 */ /* 0x000fe80003800000 */
[----:B-1----:R-:W-:Y:S05]  /*b8a0*/  @P3 BRA `(.L_x_2011) ;  /* 0x0000000000083947 */ /* 0x002fea0003800000 */
[----:B------:R-:W1:Y:S02]  /*b8b0*/  SYNCS.PHASECHK.TRANS64.TRYWAIT P3, [R11+URZ+0x16830], R14 ;  /* 0x0168300e0b0075a7 */ /* 0x000e64000806017f */
[----:B-1----:R-:W-:Y:S05]  /*b8c0*/  @!P3 BRA `(.L_x_2012) ;  /* 0x000000d000e8b947 */ /* 0x002fea0003800000 */
.L_x_2011:
[----:B------:R-:W-:Y:S05]  /*b8d0*/  BSYNC B0 ;  /* 0x0000000000007941 */ /* 0x000fea0003800000 */
.L_x_2008:
[----:B01----:R-:W2:Y:S01]  /*b8e0*/  LDL R14, [R1+0x4] ;  /* 0x00000400010e7983 */ /* 0x003ea20000100800 */
[----:B------:R-:W0:Y:S01]  /*b8f0*/  S2R R11, SR_TID.X ;  /* 0x00000000000b7919 */ /* 0x000e220000002100 */
[----:B------:R-:W-:Y:S05]  /*b900*/  WARPSYNC.ALL ;  /* 0x0000000000007948 */ /* 0x000fea0003800000 */
[----:B------:R-:W-:Y:S01]  /*b910*/  IMAD.MOV.U32 R27, RZ, RZ, 0x40000040 ;  /* 0x40000040ff1b7424 */ /* 0x000fe200078e00ff */
[----:B0-----:R-:W-:-:S04]  /*b920*/  SHF.R.U32.HI R11, RZ, 0x7, R11 ;  /* 0x00000007ff0b7819 */ /* 0x001fc8000001160b */
[----:B------:R-:W-:Y:S01]  /*b930*/  IADD3 R11, R11, 0x8, RZ ;  /* 0x000000080b0b7810 */ /* 0x000fe20007ffe0ff */
[----:B------:R-:W-:Y:S01]  /*b940*/  IMAD.MOV.U32 R25, RZ, RZ, 0x40000040 ;  /* 0x40000040ff197424 */ /* 0x000fe200078e00ff */
[----:B------:R-:W-:Y:S02]  /*b950*/  R2UR UR4, R4 ;  /* 0x00000000040472ca */ /* 0x000fe400000e0000 */
[----:B------:R-:W-:Y:S02]  /*b960*/  R2UR UR5, R5 ;  /* 0x00000000050572ca */ /* 0x000fe400000e0000 */
[----:B------:R-:W-:Y:S02]  /*b970*/  R2UR UR7, R27 ;  /* 0x000000001b0772ca */ /* 0x000fe400000e0000 */
[----:B------:R-:W-:Y:S02]  /*b980*/  R2UR UR11, R25 ;  /* 0x00000000190b72ca */ /* 0x000fe400000e0000 */
[----:B------:R-:W-:-:S02]  /*b990*/  R2UR UR19, R27 ;  /* 0x000000001b1372ca */ /* 0x000fc400000e0000 */
[----:B------:R-:W-:Y:S02]  /*b9a0*/  R2UR UR8, R12 ;  /* 0x000000000c0872ca */ /* 0x000fe400000e0000 */
[----:B------:R-:W-:Y:S01]  /*b9b0*/  R2UR UR9, R13 ;  /* 0x000000000d0972ca */ /* 0x000fe200000e0000 */
[----:B------:R0:W-:Y:S01]  /*b9c0*/  BAR.SYNC.DEFER_BLOCKING R11, 0x100 ;  /* 0x0004000b0000751d */ /* 0x0001e20000010000 */
[----:B------:R-:W-:Y:S01]  /*b9d0*/  IMAD.MOV.U32 R15, RZ, RZ, 0x40000040 ;  /* 0x40000040ff0f7424 */ /* 0x000fe200078e00ff */
[----:B------:R-:W-:Y:S02]  /*b9e0*/  R2UR UR12, R8 ;  /* 0x00000000080c72ca */ /* 0x000fe400000e0000 */
[----:B------:R-:W-:Y:S02]  /*b9f0*/  R2UR UR13, R9 ;  /* 0x00000000090d72ca */ /* 0x000fe400000e0000 */
[----:B------:R-:W-:Y:S01]  /*ba00*/  R2UR UR15, R15 ;  /* 0x000000000f0f72ca */ /* 0x000fe200000e0000 */
[----:B--2---:R-:W-:-:S04]  /*ba10*/  IMAD R26, R18, 0x400, R14 ;  /* 0x00000400121a7824 */ /* 0x004fc800078e020e */
[C---:B------:R-:W-:Y:S01]  /*ba20*/  VIADD R24, R26.reuse, 0x2 ;  /* 0x000000021a187836 */ /* 0x040fe20000000000 */
[C---:B------:R-:W-:Y:S01]  /*ba30*/  R2UR UR6, R26.reuse ;  /* 0x000000001a0672ca */ /* 0x040fe200000e0000 */
[C---:B------:R-:W-:Y:S01]  /*ba40*/  VIADD R14, R26.reuse, 0x4 ;  /* 0x000000041a0e7836 */ /* 0x040fe20000000000 */
[----:B------:R-:W-:Y:S02]  /*ba50*/  IADD3 R26, R26, 0x6, RZ ;  /* 0x000000061a1a7810 */ /* 0x000fe40007ffe0ff */
[----:B------:R-:W-:Y:S02]  /*ba60*/  R2UR UR10, R24 ;  /* 0x00000000180a72ca */ /* 0x000fe400000e0000 */
[----:B------:R-:W-:Y:S02]  /*ba70*/  R2UR UR18, R26 ;  /* 0x000000001a1272ca */ /* 0x000fe400000e0000 */
[----:B------:R-:W-:-:S06]  /*ba80*/  WARPGROUP.ARRIVE ;  /* 0x00000000000079c5 */ /* 0x000fcc0000000000 */
[----:B------:R-:W-:Y:S01]  /*ba90*/  HGMMA.64x128x16.F32 R24, gdesc[UR4], RZ, !UPT, gsb0 ;  /* 0x01e00000041879f0 */ /* 0x000fe2000c0008ff */
[----:B------:R-:W-:Y:S02]  /*baa0*/  R2UR UR14, R14 ;  /* 0x000000000e0e72ca */ /* 0x000fe400000e0000 */
[----:B------:R-:W-:Y:S02]  /*bab0*/  WARPGROUP.DEPBAR.LE gsb0, 0x0 ;  /* 0x00008000000079c5 */ /* 0x000fe40000010000 */
[----:B------:R-:W-:-:S07]  /*bac0*/  WARPGROUP.ARRIVE ;  /* 0x00000000000079c5 */ /* 0x000fce0000000000 */
        /* <DEDUP_REMOVED lines=13> */
.L_x_2014:
[----:B------:R-:W-:Y:S01]  /*bba0*/  SHF.L.U32 R10, R10, 0x1f, RZ ;  /* 0x0000001f0a0a7819 */ /* 0x000fe200000006ff */
[----:B------:R-:W-:-:S04]  /*bbb0*/  IMAD R11, R20, 0x8, R2 ;  /* 0x00000008140b7824 */ /* 0x000fc800078e0202 */
[----:B------:R0:W1:Y:S01]  /*bbc0*/  SYNCS.PHASECHK.TRANS64.TRYWAIT P2, [R11+URZ+0x16850], R10 ;  /* 0x0168500a0b0075a7 */ /* 0x000062000804017f */
[----:B------:R-:W-:Y:S05]  /*bbd0*/  @!P0 BRA `(.L_x_2015) ;  /* 0x0000000000048947 */ /* 0x000fea0003800000 */
[----:B------:R-:W-:Y:S01]  /*bbe0*/  BPT.TRAP 0x1 ;  /* 0x000000040000795c */ /* 0x000fe20000300000 */
.L_x_2015:
[----:B-1----:R-:W-:Y:S05]  /*bbf0*/  @P2 BRA `(.L_x_2013) ;  /* 0x0000000000082947 */ /* 0x002fea0003800000 */
[----:B------:R-:W1:Y:S02]  /*bc00*/  SYNCS.PHASECHK.TRANS64.TRYWAIT P2, [R11+URZ+0x16850], R10 ;  /* 0x0168500a0b0075a7 */ /* 0x000e64000804017f */
[----:B-1----:R-:W-:Y:S05]  /*bc10*/  @!P2 BRA `(.L_x_2016) ;  /* 0x000000d00028a947 */ /* 0x002fea0003800000 */
.L_x_2013:
[----:B01----:R-:W-:Y:S01]  /*bc20*/  IADD3 R10, R2, 0x400, RZ ;  /* 0x00000400020a7810 */ /* 0x003fe20007ffe0ff */
[----:B------:R-:W-:Y:S01]  /*bc30*/  IMAD.MOV.U32 R11, RZ, RZ, 0x40000040 ;  /* 0x40000040ff0b7424 */ /* 0x000fe200078e00ff */
[----:B------:R-:W-:Y:S05]  /*bc40*/  WARPSYNC.ALL ;  /* 0x0000000000007948 */ /* 0x000fea0003800000 */
[----:B------:R-:W-:Y:S01]  /*bc50*/  SHF.R.U32.HI R10, RZ, 0x4, R10 ;  /* 0x00000004ff0a7819 */ /* 0x000fe2000001160a */
[----:B------:R-:W-:Y:S01]  /*bc60*/  WARPGROUP.ARRIVE ;  /* 0x00000000000079c5 */ /* 0x000fe20000000000 */
[----:B------:R-:W-:Y:S01]  /*bc70*/  R2UR UR7, R11 ;  /* 0x000000000b0772ca */ /* 0x000fe200000e0000 */
[----:B------:R-:W-:Y:S01]  /*bc80*/  ULDC UR4, c[0x0][0x9d8] ;  /* 0x0002760000047ab9 */ /* 0x000fe20000000800 */
[----:B------:R-:W-:Y:S01]  /*bc90*/  LOP3.LUT R10, R10, 0x3fff, RZ, 0xc0, !PT ;  /* 0x00003fff0a0a7812 */ /* 0x000fe200078ec0ff */
[----:B------:R-:W-:-:S04]  /*bca0*/  ULDC UR5, c[0x0][0x988] ;  /* 0x0002620000057ab9 */ /* 0x000fc80000000800 */
[----:B------:R-:W-:-:S05]  /*bcb0*/  IMAD R10, R20, 0x400, R10 ;  /* 0x00000400140a7824 */ /* 0x000fca00078e020a */
[----:B------:R-:W-:-:S13]  /*bcc0*/  R2UR UR6, R10 ;  /* 0x000000000a0672ca */ /* 0x000fda00000e0000 */
[----:B------:R-:W-:Y:S03]  /*bcd0*/  HGMMA.64x64x16.F32 R88, R148, gdesc[UR4].tnspB, R88, gsb0 ;  /* 0x40e0000494587df0 */ /* 0x000fe60008000858 */
[----:B------:R-:W-:Y:S02]  /*bce0*/  WARPGROUP.DEPBAR.LE gsb0, 0x0 ;  /* 0x00008000000079c5 */ /* 0x000fe40000010000 */
[----:B------:R-:W2:Y:S04]  /*bcf0*/  LDL R148, [R1+0x10] ;  /* 0x0000100001947983 */ /* 0x000ea80000100800 */
[----:B------:R-:W2:Y:S04]  /*bd00*/  LDL R149, [R1+0x8] ;  /* 0x0000080001957983 */ /* 0x000ea80000100800 */
[----:B------:R-:W3:Y:S04]  /*bd10*/  LDL R150, [R1+0x20] ;  /* 0x0000200001967983 */ /* 0x000ee80000100800 */
[----:B------:R-:W4:Y:S01]  /*bd20*/  LDL R151, [R1+0x24] ;  /* 0x0000240001977983 */ /* 0x000f220000100800 */
[----:B------:R-:W-:Y:S01]  /*bd30*/  VIADD R14, R10, 0x80 ;  /* 0x000000800a0e7836 */ /* 0x000fe20000000000 */
[----:B------:R-:W-:Y:S01]  /*bd40*/  MOV R15, 0x40000040 ;  /* 0x40000040000f7802 */ /* 0x000fe20000000f00 */
[----:B------:R-:W-:Y:S01]  /*bd50*/  WARPGROUP.ARRIVE ;  /* 0x00000000000079c5 */ /* 0x000fe20000000000 */
[----:B------:R-:W-:Y:S01]  /*bd60*/  FMUL.FTZ R11, R24, UR4 ;  /* 0x00000004180b7c20 */ /* 0x000fe20008410000 */
[----:B------:R-:W-:Y:S01]  /*bd70*/  FMUL.FTZ R24, R27, UR4 ;  /* 0x000000041b187c20 */ /* 0x000fe20008410000 */
[----:B------:R-:W-:Y:S01]  /*bd80*/  R2UR UR6, R14 ;  /* 0x000000000e0672ca */ /* 0x000fe200000e0000 */
[----:B------:R-:W-:Y:S01]  /*bd90*/  VIADD R14, R10, 0x100 ;  /* 0x000001000a0e7836 */ /* 0x000fe20000000000 */
[----:B------:R-:W-:Y:S01]  /*bda0*/  R2UR UR7, R15 ;  /* 0x000000000f0772ca */ /* 0x000fe200000e0000 */
[----:B------:R-:W-:Y:S01]  /*bdb0*/  IMAD.MOV.U32 R15, RZ, RZ, 0x40000040 ;  /* 0x40000040ff0f7424 */ /* 0x000fe200078e00ff */
        /* <DEDUP_REMOVED lines=15> */
[----:B------:R-:W-:Y:S01]  /*beb0*/  FMUL.FTZ R61, R61, UR4 ;  /* 0x000000043d3d7c20 */ /* 0x000fe20008410000 */
[----:B------:R-:W-:Y:S01]  /*bec0*/  MOV R15, 0x40000040 ;  /* 0x40000040000f7802 */ /* 0x000fe20000000f00 */
        /* <DEDUP_REMOVED lines=14> */
[----:B------:R-:W-:-:S02]  /*bfb0*/  FMUL.FTZ R75, R75, UR4 ;  /* 0x000000044b4b7c20 */ /* 0x000fc40008410000 */
        /* <DEDUP_REMOVED lines=8> */
[----:B------:R-:W-:-:S05]  /*c040*/  WARPGROUP.ARRIVE ;  /* 0x00000000000079c5 */ /* 0x000fca0000000000 */
[----:B------:R-:W-:Y:S01]  /*c050*/  MUFU.TANH R47, R47 ;  /* 0x0000002f002f7308 */ /* 0x000fe20000002400 */
[----:B------:R-:W-:Y:S01]  /*c060*/  HGMMA.64x64x16.F32 R88, R140, gdesc[UR4].tnspB, R88, gsb0 ;  /* 0x40e000048c587df0 */ /* 0x000fe20008000858 */
[----:B------:R-:W-:Y:S01]  /*c070*/  R2UR UR6, R14 ;  /* 0x000000000e0672ca */ /* 0x000fe200000e0000 */
[----:B------:R-:W-:Y:S01]  /*c080*/  FMUL.FTZ R14, R26, UR4 ;  /* 0x000000041a0e7c20 */ /* 0x000fe20008410000 */
[----:B------:R-:W-:Y:S01]  /*c090*/  FMUL.FTZ R26, R28, UR4 ;  /* 0x000000041c1a7c20 */ /* 0x000fe20008410000 */
[----:B------:R-:W-:Y:S01]  /*c0a0*/  R2UR UR7, R15 ;  /* 0x000000000f0772ca */ /* 0x000fe200000e0000 */
        /* <DEDUP_REMOVED lines=10> */
[----:B------:R-:W-:-:S02]  /*c150*/  IMAD.MOV.U32 R54, RZ, RZ, -0x80 ;  /* 0xffffff80ff367424 */ /* 0x000fc400078e00ff */
[----:B------:R-:W-:Y:S01]  /*c160*/  FMUL.FTZ R15, R25, UR4 ;  /* 0x00000004190f7c20 */ /* 0x000fe20008410000 */
[----:B------:R-:W-:Y:S01]  /*c170*/  FMUL.FTZ R25, R30, UR4 ;  /* 0x000000041e197c20 */ /* 0x000fe20008410000 */
[----:B------:R-:W-:Y:S01]  /*c180*/  FMUL.FTZ R30, R34, UR4 ;  /* 0x00000004221e7c20 */ /* 0x000fe20008410000 */
[----:B------:R-:W-:Y:S02]  /*c190*/  IMAD R54, R152, R54, 0x1 ;  /* 0x0000000198367424 */ /* 0x000fe400078e0236 */
[----:B------:R-:W-:Y:S01]  /*c1a0*/  FMUL.FTZ R34, R36, UR4 ;  /* 0x0000000424227c20 */ /* 0x000fe20008410000 */
[----:B------:R-:W-:Y:S01]  /*c1b0*/  FMUL.FTZ R36, R37, UR4 ;  /* 0x0000000425247c20 */ /* 0x000fe20008410000 */
[----:B------:R-:W-:Y:S01]  /*c1c0*/  FMUL.FTZ R37, R40, UR4 ;  /* 0x0000000428257c20 */ /* 0x000fe20008410000 */
[----:B------:R-:W-:Y:S01]  /*c1d0*/  FMUL.FTZ R40, R41, UR4 ;  /* 0x0000000429287c20 */ /* 0x000fe20008410000 */
[----:B------:R-:W-:Y:S02]  /*c1e0*/  IMAD R54, R153, 0xc0, R54 ;  /* 0x000000c099367824 */ /* 0x000fe400078e0236 */
[----:B------:R-:W-:Y:S01]  /*c1f0*/  FMUL.FTZ R41, R46, UR4 ;  /* 0x000000042e297c20 */ /* 0x000fe20008410000 */
[----:B------:R-:W-:Y:S01]  /*c200*/  FMUL.FTZ R46, R50, UR4 ;  /* 0x00000004322e7c20 */ /* 0x000fe20008410000 */
[----:B------:R-:W-:Y:S01]  /*c210*/  FMUL.FTZ R50, R52, UR4 ;  /* 0x0000000434327c20 */ /* 0x000fe20008410000 */
[----:B------:R-:W-:Y:S01]  /*c220*/  FMUL.FTZ R52, R55, UR4 ;  /* 0x0000000437347c20 */ /* 0x000fe20008410000 */
[----:B------:R-:W1:Y:S08]  /*c230*/  MUFU.TANH R15, R15 ;  /* 0x0000000f000f7308 */ /* 0x000e700000002400 */
[----:B------:R-:W5:Y:S08]  /*c240*/  MUFU.TANH R26, R26 ;  /* 0x0000001a001a7308 */ /* 0x000f700000002400 */
        /* <DEDUP_REMOVED lines=8> */
[----:B------:R-:W-:Y:S07]  /*c2d0*/  HGMMA.64x64x16.F32 R88, R136, gdesc[UR4].tnspB, R88, gsb0 ;  /* 0x40e0000488587df0 */ /* 0x000fee0008000858 */
[----:B------:R-:W5:Y:S08]  /*c2e0*/  MUFU.TANH R40, R40 ;  /* 0x0000002800287308 */ /* 0x000f700000002400 */
[----:B------:R-:W5:Y:S08]  /*c2f0*/  MUFU.TANH R42, R42 ;  /* 0x0000002a002a7308 */ /* 0x000f700000002400 */
[----:B------:R-:W5:Y:S08]  /*c300*/  MUFU.TANH R44, R44 ;  /* 0x0000002c002c7308 */ /* 0x000f700000002400 */
[----:B------:R-:W5:Y:S08]  /*c310*/  MUFU.TANH R45, R45 ;  /* 0x0000002d002d7308 */ /* 0x000f700000002400 */
[----:B------:R-:W5:Y:S08]  /*c320*/  MUFU.TANH R48, R48 ;  /* 0x0000003000307308 */ /* 0x000f700000002400 */
[----:B------:R-:W5:Y:S08]  /*c330*/  MUFU.TANH R50, R50 ;  /* 0x0000003200327308 */ /* 0x000f700000002400 */
[----:B------:R-:W-:Y:S08]  /*c340*/  MUFU.TANH R14, R14 ;  /* 0x0000000e000e7308 */ /* 0x000ff00000002400 */
[----:B------:R-:W-:Y:S08]  /*c350*/  MUFU.TANH R25, R25 ;  /* 0x0000001900197308 */ /* 0x000ff00000002400 */
[----:B------:R-:W-:Y:S01]  /*c360*/  MUFU.TANH R30, R30 ;  /* 0x0000001e001e7308 */ /* 0x000fe20000002400 */
[----:B------:R-:W-:-:S02]  /*c370*/  WARPGROUP.DEPBAR.LE gsb0, 0x0 ;  /* 0x00008000000079c5 */ /* 0x000fc40000010000 */
[----:B------:R-:W-:Y:S01]  /*c380*/  FMUL.FTZ R136, R65, UR4 ;  /* 0x0000000441887c20 */ /* 0x000fe20008410000 */
[----:B------:R-:W-:Y:S01]  /*c390*/  FMUL.FTZ R137, R72, UR4 ;  /* 0x0000000448897c20 */ /* 0x000fe20008410000 */
[----:B------:R-:W-:Y:S01]  /*c3a0*/  FMUL.FTZ R138, R73, UR4 ;  /* 0x00000004498a7c20 */ /* 0x000fe20008410000 */
[----:B------:R-:W-:Y:S02]  /*c3b0*/  FMUL.FTZ R139, R80, UR4 ;  /* 0x00000004508b7c20 */ /* 0x000fe40008410000 */
[----:B------:R-:W-:Y:S01]  /*c3c0*/  MUFU.TANH R33, R33 ;  /* 0x0000002100217308 */ /* 0x000fe20000002400 */
[----:B------:R-:W-:-:S07]  /*c3d0*/  WARPGROUP.ARRIVE ;  /* 0x00000000000079c5 */ /* 0x000fce0000000000 */
[----:B------:R-:W-:Y:S01]  /*c3e0*/  MUFU.TANH R136, R136 ;  /* 0x0000008800887308 */ /* 0x000fe20000002400 */
[----:B--2---:R-:W-:-:S07]  /*c3f0*/  IADD3 R55, -R149, R54, R148 ;  /* 0x0000003695377210 */ /* 0x004fce0007ffe194 */
[----:B------:R-:W-:Y:S01]  /*c400*/  MUFU.TANH R137, R137 ;  /* 0x0000008900897308 */ /* 0x000fe20000002400 */
[----:B---3--:R-:W-:-:S04]  /*c410*/  IMAD R55, R150, -0x2, R55 ;  /* 0xfffffffe96377824 */ /* 0x008fc800078e0237 */
[----:B----4-:R-:W-:-:S03]  /*c420*/  IMAD.IADD R55, R151, 0x1, R55 ;  /* 0x0000000197377824 */ /* 0x010fc600078e0237 */
[----:B------:R2:W-:Y:S02]  /*c430*/  MUFU.TANH R54, R58 ;  /* 0x0000003a00367308 */ /* 0x0005e40000002400 */
[C---:B------:R-:W-:Y:S02]  /*c440*/  ISETP.GT.AND P2, PT, R55.reuse, RZ, PT ;  /* 0x000000ff3700720c */ /* 0x040fe40003f44270 */
[----:B------:R-:W-:Y:S02]  /*c450*/  ISETP.GT.AND P3, PT, R55, 0x1, PT ;  /* 0x000000013700780c */ /* 0x000fe40003f64270 */
[----:B0-----:R-:W-:Y:S01]  /*c460*/  FSEL R11, R11, -INF , P2 ;  /* 0xff8000000b0b7808 */ /* 0x001fe20001000000 */
[----:B--2---:R-:W-:Y:S01]  /*c470*/  FMUL.FTZ R58, R60, UR4 ;  /* 0x000000043c3a7c20 */ /* 0x004fe20008410000 */
[----:B------:R-:W-:Y:S01]  /*c480*/  ISETP.GT.AND P2, PT, R55, 0x8, PT ;  /* 0x000000083700780c */ /* 0x000fe20003f44270 */
[----:B------:R-:W-:Y:S01]  /*c490*/  MUFU.TANH R138, R138 ;  /* 0x0000008a008a7308 */ /* 0x000fe20000002400 */
[----:B-1----:R-:W-:-:S02]  /*c4a0*/  FSEL R15, R15, -INF , P3 ;  /* 0xff8000000f0f7808 */ /* 0x002fc40001800000 */
[----:B------:R-:W-:Y:S02]  /*c4b0*/  FMNMX.FTZ R59, R11, R21, !PT ;  /* 0x000000150b3b7209 */ /* 0x000fe40007810000 */
[----:B------:R-:W-:Y:S02]  /*c4c0*/  ISETP.GT.AND P3, PT, R55, 0x9, PT ;  /* 0x000000093700780c */ /* 0x000fe40003f64270 */
[----:B-----5:R-:W-:Y:S01]  /*c4d0*/  FSEL R26, R26, -INF , P2 ;  /* 0xff8000001a1a7808 */ /* 0x020fe20001000000 */
[----:B------:R-:W0:Y:S01]  /*c4e0*/  MUFU.TANH R58, R58 ;  /* 0x0000003a003a7308 */ /* 0x000e220000002400 */
[----:B------:R-:W-:Y:S02]  /*c4f0*/  FMNMX.FTZ R60, R15, R59, !PT ;  /* 0x0000003b0f3c7209 */ /* 0x000fe40007810000 */
[----:B------:R-:W-:Y:S02]  /*c500*/  ISETP.GT.AND P2, PT, R55, 0x10, PT ;  /* 0x000000103700780c */ /* 0x000fe40003f44270 */
[----:B------:R-:W-:-:S02]  /*c510*/  FSEL R28, R28, -INF , P3 ;  /* 0xff8000001c1c7808 */ /* 0x000fc40001800000 */
[----:B------:R-:W-:Y:S01]  /*c520*/  FMNMX.FTZ R60, R26, R60, !PT ;  /* 0x0000003c1a3c7209 */ /* 0x000fe20007810000 */
[----:B------:R1:W2:Y:S01]  /*c530*/  MUFU.TANH R59, R61 ;  /* 0x0000003d003b7308 */ /* 0x0002a20000002400 */
[----:B------:R-:W-:Y:S02]  /*c540*/  ISETP.GT.AND P3, PT, R55, 0x11, PT ;  /* 0x000000113700780c */ /* 0x000fe40003f64270 */
[----:B------:R-:W-:Y:S02]  /*c550*/  FSEL R29, R29, -INF , P2 ;  /* 0xff8000001d1d7808 */ /* 0x000fe40001000000 */
[----:B------:R-:W-:Y:S02]  /*c560*/  FMNMX.FTZ R60, R28, R60, !PT ;  /* 0x0000003c1c3c7209 */ /* 0x000fe40007810000 */
[----:B------:R-:W-:Y:S01]  /*c570*/  ISETP.GT.AND P2, PT, R55, 0x18, PT ;  /* 0x000000183700780c */ /* 0x000fe20003f44270 */
[----:B------:R-:W-:Y:S01]  /*c580*/  MUFU.TANH R139, R139 ;  /* 0x0000008b008b7308 */ /* 0x000fe20000002400 */
[----:B------:R-:W-:Y:S01]  /*c590*/  FSEL R32, R32, -INF , P3 ;  /* 0xff80000020207808 */ /* 0x000fe20001800000 */
[----:B-1----:R-:W-:Y:S01]  /*c5a0*/  FMUL.FTZ R61, R64, UR4 ;  /* 0x00000004403d7c20 */ /* 0x002fe20008410000 */
[----:B------:R-:W-:-:S02]  /*c5b0*/  FMNMX.FTZ R60, R29, R60, !PT ;  /* 0x0000003c1d3c7209 */ /* 0x000fc40007810000 */
[C---:B------:R-:W-:Y:S02]  /*c5c0*/  ISETP.GT.AND P3, PT, R55.reuse, 0x19, PT ;  /* 0x000000193700780c */ /* 0x040fe40003f64270 */
[----:B------:R-:W-:Y:S01]  /*c5d0*/  FSEL R34, R34, -INF , P2 ;  /* 0xff80000022227808 */ /* 0x000fe20001000000 */
[----:B------:R-:W1:Y:S01]  /*c5e0*/  MUFU.TANH R61, R61 ;  /* 0x0000003d003d7308 */ /* 0x000e620000002400 */
[----:B------:R-:W-:Y:S02]  /*c5f0*/  FMNMX.FTZ R64, R32, R60, !PT ;  /* 0x0000003c20407209 */ /* 0x000fe40007810000 */
[----:B------:R-:W-:Y:S02]  /*c600*/  ISETP.GT.AND P2, PT, R55, 0x20, PT ;  /* 0x000000203700780c */ /* 0x000fe40003f44270 */
[----:B------:R-:W-:Y:S02]  /*c610*/  FSEL R60, R36, -INF , P3 ;  /* 0xff800000243c7808 */ /* 0x000fe40001800000 */
[----:B------:R-:W-:Y:S01]  /*c620*/  FMNMX.FTZ R36, R34, R64, !PT ;  /* 0x0000004022247209 */ /* 0x000fe20007810000 */
[----:B------:R-:W-:Y:S01]  /*c630*/  MUFU.TANH R38, R38 ;  /* 0x0000002600267308 */ /* 0x000fe20000002400 */
[----:B------:R-:W-:-:S02]  /*c640*/  FSEL R64, R37, -INF , P2 ;  /* 0xff80000025407808 */ /* 0x000fc40001000000 */
[C---:B------:R-:W-:Y:S02]  /*c650*/  ISETP.GT.AND P3, PT, R55.reuse, 0x21, PT ;  /* 0x000000213700780c */ /* 0x040fe40003f64270 */
[----:B------:R-:W-:Y:S02]  /*c660*/  FMNMX.FTZ R37, R60, R36, !PT ;  /* 0x000000243c257209 */ /* 0x000fe40007810000 */
[C---:B------:R-:W-:Y:S01]  /*c670*/  ISETP.GT.AND P2, PT, R55.reuse, 0x28, PT ;  /* 0x000000283700780c */ /* 0x040fe20003f44270 */
[----:B------:R3:W4:Y:S01]  /*c680*/  MUFU.TANH R36, R68 ;  /* 0x0000004400247308 */ /* 0x0007220000002400 */
[----:B------:R-:W-:Y:S02]  /*c690*/  FSEL R40, R40, -INF , P3 ;  /* 0xff80000028287808 */ /* 0x000fe40001800000 */
[----:B------:R-:W-:Y:S02]  /*c6a0*/  FMNMX.FTZ R37, R64, R37, !PT ;  /* 0x0000002540257209 */ /* 0x000fe40007810000 */
[----:B------:R-:W-:-:S02]  /*c6b0*/  ISETP.GT.AND P3, PT, R55, 0x29, PT ;  /* 0x000000293700780c */ /* 0x000fc40003f64270 */
[----:B------:R-:W-:Y:S01]  /*c6c0*/  FSEL R42, R42, -INF , P2 ;  /* 0xff8000002a2a7808 */ /* 0x000fe20001000000 */
[----:B------:R-:W-:Y:S01]  /*c6d0*/  MUFU.TANH R41, R41 ;  /* 0x0000002900297308 */ /* 0x000fe20000002400 */
[----:B------:R-:W-:Y:S02]  /*c6e0*/  FMNMX.FTZ R65, R40, R37, !PT ;  /* 0x0000002528417209 */ /* 0x000fe40007810000 */
[C---:B------:R-:W-:Y:S02]  /*c6f0*/  ISETP.GT.AND P2, PT, R55.reuse, 0x30, PT ;  /* 0x000000303700780c */ /* 0x040fe40003f44270 */
[----:B------:R-:W-:Y:S02]  /*c700*/  FSEL R44, R44, -INF , P3 ;  /* 0xff8000002c2c7808 */ /* 0x000fe40001800000 */
[----:B------:R-:W-:Y:S01]  /*c710*/  FMNMX.FTZ R65, R42, R65, !PT ;  /* 0x000000412a417209 */ /* 0x000fe20007810000 */
[----:B------:R5:W4:Y:S01]  /*c720*/  MUFU.TANH R37, R69 ;  /* 0x0000004500257308 */ /* 0x000b220000002400 */
[----:B------:R-:W-:-:S02]  /*c730*/  ISETP.GT.AND P3, PT, R55, 0x31, PT ;  /* 0x000000313700780c */ /* 0x000fc40003f64270 */
[----:B------:R-:W-:Y:S02]  /*c740*/  FSEL R45, R45, -INF , P2 ;  /* 0xff8000002d2d7808 */ /* 0x000fe40001000000 */
[----:B------:R-:W-:Y:S02]  /*c750*/  FMNMX.FTZ R65, R44, R65, !PT ;  /* 0x000000412c417209 */ /* 0x000fe40007810000 */
[----:B------:R-:W-:Y:S01]  /*c760*/  ISETP.GT.AND P2, PT, R55, 0x38, PT ;  /* 0x000000383700780c */ /* 0x000fe20003f44270 */
[----:B------:R-:W-:Y:S01]  /*c770*/  MUFU.TANH R46, R46 ;  /* 0x0000002e002e7308 */ /* 0x000fe20000002400 */
[----:B------:R-:W-:Y:S02]  /*c780*/  FSEL R48, R48, -INF , P3 ;  /* 0xff80000030307808 */ /* 0x000fe40001800000 */
[----:B------:R-:W-:Y:S02]  /*c790*/  FMNMX.FTZ R65, R45, R65, !PT ;  /* 0x000000412d417209 */ /* 0x000fe40007810000 */
[----:B------:R-:W-:-:S02]  /*c7a0*/  ISETP.GT.AND P3, PT, R55, 0x39, PT ;  /* 0x000000393700780c */ /* 0x000fc40003f64270 */
[----:B------:R-:W-:Y:S01]  /*c7b0*/  FSEL R50, R50, -INF , P2 ;  /* 0xff80000032327808 */ /* 0x000fe20001000000 */
[----:B------:R-:W-:Y:S01]  /*c7c0*/  MUFU.TANH R49, R49 ;  /* 0x0000003100317308 */ /* 0x000fe20000002400 */
[----:B---3--:R-:W-:Y:S02]  /*c7d0*/  FMNMX.FTZ R68, R48, R65, !PT ;  /* 0x0000004130447209 */ /* 0x008fe40007810000 */
[----:B------:R-:W-:Y:S02]  /*c7e0*/  ISETP.GT.AND P2, PT, R55, 0x40, PT ;  /* 0x000000403700780c */ /* 0x000fe40003f44270 */
[----:B------:R-:W-:Y:S02]  /*c7f0*/  FSEL R65, R51, -INF , P3 ;  /* 0xff80000033417808 */ /* 0x000fe40001800000 */
[----:B------:R-:W-:Y:S01]  /*c800*/  FMNMX.FTZ R51, R50, R68, !PT ;  /* 0x0000004432337209 */ /* 0x000fe20007810000 */
[----:B------:R-:W-:Y:S01]  /*c810*/  MUFU.TANH R52, R52 ;  /* 0x0000003400347308 */ /* 0x000fe20000002400 */
[----:B------:R-:W-:-:S02]  /*c820*/  FSEL R68, R53, -INF , P2 ;  /* 0xff80000035447808 */ /* 0x000fc40001000000 */
[----:B------:R-:W-:Y:S02]  /*c830*/  ISETP.GT.AND P3, PT, R55, 0x41, PT ;  /* 0x000000413700780c */ /* 0x000fe40003f64270 */
[----:B------:R-:W-:Y:S02]  /*c840*/  FMNMX.FTZ R53, R65, R51, !PT ;  /* 0x0000003341357209 */ /* 0x000fe40007810000 */
[----:B------:R-:W-:Y:S01]  /*c850*/  ISETP.GT.AND P2, PT, R55, 0x48, PT ;  /* 0x000000483700780c */ /* 0x000fe20003f44270 */
[----:B------:R3:W3:Y:S01]  /*c860*/  MUFU.TANH R51, R76 ;  /* 0x0000004c00337308 */ /* 0x0006e20000002400 */
[----:B------:R-:W-:Y:S02]  /*c870*/  FSEL R57, R57, -INF , P3 ;  /* 0xff80000039397808 */ /* 0x000fe40001800000 */
[----:B------:R-:W-:Y:S02]  /*c880*/  FMNMX.FTZ R53, R68, R53, !PT ;  /* 0x0000003544357209 */ /* 0x000fe40007810000 */
[----:B------:R-:W-:-:S02]  /*c890*/  ISETP.GT.AND P3, PT, R55, 0x49, PT ;  /* 0x000000493700780c */ /* 0x000fc40003f64270 */
[----:B0-----:R-:W-:Y:S01]  /*c8a0*/  FSEL R58, R58, -INF , P2 ;  /* 0xff8000003a3a7808 */ /* 0x001fe20001000000 */
[----:B------:R-:W-:Y:S01]  /*c8b0*/  MUFU.TANH R56, R56 ;  /* 0x0000003800387308 */ /* 0x000fe20000002400 */
[----:B-----5:R-:W-:Y:S02]  /*c8c0*/  FMNMX.FTZ R69, R57, R53, !PT ;  /* 0x0000003539457209 */ /* 0x020fe40007810000 */
[----:B------:R-:W-:Y:S02]  /*c8d0*/  ISETP.GT.AND P2, PT, R55, 0x50, PT ;  /* 0x000000503700780c */ /* 0x000fe40003f44270 */
[----:B--2---:R-:W-:Y:S02]  /*c8e0*/  FSEL R59, R59, -INF , P3 ;  /* 0xff8000003b3b7808 */ /* 0x004fe40001800000 */
[----:B------:R-:W-:Y:S01]  /*c8f0*/  FMNMX.FTZ R69, R58, R69, !PT ;  /* 0x000000453a457209 */ /* 0x000fe20007810000 */
[----:B------:R0:W2:Y:S01]  /*c900*/  MUFU.TANH R53, R77 ;  /* 0x0000004d00357308 */ /* 0x0000a20000002400 */
[----:B------:R-:W-:-:S02]  /*c910*/  ISETP.GT.AND P3, PT, R55, 0x51, PT ;  /* 0x000000513700780c */ /* 0x000fc40003f64270 */
[----:B-1----:R-:W-:Y:S02]  /*c920*/  FSEL R61, R61, -INF , P2 ;  /* 0xff8000003d3d7808 */ /* 0x002fe40001000000 */
[----:B------:R-:W-:Y:S02]  /*c930*/  FMNMX.FTZ R72, R59, R69, !PT ;  /* 0x000000453b487209 */ /* 0x000fe40007810000 */
[----:B------:R-:W-:Y:S01]  /*c940*/  ISETP.GT.AND P2, PT, R55, 0x58, PT ;  /* 0x000000583700780c */ /* 0x000fe20003f44270 */
[----:B------:R-:W-:Y:S01]  /*c950*/  MUFU.TANH R66, R66 ;  /* 0x0000004200427308 */ /* 0x000fe20000002400 */
[----:B------:R-:W-:Y:S01]  /*c960*/  FSEL R69, R136, -INF , P3 ;  /* 0xff80000088457808 */ /* 0x000fe20001800000 */
[----:B------:R-:W-:Y:S01]  /*c970*/  FMUL.FTZ R136, R84, UR4 ;  /* 0x0000000454887c20 */ /* 0x000fe20008410000 */
[----:B------:R-:W-:Y:S01]  /*c980*/  FMNMX.FTZ R73, R61, R72, !PT ;  /* 0x000000483d497209 */ /* 0x000fe20007810000 */
[----:B------:R-:W-:Y:S01]  /*c990*/  FMUL.FTZ R84, R62, UR4 ;  /* 0x000000043e547c20 */ /* 0x000fe20008410000 */
[----:B------:R-:W-:-:S02]  /*c9a0*/  ISETP.GT.AND P3, PT, R55, 0x59, PT ;  /* 0x000000593700780c */ /* 0x000fc40003f64270 */
[----:B----4-:R-:W-:Y:S01]  /*c9b0*/  FSEL R72, R36, -INF , P2 ;  /* 0xff80000024487808 */ /* 0x010fe20001000000 */
[----:B------:R-:W-:Y:S01]  /*c9c0*/  MUFU.TANH R136, R136 ;  /* 0x0000008800887308 */ /* 0x000fe20000002400 */
[----:B---3--:R-:W-:Y:S02]  /*c9d0*/  FMNMX.FTZ R76, R69, R73, !PT ;  /* 0x00000049454c7209 */ /* 0x008fe40007810000 */
[----:B------:R-:W-:Y:S02]  /*c9e0*/  FSEL R73, R37, -INF , P3 ;  /* 0xff80000025497808 */ /* 0x000fe40001800000 */
[C---:B------:R-:W-:Y:S02]  /*c9f0*/  ISETP.GT.AND P2, PT, R55.reuse, 0x60, PT ;  /* 0x000000603700780c */ /* 0x040fe40003f44270 */
[----:B------:R-:W-:Y:S01]  /*ca00*/  FMNMX.FTZ R37, R72, R76, !PT ;  /* 0x0000004c48257209 */ /* 0x000fe20007810000 */
[----:B------:R2:W1:Y:S01]  /*ca10*/  MUFU.TANH R36, R81 ;  /* 0x0000005100247308 */ /* 0x0004620000002400 */
[----:B------:R-:W-:-:S02]  /*ca20*/  ISETP.GT.AND P3, PT, R55, 0x61, PT ;  /* 0x000000613700780c */ /* 0x000fc40003f64270 */
[----:B------:R-:W-:Y:S01]  /*ca30*/  FSEL R76, R137, -INF , P2 ;  /* 0xff800000894c7808 */ /* 0x000fe20001000000 */
[----:B------:R-:W-:Y:S01]  /*ca40*/  FMUL.FTZ R137, R63, UR4 ;  /* 0x000000043f897c20 */ /* 0x000fe20008410000 */
[----:B------:R-:W-:Y:S02]  /*ca50*/  FMNMX.FTZ R37, R73, R37, !PT ;  /* 0x0000002549257209 */ /* 0x000fe40007810000 */
[----:B------:R-:W-:Y:S01]  /*ca60*/  ISETP.GT.AND P2, PT, R55, 0x68, PT ;  /* 0x000000683700780c */ /* 0x000fe20003f44270 */
[----:B------:R-:W-:Y:S01]  /*ca70*/  MUFU.TANH R84, R84 ;  /* 0x0000005400547308 */ /* 0x000fe20000002400 */
[----:B0-----:R-:W-:Y:S02]  /*ca80*/  FSEL R77, R138, -INF , P3 ;  /* 0xff8000008a4d7808 */ /* 0x001fe40001800000 */
[----:B------:R-:W-:Y:S02]  /*ca90*/  FMNMX.FTZ R37, R76, R37, !PT ;  /* 0x000000254c257209 */ /* 0x000fe40007810000 */
[----:B------:R-:W-:-:S02]  /*caa0*/  FSEL R80, R51, -INF , P2 ;  /* 0xff80000033507808 */ /* 0x000fc40001000000 */
[----:B------:R-:W-:Y:S01]  /*cab0*/  ISETP.GT.AND P3, PT, R55, 0x69, PT ;  /* 0x000000693700780c */ /* 0x000fe20003f64270 */
[----:B------:R-:W-:Y:S01]  /*cac0*/  MUFU.TANH R137, R137 ;  /* 0x0000008900897308 */ /* 0x000fe20000002400 */
[----:B------:R-:W-:Y:S02]  /*cad0*/  FMNMX.FTZ R51, R77, R37, !PT ;  /* 0x000000254d337209 */ /* 0x000fe40007810000 */
[----:B------:R-:W-:Y:S02]  /*cae0*/  ISETP.GT.AND P2, PT, R55, 0x70, PT ;  /* 0x000000703700780c */ /* 0x000fe40003f44270 */
[----:B--2---:R-:W-:Y:S02]  /*caf0*/  FSEL R81, R53, -INF , P3 ;  /* 0xff80000035517808 */ /* 0x004fe40001800000 */
[----:B------:R-:W-:Y:S01]  /*cb00*/  FMNMX.FTZ R51, R80, R51, !PT ;  /* 0x0000003350337209 */ /* 0x000fe20007810000 */
[----:B------:R1:W0:Y:S01]  /*cb10*/  MUFU.TANH R37, R85 ;  /* 0x0000005500257308 */ /* 0x0002220000002400 */
[----:B------:R-:W-:-:S02]  /*cb20*/  ISETP.GT.AND P3, PT, R55, 0x71, PT ;  /* 0x000000713700780c */ /* 0x000fc40003f64270 */
[----:B------:R-:W-:Y:S02]  /*cb30*/  FSEL R62, R139, -INF , P2 ;  /* 0xff8000008b3e7808 */ /* 0x000fe40001000000 */
[----:B------:R-:W-:Y:S02]  /*cb40*/  FMNMX.FTZ R51, R81, R51, !PT ;  /* 0x0000003351337209 */ /* 0x000fe40007810000 */
[C---:B------:R-:W-:Y:S01]  /*cb50*/  ISETP.GT.AND P2, PT, R55.reuse, 0x78, PT ;  /* 0x000000783700780c */ /* 0x040fe20003f44270 */
[----:B------:R-:W2:Y:S01]  /*cb60*/  MUFU.TANH R67, R67 ;  /* 0x0000004300437308 */ /* 0x000ea20000002400 */
[----:B-1----:R-:W-:Y:S01]  /*cb70*/  FSEL R85, R36, -INF , P3 ;  /* 0xff80000024557808 */ /* 0x002fe20001800000 */
[----:B------:R-:W-:Y:S01]  /*cb80*/  VIADD R36, R10, 0x200 ;  /* 0x000002000a247836 */ /* 0x000fe20000000000 */
[----:B------:R-:W-:Y:S02]  /*cb90*/  FMNMX.FTZ R51, R62, R51, !PT ;  /* 0x000000333e337209 */ /* 0x000fe40007810000 */
[C---:B------:R-:W-:Y:S01]  /*cba0*/  ISETP.GT.AND P3, PT, R55.reuse, 0x79, PT ;  /* 0x000000793700780c */ /* 0x040fe20003f64270 */
[----:B------:R-:W-:Y:S01]  /*cbb0*/  VIADD R55, R55, 0x8 ;  /* 0x0000000837377836 */ /* 0x000fe20000000000 */
[----:B------:R-:W-:Y:S01]  /*cbc0*/  FSEL R136, R136, -INF , P2 ;  /* 0xff80000088887808 */ /* 0x000fe20001000000 */
[----:B------:R-:W1:Y:S01]  /*cbd0*/  MUFU.TANH R70, R70 ;  /* 0x0000004600467308 */ /* 0x000e620000002400 */
[----:B------:R-:W-:-:S02]  /*cbe0*/  FMNMX.FTZ R51, R85, R51, !PT ;  /* 0x0000003355337209 */ /* 0x000fc40007810000 */
[----:B0-----:R-:W-:Y:S02]  /*cbf0*/  FSEL R63, R37, -INF , P3 ;  /* 0xff800000253f7808 */ /* 0x001fe40001800000 */
[----:B------:R-:W-:Y:S02]  /*cc00*/  FMNMX.FTZ R37, R136, R51, !PT ;  /* 0x0000003388257209 */ /* 0x000fe40007810000 */
[----:B------:R-:W-:Y:S01]  /*cc10*/  ISETP.GT.AND P3, PT, R55, RZ, PT ;  /* 0x000000ff3700720c */ /* 0x000fe20003f64270 */
[----:B------:R-:W0:Y:S01]  /*cc20*/  MUFU.TANH R71, R71 ;  /* 0x0000004700477308 */ /* 0x000e220000002400 */
[----:B------:R-:W-:Y:S02]  /*cc30*/  FMNMX.FTZ R37, R63, R37, !PT ;  /* 0x000000253f257209 */ /* 0x000fe40007810000 */
[C---:B------:R-:W-:Y:S02]  /*cc40*/  ISETP.GT.AND P4, PT, R55.reuse, 0x1, PT ;  /* 0x000000013700780c */ /* 0x040fe40003f84270 */
[----:B------:R-:W-:Y:S01]  /*cc50*/  FSEL R14, R14, -INF , P3 ;  /* 0xff8000000e0e7808 */ /* 0x000fe20001800000 */
[----:B------:R-:W3:Y:S01]  /*cc60*/  SHFL.BFLY PT, R51, R37, 0x2, 0x1f ;  /* 0x0c401f0025337f89 */ /* 0x000ee200000e0000 */
[----:B------:R-:W-:Y:S01]  /*cc70*/  ISETP.GT.AND P3, PT, R55, 0x8, PT ;  /* 0x000000083700780c */ /* 0x000fe20003f64270 */
[----:B------:R-:W4:Y:S01]  /*cc80*/  MUFU.TANH R74, R74 ;  /* 0x0000004a004a7308 */ /* 0x000f220000002400 */
[----:B------:R-:W-:-:S02]  /*cc90*/  R2UR UR6, R36 ;  /* 0x00000000240672ca */ /* 0x000fc400000e0000 */
[----:B------:R-:W-:Y:S02]  /*cca0*/  FSEL R25, R25, -INF , P3 ;  /* 0xff80000019197808 */ /* 0x000fe40001800000 */
[----:B------:R-:W-:-:S03]  /*ccb0*/  ISETP.GT.AND P3, PT, R55, 0x10, PT ;  /* 0x000000103700780c */ /* 0x000fc60003f64270 */
[----:B------:R5:W4:Y:S01]  /*ccc0*/  MUFU.TANH R36, R75 ;  /* 0x0000004b00247308 */ /* 0x000b220000002400 */
[----:B------:R-:W-:Y:S02]  /*ccd0*/  FSEL R30, R30, -INF , P3 ;  /* 0xff8000001e1e7808 */ /* 0x000fe40001800000 */
[----:B------:R-:W-:-:S04]  /*cce0*/  ISETP.GT.AND P3, PT, R55, 0x18, PT ;  /* 0x000000183700780c */ /* 0x000fc80003f64270 */
[----:B------:R-:W-:Y:S02]  /*ccf0*/  FSEL R33, R33, -INF , P3 ;  /* 0xff80000021217808 */ /* 0x000fe40001800000 */
[----:B------:R-:W-:Y:S01]  /*cd00*/  ISETP.GT.AND P3, PT, R55, 0x20, PT ;  /* 0x000000203700780c */ /* 0x000fe20003f64270 */
[----:B-----5:R-:W-:Y:S01]  /*cd10*/  FMUL.FTZ R75, R79, UR4 ;  /* 0x000000044f4b7c20 */ /* 0x020fe20008410000 */
[----:B------:R-:W-:Y:S01]  /*cd20*/  FMUL.FTZ R79, R83, UR4 ;  /* 0x00000004534f7c20 */ /* 0x000fe20008410000 */
[----:B------:R-:W-:Y:S01]  /*cd30*/  FMUL.FTZ R83, R86, UR4 ;  /* 0x0000000456537c20 */ /* 0x000fe20008410000 */
[----:B------:R-:W-:Y:S01]  /*cd40*/  FSEL R38, R38, -INF , P3 ;  /* 0xff80000026267808 */ /* 0x000fe20001800000 */
[----:B------:R-:W-:Y:S01]  /*cd50*/  FMUL.FTZ R86, R87, UR4 ;  /* 0x0000000457567c20 */ /* 0x000fe20008410000 */
[----:B---3--:R-:W-:Y:S01]  /*cd60*/  FMNMX.FTZ R51, R37, R51, !PT ;  /* 0x0000003325337209 */ /* 0x008fe20007810000 */
[----:B------:R-:W-:Y:S01]  /*cd70*/  MUFU.TANH R75, R75 ;  /* 0x0000004b004b7308 */ /* 0x000fe20000002400 */
[----:B------:R-:W-:-:S02]  /*cd80*/  MOV R37, 0x40000040 ;  /* 0x4000004000257802 */ /* 0x000fc40000000f00 */
[----:B------:R-:W-:Y:S01]  /*cd90*/  ISETP.GT.AND P3, PT, R55, 0x28, PT ;  /* 0x000000283700780c */ /* 0x000fe20003f64270 */
[----:B------:R-:W3:Y:S01]  /*cda0*/  SHFL.BFLY PT, R53, R51, 0x1, 0x1f ;  /* 0x0c201f0033357f89 */ /* 0x000ee200000e0000 */
[----:B------:R-:W-:Y:S01]  /*cdb0*/  R2UR UR7, R37 ;  /* 0x00000000250772ca */ /* 0x000fe200000e0000 */
[----:B------:R-:W-:Y:S01]  /*cdc0*/  FMUL.FTZ R37, R78, UR4 ;  /* 0x000000044e257c20 */ /* 0x000fe20008410000 */
[----:B------:R-:W-:Y:S01]  /*cdd0*/  FMUL.FTZ R78, R82, UR4 ;  /* 0x00000004524e7c20 */ /* 0x000fe20008410000 */
[----:B------:R-:W-:Y:S01]  /*cde0*/  FSEL R41, R41, -INF , P3 ;  /* 0xff80000029297808 */ /* 0x000fe20001800000 */
[----:B------:R-:W-:Y:S01]  /*cdf0*/  MUFU.TANH R79, R79 ;  /* 0x0000004f004f7308 */ /* 0x000fe20000002400 */
[----:B------:R-:W-:-:S04]  /*ce00*/  ISETP.GT.AND P3, PT, R55, 0x30, PT ;  /* 0x000000303700780c */ /* 0x000fc80003f64270 */
[----:B------:R-:W-:Y:S02]  /*ce10*/  FSEL R46, R46, -INF , P3 ;  /* 0xff8000002e2e7808 */ /* 0x000fe40001800000 */
[----:B------:R-:W-:Y:S01]  /*ce20*/  ISETP.GT.AND P3, PT, R55, 0x38, PT ;  /* 0x000000383700780c */ /* 0x000fe20003f64270 */
[----:B------:R-:W5:Y:S01]  /*ce30*/  MUFU.TANH R37, R37 ;  /* 0x0000002500257308 */ /* 0x000f620000002400 */
[----:B------:R-:W-:Y:S02]  /*ce40*/  HGMMA.64x64x16.F32 R88, R132, gdesc[UR4].tnspB, R88, gsb0 ;  /* 0x40e0000484587df0 */ /* 0x000fe40008000858 */
[----:B------:R-:W-:Y:S02]  /*ce50*/  FSEL R49, R49, -INF , P3 ;  /* 0xff80000031317808 */ /* 0x000fe40001800000 */
[----:B------:R-:W-:-:S03]  /*ce60*/  ISETP.GT.AND P3, PT, R55, 0x40, PT ;  /* 0x000000403700780c */ /* 0x000fc60003f64270 */
[----:B------:R-:W5:Y:S01]  /*ce70*/  MUFU.TANH R78, R78 ;  /* 0x0000004e004e7308 */ /* 0x000f620000002400 */
[----:B------:R-:W-:Y:S02]  /*ce80*/  FSEL R54, R54, -INF , P3 ;  /* 0xff80000036367808 */ /* 0x000fe40001800000 */
[----:B---3--:R-:W-:Y:S01]  /*ce90*/  FMNMX.FTZ R53, R51, R53, !PT ;  /* 0x0000003533357209 */ /* 0x008fe20007810000 */
[----:B------:R-:W-:Y:S01]  /*cea0*/  IMAD.U32 R51, RZ, RZ, UR5 ;  /* 0x00000005ff337e24 */ /* 0x000fe2000f8e00ff */
[----:B------:R-:W-:Y:S02]  /*ceb0*/  ISETP.GT.AND P3, PT, R55, 0x48, PT ;  /* 0x000000483700780c */ /* 0x000fe40003f64270 */
[C---:B------:R-:W-:Y:S01]  /*cec0*/  FSETP.NEU.FTZ.AND P2, PT, R53.reuse, -INF , PT ;  /* 0xff8000003500780b */ /* 0x040fe20003f5d000 */
[----:B------:R-:W-:Y:S01]  /*ced0*/  FMUL.FTZ R82, R53, R51 ;  /* 0x0000003335527220 */ /* 0x000fe20000410000 */
[----:B------:R-:W-:Y:S01]  /*cee0*/  FSEL R84, R84, -INF , P3 ;  /* 0xff80000054547808 */ /* 0x000fe20001800000 */
[----:B------:R-:W3:Y:S01]  /*cef0*/  MUFU.TANH R83, R83 ;  /* 0x0000005300537308 */ /* 0x000ee20000002400 */
[----:B------:R-:W-:-:S02]  /*cf00*/  ISETP.GT.AND P3, PT, R55, 0x50, PT ;  /* 0x000000503700780c */ /* 0x000fc40003f64270 */
[----:B------:R-:W-:Y:S02]  /*cf10*/  FSEL R82, R82, RZ, P2 ;  /* 0x000000ff52527208 */ /* 0x000fe40001000000 */
[----:B------:R-:W-:Y:S02]  /*cf20*/  FSEL R66, R66, -INF , P3 ;  /* 0xff80000042427808 */ /* 0x000fe40001800000 */
[----:B------:R-:W-:Y:S01]  /*cf30*/  ISETP.GT.AND P3, PT, R55, 0x58, PT ;  /* 0x000000583700780c */ /* 0x000fe20003f64270 */
[-CC-:B------:R-:W-:Y:S01]  /*cf40*/  FFMA.FTZ R148, R11, R51.reuse, -R82.reuse ;  /* 0x000000330b947223 */ /* 0x180fe20000010852 */
[-CC-:B------:R-:W-:Y:S01]  /*cf50*/  FFMA.FTZ R11, R15, R51.reuse, -R82.reuse ;  /* 0x000000330f0b7223 */ /* 0x180fe20000010852 */
[-CC-:B------:R-:W-:Y:S01]  /*cf60*/  FFMA.FTZ R150, R26, R51.reuse, -R82.reuse ;  /* 0x000000331a967223 */ /* 0x180fe20000010852 */
[-CC-:B------:R-:W-:Y:S01]  /*cf70*/  FFMA.FTZ R15, R28, R51.reuse, -R82.reuse ;  /* 0x000000331c0f7223 */ /* 0x180fe20000010852 */
[----:B------:R-:W-:Y:S01]  /*cf80*/  FSEL R26, R24, -INF , P4 ;  /* 0xff800000181a7808 */ /* 0x000fe20002000000 */
[-CC-:B------:R-:W-:Y:S01]  /*cf90*/  FFMA.FTZ R144, R29, R51.reuse, -R82.reuse ;  /* 0x000000331d907223 */ /* 0x180fe20000010852 */
[----:B------:R-:W-:Y:S01]  /*cfa0*/  FMNMX.FTZ R28, R14, R154, !PT ;  /* 0x0000009a0e1c7209 */ /* 0x000fe20007810000 */
[-CC-:B------:R-:W-:Y:S01]  /*cfb0*/  FFMA.FTZ R24, R32, R51.reuse, -R82.reuse ;  /* 0x0000003320187223 */ /* 0x180fe20000010852 */
[----:B------:R-:W-:Y:S01]  /*cfc0*/  ISETP.GT.AND P4, PT, R55, 0x9, PT ;  /* 0x000000093700780c */ /* 0x000fe20003f84270 */
[-CC-:B------:R-:W-:Y:S01]  /*cfd0*/  FFMA.FTZ R146, R34, R51.reuse, -R82.reuse ;  /* 0x0000003322927223 */ /* 0x180fe20000010852 */
[----:B------:R-:W-:Y:S01]  /*cfe0*/  FMNMX.FTZ R28, R26, R28, !PT ;  /* 0x0000001c1a1c7209 */ /* 0x000fe20007810000 */
[-CC-:B------:R-:W-:Y:S01]  /*cff0*/  FFMA.FTZ R40, R40, R51.reuse, -R82.reuse ;  /* 0x0000003328287223 */ /* 0x180fe20000010852 */
[----:B------:R-:W-:Y:S01]  /*d000*/  FSEL R27, R27, -INF , P4 ;  /* 0xff8000001b1b7808 */ /* 0x000fe20002000000 */
[-CC-:B------:R-:W-:Y:S01]  /*d010*/  FFMA.FTZ R142, R42, R51.reuse, -R82.reuse ;  /* 0x000000332a8e7223 */ /* 0x180fe20000010852 */
[----:B------:R-:W-:Y:S01]  /*d020*/  FMNMX.FTZ R28, R25, R28, !PT ;  /* 0x0000001c191c7209 */ /* 0x000fe20007810000 */
[-CC-:B------:R-:W-:Y:S01]  /*d030*/  FFMA.FTZ R42, R48, R51.reuse, -R82.reuse ;  /* 0x00000033302a7223 */ /* 0x180fe20000010852 */
[----:B------:R-:W-:Y:S01]  /*d040*/  ISETP.GT.AND P4, PT, R55, 0x11, PT ;  /* 0x000000113700780c */ /* 0x000fe20003f84270 */
[----:B------:R-:W3:Y:S01]  /*d050*/  MUFU.TANH R86, R86 ;  /* 0x0000005600567308 */ /* 0x000ee20000002400 */
[----:B------:R-:W-:Y:S01]  /*d060*/  FMNMX.FTZ R28, R27, R28, !PT ;  /* 0x0000001c1b1c7209 */ /* 0x000fe20007810000 */
[-CC-:B------:R-:W-:Y:S01]  /*d070*/  FFMA.FTZ R138, R50, R51.reuse, -R82.reuse ;  /* 0x00000033328a7223 */ /* 0x180fe20000010852 */
[----:B------:R-:W-:Y:S01]  /*d080*/  FSEL R31, R31, -INF , P4 ;  /* 0xff8000001f1f7808 */ /* 0x000fe20002000000 */
[-CC-:B------:R-:W-:Y:S01]  /*d090*/  FFMA.FTZ R50, R59, R51.reuse, -R82.reuse ;  /* 0x000000333b327223 */ /* 0x180fe20000010852 */
[----:B------:R-:W-:Y:S01]  /*d0a0*/  FMNMX.FTZ R29, R30, R28, !PT ;  /* 0x0000001c1e1d7209 */ /* 0x000fe20007810000 */
[--C-:B------:R-:W-:Y:S01]  /*d0b0*/  FFMA.FTZ R59, R72, R51, -R82.reuse ;  /* 0x00000033483b7223 */ /* 0x100fe20000010852 */
[----:B------:R-:W-:Y:S01]  /*d0c0*/  ISETP.GT.AND P4, PT, R55, 0x19, PT ;  /* 0x000000193700780c */ /* 0x000fe20003f84270 */
[----:B------:R-:W-:Y:S01]  /*d0d0*/  MUFU.EX2 R148, R148 ;  /* 0x0000009400947308 */ /* 0x000fe20000000800 */
[----:B------:R-:W-:Y:S01]  /*d0e0*/  FMNMX.FTZ R32, R31, R29, !PT ;  /* 0x0000001d1f207209 */ /* 0x000fe20007810000 */
[-CC-:B------:R-:W-:Y:S01]  /*d0f0*/  FFMA.FTZ R60, R60, R51.reuse, -R82.reuse ;  /* 0x000000333c3c7223 */ /* 0x180fe20000010852 */
[----:B------:R-:W-:Y:S01]  /*d100*/  FSEL R29, R35, -INF , P4 ;  /* 0xff800000231d7808 */ /* 0x000fe20002000000 */
[-CC-:B------:R-:W-:Y:S01]  /*d110*/  FFMA.FTZ R140, R64, R51.reuse, -R82.reuse ;  /* 0x00000033408c7223 */ /* 0x180fe20000010852 */
[----:B------:R-:W-:Y:S01]  /*d120*/  FMNMX.FTZ R32, R33, R32, !PT ;  /* 0x0000002021207209 */ /* 0x000fe20007810000 */
[-CC-:B------:R-:W-:Y:S01]  /*d130*/  FFMA.FTZ R44, R44, R51.reuse, -R82.reuse ;  /* 0x000000332c2c7223 */ /* 0x180fe20000010852 */
[----:B------:R-:W-:Y:S01]  /*d140*/  ISETP.GT.AND P4, PT, R55, 0x21, PT ;  /* 0x000000213700780c */ /* 0x000fe20003f84270 */
[----:B------:R-:W-:Y:S01]  /*d150*/  MUFU.EX2 R11, R11 ;  /* 0x0000000b000b7308 */ /* 0x000fe20000000800 */
[----:B------:R-:W-:Y:S01]  /*d160*/  FMNMX.FTZ R32, R29, R32, !PT ;  /* 0x000000201d207209 */ /* 0x000fe20007810000 */
[-CC-:B------:R-:W-:Y:S01]  /*d170*/  FFMA.FTZ R64, R77, R51.reuse, -R82.reuse ;  /* 0x000000334d407223 */ /* 0x180fe20000010852 */
[----:B------:R-:W-:Y:S01]  /*d180*/  FSEL R39, R39, -INF , P4 ;  /* 0xff80000027277808 */ /* 0x000fe20002000000 */
[-CC-:B------:R-:W-:Y:S01]  /*d190*/  FFMA.FTZ R136, R136, R51.reuse, -R82.reuse ;  /* 0x0000003388887223 */ /* 0x180fe20000010852 */
[----:B------:R-:W-:Y:S01]  /*d1a0*/  FMNMX.FTZ R34, R38, R32, !PT ;  /* 0x0000002026227209 */ /* 0x000fe20007810000 */
[----:B------:R-:W-:Y:S01]  /*d1b0*/  FFMA.FTZ R63, R63, R51, -R82 ;  /* 0x000000333f3f7223 */ /* 0x000fe20000010852 */
[----:B------:R-:W-:Y:S01]  /*d1c0*/  ISETP.GT.AND P4, PT, R55, 0x29, PT ;  /* 0x000000293700780c */ /* 0x000fe20003f84270 */
[----:B------:R2:W-:Y:S01]  /*d1d0*/  MUFU.EX2 R32, R40 ;  /* 0x0000002800207308 */ /* 0x0005e20000000800 */
[----:B------:R-:W-:-:S02]  /*d1e0*/  FMNMX.FTZ R34, R39, R34, !PT ;  /* 0x0000002227227209 */ /* 0x000fc40007810000 */
[----:B------:R-:W-:Y:S02]  /*d1f0*/  FSEL R43, R43, -INF , P4 ;  /* 0xff8000002b2b7808 */ /* 0x000fe40002000000 */
[----:B------:R-:W-:Y:S02]  /*d200*/  FMNMX.FTZ R34, R41, R34, !PT ;  /* 0x0000002229227209 */ /* 0x000fe40007810000 */
[----:B------:R-:W-:Y:S01]  /*d210*/  ISETP.GT.AND P4, PT, R55, 0x31, PT ;  /* 0x000000313700780c */ /* 0x000fe20003f84270 */
[----:B------:R-:W-:Y:S01]  /*d220*/  MUFU.EX2 R150, R150 ;  /* 0x0000009600967308 */ /* 0x000fe20000000800 */
[----:B------:R-:W-:Y:S01]  /*d230*/  FMNMX.FTZ R34, R43, R34, !PT ;  /* 0x000000222b227209 */ /* 0x000fe20007810000 */
[-CC-:B--2---:R-:W-:Y:S01]  /*d240*/  FFMA.FTZ R40, R45, R51.reuse, -R82.reuse ;  /* 0x000000332d287223 */ /* 0x184fe20000010852 */
[----:B------:R-:W-:Y:S01]  /*d250*/  FSEL R47, R47, -INF , P4 ;  /* 0xff8000002f2f7808 */ /* 0x000fe20002000000 */
[----:B------:R-:W-:Y:S01]  /*d260*/  FFMA.FTZ R45, R57, R51, -R82 ;  /* 0x00000033392d7223 */ /* 0x000fe20000010852 */
[----:B------:R-:W-:Y:S01]  /*d270*/  FMNMX.FTZ R35, R46, R34, !PT ;  /* 0x000000222e237209 */ /* 0x000fe20007810000 */
[----:B------:R-:W-:-:S02]  /*d280*/  WARPGROUP.DEPBAR.LE gsb0, 0x0 ;  /* 0x00008000000079c5 */ /* 0x000fc40000010000 */
[----:B------:R-:W-:Y:S01]  /*d290*/  ISETP.GT.AND P4, PT, R55, 0x39, PT ;  /* 0x000000393700780c */ /* 0x000fe20003f84270 */
[--C-:B------:R-:W-:Y:S01]  /*d2a0*/  FFMA.FTZ R132, R68, R51, -R82.reuse ;  /* 0x0000003344847223 */ /* 0x100fe20000010852 */
[----:B------:R-:W-:Y:S01]  /*d2b0*/  FMNMX.FTZ R35, R47, R35, !PT ;  /* 0x000000232f237209 */ /* 0x000fe20007810000 */
[--C-:B------:R-:W-:Y:S01]  /*d2c0*/  FFMA.FTZ R134, R58, R51, -R82.reuse ;  /* 0x000000333a867223 */ /* 0x100fe20000010852 */
[----:B------:R-:W-:Y:S01]  /*d2d0*/  FSEL R52, R52, -INF , P4 ;  /* 0xff80000034347808 */ /* 0x000fe20002000000 */
[----:B------:R-:W-:Y:S01]  /*d2e0*/  WARPGROUP.ARRIVE ;  /* 0x00000000000079c5 */ /* 0x000fe20000000000 */
[----:B------:R-:W-:Y:S01]  /*d2f0*/  FMNMX.FTZ R35, R49, R35, !PT ;  /* 0x0000002331237209 */ /* 0x000fe20007810000 */
[----:B------:R-:W-:Y:S01]  /*d300*/  FFMA.FTZ R58, R69, R51, -R82 ;  /* 0x00000033453a7223 */ /* 0x000fe20000010852 */
[----:B------:R-:W-:-:S03]  /*d310*/  ISETP.GT.AND P4, PT, R55, 0x41, PT ;  /* 0x000000413700780c */ /* 0x000fc60003f84270 */
[----:B------:R-:W2:Y:S01]  /*d320*/  S2R R135, SR_TID.X ;  /* 0x0000000000877919 */ /* 0x000ea20000002100 */
[----:B------:R-:W-:Y:S01]  /*d330*/  FMNMX.FTZ R35, R52, R35, !PT ;  /* 0x0000002334237209 */ /* 0x000fe20007810000 */
[----:B------:R-:W-:Y:S01]  /*d340*/  MUFU.EX2 R15, R15 ;  /* 0x0000000f000f7308 */ /* 0x000fe20000000800 */
[----:B------:R-:W-:Y:S02]  /*d350*/  FSEL R56, R56, -INF , P4 ;  /* 0xff80000038387808 */ /* 0x000fe40002000000 */
[----:B------:R-:W-:Y:S02]  /*d360*/  FMNMX.FTZ R35, R54, R35, !PT ;  /* 0x0000002336237209 */ /* 0x000fe40007810000 */
[----:B------:R-:W-:Y:S02]  /*d370*/  ISETP.GT.AND P4, PT, R55, 0x49, PT ;  /* 0x000000493700780c */ /* 0x000fe40003f84270 */
[----:B------:R-:W-:Y:S01]  /*d380*/  FMNMX.FTZ R35, R56, R35, !PT ;  /* 0x0000002338237209 */ /* 0x000fe20007810000 */
[----:B------:R-:W-:Y:S01]  /*d390*/  MUFU.EX2 R144, R144 ;  /* 0x0000009000907308 */ /* 0x000fe20000000800 */
[----:B------:R-:W-:-:S02]  /*d3a0*/  FSEL R137, R137, -INF , P4 ;  /* 0xff80000089897808 */ /* 0x000fc40002000000 */
[----:B------:R-:W-:Y:S02]  /*d3b0*/  FMNMX.FTZ R35, R84, R35, !PT ;  /* 0x0000002354237209 */ /* 0x000fe40007810000 */
[----:B------:R-:W-:Y:S02]  /*d3c0*/  ISETP.GT.AND P4, PT, R55, 0x51, PT ;  /* 0x000000513700780c */ /* 0x000fe40003f84270 */
[----:B------:R-:W-:Y:S01]  /*d3d0*/  FMNMX.FTZ R35, R137, R35, !PT ;  /* 0x0000002389237209 */ /* 0x000fe20007810000 */
[----:B------:R-:W-:Y:S01]  /*d3e0*/  MUFU.EX2 R24, R24 ;  /* 0x0000001800187308 */ /* 0x000fe20000000800 */
[----:B------:R-:W-:Y:S02]  /*d3f0*/  FSEL R67, R67, -INF , P4 ;  /* 0xff80000043437808 */ /* 0x000fe40002000000 */
[----:B------:R-:W-:Y:S02]  /*d400*/  FMNMX.FTZ R35, R66, R35, !PT ;  /* 0x0000002342237209 */ /* 0x000fe40007810000 */
[----:B------:R-:W-:-:S02]  /*d410*/  ISETP.GT.AND P4, PT, R55, 0x59, PT ;  /* 0x000000593700780c */ /* 0x000fc40003f84270 */
[----:B-1----:R-:W-:Y:S01]  /*d420*/  FSEL R70, R70, -INF , P3 ;  /* 0xff80000046467808 */ /* 0x002fe20001800000 */
[----:B------:R-:W-:Y:S01]  /*d430*/  MUFU.EX2 R146, R146 ;  /* 0x0000009200927308 */ /* 0x000fe20000000800 */
[----:B------:R-:W-:Y:S02]  /*d440*/  FMNMX.FTZ R35, R67, R35, !PT ;  /* 0x0000002343237209 */ /* 0x000fe40007810000 */
[----:B------:R-:W-:Y:S02]  /*d450*/  ISETP.GT.AND P3, PT, R55, 0x60, PT ;  /* 0x000000603700780c */ /* 0x000fe40003f64270 */
[----:B0-----:R-:W-:Y:S02]  /*d460*/  FSEL R71, R71, -INF , P4 ;  /* 0xff80000047477808 */ /* 0x001fe40002000000 */
[----:B------:R-:W-:Y:S01]  /*d470*/  FMNMX.FTZ R35, R70, R35, !PT ;  /* 0x0000002346237209 */ /* 0x000fe20007810000 */
[----:B------:R0:W-:Y:S01]  /*d480*/  MUFU.EX2 R28, R60 ;  /* 0x0000003c001c7308 */ /* 0x0001e20000000800 */
[----:B------:R-:W-:-:S02]  /*d490*/  ISETP.GT.AND P4, PT, R55, 0x61, PT ;  /* 0x000000613700780c */ /* 0x000fc40003f84270 */
[----:B----4-:R-:W-:Y:S02]  /*d4a0*/  FSEL R74, R74, -INF , P3 ;  /* 0xff8000004a4a7808 */ /* 0x010fe40001800000 */
[----:B------:R-:W-:Y:S02]  /*d4b0*/  FMNMX.FTZ R35, R71, R35, !PT ;  /* 0x0000002347237209 */ /* 0x000fe40007810000 */
[----:B------:R-:W-:Y:S01]  /*d4c0*/  ISETP.GT.AND P3, PT, R55, 0x68, PT ;  /* 0x000000683700780c */ /* 0x000fe20003f64270 */
[----:B------:R-:W-:Y:S01]  /*d4d0*/  MUFU.EX2 R140, R140 ;  /* 0x0000008c008c7308 */ /* 0x000fe20000000800 */
[----:B------:R-:W-:Y:S01]  /*d4e0*/  FSEL R48, R36, -INF , P4 ;  /* 0xff80000024307808 */ /* 0x000fe20002000000 */
[----:B------:R-:W-:Y:S01]  /*d4f0*/  VIADD R36, R10, 0x280 ;  /* 0x000002800a247836 */ /* 0x000fe20000000000 */
[----:B------:R-:W-:Y:S01]  /*d500*/  FMNMX.FTZ R35, R74, R35, !PT ;  /* 0x000000234a237209 */ /* 0x000fe20007810000 */
[----:B0-----:R-:W-:Y:S01]  /*d510*/  FFMA.FTZ R60, R73, R51, -R82 ;  /* 0x00000033493c7223 */ /* 0x001fe20000010852 */
[----:B------:R-:W-:-:S02]  /*d520*/  ISETP.GT.AND P4, PT, R55, 0x69, PT ;  /* 0x000000693700780c */ /* 0x000fc40003f84270 */
[----:B-----5:R-:W-:Y:S01]  /*d530*/  FSEL R57, R37, -INF , P3 ;  /* 0xff80000025397808 */ /* 0x020fe20001800000 */
[----:B------:R-:W-:Y:S01]  /*d540*/  MUFU.EX2 R142, R142 ;  /* 0x0000008e008e7308 */ /* 0x000fe20000000800 */
[----:B------:R-:W-:Y:S02]  /*d550*/  FMNMX.FTZ R35, R48, R35, !PT ;  /* 0x0000002330237209 */ /* 0x000fe40007810000 */
[----:B------:R-:W-:Y:S02]  /*d560*/  ISETP.GT.AND P3, PT, R55, 0x70, PT ;  /* 0x000000703700780c */ /* 0x000fe40003f64270 */
[----:B------:R-:W-:Y:S02]  /*d570*/  FSEL R75, R75, -INF , P4 ;  /* 0xff8000004b4b7808 */ /* 0x000fe40002000000 */
[----:B------:R-:W-:Y:S01]  /*d580*/  FMNMX.FTZ R35, R57, R35, !PT ;  /* 0x0000002339237209 */ /* 0x000fe20007810000 */
[----:B------:R0:W-:Y:S01]  /*d590*/  MUFU.EX2 R34, R44 ;  /* 0x0000002c00227308 */ /* 0x0001e20000000800 */
[----:B------:R-:W-:-:S02]  /*d5a0*/  ISETP.GT.AND P4, PT, R55, 0x71, PT ;  /* 0x000000713700780c */ /* 0x000fc40003f84270 */
[----:B------:R-:W-:Y:S02]  /*d5b0*/  FSEL R78, R78, -INF , P3 ;  /* 0xff8000004e4e7808 */ /* 0x000fe40001800000 */
[----:B------:R-:W-:Y:S02]  /*d5c0*/  FMNMX.FTZ R35, R75, R35, !PT ;  /* 0x000000234b237209 */ /* 0x000fe40007810000 */
[----:B------:R-:W-:Y:S01]  /*d5d0*/  ISETP.GT.AND P3, PT, R55, 0x78, PT ;  /* 0x000000783700780c */ /* 0x000fe20003f64270 */
[----:B------:R-:W-:Y:S01]  /*d5e0*/  MUFU.EX2 R40, R40 ;  /* 0x0000002800287308 */ /* 0x000fe20000000800 */
[----:B------:R-:W-:Y:S01]  /*d5f0*/  FSEL R79, R79, -INF , P4 ;  /* 0xff8000004f4f7808 */ /* 0x000fe20002000000 */
[--C-:B0-----:R-:W-:Y:S01]  /*d600*/  FFMA.FTZ R44, R65, R51, -R82.reuse ;  /* 0x00000033412c7223 */ /* 0x101fe20000010852 */
[----:B------:R-:W-:Y:S01]  /*d610*/  FMNMX.FTZ R35, R78, R35, !PT ;  /* 0x000000234e237209 */ /* 0x000fe20007810000 */
[-CC-:B------:R-:W-:Y:S01]  /*d620*/  FFMA.FTZ R65, R80, R51.reuse, -R82.reuse ;  /* 0x0000003350417223 */ /* 0x180fe20000010852 */
[----:B------:R-:W-:Y:S01]  /*d630*/  ISETP.GT.AND P4, PT, R55, 0x79, PT ;  /* 0x000000793700780c */ /* 0x000fe20003f84270 */
[--C-:B------:R-:W-:Y:S01]  /*d640*/  FFMA.FTZ R55, R61, R51, -R82.reuse ;  /* 0x000000333d377223 */ /* 0x100fe20000010852 */
[----:B---3--:R-:W-:Y:S01]  /*d650*/  FSEL R83, R83, -INF , P3 ;  /* 0xff80000053537808 */ /* 0x008fe20001800000 */
[----:B------:R-:W-:Y:S01]  /*d660*/  MUFU.EX2 R42, R42 ;  /* 0x0000002a002a7308 */ /* 0x000fe20000000800 */
[----:B------:R-:W-:Y:S01]  /*d670*/  FMNMX.FTZ R35, R79, R35, !PT ;  /* 0x000000234f237209 */ /* 0x000fe20007810000 */
[----:B------:R-:W-:Y:S01]  /*d680*/  FFMA.FTZ R61, R76, R51, -R82 ;  /* 0x000000334c3d7223 */ /* 0x000fe20000010852 */
[----:B------:R-:W-:-:S02]  /*d690*/  FSEL R86, R86, -INF , P4 ;  /* 0xff80000056567808 */ /* 0x000fc40002000000 */
[----:B------:R-:W-:Y:S02]  /*d6a0*/  FMNMX.FTZ R35, R83, R35, !PT ;  /* 0x0000002353237209 */ /* 0x000fe40007810000 */
[----:B------:R-:W-:Y:S01]  /*d6b0*/  R2UR UR6, R36 ;  /* 0x00000000240672ca */ /* 0x000fe200000e0000 */
[----:B------:R-:W-:Y:S01]  /*d6c0*/  MUFU.EX2 R138, R138 ;  /* 0x0000008a008a7308 */ /* 0x000fe20000000800 */
[----:B------:R-:W-:Y:S01]  /*d6d0*/  FMNMX.FTZ R35, R86, R35, !PT ;  /* 0x0000002356237209 */ /* 0x000fe20007810000 */
[-C--:B------:R-:W-:Y:S01]  /*d6e0*/  FFMA.FTZ R36, R81, R51.reuse, -R82 ;  /* 0x0000003351247223 */ /* 0x080fe20000010852 */
[----:B------:R-:W-:Y:S02]  /*d6f0*/  FSEL R69, R53, RZ, P2 ;  /* 0x000000ff35457208 */ /* 0x000fe40001000000 */
[----:B--2---:R-:W-:Y:S01]  /*d700*/  SHF.R.U32.HI R87, RZ, 0x7, R135 ;  /* 0x00000007ff577819 */ /* 0x004fe20000011687 */
[----:B------:R-:W0:Y:S02]  /*d710*/  SHFL.BFLY PT, R37, R35, 0x2, 0x1f ;  /* 0x0c401f0023257f89 */ /* 0x000e2400000e0000 */
[----:B------:R-:W-:Y:S01]  /*d720*/  FADD.FTZ R69, -R69, R21 ;  /* 0x0000001545457221 */ /* 0x000fe20000010100 */
[----:B------:R-:W-:Y:S03]  /*d730*/  MUFU.EX2 R44, R44 ;  /* 0x0000002c002c7308 */ /* 0x000fe60000000800 */
[----:B------:R-:W-:-:S05]  /*d740*/  FMUL.FTZ R21, R69, R51 ;  /* 0x0000003345157220 */ /* 0x000fca0000410000 */
[----:B------:R-:W-:Y:S08]  /*d750*/  MUFU.EX2 R132, R132 ;  /* 0x0000008400847308 */ /* 0x000ff00000000800 */
[----:B------:R-:W1:Y:S01]  /*d760*/  MUFU.EX2 R21, R21 ;  /* 0x0000001500157308 */ /* 0x000e620000000800 */
[----:B0-----:R-:W-:Y:S02]  /*d770*/  FMNMX.FTZ R35, R35, R37, !PT ;  /* 0x0000002523237209 */ /* 0x001fe40007810000 */
[----:B------:R-:W-:-:S05]  /*d780*/  MOV R37, 0x40000040 ;  /* 0x4000004000257802 */ /* 0x000fca0000000f00 */
[----:B------:R-:W-:Y:S01]  /*d790*/  MUFU.EX2 R45, R45 ;  /* 0x0000002d002d7308 */ /* 0x000fe20000000800 */
[----:B------:R-:W0:Y:S01]  /*d7a0*/  SHFL.BFLY PT, R68, R35, 0x1, 0x1f ;  /* 0x0c201f0023447f89 */ /* 0x000e2200000e0000 */
[----:B------:R-:W-:Y:S01]  /*d7b0*/  R2UR UR7, R37 ;  /* 0x00000000250772ca */ /* 0x000fe200000e0000 */
[-CC-:B------:R-:W-:Y:S01]  /*d7c0*/  FFMA.FTZ R37, R62, R51.reuse, -R82.reuse ;  /* 0x000000333e257223 */ /* 0x180fe20000010852 */
[----:B------:R-:W-:-:S04]  /*d7d0*/  FFMA.FTZ R62, R85, R51, -R82 ;  /* 0x00000033553e7223 */ /* 0x000fc80000010852 */
[----:B------:R-:W-:Y:S01]  /*d7e0*/  MUFU.EX2 R134, R134 ;  /* 0x0000008600867308 */ /* 0x000fe20000000800 */
[----:B-1----:R-:W-:-:S04]  /*d7f0*/  FFMA.FTZ R3, R21, R3, R148 ;  /* 0x0000000315037223 */ /* 0x002fc80000010094 */
[----:B------:R-:W-:Y:S02]  /*d800*/  FADD.FTZ R3, R11, R3 ;  /* 0x000000030b037221 */ /* 0x000fe40000010000 */
[----:B------:R-:W-:Y:S01]  /*d810*/  HGMMA.64x64x16.F32 R88, R128, gdesc[UR4].tnspB, R88, gsb0 ;  /* 0x40e0000480587df0 */ /* 0x000fe20008000858 */
[----:B------:R-:W-:Y:S08]  /*d820*/  MUFU.EX2 R50, R50 ;  /* 0x0000003200327308 */ /* 0x000ff00000000800 */
[----:B------:R-:W-:Y:S01]  /*d830*/  MUFU.EX2 R55, R55 ;  /* 0x0000003700377308 */ /* 0x000fe20000000800 */
[----:B0-----:R-:W-:-:S04]  /*d840*/  FMNMX.FTZ R35, R35, R68, !PT ;  /* 0x0000004423237209 */ /* 0x001fc80007810000 */
[C---:B------:R-:W-:Y:S01]  /*d850*/  FSETP.NEU.FTZ.AND P2, PT, R35.reuse, -INF , PT ;  /* 0xff8000002300780b */ /* 0x040fe20003f5d000 */
[----:B------:R-:W-:Y:S02]  /*d860*/  FMUL.FTZ R72, R35, R51 ;  /* 0x0000003323487220 */ /* 0x000fe40000410000 */
[----:B------:R-:W-:Y:S03]  /*d870*/  MUFU.EX2 R58, R58 ;  /* 0x0000003a003a7308 */ /* 0x000fe60000000800 */
[----:B------:R-:W-:-:S05]  /*d880*/  FSEL R72, R72, RZ, P2 ;  /* 0x000000ff48487208 */ /* 0x000fca0001000000 */
[-CC-:B------:R-:W-:Y:S01]  /*d890*/  FFMA.FTZ R139, R49, R51.reuse, -R72.reuse ;  /* 0x00000033318b7223 */ /* 0x180fe20000010848 */
[-CC-:B------:R-:W-:Y:S01]  /*d8a0*/  FFMA.FTZ R149, R14, R51.reuse, -R72.reuse ;  /* 0x000000330e957223 */ /* 0x180fe20000010848 */
[----:B------:R-:W2:Y:S01]  /*d8b0*/  LDL R49, [R1+0xc] ;  /* 0x00000c0001317983 */ /* 0x000ea20000100800 */
[-CC-:B------:R-:W-:Y:S01]  /*d8c0*/  FFMA.FTZ R151, R25, R51.reuse, -R72.reuse ;  /* 0x0000003319977223 */ /* 0x180fe20000010848 */
[-CC-:B------:R-:W-:Y:S01]  /*d8d0*/  FFMA.FTZ R14, R26, R51.reuse, -R72.reuse ;  /* 0x000000331a0e7223 */ /* 0x180fe20000010848 */
[-CC-:B------:R-:W-:Y:S01]  /*d8e0*/  FFMA.FTZ R25, R27, R51.reuse, -R72.reuse ;  /* 0x000000331b197223 */ /* 0x180fe20000010848 */
[----:B------:R-:W-:Y:S01]  /*d8f0*/  VIADD R26, R10, 0x300 ;  /* 0x000003000a1a7836 */ /* 0x000fe20000000000 */
[----:B------:R-:W-:Y:S01]  /*d900*/  MUFU.EX2 R149, R149 ;  /* 0x0000009500957308 */ /* 0x000fe20000000800 */
[----:B------:R-:W-:Y:S02]  /*d910*/  IMAD.MOV.U32 R27, RZ, RZ, 0x40000040 ;  /* 0x40000040ff1b7424 */ /* 0x000fe400078e00ff */
[-CC-:B------:R-:W-:Y:S01]  /*d920*/  FFMA.FTZ R145, R30, R51.reuse, -R72.reuse ;  /* 0x000000331e917223 */ /* 0x180fe20000010848 */
[-CC-:B------:R-:W-:Y:S01]  /*d930*/  FFMA.FTZ R30, R31, R51.reuse, -R72.reuse ;  /* 0x000000331f1e7223 */ /* 0x180fe20000010848 */
[----:B------:R-:W-:Y:S01]  /*d940*/  R2UR UR6, R26 ;  /* 0x000000001a0672ca */ /* 0x000fe200000e0000 */
[----:B------:R-:W-:Y:S01]  /*d950*/  VIADD R26, R10, 0x380 ;  /* 0x000003800a1a7836 */ /* 0x000fe20000000000 */
[----:B------:R-:W-:Y:S01]  /*d960*/  R2UR UR7, R27 ;  /* 0x000000001b0772ca */ /* 0x000fe200000e0000 */
[-CC-:B------:R-:W-:Y:S01]  /*d970*/  FFMA.FTZ R147, R33, R51.reuse, -R72.reuse ;  /* 0x0000003321937223 */ /* 0x180fe20000010848 */
[----:B------:R-:W-:Y:S01]  /*d980*/  FSEL R27, R35, RZ, P2 ;  /* 0x000000ff231b7208 */ /* 0x000fe20001000000 */
[----:B------:R-:W-:Y:S01]  /*d990*/  MUFU.EX2 R14, R14 ;  /* 0x0000000e000e7308 */ /* 0x000fe20000000800 */
[-CC-:B------:R-:W-:Y:S01]  /*d9a0*/  FFMA.FTZ R33, R43, R51.reuse, -R72.reuse ;  /* 0x000000332b217223 */ /* 0x180fe20000010848 */
[-CC-:B------:R-:W-:Y:S01]  /*d9b0*/  FFMA.FTZ R141, R38, R51.reuse, -R72.reuse ;  /* 0x00000033268d7223 */ /* 0x180fe20000010848 */
[-C--:B------:R-:W-:Y:S01]  /*d9c0*/  FFMA.FTZ R38, R46, R51.reuse, -R72 ;  /* 0x000000332e267223 */ /* 0x080fe20000010848 */
[----:B------:R-:W-:Y:S01]  /*d9d0*/  FADD.FTZ R10, -R27, R154 ;  /* 0x0000009a1b0a7221 */ /* 0x000fe20000010100 */
[----:B------:R-:W-:Y:S01]  /*d9e0*/  MOV R27, 0x40000040 ;  /* 0x40000040001b7802 */ /* 0x000fe20000000f00 */
[-CC-:B------:R-:W-:Y:S01]  /*d9f0*/  FFMA.FTZ R29, R29, R51.reuse, -R72.reuse ;  /* 0x000000331d1d7223 */ /* 0x180fe20000010848 */
[----:B------:R-:W-:Y:S01]  /*da00*/  ISETP.GE.U32.AND P2, PT, R135, 0x180, PT ;  /* 0x000001808700780c */ /* 0x000fe20003f46070 */
[-C--:B------:R-:W-:Y:S01]  /*da10*/  FMUL.FTZ R10, R10, R51.reuse ;  /* 0x000000330a0a7220 */ /* 0x080fe20000410000 */
[----:B------:R-:W-:Y:S01]  /*da20*/  MUFU.EX2 R151, R151 ;  /* 0x0000009700977308 */ /* 0x000fe20000000800 */
[-CC-:B------:R-:W-:Y:S01]  /*da30*/  FFMA.FTZ R31, R39, R51.reuse, -R72.reuse ;  /* 0x00000033271f7223 */ /* 0x180fe20000010848 */
[-CC-:B------:R-:W-:Y:S01]  /*da40*/  FFMA.FTZ R143, R41, R51.reuse, -R72.reuse ;  /* 0x00000033298f7223 */ /* 0x180fe20000010848 */
[-CC-:B------:R-:W-:Y:S01]  /*da50*/  FFMA.FTZ R39, R47, R51.reuse, -R72.reuse ;  /* 0x000000332f277223 */ /* 0x180fe20000010848 */
[-CC-:B------:R-:W-:Y:S01]  /*da60*/  FFMA.FTZ R41, R52, R51.reuse, -R72.reuse ;  /* 0x0000003334297223 */ /* 0x180fe20000010848 */
[----:B------:R-:W-:-:S03]  /*da70*/  FFMA.FTZ R133, R54, R51, -R72 ;  /* 0x0000003336857223 */ /* 0x000fc60000010848 */
[----:B------:R-:W0:Y:S08]  /*da80*/  MUFU.EX2 R10, R10 ;  /* 0x0000000a000a7308 */ /* 0x000e300000000800 */
[----:B------:R-:W1:Y:S08]  /*da90*/  MUFU.EX2 R25, R25 ;  /* 0x0000001900197308 */ /* 0x000e700000000800 */
[----:B------:R-:W3:Y:S01]  /*daa0*/  MUFU.EX2 R145, R145 ;  /* 0x0000009100917308 */ /* 0x000ee20000000800 */
[----:B------:R-:W-:-:S02]  /*dab0*/  WARPGROUP.DEPBAR.LE gsb0, 0x0 ;  /* 0x00008000000079c5 */ /* 0x000fc40000010000 */
[----:B------:R-:W-:-:S05]  /*dac0*/  WARPGROUP.ARRIVE ;  /* 0x00000000000079c5 */ /* 0x000fca0000000000 */
[----:B------:R-:W4:Y:S01]  /*dad0*/  MUFU.EX2 R30, R30 ;  /* 0x0000001e001e7308 */ /* 0x000f220000000800 */
[----:B------:R-:W-:Y:S01]  /*dae0*/  HGMMA.64x64x16.F32 R88, R124, gdesc[UR4].tnspB, R88, gsb0 ;  /* 0x40e000047c587df0 */ /* 0x000fe20008000858 */
[----:B------:R-:W-:Y:S01]  /*daf0*/  R2UR UR6, R26 ;  /* 0x000000001a0672ca */ /* 0x000fe200000e0000 */
[----:B------:R-:W-:Y:S01]  /*db00*/  FADD.FTZ R26, R150, R3 ;  /* 0x00000003961a7221 */ /* 0x000fe20000010000 */
[----:B------:R-:W-:Y:S01]  /*db10*/  R2UR UR7, R27 ;  /* 0x000000001b0772ca */ /* 0x000fe200000e0000 */
[----:B------:R-:W-:-:S03]  /*db20*/  VIADD R3, R87, 0x9 ;  /* 0x0000000957037836 */ /* 0x000fc60000000000 */
[----:B------:R-:W5:Y:S01]  /*db30*/  MUFU.EX2 R147, R147 ;  /* 0x0000009300937308 */ /* 0x000f620000000800 */
[----:B------:R-:W-:-:S04]  /*db40*/  FADD.FTZ R27, R15, R26 ;  /* 0x0000001a0f1b7221 */ /* 0x000fc80000010000 */
[----:B------:R-:W-:-:S03]  /*db50*/  FADD.FTZ R27, R144, R27 ;  /* 0x0000001b901b7221 */ /* 0x000fc60000010000 */
[----:B------:R-:W5:Y:S01]  /*db60*/  MUFU.EX2 R29, R29 ;  /* 0x0000001d001d7308 */ /* 0x000f620000000800 */
[----:B------:R-:W-:Y:S01]  /*db70*/  FADD.FTZ R43, R24, R27 ;  /* 0x0000001b182b7221 */ /* 0x000fe20000010000 */
[----:B0-----:R-:W-:-:S06]  /*db80*/  FFMA.FTZ R27, R10, R0, R149 ;  /* 0x000000000a1b7223 */ /* 0x001fcc0000010095 */
[----:B------:R-:W0:Y:S08]  /*db90*/  MUFU.EX2 R141, R141 ;  /* 0x0000008d008d7308 */ /* 0x000e300000000800 */
[----:B------:R-:W0:Y:S08]  /*dba0*/  MUFU.EX2 R31, R31 ;  /* 0x0000001f001f7308 */ /* 0x000e300000000800 */
[----:B------:R-:W0:Y:S08]  /*dbb0*/  MUFU.EX2 R143, R143 ;  /* 0x0000008f008f7308 */ /* 0x000e300000000800 */
[----:B------:R-:W0:Y:S08]  /*dbc0*/  MUFU.EX2 R33, R33 ;  /* 0x0000002100217308 */ /* 0x000e300000000800 */
[----:B------:R-:W0:Y:S08]  /*dbd0*/  MUFU.EX2 R38, R38 ;  /* 0x0000002600267308 */ /* 0x000e300000000800 */
[----:B------:R-:W0:Y:S08]  /*dbe0*/  MUFU.EX2 R39, R39 ;  /* 0x0000002700277308 */ /* 0x000e300000000800 */
[----:B------:R-:W0:Y:S01]  /*dbf0*/  MUFU.EX2 R139, R139 ;  /* 0x0000008b008b7308 */ /* 0x000e220000000800 */
[----:B------:R-:W-:-:S07]  /*dc00*/  FFMA.FTZ R135, R84, R51, -R72 ;  /* 0x0000003354877223 */ /* 0x000fce0000010848 */
[----:B------:R-:W0:Y:S01]  /*dc10*/  MUFU.EX2 R41, R41 ;  /* 0x0000002900297308 */ /* 0x000e220000000800 */
[----:B------:R-:W-:Y:S02]  /*dc20*/  WARPGROUP.DEPBAR.LE gsb0, 0x0 ;  /* 0x00008000000079c5 */ /* 0x000fe40000010000 */
[----:B------:R-:W-:-:S05]  /*dc30*/  WARPGROUP.ARRIVE ;  /* 0x00000000000079c5 */ /* 0x000fca0000000000 */
[----:B------:R-:W0:Y:S01]  /*dc40*/  MUFU.EX2 R133, R133 ;  /* 0x0000008500857308 */ /* 0x000e220000000800 */
[----:B------:R-:W-:Y:S01]  /*dc50*/  HGMMA.64x64x16.F32 R88, R120, gdesc[UR4].tnspB, R88, gsb0 ;  /* 0x40e0000478587df0 */ /* 0x000fe20008000858 */
[----:B------:R-:W-:Y:S01]  /*dc60*/  FADD.FTZ R43, R146, R43 ;  /* 0x0000002b922b7221 */ /* 0x000fe20000010000 */
[----:B------:R-:W-:-:S03]  /*dc70*/  FADD.FTZ R46, R14, R27 ;  /* 0x0000001b0e2e7221 */ /* 0x000fc60000010000 */
[----:B------:R-:W-:Y:S01]  /*dc80*/  FADD.FTZ R43, R28, R43 ;  /* 0x0000002b1c2b7221 */ /* 0x000fe20000010000 */
[----:B------:R-:W-:Y:S01]  /*dc90*/  FADD.FTZ R46, R151, R46 ;  /* 0x0000002e972e7221 */ /* 0x000fe20000010000 */
[----:B------:R-:W-:Y:S01]  /*dca0*/  SEL R3, R3, 0x9, !P2 ;  /* 0x0000000903037807 */ /* 0x000fe20005000000 */
[----:B------:R-:W-:Y:S01]  /*dcb0*/  MUFU.EX2 R59, R59 ;  /* 0x0000003b003b7308 */ /* 0x000fe20000000800 */
[----:B------:R-:W-:Y:S01]  /*dcc0*/  FADD.FTZ R43, R140, R43 ;  /* 0x0000002b8c2b7221 */ /* 0x000fe20000010000 */
[----:B-1----:R-:W-:-:S03]  /*dcd0*/  FADD.FTZ R46, R25, R46 ;  /* 0x0000002e192e7221 */ /* 0x002fc60000010000 */
[----:B------:R-:W-:-:S03]  /*dce0*/  FADD.FTZ R43, R32, R43 ;  /* 0x0000002b202b7221 */ /* 0x000fc60000010000 */
[----:B------:R-:W-:Y:S01]  /*dcf0*/  MUFU.EX2 R60, R60 ;  /* 0x0000003c003c7308 */ /* 0x000fe20000000800 */
[----:B------:R-:W-:-:S04]  /*dd00*/  FADD.FTZ R43, R142, R43 ;  /* 0x0000002b8e2b7221 */ /* 0x000fc80000010000 */
[----:B------:R-:W-:Y:S01]  /*dd10*/  FADD.FTZ R43, R34, R43 ;  /* 0x0000002b222b7221 */ /* 0x000fe20000010000 */
[----:B------:R-:W-:Y:S02]  /*dd20*/  @!P1 IMAD R27, R18, 0x8, R2 ;  /* 0x00000008121b9824 */ /* 0x000fe400078e0202 */
[----:B------:R-:W-:Y:S01]  /*dd30*/  MUFU.EX2 R61, R61 ;  /* 0x0000003d003d7308 */ /* 0x000fe20000000800 */
[----:B------:R-:W-:Y:S01]  /*dd40*/  FADD.FTZ R43, R40, R43 ;  /* 0x0000002b282b7221 */ /* 0x000fe20000010000 */
[----:B------:R-:W-:-:S03]  /*dd50*/  @!P1 VIADD R27, R27, 0x16840 ;  /* 0x000168401b1b9836 */ /* 0x000fc60000000000 */
[----:B------:R-:W-:Y:S01]  /*dd60*/  FADD.FTZ R43, R42, R43 ;  /* 0x0000002b2a2b7221 */ /* 0x000fe20000010000 */
[----:B------:R-:W-:Y:S02]  /*dd70*/  F2FP.F16.F32.PACK_AB R148, R11, R148 ;  /* 0x000000940b94723e */ /* 0x000fe400000000ff */
[----:B------:R-:W-:Y:S01]  /*dd80*/  MUFU.EX2 R64, R64 ;  /* 0x0000004000407308 */ /* 0x000fe20000000800 */
[----:B------:R-:W-:Y:S01]  /*dd90*/  FADD.FTZ R43, R138, R43 ;  /* 0x0000002b8a2b7221 */ /* 0x000fe20000010000 */
[----:B------:R-:W-:-:S03]  /*dda0*/  @!P1 PRMT R27, RZ, 0x654, R27 ;  /* 0x00000654ff1b9816 */ /* 0x000fc6000000001b */
[----:B------:R-:W-:Y:S01]  /*ddb0*/  FADD.FTZ R43, R44, R43 ;  /* 0x0000002b2c2b7221 */ /* 0x000fe20000010000 */
[----:B------:R-:W-:Y:S02]  /*ddc0*/  FFMA.FTZ R26, R56, R51, -R72 ;  /* 0x00000033381a7223 */ /* 0x000fe40000010848 */
[----:B------:R-:W-:Y:S01]  /*ddd0*/  MUFU.EX2 R65, R65 ;  /* 0x0000004100417308 */ /* 0x000fe20000000800 */
[----:B------:R-:W-:-:S04]  /*dde0*/  FADD.FTZ R52, R132, R43 ;  /* 0x0000002b84347221 */ /* 0x000fc80000010000 */
[----:B------:R-:W-:-:S03]  /*ddf0*/  FADD.FTZ R47, R45, R52 ;  /* 0x000000342d2f7221 */ /* 0x000fc60000010000 */
[----:B------:R-:W-:Y:S08]  /*de00*/  MUFU.EX2 R36, R36 ;  /* 0x0000002400247308 */ /* 0x000ff00000000800 */
[----:B------:R-:W-:Y:S08]  /*de10*/  MUFU.EX2 R37, R37 ;  /* 0x0000002500257308 */ /* 0x000ff00000000800 */
[----:B------:R-:W-:Y:S08]  /*de20*/  MUFU.EX2 R62, R62 ;  /* 0x0000003e003e7308 */ /* 0x000ff00000000800 */
[----:B------:R-:W-:Y:S01]  /*de30*/  MUFU.EX2 R68, R136 ;  /* 0x0000008800447308 */ /* 0x000fe20000000800 */
[----:B------:R-:W-:-:S02]  /*de40*/  WARPGROUP.DEPBAR.LE gsb0, 0x0 ;  /* 0x00008000000079c5 */ /* 0x000fc40000010000 */
[----:B------:R3:W-:Y:S06]  /*de50*/  BAR.ARV R3, 0x100 ;  /* 0x000400030000751d */ /* 0x0007ec0000002000 */
[----:B------:R-:W-:Y:S01]  /*de60*/  @!P1 SYNCS.ARRIVE.TRANS64.RED.A1T0 RZ, [R27+URZ], RZ ;  /* 0x000000ff1bff99a7 */ /* 0x000fe2000810043f */
[----:B------:R-:W-:Y:S01]  /*de70*/  MUFU.EX2 R63, R63 ;  /* 0x0000003f003f7308 */ /* 0x000fe20000000800 */
[----:B---3--:R-:W-:-:S04]  /*de80*/  FADD.FTZ R3, R145, R46 ;  /* 0x0000002e91037221 */ /* 0x008fc80000010000 */
[----:B----4-:R-:W-:-:S04]  /*de90*/  FADD.FTZ R46, R30, R3 ;  /* 0x000000031e2e7221 */ /* 0x010fc80000010000 */
[----:B-----5:R-:W-:Y:S01]  /*dea0*/  FADD.FTZ R46, R147, R46 ;  /* 0x0000002e932e7221 */ /* 0x020fe20000010000 */
[----:B------:R-:W-:-:S03]  /*deb0*/  @!P1 LEA R3, R20, R2, 0x3 ;  /* 0x0000000214039211 */ /* 0x000fc600078e18ff */
[----:B------:R-:W-:Y:S02]  /*dec0*/  FADD.FTZ R46, R29, R46 ;  /* 0x0000002e1d2e7221 */ /* 0x000fe40000010000 */
[----:B------:R-:W-:Y:S02]  /*ded0*/  @!P1 VIADD R3, R3, 0x16860 ;  /* 0x0001686003039836 */ /* 0x000fe40000000000 */
[----:B0-----:R-:W-:-:S04]  /*dee0*/  FADD.FTZ R46, R141, R46 ;  /* 0x0000002e8d2e7221 */ /* 0x001fc80000010000 */
[----:B------:R-:W-:Y:S01]  /*def0*/  FADD.FTZ R46, R31, R46 ;  /* 0x0000002e1f2e7221 */ /* 0x000fe20000010000 */
[----:B------:R-:W-:-:S03]  /*df00*/  @!P1 PRMT R3, RZ, 0x654, R3 ;  /* 0x00000654ff039816 */ /* 0x000fc60000000003 */
[----:B------:R-:W-:Y:S01]  /*df10*/  FADD.FTZ R46, R143, R46 ;  /* 0x0000002e8f2e7221 */ /* 0x000fe20000010000 */
[----:B------:R0:W-:Y:S01]  /*df20*/  @!P1 SYNCS.ARRIVE.TRANS64.RED.A1T0 RZ, [R3+URZ], RZ ;  /* 0x000000ff03ff99a7 */ /* 0x0001e2000810043f */
[----:B------:R-:W1:Y:S02]  /*df30*/  MUFU.EX2 R26, R26 ;  /* 0x0000001a001a7308 */ /* 0x000e640000000800 */
[----:B0-----:R-:W-:Y:S01]  /*df40*/  FADD.FTZ R3, R33, R46 ;  /* 0x0000002e21037221 */ /* 0x001fe20000010000 */
[----:B------:R-:W-:-:S03]  /*df50*/  FADD.FTZ R47, R134, R47 ;  /* 0x0000002f862f7221 */ /* 0x000fc60000010000 */
[----:B------:R-:W-:Y:S01]  /*df60*/  FADD.FTZ R46, R38, R3 ;  /* 0x00000003262e7221 */ /* 0x000fe20000010000 */
[-CC-:B------:R-:W-:Y:S01]  /*df70*/  FFMA.FTZ R0, R137, R51.reuse, -R72.reuse ;  /* 0x0000003389007223 */ /* 0x180fe20000010848 */
[-C--:B------:R-:W-:Y:S02]  /*df80*/  FFMA.FTZ R43, R48, R51.reuse, -R72 ;  /* 0x00000033302b7223 */ /* 0x080fe40000010848 */
[----:B------:R-:W-:Y:S01]  /*df90*/  FADD.FTZ R46, R39, R46 ;  /* 0x0000002e272e7221 */ /* 0x000fe20000010000 */
[----:B------:R-:W0:Y:S01]  /*dfa0*/  MUFU.EX2 R135, R135 ;  /* 0x0000008700877308 */ /* 0x000e220000000800 */
[----:B------:R-:W-:Y:S01]  /*dfb0*/  FADD.FTZ R48, R50, R47 ;  /* 0x0000002f32307221 */ /* 0x000fe20000010000 */
[-C--:B------:R-:W-:Y:S01]  /*dfc0*/  FFMA.FTZ R129, R66, R51.reuse, -R72 ;  /* 0x0000003342817223 */ /* 0x080fe20000010848 */
[----:B------:R-:W-:Y:S02]  /*dfd0*/  FADD.FTZ R46, R139, R46 ;  /* 0x0000002e8b2e7221 */ /* 0x000fe40000010000 */
[----:B------:R-:W-:Y:S01]  /*dfe0*/  FADD.FTZ R3, R55, R48 ;  /* 0x0000003037037221 */ /* 0x000fe20000010000 */
[-C--:B------:R-:W-:Y:S01]  /*dff0*/  FFMA.FTZ R20, R67, R51.reuse, -R72 ;  /* 0x0000003343147223 */ /* 0x080fe20000010848 */
[----:B------:R-:W-:Y:S01]  /*e000*/  FADD.FTZ R46, R41, R46 ;  /* 0x0000002e292e7221 */ /* 0x000fe20000010000 */
[----:B------:R-:W3:Y:S01]  /*e010*/  MUFU.EX2 R0, R0 ;  /* 0x0000000000007308 */ /* 0x000ee20000000800 */
[----:B------:R-:W-:Y:S01]  /*e020*/  FADD.FTZ R48, R58, R3 ;  /* 0x000000033a307221 */ /* 0x000fe20000010000 */
[----:B------:R-:W-:Y:S01]  /*e030*/  FFMA.FTZ R131, R70, R51, -R72 ;  /* 0x0000003346837223 */ /* 0x000fe20000010848 */
[----:B------:R-:W-:Y:S01]  /*e040*/  FADD.FTZ R3, R133, R46 ;  /* 0x0000002e85037221 */ /* 0x000fe20000010000 */
[----:B------:R-:W-:-:S04]  /*e050*/  F2FP.F16.F32.PACK_AB R144, R24, R144 ;  /* 0x000000901890723e */ /* 0x000fc800000000ff */
[----:B------:R-:W4:Y:S01]  /*e060*/  MUFU.EX2 R129, R129 ;  /* 0x0000008100817308 */ /* 0x000f220000000800 */
[----:B-1----:R-:W-:Y:S01]  /*e070*/  FADD.FTZ R24, R26, R3 ;  /* 0x000000031a187221 */ /* 0x002fe20000010000 */
[----:B------:R-:W-:-:S06]  /*e080*/  FFMA.FTZ R27, R71, R51, -R72 ;  /* 0x00000033471b7223 */ /* 0x000fcc0000010848 */
[----:B------:R-:W1:Y:S01]  /*e090*/  MUFU.EX2 R20, R20 ;  /* 0x0000001400147308 */ /* 0x000e620000000800 */
[----:B0-----:R-:W-:Y:S01]  /*e0a0*/  FADD.FTZ R3, R135, R24 ;  /* 0x0000001887037221 */ /* 0x001fe20000010000 */
[----:B------:R-:W-:-:S06]  /*e0b0*/  FFMA.FTZ R125, R74, R51, -R72 ;  /* 0x000000334a7d7223 */ /* 0x000fcc0000010848 */
[----:B------:R-:W0:Y:S01]  /*e0c0*/  MUFU.EX2 R131, R131 ;  /* 0x0000008300837308 */ /* 0x000e220000000800 */
[----:B---3--:R-:W-:Y:S01]  /*e0d0*/  FADD.FTZ R24, R0, R3 ;  /* 0x0000000300187221 */ /* 0x008fe20000010000 */
[----:B------:R-:W-:-:S06]  /*e0e0*/  FFMA.FTZ R127, R57, R51, -R72 ;  /* 0x00000033397f7223 */ /* 0x000fcc0000010848 */
[----:B------:R-:W3:Y:S01]  /*e0f0*/  MUFU.EX2 R27, R27 ;  /* 0x0000001b001b7308 */ /* 0x000ee20000000800 */
[----:B----4-:R-:W-:Y:S01]  /*e100*/  FADD.FTZ R3, R129, R24 ;  /* 0x0000001881037221 */ /* 0x010fe20000010000 */
[----:B------:R-:W-:-:S06]  /*e110*/  FADD.FTZ R11, R59, R48 ;  /* 0x000000303b0b7221 */ /* 0x000fcc0000010000 */
[----:B------:R-:W4:Y:S01]  /*e120*/  MUFU.EX2 R125, R125 ;  /* 0x0000007d007d7308 */ /* 0x000f220000000800 */
[----:B-1----:R-:W-:Y:S01]  /*e130*/  FADD.FTZ R24, R20, R3 ;  /* 0x0000000314187221 */ /* 0x002fe20000010000 */
[----:B------:R-:W-:-:S06]  /*e140*/  FFMA.FTZ R75, R75, R51, -R72 ;  /* 0x000000334b4b7223 */ /* 0x000fcc0000010848 */
[----:B------:R-:W1:Y:S01]  /*e150*/  MUFU.EX2 R43, R43 ;  /* 0x0000002b002b7308 */ /* 0x000e620000000800 */
[----:B0-----:R-:W-:Y:S01]  /*e160*/  FADD.FTZ R24, R131, R24 ;  /* 0x0000001883187221 */ /* 0x001fe20000010000 */
[----:B------:R-:W-:Y:S01]  /*e170*/  FFMA.FTZ R78, R78, R51, -R72 ;  /* 0x000000334e4e7223 */ /* 0x000fe20000010848 */
[----:B------:R-:W-:-:S05]  /*e180*/  FADD.FTZ R46, R60, R11 ;  /* 0x0000000b3c2e7221 */ /* 0x000fca0000010000 */
[----:B------:R-:W0:Y:S01]  /*e190*/  MUFU.EX2 R127, R127 ;  /* 0x0000007f007f7308 */ /* 0x000e220000000800 */
[----:B---3--:R-:W-:Y:S01]  /*e1a0*/  FADD.FTZ R24, R27, R24 ;  /* 0x000000181b187221 */ /* 0x008fe20000010000 */
[----:B------:R-:W-:Y:S01]  /*e1b0*/  FFMA.FTZ R79, R79, R51, -R72 ;  /* 0x000000334f4f7223 */ /* 0x000fe20000010848 */
[----:B------:R-:W-:Y:S01]  /*e1c0*/  F2FP.F16.F32.PACK_AB R150, R15, R150 ;  /* 0x000000960f96723e */ /* 0x000fe200000000ff */
[----:B------:R-:W-:-:S04]  /*e1d0*/  FADD.FTZ R15, R61, R46 ;  /* 0x0000002e3d0f7221 */ /* 0x000fc80000010000 */
[----:B------:R-:W3:Y:S01]  /*e1e0*/  MUFU.EX2 R11, R75 ;  /* 0x0000004b000b7308 */ /* 0x000ee20000000800 */
[----:B----4-:R-:W-:Y:S01]  /*e1f0*/  FADD.FTZ R24, R125, R24 ;  /* 0x000000187d187221 */ /* 0x010fe20000010000 */
[----:B------:R-:W-:Y:S01]  /*e200*/  FFMA.FTZ R83, R83, R51, -R72 ;  /* 0x0000003353537223 */ /* 0x000fe20000010848 */
[----:B------:R-:W-:Y:S01]  /*e210*/  F2FP.F16.F32.PACK_AB R146, R28, R146 ;  /* 0x000000921c92723e */ /* 0x000fe200000000ff */
[----:B------:R-:W-:-:S04]  /*e220*/  FADD.FTZ R28, R64, R15 ;  /* 0x0000000f401c7221 */ /* 0x000fc80000010000 */
[----:B------:R-:W4:Y:S01]  /*e230*/  MUFU.EX2 R78, R78 ;  /* 0x0000004e004e7308 */ /* 0x000f220000000800 */
[----:B-1----:R-:W-:Y:S01]  /*e240*/  FADD.FTZ R24, R43, R24 ;  /* 0x000000182b187221 */ /* 0x002fe20000010000 */
[----:B------:R-:W-:Y:S01]  /*e250*/  FFMA.FTZ R72, R86, R51, -R72 ;  /* 0x0000003356487223 */ /* 0x000fe20000010848 */
[----:B------:R-:W-:-:S05]  /*e260*/  FADD.FTZ R15, R65, R28 ;  /* 0x0000001c410f7221 */ /* 0x000fca0000010000 */
[----:B------:R-:W1:Y:S01]  /*e270*/  MUFU.EX2 R79, R79 ;  /* 0x0000004f004f7308 */ /* 0x000e620000000800 */
[----:B0-----:R-:W-:Y:S01]  /*e280*/  FADD.FTZ R24, R127, R24 ;  /* 0x000000187f187221 */ /* 0x001fe20000010000 */
[----:B------:R-:W-:-:S06]  /*e290*/  FADD.FTZ R28, R36, R15 ;  /* 0x0000000f241c7221 */ /* 0x000fcc0000010000 */
[----:B------:R-:W0:Y:S01]  /*e2a0*/  MUFU.EX2 R83, R83 ;  /* 0x0000005300537308 */ /* 0x000e220000000800 */
[----:B---3--:R-:W-:Y:S01]  /*e2b0*/  FADD.FTZ R15, R11, R24 ;  /* 0x000000180b0f7221 */ /* 0x008fe20000010000 */
[----:B--2---:R-:W-:Y:S01]  /*e2c0*/  ISETP.GT.AND P2, PT, R152, R49, PT ;  /* 0x000000319800720c */ /* 0x004fe20003f44270 */
[----:B------:R-:W-:Y:S01]  /*e2d0*/  FADD.FTZ R3, R37, R28 ;  /* 0x0000001c25037221 */ /* 0x000fe20000010000 */
[----:B------:R-:W-:-:S04]  /*e2e0*/  F2FP.F16.F32.PACK_AB R149, R14, R149 ;  /* 0x000000950e95723e */ /* 0x000fc800000000ff */
[----:B------:R-:W2:Y:S01]  /*e2f0*/  MUFU.EX2 R72, R72 ;  /* 0x0000004800487308 */ /* 0x000ea20000000800 */
[----:B----4-:R-:W-:Y:S01]  /*e300*/  FADD.FTZ R14, R78, R15 ;  /* 0x0000000f4e0e7221 */ /* 0x010fe20000010000 */
[----:B------:R-:W-:-:S03]  /*e310*/  FADD.FTZ R3, R62, R3 ;  /* 0x000000033e037221 */ /* 0x000fc60000010000 */
[----:B-1----:R-:W-:Y:S01]  /*e320*/  FADD.FTZ R14, R79, R14 ;  /* 0x0000000e4f0e7221 */ /* 0x002fe20000010000 */
[----:B------:R-:W-:-:S03]  /*e330*/  FADD.FTZ R28, R68, R3 ;  /* 0x00000003441c7221 */ /* 0x000fc60000010000 */
[----:B0-----:R-:W-:Y:S01]  /*e340*/  FADD.FTZ R14, R83, R14 ;  /* 0x0000000e530e7221 */ /* 0x001fe20000010000 */
[----:B------:R-:W-:Y:S01]  /*e350*/  F2FP.F16.F32.PACK_AB R135, R0, R135 ;  /* 0x000000870087723e */ /* 0x000fe200000000ff */
[----:B------:R-:W-:Y:S01]  /*e360*/  FMUL.FTZ R88, R88, R21 ;  /* 0x0000001558587220 */ /* 0x000fe20000410000 */
[----:B------:R-:W-:Y:S01]  /*e370*/  F2FP.F16.F32.PACK_AB R129, R20, R129 ;  /* 0x000000811481723e */ /* 0x000fe200000000ff */
        /* <DEDUP_REMOVED lines=32> */
[----:B------:R-:W-:Y:S01]  /*e580*/  FADD.FTZ R3, R63, R28 ;  /* 0x0000001c3f037221 */ /* 0x000fe20000010000 */
[----:B------:R-:W-:Y:S01]  /*e590*/  F2FP.F16.F32.PACK_AB R142, R34, R142 ;  /* 0x0000008e228e723e */ /* 0x000fe200000000ff */
[----:B--2---:R-:W-:Y:S01]  /*e5a0*/  FADD.FTZ R0, R72, R14 ;  /* 0x0000000e48007221 */ /* 0x004fe20000010000 */
[----:B------:R-:W-:Y:S01]  /*e5b0*/  F2FP.F16.F32.PACK_AB R136, R42, R40 ;  /* 0x000000282a88723e */ /* 0x000fe200000000ff */
[----:B------:R-:W-:Y:S01]  /*e5c0*/  VIADD R152, R152, 0xffffffff ;  /* 0xffffffff98987836 */ /* 0x000fe20000000000 */
        /* <DEDUP_REMOVED lines=9> */
[----:B------:R-:W-:Y:S02]  /*e660*/  F2FP.F16.F32.PACK_AB R126, R36, R65 ;  /* 0x00000041247e723e */ /* 0x000fe400000000ff */
[----:B------:R-:W-:Y:S02]  /*e670*/  F2FP.F16.F32.PACK_AB R120, R62, R37 ;  /* 0x000000253e78723e */ /* 0x000fe400000000ff */
        /* <DEDUP_REMOVED lines=14> */
[----:B------:R-:W-:Y:S01]  /*e760*/  MOV R20, R18 ;  /* 0x0000001200147202 */ /* 0x000fe20000000f00 */
[----:B------:R-:W-:Y:S06]  /*e770*/  @P2 BRA `(.L_x_2017) ;  /* 0xffffffd000082947 */ /* 0x000fec000383ffff */
.L_x_2007:
[----:B------:R-:W-:-:S13]  /*e780*/  ISETP.GE.AND P2, PT, R152, RZ, PT ;  /* 0x000000ff9800720c */ /* 0x000fda0003f46270 */
[----:B------:R-:W-:Y:S05]  /*e790*/  @!P2 BRA `(.L_x_2018) ;  /* 0x0000002400c0a947 */ /* 0x000fea0003800000 */
[----:B------:R-:W-:Y:S01]  /*e7a0*/  IMAD.MOV.U32 R20, RZ, RZ, R35 ;  /* 0x000000ffff147224 */ /* 0x000fe200078e0023 */
[----:B------:R-:W-:Y:S01]  /*e7b0*/  MOV R153, R53 ;  /* 0x0000003500997202 */ /* 0x000fe20000000f00 */
[----:B------:R-:W-:Y:S02]  /*e7c0*/  IMAD.MOV.U32 R10, RZ, RZ, R23 ;  /* 0x000000ffff0a7224 */ /* 0x000fe400078e0017 */
[----:B------:R-:W-:-:S07]  /*e7d0*/  IMAD.MOV.U32 R21, RZ, RZ, R18 ;  /* 0x000000ffff157224 */ /* 0x000fce00078e0012 */
.L_x_2028:
        /* <DEDUP_REMOVED lines=10> */
.L_x_2020:
[----:B------:R-:W-:Y:S02]  /*e880*/  LEA R11, R18, R2, 0x3 ;  /* 0x00000002120b7211 */ /* 0x000fe400078e18ff */
[----:B------:R-:W-:-:S04]  /*e890*/  SHF.L.U32 R14, R23, 0x1f, RZ ;  /* 0x0000001f170e7819 */ /* 0x000fc800000006ff */
[----:B------:R0:W1:Y:S01]  /*e8a0*/  SYNCS.PHASECHK.TRANS64.TRYWAIT P3, [R11+URZ+0x16830], R14 ;  /* 0x0168300e0b0075a7 */ /* 0x000062000806017f */
[----:B------:R-:W-:Y:S05]  /*e8b0*/  @!P0 BRA `(.L_x_2021) ;  /* 0x0000000000048947 */ /* 0x000fea0003800000 */
[----:B------:R-:W-:Y:S01]  /*e8c0*/  BPT.TRAP 0x1 ;  /* 0x000000040000795c */ /* 0x000fe20000300000 */
.L_x_2021:
[----:B------:R-:W-:Y:S04]  /*e8d0*/  BSSY B0, `(.L_x_2019) ;  /* 0x0000004000007945 */ /* 0x000fe80003800000 */
[----:B-1----:R-:W-:Y:S05]  /*e8e0*/  @P3 BRA `(.L_x_2022) ;  /* 0x0000000000083947 */ /* 0x002fea0003800000 */
[----:B------:R-:W1:Y:S02]  /*e8f0*/  SYNCS.PHASECHK.TRANS64.TRYWAIT P3, [R11+URZ+0x16830], R14 ;  /* 0x0168300e0b0075a7 */ /* 0x000e64000806017f */
[----:B-1----:R-:W-:Y:S05]  /*e900*/  @!P3 BRA `(.L_x_2023) ;  /* 0x000000a40000b947 */ /* 0x002fea0003800000 */
.L_x_2022:
[----:B------:R-:W-:Y:S05]  /*e910*/  BSYNC B0 ;  /* 0x0000000000007941 */ /* 0x000fea0003800000 */
.L_x_2019:
        /* <DEDUP_REMOVED lines=8> */
[----:B------:R-:W-:Y:S02]  /*e9a0*/  R2UR UR5, R5 ;  /* 0x00000000050572ca */ /* 0x000fe400000e0000 */
[----:B------:R-:W-:Y:S02]  /*e9b0*/  R2UR UR7, R27 ;  /* 0x000000001b0772ca */ /* 0x000fe400000e0000 */
[----:B------:R-:W-:Y:S02]  /*e9c0*/  R2UR UR11, R25 ;  /* 0x00000000190b72ca */ /* 0x000fe400000e0000 */
[----:B------:R-:W-:Y:S02]  /*e9d0*/  R2UR UR19, R27 ;  /* 0x000000001b1372ca */ /* 0x000fe400000e0000 */
[----:B------:R-:W-:-:S02]  /*e9e0*/  R2UR UR8, R12 ;  /* 0x000000000c0872ca */ /* 0x000fc400000e0000 */
[----:B------:R-:W-:Y:S01]  /*e9f0*/  R2UR UR9, R13 ;  /* 0x000000000d0972ca */ /* 0x000fe200000e0000 */
[----:B------:R0:W-:Y:S01]  /*ea00*/  BAR.SYNC.DEFER_BLOCKING R11, 0x100 ;  /* 0x0004000b0000751d */ /* 0x0001e20000010000 */
[----:B------:R-:W-:Y:S02]  /*ea10*/  MOV R15, 0x40000040 ;  /* 0x40000040000f7802 */ /* 0x000fe40000000f00 */
[----:B------:R-:W-:Y:S02]  /*ea20*/  R2UR UR12, R8 ;  /* 0x00000000080c72ca */ /* 0x000fe400000e0000 */
[----:B------:R-:W-:Y:S02]  /*ea30*/  R2UR UR15, R15 ;  /* 0x000000000f0f72ca */ /* 0x000fe400000e0000 */
[----:B------:R-:W-:Y:S01]  /*ea40*/  R2UR UR13, R9 ;  /* 0x00000000090d72ca */ /* 0x000fe200000e0000 */
[----:B--2---:R-:W-:-:S04]  /*ea50*/  IMAD R26, R18, 0x400, R14 ;  /* 0x00000400121a7824 */ /* 0x004fc800078e020e */
[C---:B------:R-:W-:Y:S01]  /*ea60*/  VIADD R14, R26.reuse, 0x4 ;  /* 0x000000041a0e7836 */ /* 0x040fe20000000000 */
[C---:B------:R-:W-:Y:S02]  /*ea70*/  R2UR UR6, R26.reuse ;  /* 0x000000001a0672ca */ /* 0x040fe400000e0000 */
[C---:B------:R-:W-:Y:S01]  /*ea80*/  IADD3 R24, R26.reuse, 0x2, RZ ;  /* 0x000000021a187810 */ /* 0x040fe20007ffe0ff */
[----:B------:R-:W-:-:S03]  /*ea90*/  VIADD R26, R26, 0x6 ;  /* 0x000000061a1a7836 */ /* 0x000fc60000000000 */
        /* <DEDUP_REMOVED lines=20> */
.L_x_2025:
[----:B------:R-:W-:Y:S01]  /*ebe0*/  SHF.L.U32 R10, R10, 0x1f, RZ ;  /* 0x0000001f0a0a7819 */ /* 0x000fe200000006ff */
[----:B------:R-:W-:-:S04]  /*ebf0*/  IMAD R11, R21, 0x8, R2 ;  /* 0x00000008150b7824 */ /* 0x000fc800078e0202 */
[----:B------:R0:W1:Y:S01]  /*ec00*/  SYNCS.PHASECHK.TRANS64.TRYWAIT P2, [R11+URZ+0x16850], R10 ;  /* 0x0168500a0b0075a7 */ /* 0x000062000804017f */
[----:B------:R-:W-:Y:S05]  /*ec10*/  @!P0 BRA `(.L_x_2026) ;  /* 0x0000000000048947 */ /* 0x000fea0003800000 */
[----:B------:R-:W-:Y:S01]  /*ec20*/  BPT.TRAP 0x1 ;  /* 0x000000040000795c */ /* 0x000fe20000300000 */
.L_x_2026:
[----:B-1----:R-:W-:Y:S05]  /*ec30*/  @P2 BRA `(.L_x_2024) ;  /* 0x0000000000082947 */ /* 0x002fea0003800000 */
[----:B------:R-:W1:Y:S02]  /*ec40*/  SYNCS.PHASECHK.TRANS64.TRYWAIT P2, [R11+URZ+0x16850], R10 ;  /* 0x0168500a0b0075a7 */ /* 0x000e64000804017f */
[----:B-1----:R-:W-:Y:S05]  /*ec50*/  @!P2 BRA `(.L_x_2027) ;  /* 0x000000a00040a947 */ /* 0x002fea0003800000 */
.L_x_2024:
[----:B01----:R-:W-:Y:S01]  /*ec60*/  VIADD R10, R2, 0x400 ;  /* 0x00000400020a7836 */ /* 0x003fe20000000000 */
[----:B------:R-:W-:Y:S01]  /*ec70*/  MOV R11, 0x40000040 ;  /* 0x40000040000b7802 */ /* 0x000fe20000000f00 */
[----:B------:R-:W-:Y:S05]  /*ec80*/  WARPSYNC.ALL ;  /* 0x0000000000007948 */ /* 0x000fea0003800000 */
[----:B------:R-:W-:Y:S01]  /*ec90*/  SHF.R.U32.HI R10, RZ, 0x4, R10 ;  /* 0x00000004ff0a7819 */ /* 0x000fe2000001160a */
[----:B------:R-:W-:Y:S01]  /*eca0*/  WARPGROUP.ARRIVE ;  /* 0x00000000000079c5 */ /* 0x000fe20000000000 */
[----:B------:R-:W-:Y:S01]  /*ecb0*/  R2UR UR7, R11 ;  /* 0x000000000b0772ca */ /* 0x000fe200000e0000 */
[----:B------:R-:W-:Y:S01]  /*ecc0*/  IMAD.MOV.U32 R15, RZ, RZ, 0x40000040 ;  /* 0x40000040ff0f7424 */ /* 0x000fe200078e00ff */
[----:B------:R-:W-:Y:S01]  /*ecd0*/  LOP3.LUT R10, R10, 0x3fff, RZ, 0xc0, !PT ;  /* 0x00003fff0a0a7812 */ /* 0x000fe200078ec0ff */
[----:B------:R-:W-:-:S02]  /*ece0*/  ULDC UR4, c[0x0][0x9d8] ;  /* 0x0002760000047ab9 */ /* 0x000fc40000000800 */
[----:B------:R-:W-:Y:S01]  /*ecf0*/  FMUL.FTZ R11, R24, UR4 ;  /* 0x00000004180b7c20 */ /* 0x000fe20008410000 */
[----:B------:R-:W-:Y:S01]  /*ed00*/  FMUL.FTZ R24, R29, UR4 ;  /* 0x000000041d187c20 */ /* 0x000fe20008410000 */
[----:B------:R-:W-:Y:S02]  /*ed10*/  IMAD R10, R21, 0x400, R10 ;  /* 0x00000400150a7824 */ /* 0x000fe400078e020a */
[----:B------:R-:W-:Y:S01]  /*ed20*/  FMUL.FTZ R154, R26, UR4 ;  /* 0x000000041a9a7c20 */ /* 0x000fe20008410000 */
[----:B------:R-:W-:Y:S01]  /*ed30*/  FMUL.FTZ R26, R33, UR4 ;  /* 0x00000004211a7c20 */ /* 0x000fe20008410000 */
[----:B------:R-:W-:Y:S01]  /*ed40*/  FMUL.FTZ R29, R39, UR4 ;  /* 0x00000004271d7c20 */ /* 0x000fe20008410000 */
[C---:B------:R-:W-:Y:S01]  /*ed50*/  VIADD R14, R10.reuse, 0x80 ;  /* 0x000000800a0e7836 */ /* 0x040fe20000000000 */
[----:B------:R-:W-:Y:S01]  /*ed60*/  R2UR UR6, R10 ;  /* 0x000000000a0672ca */ /* 0x000fe200000e0000 */
        /* <DEDUP_REMOVED lines=12> */
[----:B------:R-:W-:Y:S01]  /*ee30*/  HGMMA.64x64x16.F32 R88, R148, gdesc[UR4].tnspB, R88, gsb0 ;  /* 0x40e0000494587df0 */ /* 0x000fe20008000858 */
[----:B------:R-:W-:Y:S01]  /*ee40*/  R2UR UR6, R14 ;  /* 0x000000000e0672ca */ /* 0x000fe200000e0000 */
[----:B------:R-:W-:Y:S01]  /*ee50*/  VIADD R14, R10, 0x100 ;  /* 0x000001000a0e7836 */ /* 0x000fe20000000000 */
[----:B------:R-:W-:Y:S01]  /*ee60*/  R2UR UR7, R15 ;  /* 0x000000000f0772ca */ /* 0x000fe200000e0000 */
[----:B------:R-:W-:Y:S01]  /*ee70*/  MUFU.TANH R26, R26 ;  /* 0x0000001a001a7308 */ /* 0x000fe20000002400 */
[----:B------:R-:W-:Y:S01]  /*ee80*/  MOV R15, 0x40000040 ;  /* 0x40000040000f7802 */ /* 0x000fe20000000f00 */
[----:B------:R-:W-:Y:S01]  /*ee90*/  FMUL.FTZ R71, R71, UR4 ;  /* 0x0000000447477c20 */ /* 0x000fe20008410000 */
[----:B------:R-:W-:Y:S01]  /*eea0*/  FMUL.FTZ R74, R74, UR4 ;  /* 0x000000044a4a7c20 */ /* 0x000fe20008410000 */
[----:B------:R-:W-:Y:S01]  /*eeb0*/  FMUL.FTZ R75, R75, UR4 ;  /* 0x000000044b4b7c20 */ /* 0x000fe20008410000 */
[----:B------:R-:W-:-:S02]  /*eec0*/  FMUL.FTZ R80, R86, UR4 ;  /* 0x0000000456507c20 */ /* 0x000fc40008410000 */
[----:B------:R-:W1:Y:S01]  /*eed0*/  S2R R86, SR_TID.X ;  /* 0x0000000000567919 */ /* 0x000e620000002100 */
[----:B------:R-:W-:Y:S08]  /*eee0*/  MUFU.TANH R39, R39 ;  /* 0x0000002700277308 */ /* 0x000ff00000002400 */
[----:B------:R-:W-:Y:S08]  /*eef0*/  MUFU.TANH R43, R43 ;  /* 0x0000002b002b7308 */ /* 0x000ff00000002400 */
[----:B------:R-:W-:Y:S08]  /*ef00*/  MUFU.TANH R59, R59 ;  /* 0x0000003b003b7308 */ /* 0x000ff00000002400 */
[----:B------:R-:W-:Y:S01]  /*ef10*/  MUFU.TANH R68, R68 ;  /* 0x0000004400447308 */ /* 0x000fe20000002400 */
[----:B-1----:R-:W-:-:S07]  /*ef20*/  ISETP.GE.U32.AND P2, PT, R86, 0x180, PT ;  /* 0x000001805600780c */ /* 0x002fce0003f46070 */
        /* <DEDUP_REMOVED lines=28> */
[----:B------:R-:W-:-:S05]  /*f0f0*/  SHF.R.U32.HI R85, RZ, 0x7, R86 ;  /* 0x00000007ff557819 */ /* 0x000fca0000011656 */
        /* <DEDUP_REMOVED lines=13> */
[----:B0-----:R-:W-:Y:S01]  /*f1d0*/  FMNMX.FTZ R51, R11, R153, !PT ;  /* 0x000000990b337209 */ /* 0x001fe20007810000 */
[----:B------:R-:W-:Y:S01]  /*f1e0*/  FMUL.FTZ R145, R34, UR4 ;  /* 0x0000000422917c20 */ /* 0x000fe20008410000 */
[----:B------:R-:W-:Y:S01]  /*f1f0*/  HGMMA.64x64x16.F32 R88, R140, gdesc[UR4].tnspB, R88, gsb0 ;  /* 0x40e000048c587df0 */ /* 0x000fe20008000858 */
[----:B------:R-:W-:Y:S01]  /*f200*/  R2UR UR6, R14 ;  /* 0x000000000e0672ca */ /* 0x000fe200000e0000 */
[----:B------:R-:W-:Y:S01]  /*f210*/  FMUL.FTZ R14, R25, UR4 ;  /* 0x00000004190e7c20 */ /* 0x000fe20008410000 */
[----:B------:R-:W-:Y:S01]  /*f220*/  R2UR UR7, R15 ;  /* 0x000000000f0772ca */ /* 0x000fe200000e0000 */
        /* <DEDUP_REMOVED lines=18> */
[----:B------:R-:W-:-:S02]  /*f350*/  VIADD R54, R10, 0x200 ;  /* 0x000002000a367836 */ /* 0x000fc40000000000 */
[----:B------:R-:W2:Y:S01]  /*f360*/  MUFU.TANH R25, R25 ;  /* 0x0000001900197308 */ /* 0x000ea20000002400 */
[----:B0-----:R-:W-:-:S07]  /*f370*/  FMNMX.FTZ R51, R14, R51, !PT ;  /* 0x000000330e337209 */ /* 0x001fce0007810000 */
[----:B------:R-:W0:Y:S01]  /*f380*/  MUFU.TANH R28, R28 ;  /* 0x0000001c001c7308 */ /* 0x000e220000002400 */
[----:B-1----:R-:W-:-:S04]  /*f390*/  FMNMX.FTZ R51, R15, R51, !PT ;  /* 0x000000330f337209 */ /* 0x002fc80007810000 */
[----:B------:R-:W-:-:S03]  /*f3a0*/  FMNMX.FTZ R51, R24, R51, !PT ;  /* 0x0000003318337209 */ /* 0x000fc60007810000 */
[----:B------:R-:W1:Y:S01]  /*f3b0*/  MUFU.TANH R31, R31 ;  /* 0x0000001f001f7308 */ /* 0x000e620000002400 */
[----:B--2---:R-:W-:-:S04]  /*f3c0*/  FMNMX.FTZ R51, R25, R51, !PT ;  /* 0x0000003319337209 */ /* 0x004fc80007810000 */
[----:B------:R-:W-:-:S03]  /*f3d0*/  FMNMX.FTZ R51, R26, R51, !PT ;  /* 0x000000331a337209 */ /* 0x000fc60007810000 */
[----:B------:R-:W2:Y:S01]  /*f3e0*/  MUFU.TANH R34, R34 ;  /* 0x0000002200227308 */ /* 0x000ea20000002400 */
[----:B------:R-:W-:-:S04]  /*f3f0*/  FMNMX.FTZ R51, R27, R51, !PT ;  /* 0x000000331b337209 */ /* 0x000fc80007810000 */
[----:B0-----:R-:W-:-:S03]  /*f400*/  FMNMX.FTZ R51, R28, R51, !PT ;  /* 0x000000331c337209 */ /* 0x001fc60007810000 */
[----:B------:R-:W-:Y:S01]  /*f410*/  MUFU.TANH R42, R42 ;  /* 0x0000002a002a7308 */ /* 0x000fe20000002400 */
[----:B------:R-:W-:-:S04]  /*f420*/  FMNMX.FTZ R51, R30, R51, !PT ;  /* 0x000000331e337209 */ /* 0x000fc80007810000 */
[----:B-1----:R-:W-:-:S03]  /*f430*/  FMNMX.FTZ R51, R31, R51, !PT ;  /* 0x000000331f337209 */ /* 0x002fc60007810000 */
[----:B------:R-:W-:Y:S01]  /*f440*/  MUFU.TANH R47, R47 ;  /* 0x0000002f002f7308 */ /* 0x000fe20000002400 */
[----:B--2---:R-:W-:-:S07]  /*f450*/  FMNMX.FTZ R51, R34, R51, !PT ;  /* 0x0000003322337209 */ /* 0x004fce0007810000 */
[----:B------:R-:W-:Y:S01]  /*f460*/  MUFU.TANH R52, R52 ;  /* 0x0000003400347308 */ /* 0x000fe20000002400 */
[----:B------:R-:W-:Y:S02]  /*f470*/  WARPGROUP.DEPBAR.LE gsb0, 0x0 ;  /* 0x00008000000079c5 */ /* 0x000fe40000010000 */
        /* <DEDUP_REMOVED lines=11> */
[----:B------:R-:W-:Y:S01]  /*f530*/  ULDC UR4, c[0x0][0x988] ;  /* 0x0002620000047ab9 */ /* 0x000fe20000000800 */
[----:B------:R-:W-:Y:S01]  /*f540*/  WARPGROUP.ARRIVE ;  /* 0x00000000000079c5 */ /* 0x000fe20000000000 */
[----:B------:R-:W-:Y:S01]  /*f550*/  IMAD.MOV.U32 R55, RZ, RZ, 0x40000040 ;  /* 0x40000040ff377424 */ /* 0x000fe200078e00ff */
[----:B------:R-:W0:Y:S04]  /*f560*/  MUFU.TANH R35, R35 ;  /* 0x0000002300237308 */ /* 0x000e280000002400 */
[----:B------:R-:W-:Y:S01]  /*f570*/  HGMMA.64x64x16.F32 R88, R136, gdesc[UR4].tnspB, R88, gsb0 ;  /* 0x40e0000488587df0 */ /* 0x000fe20008000858 */
[----:B------:R-:W-:-:S02]  /*f580*/  R2UR UR7, R55 ;  /* 0x00000000370772ca */ /* 0x000fc400000e0000 */
[----:B------:R-:W-:Y:S01]  /*f590*/  R2UR UR6, R54 ;  /* 0x00000000360672ca */ /* 0x000fe200000e0000 */
[----:B------:R-:W1:Y:S08]  /*f5a0*/  MUFU.TANH R38, R38 ;  /* 0x0000002600267308 */ /* 0x000e700000002400 */
[----:B------:R-:W2:Y:S01]  /*f5b0*/  MUFU.TANH R58, R58 ;  /* 0x0000003a003a7308 */ /* 0x000ea20000002400 */
[----:B0-----:R-:W-:-:S07]  /*f5c0*/  FMNMX.FTZ R51, R35, R51, !PT ;  /* 0x0000003323337209 */ /* 0x001fce0007810000 */
[----:B------:R-:W0:Y:S01]  /*f5d0*/  MUFU.TANH R61, R61 ;  /* 0x0000003d003d7308 */ /* 0x000e220000002400 */
[----:B-1----:R-:W-:-:S04]  /*f5e0*/  FMNMX.FTZ R51, R38, R51, !PT ;  /* 0x0000003326337209 */ /* 0x002fc80007810000 */
[----:B------:R-:W-:-:S03]  /*f5f0*/  FMNMX.FTZ R51, R39, R51, !PT ;  /* 0x0000003327337209 */ /* 0x000fc60007810000 */
[----:B------:R-:W1:Y:S01]  /*f600*/  MUFU.TANH R64, R64 ;  /* 0x0000004000407308 */ /* 0x000e620000002400 */
[----:B------:R-:W-:-:S04]  /*f610*/  FMNMX.FTZ R51, R42, R51, !PT ;  /* 0x000000332a337209 */ /* 0x000fc80007810000 */
[----:B------:R-:W-:-:S03]  /*f620*/  FMNMX.FTZ R51, R43, R51, !PT ;  /* 0x000000332b337209 */ /* 0x000fc60007810000 */
[----:B------:R-:W3:Y:S01]  /*f630*/  MUFU.TANH R65, R65 ;  /* 0x0000004100417308 */ /* 0x000ee20000002400 */
[----:B------:R-:W-:-:S04]  /*f640*/  FMNMX.FTZ R51, R46, R51, !PT ;  /* 0x000000332e337209 */ /* 0x000fc80007810000 */
[----:B------:R-:W-:-:S03]  /*f650*/  FMNMX.FTZ R51, R47, R51, !PT ;  /* 0x000000332f337209 */ /* 0x000fc60007810000 */
[----:B------:R-:W4:Y:S01]  /*f660*/  MUFU.TANH R72, R72 ;  /* 0x0000004800487308 */ /* 0x000f220000002400 */
[----:B------:R-:W-:-:S04]  /*f670*/  FMNMX.FTZ R51, R50, R51, !PT ;  /* 0x0000003332337209 */ /* 0x000fc80007810000 */
[----:B------:R-:W-:-:S03]  /*f680*/  FMNMX.FTZ R51, R52, R51, !PT ;  /* 0x0000003334337209 */ /* 0x000fc60007810000 */
[----:B------:R-:W5:Y:S01]  /*f690*/  MUFU.TANH R147, R147 ;  /* 0x0000009300937308 */ /* 0x000f620000002400 */
[----:B------:R-:W-:-:S04]  /*f6a0*/  FMNMX.FTZ R51, R57, R51, !PT ;  /* 0x0000003339337209 */ /* 0x000fc80007810000 */
[----:B--2---:R-:W-:-:S03]  /*f6b0*/  FMNMX.FTZ R51, R58, R51, !PT ;  /* 0x000000333a337209 */ /* 0x004fc60007810000 */
[----:B------:R-:W2:Y:S01]  /*f6c0*/  MUFU.TANH R145, R145 ;  /* 0x0000009100917308 */ /* 0x000ea20000002400 */
[----:B------:R-:W-:-:S04]  /*f6d0*/  FMNMX.FTZ R51, R59, R51, !PT ;  /* 0x000000333b337209 */ /* 0x000fc80007810000 */
[----:B------:R-:W-:-:S03]  /*f6e0*/  FMNMX.FTZ R51, R60, R51, !PT ;  /* 0x000000333c337209 */ /* 0x000fc60007810000 */
[----:B------:R-:W2:Y:S01]  /*f6f0*/  MUFU.TANH R143, R143 ;  /* 0x0000008f008f7308 */ /* 0x000ea20000002400 */
[----:B0-----:R-:W-:-:S04]  /*f700*/  FMNMX.FTZ R51, R61, R51, !PT ;  /* 0x000000333d337209 */ /* 0x001fc80007810000 */
[----:B------:R-:W-:-:S03]  /*f710*/  FMNMX.FTZ R51, R62, R51, !PT ;  /* 0x000000333e337209 */ /* 0x000fc60007810000 */
[----:B------:R-:W0:Y:S01]  /*f720*/  MUFU.TANH R141, R141 ;  /* 0x0000008d008d7308 */ /* 0x000e220000002400 */
[----:B-1----:R-:W-:Y:S01]  /*f730*/  FMNMX.FTZ R51, R64, R51, !PT ;  /* 0x0000003340337209 */ /* 0x002fe20007810000 */
[----:B------:R-:W-:Y:S02]  /*f740*/  WARPGROUP.DEPBAR.LE gsb0, 0x0 ;  /* 0x00008000000079c5 */ /* 0x000fe40000010000 */
[----:B------:R-:W-:Y:S01]  /*f750*/  WARPGROUP.ARRIVE ;  /* 0x00000000000079c5 */ /* 0x000fe20000000000 */
[----:B---3--:R-:W-:-:S03]  /*f760*/  FMNMX.FTZ R51, R65, R51, !PT ;  /* 0x0000003341337209 */ /* 0x008fc60007810000 */
[----:B------:R-:W1:Y:S01]  /*f770*/  MUFU.TANH R32, R32 ;  /* 0x0000002000207308 */ /* 0x000e620000002400 */
[----:B------:R-:W-:Y:S01]  /*f780*/  FMNMX.FTZ R51, R68, R51, !PT ;  /* 0x0000003344337209 */ /* 0x000fe20007810000 */
[----:B------:R-:W-:Y:S03]  /*f790*/  HGMMA.64x64x16.F32 R88, R132, gdesc[UR4].tnspB, R88, gsb0 ;  /* 0x40e0000484587df0 */ /* 0x000fe60008000858 */
[----:B------:R-:W-:-:S03]  /*f7a0*/  FMNMX.FTZ R51, R69, R51, !PT ;  /* 0x0000003345337209 */ /* 0x000fc60007810000 */
[----:B------:R-:W3:Y:S01]  /*f7b0*/  MUFU.TANH R36, R36 ;  /* 0x0000002400247308 */ /* 0x000ee20000002400 */
[----:B----4-:R-:W-:-:S04]  /*f7c0*/  FMNMX.FTZ R51, R72, R51, !PT ;  /* 0x0000003348337209 */ /* 0x010fc80007810000 */
[----:B------:R-:W-:-:S03]  /*f7d0*/  FMNMX.FTZ R53, R73, R51, !PT ;  /* 0x0000003349357209 */ /* 0x000fc60007810000 */
[----:B------:R-:W4:Y:S02]  /*f7e0*/  MUFU.TANH R37, R37 ;  /* 0x0000002500257308 */ /* 0x000f240000002400 */
[----:B------:R-:W5:Y:S06]  /*f7f0*/  SHFL.BFLY PT, R51, R53, 0x2, 0x1f ;  /* 0x0c401f0035337f89 */ /* 0x000f6c00000e0000 */
[----:B------:R-:W4:Y:S08]  /*f800*/  MUFU.TANH R40, R40 ;  /* 0x0000002800287308 */ /* 0x000f300000002400 */
[----:B------:R-:W4:Y:S08]  /*f810*/  MUFU.TANH R41, R41 ;  /* 0x0000002900297308 */ /* 0x000f300000002400 */
[----:B------:R-:W4:Y:S01]  /*f820*/  MUFU.TANH R44, R44 ;  /* 0x0000002c002c7308 */ /* 0x000f220000002400 */
[----:B-----5:R-:W-:-:S05]  /*f830*/  FMNMX.FTZ R53, R53, R51, !PT ;  /* 0x0000003335357209 */ /* 0x020fca0007810000 */
[----:B------:R-:W5:Y:S02]  /*f840*/  SHFL.BFLY PT, R51, R53, 0x1, 0x1f ;  /* 0x0c201f0035337f89 */ /* 0x000f6400000e0000 */
[----:B------:R-:W4:Y:S08]  /*f850*/  MUFU.TANH R45, R45 ;  /* 0x0000002d002d7308 */ /* 0x000f300000002400 */
[----:B------:R-:W4:Y:S08]  /*f860*/  MUFU.TANH R48, R48 ;  /* 0x0000003000307308 */ /* 0x000f300000002400 */
[----:B------:R-:W4:Y:S01]  /*f870*/  MUFU.TANH R56, R56 ;  /* 0x0000003800387308 */ /* 0x000f220000002400 */
[----:B-----5:R-:W-:-:S07]  /*f880*/  FMNMX.FTZ R53, R53, R51, !PT ;  /* 0x0000003335357209 */ /* 0x020fce0007810000 */
[----:B------:R-:W5:Y:S01]  /*f890*/  MUFU.TANH R66, R66 ;  /* 0x0000004200427308 */ /* 0x000f620000002400 */
[----:B------:R-:W-:Y:S01]  /*f8a0*/  MOV R51, UR4 ;  /* 0x0000000400337c02 */ /* 0x000fe20008000f00 */
[----:B------:R-:W-:Y:S01]  /*f8b0*/  FADD.FTZ R82, -R53, R153 ;  /* 0x0000009935527221 */ /* 0x000fe20000010100 */
[----:B------:R-:W-:-:S03]  /*f8c0*/  IMAD.MOV.U32 R153, RZ, RZ, R53 ;  /* 0x000000ffff997224 */ /* 0x000fc600078e0035 */
[-C--:B------:R-:W-:Y:S02]  /*f8d0*/  FMUL.FTZ R84, R53, R51.reuse ;  /* 0x0000003335547220 */ /* 0x080fe40000410000 */
[----:B------:R-:W5:Y:S01]  /*f8e0*/  MUFU.TANH R67, R67 ;  /* 0x0000004300437308 */ /* 0x000f620000002400 */
[-C--:B------:R-:W-:Y:S01]  /*f8f0*/  FMUL.FTZ R54, R82, R51.reuse ;  /* 0x0000003352367220 */ /* 0x080fe20000410000 */
[-CC-:B------:R-:W-:Y:S01]  /*f900*/  FFMA.FTZ R148, R11, R51.reuse, -R84.reuse ;  /* 0x000000330b947223 */ /* 0x180fe20000010854 */
[----:B------:R-:W-:Y:S01]  /*f910*/  FMNMX.FTZ R11, R154, R20, !PT ;  /* 0x000000149a0b7209 */ /* 0x000fe20007810000 */
[-CC-:B------:R-:W-:Y:S01]  /*f920*/  FFMA.FTZ R55, R14, R51.reuse, -R84.reuse ;  /* 0x000000330e377223 */ /* 0x180fe20000010854 */
[-CC-:B------:R-:W-:Y:S01]  /*f930*/  FFMA.FTZ R146, R27, R51.reuse, -R84.reuse ;  /* 0x000000331b927223 */ /* 0x180fe20000010854 */
[--C-:B------:R-:W-:Y:S01]  /*f940*/  FFMA.FTZ R27, R35, R51, -R84.reuse ;  /* 0x00000033231b7223 */ /* 0x100fe20000010854 */
[----:B------:R-:W-:Y:S01]  /*f950*/  FMNMX.FTZ R11, R151, R11, !PT ;  /* 0x0000000b970b7209 */ /* 0x000fe20007810000 */
[----:B------:R-:W5:Y:S01]  /*f960*/  MUFU.TANH R70, R70 ;  /* 0x0000004600467308 */ /* 0x000f620000002400 */
[--C-:B------:R-:W-:Y:S01]  /*f970*/  FFMA.FTZ R150, R15, R51, -R84.reuse ;  /* 0x000000330f967223 */ /* 0x100fe20000010854 */
[----:B------:R-:W-:Y:S01]  /*f980*/  IMAD.MOV.U32 R15, RZ, RZ, 0x40000040 ;  /* 0x40000040ff0f7424 */ /* 0x000fe200078e00ff */
[----:B------:R-:W-:Y:S01]  /*f990*/  FMNMX.FTZ R11, R149, R11, !PT ;  /* 0x0000000b950b7209 */ /* 0x000fe20007810000 */
[-CC-:B------:R-:W-:Y:S01]  /*f9a0*/  FFMA.FTZ R82, R26, R51.reuse, -R84.reuse ;  /* 0x000000331a527223 */ /* 0x180fe20000010854 */
[----:B------:R-:W-:Y:S01]  /*f9b0*/  FFMA.FTZ R26, R43, R51, -R84 ;  /* 0x000000332b1a7223 */ /* 0x000fe20000010854 */
[----:B------:R-:W-:-:S02]  /*f9c0*/  WARPGROUP.DEPBAR.LE gsb0, 0x0 ;  /* 0x00008000000079c5 */ /* 0x000fc40000010000 */
[----:B------:R-:W-:Y:S01]  /*f9d0*/  FMNMX.FTZ R11, R147, R11, !PT ;  /* 0x0000000b930b7209 */ /* 0x000fe20007810000 */
[----:B------:R-:W5:Y:S01]  /*f9e0*/  MUFU.TANH R71, R71 ;  /* 0x0000004700477308 */ /* 0x000f620000002400 */
[----:B------:R-:W-:Y:S01]  /*f9f0*/  R2UR UR7, R15 ;  /* 0x000000000f0772ca */ /* 0x000fe200000e0000 */
[----:B------:R-:W-:Y:S01]  /*fa00*/  WARPGROUP.ARRIVE ;  /* 0x00000000000079c5 */ /* 0x000fe20000000000 */
[----:B--2---:R-:W-:Y:S01]  /*fa10*/  FMNMX.FTZ R11, R145, R11, !PT ;  /* 0x0000000b910b7209 */ /* 0x004fe20007810000 */
[-CC-:B------:R-:W-:Y:S01]  /*fa20*/  FFMA.FTZ R83, R24, R51.reuse, -R84.reuse ;  /* 0x0000003318537223 */ /* 0x180fe20000010854 */
[-CC-:B------:R-:W-:Y:S01]  /*fa30*/  FFMA.FTZ R24, R31, R51.reuse, -R84.reuse ;  /* 0x000000331f187223 */ /* 0x180fe20000010854 */
[----:B------:R-:W-:Y:S01]  /*fa40*/  FFMA.FTZ R31, R58, R51, -R84 ;  /* 0x000000333a1f7223 */ /* 0x000fe20000010854 */
[----:B------:R-:W-:Y:S01]  /*fa50*/  FMNMX.FTZ R11, R143, R11, !PT ;  /* 0x0000000b8f0b7209 */ /* 0x000fe20007810000 */
[----:B------:R-:W2:Y:S01]  /*fa60*/  MUFU.TANH R74, R74 ;  /* 0x0000004a004a7308 */ /* 0x000ea20000002400 */
[----:B------:R-:W-:-:S02]  /*fa70*/  IMAD.MOV.U32 R15, RZ, RZ, 0x40000040 ;  /* 0x40000040ff0f7424 */ /* 0x000fc400078e00ff */
[--C-:B------:R-:W-:Y:S01]  /*fa80*/  FFMA.FTZ R136, R38, R51, -R84.reuse ;  /* 0x0000003326887223 */ /* 0x100fe20000010854 */
[----:B0-----:R-:W-:Y:S01]  /*fa90*/  FMNMX.FTZ R14, R141, R11, !PT ;  /* 0x0000000b8d0e7209 */ /* 0x001fe20007810000 */
[-CC-:B------:R-:W-:Y:S01]  /*faa0*/  FFMA.FTZ R38, R59, R51.reuse, -R84.reuse ;  /* 0x000000333b267223 */ /* 0x180fe20000010854 */
[-CC-:B------:R-:W-:Y:S01]  /*fab0*/  FFMA.FTZ R144, R25, R51.reuse, -R84.reuse ;  /* 0x0000003319907223 */ /* 0x180fe20000010854 */
[-CC-:B------:R-:W-:Y:S01]  /*fac0*/  FFMA.FTZ R25, R39, R51.reuse, -R84.reuse ;  /* 0x0000003327197223 */ /* 0x180fe20000010854 */
[----:B------:R-:W-:Y:S01]  /*fad0*/  FMNMX.FTZ R14, R29, R14, !PT ;  /* 0x0000000e1d0e7209 */ /* 0x000fe20007810000 */
[----:B------:R-:W0:Y:S01]  /*fae0*/  MUFU.TANH R75, R75 ;  /* 0x0000004b004b7308 */ /* 0x000e220000002400 */
[-CC-:B------:R-:W-:Y:S01]  /*faf0*/  FFMA.FTZ R39, R60, R51.reuse, -R84.reuse ;  /* 0x000000333c277223 */ /* 0x180fe20000010854 */
[-CC-:B------:R-:W-:Y:S01]  /*fb00*/  FFMA.FTZ R132, R46, R51.reuse, -R84.reuse ;  /* 0x000000332e847223 */ /* 0x180fe20000010854 */
[----:B-1----:R-:W-:Y:S01]  /*fb10*/  FMNMX.FTZ R14, R32, R14, !PT ;  /* 0x0000000e200e7209 */ /* 0x002fe20007810000 */
[-CC-:B------:R-:W-:Y:S01]  /*fb20*/  FFMA.FTZ R138, R42, R51.reuse, -R84.reuse ;  /* 0x000000332a8a7223 */ /* 0x180fe20000010854 */
[-CC-:B------:R-:W-:Y:S01]  /*fb30*/  FFMA.FTZ R46, R64, R51.reuse, -R84.reuse ;  /* 0x00000033402e7223 */ /* 0x180fe20000010854 */
[-CC-:B------:R-:W-:Y:S01]  /*fb40*/  FFMA.FTZ R42, R61, R51.reuse, -R84.reuse ;  /* 0x000000333d2a7223 */ /* 0x180fe20000010854 */
[----:B------:R-:W-:Y:S01]  /*fb50*/  FMNMX.FTZ R14, R33, R14, !PT ;  /* 0x0000000e210e7209 */ /* 0x000fe20007810000 */
[----:B------:R-:W1:Y:S01]  /*fb60*/  MUFU.TANH R76, R76 ;  /* 0x0000004c004c7308 */ /* 0x000e620000002400 */
[-CC-:B------:R-:W-:Y:S01]  /*fb70*/  FFMA.FTZ R142, R34, R51.reuse, -R84.reuse ;  /* 0x00000033228e7223 */ /* 0x180fe20000010854 */
[-CC-:B------:R-:W-:Y:S01]  /*fb80*/  FFMA.FTZ R34, R47, R51.reuse, -R84.reuse ;  /* 0x000000332f227223 */ /* 0x180fe20000010854 */
[----:B---3--:R-:W-:Y:S01]  /*fb90*/  FMNMX.FTZ R14, R36, R14, !PT ;  /* 0x0000000e240e7209 */ /* 0x008fe20007810000 */
[-CC-:B------:R-:W-:Y:S01]  /*fba0*/  FFMA.FTZ R47, R65, R51.reuse, -R84.reuse ;  /* 0x00000033412f7223 */ /* 0x180fe20000010854 */
[-CC-:B------:R-:W-:Y:S01]  /*fbb0*/  FFMA.FTZ R28, R28, R51.reuse, -R84.reuse ;  /* 0x000000331c1c7223 */ /* 0x180fe20000010854 */
[-CC-:B------:R-:W-:Y:S01]  /*fbc0*/  FFMA.FTZ R140, R30, R51.reuse, -R84.reuse ;  /* 0x000000331e8c7223 */ /* 0x180fe20000010854 */
[----:B----4-:R-:W-:Y:S01]  /*fbd0*/  FMNMX.FTZ R14, R37, R14, !PT ;  /* 0x0000000e250e7209 */ /* 0x010fe20007810000 */
[----:B------:R-:W3:Y:S01]  /*fbe0*/  MUFU.TANH R77, R77 ;  /* 0x0000004d004d7308 */ /* 0x000ee20000002400 */
[-CC-:B------:R-:W-:Y:S01]  /*fbf0*/  FFMA.FTZ R134, R50, R51.reuse, -R84.reuse ;  /* 0x0000003332867223 */ /* 0x180fe20000010854 */
[-CC-:B------:R-:W-:Y:S01]  /*fc00*/  FFMA.FTZ R30, R52, R51.reuse, -R84.reuse ;  /* 0x00000033341e7223 */ /* 0x180fe20000010854 */
[----:B------:R-:W-:Y:S01]  /*fc10*/  FMNMX.FTZ R14, R40, R14, !PT ;  /* 0x0000000e280e7209 */ /* 0x000fe20007810000 */
[-CC-:B------:R-:W-:Y:S01]  /*fc20*/  FFMA.FTZ R50, R68, R51.reuse, -R84.reuse ;  /* 0x0000003344327223 */ /* 0x180fe20000010854 */
[-CC-:B------:R-:W-:Y:S01]  /*fc30*/  FFMA.FTZ R52, R69, R51.reuse, -R84.reuse ;  /* 0x0000003345347223 */ /* 0x180fe20000010854 */
[----:B------:R-:W-:Y:S01]  /*fc40*/  FFMA.FTZ R73, R73, R51, -R84 ;  /* 0x0000003349497223 */ /* 0x000fe20000010854 */
[----:B------:R-:W-:Y:S01]  /*fc50*/  FMNMX.FTZ R14, R41, R14, !PT ;  /* 0x0000000e290e7209 */ /* 0x000fe20007810000 */
[----:B------:R-:W4:Y:S03]  /*fc60*/  MUFU.TANH R78, R78 ;  /* 0x0000004e004e7308 */ /* 0x000f260000002400 */
[----:B------:R-:W-:-:S04]  /*fc70*/  FMNMX.FTZ R14, R44, R14, !PT ;  /* 0x0000000e2c0e7209 */ /* 0x000fc80007810000 */
        /* <DEDUP_REMOVED lines=8> */
[----:B-----5:R-:W-:-:S04]  /*fd00*/  FMNMX.FTZ R14, R66, R14, !PT ;  /* 0x0000000e420e7209 */ /* 0x020fc80007810000 */
[----:B------:R-:W-:Y:S01]  /*fd10*/  FMNMX.FTZ R14, R67, R14, !PT ;  /* 0x0000000e430e7209 */ /* 0x000fe20007810000 */
[----:B------:R-:W-:Y:S03]  /*fd20*/  MUFU.EX2 R54, R54 ;  /* 0x0000003600367308 */ /* 0x000fe60000000800 */
[----:B------:R-:W-:-:S04]  /*fd30*/  FMNMX.FTZ R14, R70, R14, !PT ;  /* 0x0000000e460e7209 */ /* 0x000fc80007810000 */
[----:B------:R-:W-:Y:S01]  /*fd40*/  FMNMX.FTZ R14, R71, R14, !PT ;  /* 0x0000000e470e7209 */ /* 0x000fe20007810000 */
[----:B------:R-:W-:Y:S03]  /*fd50*/  MUFU.EX2 R148, R148 ;  /* 0x0000009400947308 */ /* 0x000fe60000000800 */
[----:B--2---:R-:W-:-:S04]  /*fd60*/  FMNMX.FTZ R14, R74, R14, !PT ;  /* 0x0000000e4a0e7209 */ /* 0x004fc80007810000 */
[----:B0-----:R-:W-:Y:S01]  /*fd70*/  FMNMX.FTZ R14, R75, R14, !PT ;  /* 0x0000000e4b0e7209 */ /* 0x001fe20007810000 */
[----:B------:R-:W-:Y:S03]  /*fd80*/  MUFU.EX2 R55, R55 ;  /* 0x0000003700377308 */ /* 0x000fe60000000800 */
[----:B-1----:R-:W-:-:S04]  /*fd90*/  FMNMX.FTZ R14, R76, R14, !PT ;  /* 0x0000000e4c0e7209 */ /* 0x002fc80007810000 */
[----:B---3--:R-:W-:Y:S01]  /*fda0*/  FMNMX.FTZ R14, R77, R14, !PT ;  /* 0x0000000e4d0e7209 */ /* 0x008fe20007810000 */
[----:B------:R-:W-:Y:S03]  /*fdb0*/  MUFU.EX2 R150, R150 ;  /* 0x0000009600967308 */ /* 0x000fe60000000800 */
[----:B----4-:R-:W-:-:S04]  /*fdc0*/  FMNMX.FTZ R14, R78, R14, !PT ;  /* 0x0000000e4e0e7209 */ /* 0x010fc80007810000 */
[----:B------:R-:W-:Y:S01]  /*fdd0*/  FMNMX.FTZ R14, R79, R14, !PT ;  /* 0x0000000e4f0e7209 */ /* 0x000fe20007810000 */
[----:B------:R-:W-:Y:S03]  /*fde0*/  MUFU.EX2 R83, R83 ;  /* 0x0000005300537308 */ /* 0x000fe60000000800 */
[----:B------:R-:W-:-:S04]  /*fdf0*/  FMNMX.FTZ R14, R80, R14, !PT ;  /* 0x0000000e500e7209 */ /* 0x000fc80007810000 */
[----:B------:R-:W-:Y:S01]  /*fe00*/  FMNMX.FTZ R35, R81, R14, !PT ;  /* 0x0000000e51237209 */ /* 0x000fe20007810000 */
[----:B------:R-:W-:Y:S01]  /*fe10*/  VIADD R14, R10, 0x280 ;  /* 0x000002800a0e7836 */ /* 0x000fe20000000000 */
[----:B------:R-:W-:Y:S03]  /*fe20*/  MUFU.EX2 R144, R144 ;  /* 0x0000009000907308 */ /* 0x000fe60000000800 */
[----:B------:R-:W0:Y:S01]  /*fe30*/  SHFL.BFLY PT, R43, R35, 0x2, 0x1f ;  /* 0x0c401f00232b7f89 */ /* 0x000e2200000e0000 */
[----:B------:R-:W-:-:S04]  /*fe40*/  R2UR UR6, R14 ;  /* 0x000000000e0672ca */ /* 0x000fc800000e0000 */
[----:B------:R-:W-:Y:S08]  /*fe50*/  MUFU.EX2 R82, R82 ;  /* 0x0000005200527308 */ /* 0x000ff00000000800 */
[----:B------:R-:W-:Y:S01]  /*fe60*/  MUFU.EX2 R146, R146 ;  /* 0x0000009200927308 */ /* 0x000fe20000000800 */
[----:B------:R-:W-:Y:S01]  /*fe70*/  HGMMA.64x64x16.F32 R88, R128, gdesc[UR4].tnspB, R88, gsb0 ;  /* 0x40e0000480587df0 */ /* 0x000fe20008000858 */
[----:B------:R-:W-:Y:S01]  /*fe80*/  R2UR UR7, R15 ;  /* 0x000000000f0772ca */ /* 0x000fe200000e0000 */
[----:B------:R-:W-:-:S05]  /*fe90*/  IMAD.MOV.U32 R15, RZ, RZ, 0x40000040 ;  /* 0x40000040ff0f7424 */ /* 0x000fca00078e00ff */
[----:B------:R1:W-:Y:S01]  /*fea0*/  MUFU.EX2 R11, R28 ;  /* 0x0000001c000b7308 */ /* 0x0003e20000000800 */
[----:B0-----:R-:W-:Y:S01]  /*feb0*/  FMNMX.FTZ R35, R35, R43, !PT ;  /* 0x0000002b23237209 */ /* 0x001fe20007810000 */
[----:B------:R-:W-:-:S04]  /*fec0*/  FFMA.FTZ R43, R62, R51, -R84 ;  /* 0x000000333e2b7223 */ /* 0x000fc80000010854 */
[----:B------:R-:W0:Y:S02]  /*fed0*/  SHFL.BFLY PT, R14, R35, 0x1, 0x1f ;  /* 0x0c201f00230e7f89 */ /* 0x000e2400000e0000 */
[----:B------:R-:W-:Y:S01]  /*fee0*/  MUFU.EX2 R140, R140 ;  /* 0x0000008c008c7308 */ /* 0x000fe20000000800 */
[-CC-:B-1----:R-:W-:Y:S01]  /*fef0*/  FFMA.FTZ R28, R57, R51.reuse, -R84.reuse ;  /* 0x00000033391c7223 */ /* 0x182fe20000010854 */
[----:B------:R-:W-:-:S06]  /*ff00*/  FFMA.FTZ R57, R72, R51, -R84 ;  /* 0x0000003348397223 */ /* 0x000fcc0000010854 */
[----:B------:R-:W-:Y:S08]  /*ff10*/  MUFU.EX2 R24, R24 ;  /* 0x0000001800187308 */ /* 0x000ff00000000800 */
[----:B------:R-:W-:Y:S01]  /*ff20*/  MUFU.EX2 R142, R142 ;  /* 0x0000008e008e7308 */ /* 0x000fe20000000800 */
[----:B0-----:R-:W-:-:S07]  /*ff30*/  FMNMX.FTZ R35, R35, R14, !PT ;  /* 0x0000000e23237209 */ /* 0x001fce0007810000 */
[----:B------:R-:W-:Y:S01]  /*ff40*/  MUFU.EX2 R27, R27 ;  /* 0x0000001b001b7308 */ /* 0x000fe20000000800 */
[C---:B------:R-:W-:Y:S01]  /*ff50*/  FADD.FTZ R14, -R35.reuse, R20 ;  /* 0x00000014230e7221 */ /* 0x040fe20000010100 */
[----:B------:R-:W-:-:S03]  /*ff60*/  FMUL.FTZ R62, R35, R51 ;  /* 0x00000033233e7220 */ /* 0x000fc60000410000 */
[-C--:B------:R-:W-:Y:S01]  /*ff70*/  FMUL.FTZ R14, R14, R51.reuse ;  /* 0x000000330e0e7220 */ /* 0x080fe20000410000 */
[-CC-:B------:R-:W-:Y:S01]  /*ff80*/  FFMA.FTZ R59, R154, R51.reuse, -R62.reuse ;  /* 0x000000339a3b7223 */ /* 0x180fe2000001083e */
[-CC-:B------:R-:W-:Y:S01]  /*ff90*/  FFMA.FTZ R60, R151, R51.reuse, -R62.reuse ;  /* 0x00000033973c7223 */ /* 0x180fe2000001083e */
[-CC-:B------:R-:W-:Y:S01]  /*ffa0*/  FFMA.FTZ R151, R149, R51.reuse, -R62.reuse ;  /* 0x0000003395977223 */ /* 0x180fe2000001083e */
[----:B------:R0:W-:Y:S01]  /*ffb0*/  MUFU.EX2 R58, R14 ;  /* 0x0000000e003a7308 */ /* 0x0001e20000000800 */
        /* <DEDUP_REMOVED lines=8> */
[----:B0-----:R-:W-:Y:S01]  /*10040*/  IADD3 R14, R10, 0x300, RZ ;  /* 0x000003000a0e7810 */ /* 0x001fe20007ffe0ff */
[-CC-:B------:R-:W-:Y:S01]  /*10050*/  FFMA.FTZ R65, R29, R51.reuse, -R62.reuse ;  /* 0x000000331d417223 */ /* 0x180fe2000001083e */
[-CC-:B------:R-:W-:Y:S01]  /*10060*/  FFMA.FTZ R137, R40, R51.reuse, -R62.reuse ;  /* 0x0000003328897223 */ /* 0x180fe2000001083e */
[----:B------:R-:W-:Y:S01]  /*10070*/  FFMA.FTZ R29, R33, R51, -R62 ;  /* 0x00000033211d7223 */ /* 0x000fe2000001083e */
[----:B------:R-:W-:Y:S01]  /*10080*/  R2UR UR6, R14 ;  /* 0x000000000e0672ca */ /* 0x000fe200000e0000 */
[----:B------:R-:W-:-:S02]  /*10090*/  VIADD R14, R10, 0x380 ;  /* 0x000003800a0e7836 */ /* 0x000fc40000000000 */
[-CC-:B------:R-:W-:Y:S01]  /*100a0*/  FFMA.FTZ R33, R41, R51.reuse, -R62.reuse ;  /* 0x0000003329217223 */ /* 0x180fe2000001083e */
[----:B------:R-:W0:Y:S01]  /*100b0*/  MUFU.EX2 R60, R60 ;  /* 0x0000003c003c7308 */ /* 0x000e220000000800 */
        /* <DEDUP_REMOVED lines=8> */
[----:B------:R-:W-:Y:S01]  /*10140*/  FFMA.FTZ R79, R79, R51, -R62 ;  /* 0x000000334f4f7223 */ /* 0x000fe2000001083e */
[----:B------:R-:W-:-:S02]  /*10150*/  WARPGROUP.DEPBAR.LE gsb0, 0x0 ;  /* 0x00008000000079c5 */ /* 0x000fc40000010000 */
[----:B------:R-:W-:Y:S01]  /*10160*/  WARPGROUP.ARRIVE ;  /* 0x00000000000079c5 */ /* 0x000fe20000000000 */
[-CC-:B------:R-:W-:Y:S01]  /*10170*/  FFMA.FTZ R129, R66, R51.reuse, -R62.reuse ;  /* 0x0000003342817223 */ /* 0x180fe2000001083e */
[-CC-:B------:R-:W-:Y:S01]  /*10180*/  FFMA.FTZ R131, R70, R51.reuse, -R62.reuse ;  /* 0x0000003346837223 */ /* 0x180fe2000001083e */
[----:B------:R-:W-:Y:S01]  /*10190*/  FFMA.FTZ R80, R80, R51, -R62 ;  /* 0x0000003350507223 */ /* 0x000fe2000001083e */
[----:B------:R-:W2:Y:S01]  /*101a0*/  MUFU.EX2 R61, R61 ;  /* 0x0000003d003d7308 */ /* 0x000ea20000000800 */
[----:B0-----:R-:W-:Y:S01]  /*101b0*/  F2FP.F16.F32.PACK_AB R149, R60, R59 ;  /* 0x0000003b3c95723e */ /* 0x001fe200000000ff */
[----:B------:R-:W-:Y:S01]  /*101c0*/  HGMMA.64x64x16.F32 R88, R124, gdesc[UR4].tnspB, R88, gsb0 ;  /* 0x40e000047c587df0 */ /* 0x000fe20008000858 */
[----:B------:R-:W-:Y:S02]  /*101d0*/  R2UR UR6, R14 ;  /* 0x000000000e0672ca */ /* 0x000fe400000e0000 */
[----:B------:R-:W-:Y:S01]  /*101e0*/  R2UR UR7, R15 ;  /* 0x000000000f0772ca */ /* 0x000fe200000e0000 */
[----:B------:R-:W-:Y:S01]  /*101f0*/  VIADD R15, R85, 0x9 ;  /* 0x00000009550f7836 */ /* 0x000fe20000000000 */
[----:B------:R-:W-:Y:S01]  /*10200*/  @!P1 LEA R14, R18, R2, 0x3 ;  /* 0x00000002120e9211 */ /* 0x000fe200078e18ff */
[----:B------:R-:W0:Y:S03]  /*10210*/  MUFU.EX2 R145, R145 ;  /* 0x0000009100917308 */ /* 0x000e260000000800 */
[----:B------:R-:W-:Y:S01]  /*10220*/  SEL R37, R15, 0x9, !P2 ;  /* 0x000000090f257807 */ /* 0x000fe20005000000 */
[----:B------:R-:W-:-:S02]  /*10230*/  @!P1 VIADD R36, R14, 0x16840 ;  /* 0x000168400e249836 */ /* 0x000fc40000000000 */
[----:B------:R-:W-:Y:S01]  /*10240*/  FFMA.FTZ R14, R49, R51, -R62 ;  /* 0x00000033310e7223 */ /* 0x000fe2000001083e */
[C---:B------:R-:W-:Y:S01]  /*10250*/  ISETP.GT.AND P2, PT, R152.reuse, RZ, PT ;  /* 0x000000ff9800720c */ /* 0x040fe20003f44270 */
[----:B------:R-:W-:Y:S01]  /*10260*/  VIADD R152, R152, 0xffffffff ;  /* 0xffffffff98987836 */ /* 0x000fe20000000000 */
[----:B------:R-:W3:Y:S01]  /*10270*/  MUFU.EX2 R64, R64 ;  /* 0x0000004000407308 */ /* 0x000ee20000000800 */
[----:B------:R-:W-:-:S07]  /*10280*/  @!P1 PRMT R36, RZ, 0x654, R36 ;  /* 0x00000654ff249816 */ /* 0x000fce0000000024 */
[----:B------:R-:W4:Y:S08]  /*10290*/  MUFU.EX2 R147, R147 ;  /* 0x0000009300937308 */ /* 0x000f300000000800 */
[----:B------:R-:W5:Y:S08]  /*102a0*/  MUFU.EX2 R65, R65 ;  /* 0x0000004100417308 */ /* 0x000f700000000800 */
[----:B------:R-:W5:Y:S08]  /*102b0*/  MUFU.EX2 R141, R141 ;  /* 0x0000008d008d7308 */ /* 0x000f700000000800 */
[----:B------:R-:W5:Y:S08]  /*102c0*/  MUFU.EX2 R29, R29 ;  /* 0x0000001d001d7308 */ /* 0x000f700000000800 */
[----:B------:R-:W5:Y:S08]  /*102d0*/  MUFU.EX2 R143, R143 ;  /* 0x0000008f008f7308 */ /* 0x000f700000000800 */
[----:B------:R-:W5:Y:S08]  /*102e0*/  MUFU.EX2 R32, R32 ;  /* 0x0000002000207308 */ /* 0x000f700000000800 */
[----:B------:R-:W5:Y:S01]  /*102f0*/  MUFU.EX2 R136, R136 ;  /* 0x0000008800887308 */ /* 0x000f620000000800 */
[----:B------:R-:W-:-:S02]  /*10300*/  WARPGROUP.DEPBAR.LE gsb0, 0x0 ;  /* 0x00008000000079c5 */ /* 0x000fc40000010000 */
[----:B------:R-:W-:-:S05]  /*10310*/  WARPGROUP.ARRIVE ;  /* 0x00000000000079c5 */ /* 0x000fca0000000000 */
[----:B------:R-:W5:Y:S01]  /*10320*/  MUFU.EX2 R137, R137 ;  /* 0x0000008900897308 */ /* 0x000f620000000800 */
[----:B------:R-:W-:Y:S01]  /*10330*/  FFMA.FTZ R125, R74, R51, -R62 ;  /* 0x000000334a7d7223 */ /* 0x000fe2000001083e */
[----:B------:R-:W-:Y:S06]  /*10340*/  HGMMA.64x64x16.F32 R88, R120, gdesc[UR4].tnspB, R88, gsb0 ;  /* 0x40e0000478587df0 */ /* 0x000fec0008000858 */
[----:B------:R-:W5:Y:S08]  /*10350*/  MUFU.EX2 R25, R25 ;  /* 0x0000001900197308 */ /* 0x000f700000000800 */
        /* <DEDUP_REMOVED lines=18> */
[----:B------:R-:W-:Y:S01]  /*10480*/  FMUL.FTZ R97, R97, R54 ;  /* 0x0000003661617220 */ /* 0x000fe20000410000 */
[----:B-1----:R-:W-:Y:S01]  /*10490*/  FFMA.FTZ R36, R54, R3, R148 ;  /* 0x0000000336247223 */ /* 0x002fe20000010094 */
[----:B------:R-:W-:Y:S01]  /*104a0*/  FFMA.FTZ R3, R58, R0, R59 ;  /* 0x000000003a037223 */ /* 0x000fe2000001003b */
[----:B------:R-:W-:Y:S01]  /*104b0*/  @!P1 IMAD R0, R21, 0x8, R2 ;  /* 0x0000000815009824 */ /* 0x000fe200078e0202 */
[----:B------:R-:W1:Y:S01]  /*104c0*/  MUFU.EX2 R135, R135 ;  /* 0x0000008700877308 */ /* 0x000e620000000800 */
[C---:B------:R-:W-:Y:S01]  /*104d0*/  FADD.FTZ R15, R55.reuse, R36 ;  /* 0x00000024370f7221 */ /* 0x040fe20000010000 */
[----:B------:R-:W-:Y:S01]  /*104e0*/  FADD.FTZ R36, R60, R3 ;  /* 0x000000033c247221 */ /* 0x000fe20000010000 */
[----:B------:R-:W-:Y:S01]  /*104f0*/  F2FP.F16.F32.PACK_AB R148, R55, R148 ;  /* 0x000000943794723e */ /* 0x000fe200000000ff */
[----:B------:R-:W-:Y:S01]  /*10500*/  FMUL.FTZ R100, R100, R54 ;  /* 0x0000003664647220 */ /* 0x000fe20000410000 */
[----:B------:R-:W-:Y:S01]  /*10510*/  @!P1 IADD3 R3, R0, 0x16860, RZ ;  /* 0x0001686000039810 */ /* 0x000fe20007ffe0ff */
[----:B------:R-:W-:Y:S01]  /*10520*/  FADD.FTZ R40, R150, R15 ;  /* 0x0000000f96287221 */ /* 0x000fe20000010000 */
[----:B------:R-:W-:Y:S01]  /*10530*/  FADD.FTZ R36, R151, R36 ;  /* 0x0000002497247221 */ /* 0x000fe20000010000 */
[----:B------:R-:W-:Y:S01]  /*10540*/  FFMA.FTZ R0, R63, R51, -R62 ;  /* 0x000000333f007223 */ /* 0x000fe2000001083e */
[----:B------:R-:W-:Y:S01]  /*10550*/  @!P1 PRMT R15, RZ, 0x654, R3 ;  /* 0x00000654ff0f9816 */ /* 0x000fe20000000003 */
[----:B------:R-:W-:Y:S01]  /*10560*/  FADD.FTZ R3, R83, R40 ;  /* 0x0000002853037221 */ /* 0x000fe20000010000 */
[----:B--2---:R-:W-:Y:S01]  /*10570*/  FADD.FTZ R36, R61, R36 ;  /* 0x000000243d247221 */ /* 0x004fe20000010000 */
[----:B------:R-:W-:Y:S01]  /*10580*/  MUFU.EX2 R30, R30 ;  /* 0x0000001e001e7308 */ /* 0x000fe20000000800 */
[----:B------:R2:W-:Y:S01]  /*10590*/  @!P1 SYNCS.ARRIVE.TRANS64.RED.A1T0 RZ, [R15+URZ], RZ ;  /* 0x000000ff0fff99a7 */ /* 0x0005e2000810043f */
[----:B------:R-:W-:Y:S01]  /*105a0*/  F2FP.F16.F32.PACK_AB R150, R83, R150 ;  /* 0x000000965396723e */ /* 0x000fe200000000ff */
[----:B0-----:R-:W-:Y:S01]  /*105b0*/  FADD.FTZ R21, R145, R36 ;  /* 0x0000002491157221 */ /* 0x001fe20000010000 */
[----:B------:R-:W-:Y:S01]  /*105c0*/  F2FP.F16.F32.PACK_AB R151, R61, R151 ;  /* 0x000000973d97723e */ /* 0x000fe200000000ff */
[----:B------:R-:W-:Y:S01]  /*105d0*/  FMUL.FTZ R101, R101, R54 ;  /* 0x0000003665657220 */ /* 0x000fe20000410000 */
[C---:B---3--:R-:W-:Y:S01]  /*105e0*/  F2FP.F16.F32.PACK_AB R145, R64.reuse, R145 ;  /* 0x000000914091723e */ /* 0x048fe200000000ff */
[----:B------:R-:W-:Y:S01]  /*105f0*/  FADD.FTZ R36, R64, R21 ;  /* 0x0000001540247221 */ /* 0x000fe20000010000 */
[----:B------:R-:W0:Y:S01]  /*10600*/  MUFU.EX2 R0, R0 ;  /* 0x0000000000007308 */ /* 0x000e220000000800 */
[----:B--2---:R-:W-:Y:S01]  /*10610*/  FADD.FTZ R15, R144, R3 ;  /* 0x00000003900f7221 */ /* 0x004fe20000010000 */
[-C--:B------:R-:W-:Y:S01]  /*10620*/  FFMA.FTZ R3, R67, R51.reuse, -R62 ;  /* 0x0000003343037223 */ /* 0x080fe2000001083e */
[----:B----4-:R-:W-:Y:S01]  /*10630*/  FADD.FTZ R36, R147, R36 ;  /* 0x0000002493247221 */ /* 0x010fe20000010000 */
[-C--:B------:R-:W-:Y:S01]  /*10640*/  FFMA.FTZ R21, R75, R51.reuse, -R62 ;  /* 0x000000334b157223 */ /* 0x080fe2000001083e */
[C---:B------:R-:W-:Y:S01]  /*10650*/  FADD.FTZ R15, R82.reuse, R15 ;  /* 0x0000000f520f7221 */ /* 0x040fe20000010000 */
[----:B------:R-:W-:Y:S01]  /*10660*/  F2FP.F16.F32.PACK_AB R144, R82, R144 ;  /* 0x000000905290723e */ /* 0x000fe200000000ff */
[----:B-----5:R-:W-:Y:S01]  /*10670*/  FADD.FTZ R36, R65, R36 ;  /* 0x0000002441247221 */ /* 0x020fe20000010000 */
[----:B------:R-:W2:Y:S01]  /*10680*/  MUFU.EX2 R28, R28 ;  /* 0x0000001c001c7308 */ /* 0x000ea20000000800 */
[----:B------:R-:W-:Y:S01]  /*10690*/  FADD.FTZ R40, R146, R15 ;  /* 0x0000000f92287221 */ /* 0x000fe20000010000 */
[----:B------:R-:W-:Y:S01]  /*106a0*/  F2FP.F16.F32.PACK_AB R146, R11, R146 ;  /* 0x000000920b92723e */ /* 0x000fe200000000ff */
[----:B------:R-:W-:Y:S01]  /*106b0*/  FADD.FTZ R36, R141, R36 ;  /* 0x000000248d247221 */ /* 0x000fe20000010000 */
[-C--:B------:R-:W-:Y:S01]  /*106c0*/  FFMA.FTZ R15, R71, R51.reuse, -R62 ;  /* 0x00000033470f7223 */ /* 0x080fe2000001083e */
[----:B------:R-:W-:Y:S01]  /*106d0*/  FADD.FTZ R37, R11, R40 ;  /* 0x000000280b257221 */ /* 0x000fe20000010000 */
[----:B------:R-:W-:Y:S01]  /*106e0*/  FFMA.FTZ R62, R81, R51, -R62 ;  /* 0x00000033513e7223 */ /* 0x000fe2000001083e */
[----:B------:R-:W-:Y:S01]  /*106f0*/  FADD.FTZ R36, R29, R36 ;  /* 0x000000241d247221 */ /* 0x000fe20000010000 */
[----:B------:R-:W3:Y:S01]  /*10700*/  MUFU.EX2 R129, R129 ;  /* 0x0000008100817308 */ /* 0x000ee20000000800 */
[----:B------:R-:W-:Y:S01]  /*10710*/  FADD.FTZ R37, R140, R37 ;  /* 0x000000258c257221 */ /* 0x000fe20000010000 */
[----:B------:R-:W-:Y:S01]  /*10720*/  F2FP.F16.F32.PACK_AB R140, R24, R140 ;  /* 0x0000008c188c723e */ /* 0x000fe200000000ff */
[-C--:B------:R-:W-:Y:S01]  /*10730*/  FMUL.FTZ R104, R104, R54.reuse ;  /* 0x0000003668687220 */ /* 0x080fe20000410000 */
[----:B------:R-:W-:Y:S01]  /*10740*/  F2FP.F16.F32.PACK_AB R147, R65, R147 ;  /* 0x000000934193723e */ /* 0x000fe200000000ff */
[----:B------:R-:W-:Y:S01]  /*10750*/  FADD.FTZ R37, R24, R37 ;  /* 0x0000002518257221 */ /* 0x000fe20000010000 */
[----:B------:R-:W-:Y:S01]  /*10760*/  F2FP.F16.F32.PACK_AB R141, R29, R141 ;  /* 0x0000008d1d8d723e */ /* 0x000fe200000000ff */
[-C--:B------:R-:W-:Y:S01]  /*10770*/  FMUL.FTZ R105, R105, R54.reuse ;  /* 0x0000003669697220 */ /* 0x080fe20000410000 */
[----:B------:R-:W-:Y:S01]  /*10780*/  MUFU.EX2 R31, R31 ;  /* 0x0000001f001f7308 */ /* 0x000fe20000000800 */
[----:B------:R-:W-:Y:S01]  /*10790*/  FADD.FTZ R40, R142, R37 ;  /* 0x000000258e287221 */ /* 0x000fe20000010000 */
[----:B------:R-:W-:Y:S01]  /*107a0*/  FADD.FTZ R37, R143, R36 ;  /* 0x000000248f257221 */ /* 0x000fe20000010000 */
[----:B------:R-:W-:Y:S01]  /*107b0*/  F2FP.F16.F32.PACK_AB R143, R32, R143 ;  /* 0x0000008f208f723e */ /* 0x000fe200000000ff */
[----:B------:R-:W-:Y:S01]  /*107c0*/  FMUL.FTZ R108, R108, R54 ;  /* 0x000000366c6c7220 */ /* 0x000fe20000410000 */
[C---:B------:R-:W-:Y:S01]  /*107d0*/  FADD.FTZ R41, R27.reuse, R40 ;  /* 0x000000281b297221 */ /* 0x040fe20000010000 */
[----:B------:R-:W-:Y:S01]  /*107e0*/  FADD.FTZ R36, R32, R37 ;  /* 0x0000002520247221 */ /* 0x000fe20000010000 */
[----:B------:R-:W-:Y:S01]  /*107f0*/  F2FP.F16.F32.PACK_AB R142, R27, R142 ;  /* 0x0000008e1b8e723e */ /* 0x000fe200000000ff */
[----:B------:R-:W4:Y:S01]  /*10800*/  MUFU.EX2 R3, R3 ;  /* 0x0000000300037308 */ /* 0x000f220000000800 */
[----:B------:R-:W-:Y:S01]  /*10810*/  FADD.FTZ R40, R136, R41 ;  /* 0x0000002988287221 */ /* 0x000fe20000010000 */
[----:B------:R-:W-:Y:S01]  /*10820*/  FADD.FTZ R36, R137, R36 ;  /* 0x0000002489247221 */ /* 0x000fe20000010000 */
[----:B------:R-:W-:Y:S01]  /*10830*/  F2FP.F16.F32.PACK_AB R136, R25, R136 ;  /* 0x000000881988723e */ /* 0x000fe200000000ff */
[----:B------:R-:W-:Y:S01]  /*10840*/  FMUL.FTZ R109, R109, R54 ;  /* 0x000000366d6d7220 */ /* 0x000fe20000410000 */
[----:B------:R-:W-:Y:S01]  /*10850*/  FADD.FTZ R37, R25, R40 ;  /* 0x0000002819257221 */ /* 0x000fe20000010000 */
[C---:B------:R-:W-:Y:S01]  /*10860*/  FADD.FTZ R36, R33.reuse, R36 ;  /* 0x0000002421247221 */ /* 0x040fe20000010000 */
[----:B------:R-:W-:Y:S01]  /*10870*/  F2FP.F16.F32.PACK_AB R137, R33, R137 ;  /* 0x000000892189723e */ /* 0x000fe200000000ff */
[----:B------:R-:W5:Y:S01]  /*10880*/  MUFU.EX2 R38, R38 ;  /* 0x0000002600267308 */ /* 0x000f620000000800 */
        /* <DEDUP_REMOVED lines=10> */
[C---:B------:R-:W-:Y:S01]  /*10930*/  F2FP.F16.F32.PACK_AB R132, R34.reuse, R132 ;  /* 0x000000842284723e */ /* 0x040fe200000000ff */
[-C--:B------:R-:W-:Y:S01]  /*10940*/  FMUL.FTZ R113, R113, R54.reuse ;  /* 0x0000003671717220 */ /* 0x080fe20000410000 */
[----:B------:R-:W-:Y:S01]  /*10950*/  FADD.FTZ R37, R34, R37 ;  /* 0x0000002522257221 */ /* 0x000fe20000010000 */
[C---:B------:R-:W-:Y:S01]  /*10960*/  FADD.FTZ R36, R14.reuse, R11 ;  /* 0x0000000b0e247221 */ /* 0x040fe20000010000 */
[----:B------:R-:W-:Y:S01]  /*10970*/  F2FP.F16.F32.PACK_AB R133, R14, R133 ;  /* 0x000000850e85723e */ /* 0x000fe200000000ff */
[----:B------:R-:W5:Y:S01]  /*10980*/  MUFU.EX2 R39, R39 ;  /* 0x0000002700277308 */ /* 0x000f620000000800 */
[----:B------:R-:W-:Y:S01]  /*10990*/  FADD.FTZ R37, R134, R37 ;  /* 0x0000002586257221 */ /* 0x000fe20000010000 */
[----:B-1----:R-:W-:Y:S01]  /*109a0*/  FADD.FTZ R11, R135, R36 ;  /* 0x00000024870b7221 */ /* 0x002fe20000010000 */
[----:B0-----:R-:W-:Y:S01]  /*109b0*/  F2FP.F16.F32.PACK_AB R135, R0, R135 ;  /* 0x000000870087723e */ /* 0x001fe200000000ff */
[----:B------:R-:W-:Y:S01]  /*109c0*/  FMUL.FTZ R116, R116, R54 ;  /* 0x0000003674747220 */ /* 0x000fe20000410000 */
[----:B------:R-:W-:Y:S01]  /*109d0*/  FADD.FTZ R37, R30, R37 ;  /* 0x000000251e257221 */ /* 0x000fe20000010000 */
[----:B------:R-:W-:Y:S01]  /*109e0*/  FADD.FTZ R24, R0, R11 ;  /* 0x0000000b00187221 */ /* 0x000fe20000010000 */
[----:B------:R-:W-:Y:S01]  /*109f0*/  F2FP.F16.F32.PACK_AB R134, R30, R134 ;  /* 0x000000861e86723e */ /* 0x000fe200000000ff */
[----:B------:R-:W0:Y:S01]  /*10a00*/  MUFU.EX2 R15, R15 ;  /* 0x0000000f000f7308 */ /* 0x000e220000000800 */
[----:B--2---:R-:W-:Y:S01]  /*10a10*/  FADD.FTZ R32, R28, R37 ;  /* 0x000000251c207221 */ /* 0x004fe20000010000 */
[----:B---3--:R-:W-:Y:S01]  /*10a20*/  FADD.FTZ R24, R129, R24 ;  /* 0x0000001881187221 */ /* 0x008fe20000010000 */
[----:B----4-:R-:W-:Y:S01]  /*10a30*/  F2FP.F16.F32.PACK_AB R129, R3, R129 ;  /* 0x000000810381723e */ /* 0x010fe200000000ff */
[----:B------:R-:W-:Y:S01]  /*10a40*/  FMUL.FTZ R117, R117, R54 ;  /* 0x0000003675757220 */ /* 0x000fe20000410000 */
[----:B------:R-:W-:Y:S01]  /*10a50*/  FADD.FTZ R11, R31, R32 ;  /* 0x000000201f0b7221 */ /* 0x000fe20000010000 */
[----:B------:R-:W-:Y:S01]  /*10a60*/  FADD.FTZ R24, R3, R24 ;  /* 0x0000001803187221 */ /* 0x000fe20000010000 */
[----:B------:R-:W-:Y:S01]  /*10a70*/  F2FP.F16.F32.PACK_AB R128, R31, R28 ;  /* 0x0000001c1f80723e */ /* 0x000fe200000000ff */
[----:B------:R-:W1:Y:S01]  /*10a80*/  MUFU.EX2 R42, R42 ;  /* 0x0000002a002a7308 */ /* 0x000e620000000800 */
[----:B-----5:R-:W-:Y:S01]  /*10a90*/  FADD.FTZ R26, R38, R11 ;  /* 0x0000000b261a7221 */ /* 0x020fe20000010000 */
[----:B------:R-:W-:Y:S01]  /*10aa0*/  FADD.FTZ R24, R131, R24 ;  /* 0x0000001883187221 */ /* 0x000fe20000010000 */
[C---:B------:R-:W-:Y:S01]  /*10ab0*/  F2FP.F16.F32.PACK_AB R130, R39.reuse, R38 ;  /* 0x000000262782723e */ /* 0x040fe200000000ff */
[-C--:B------:R-:W-:Y:S01]  /*10ac0*/  FMUL.FTZ R90, R90, R58.reuse ;  /* 0x0000003a5a5a7220 */ /* 0x080fe20000410000 */
[----:B------:R-:W-:Y:S01]  /*10ad0*/  FADD.FTZ R11, R39, R26 ;  /* 0x0000001a270b7221 */ /* 0x000fe20000010000 */
[-C--:B------:R-:W-:Y:S01]  /*10ae0*/  FMUL.FTZ R91, R91, R58.reuse ;  /* 0x0000003a5b5b7220 */ /* 0x080fe20000410000 */
[-C--:B------:R-:W-:Y:S01]  /*10af0*/  FMUL.FTZ R94, R94, R58.reuse ;  /* 0x0000003a5e5e7220 */ /* 0x080fe20000410000 */
[----:B------:R-:W2:Y:S01]  /*10b00*/  MUFU.EX2 R125, R125 ;  /* 0x0000007d007d7308 */ /* 0x000ea20000000800 */
[C---:B0-----:R-:W-:Y:S01]  /*10b10*/  FADD.FTZ R24, R15.reuse, R24 ;  /* 0x000000180f187221 */ /* 0x041fe20000010000 */
[----:B------:R-:W-:Y:S01]  /*10b20*/  F2FP.F16.F32.PACK_AB R131, R15, R131 ;  /* 0x000000830f83723e */ /* 0x000fe200000000ff */
        /* <DEDUP_REMOVED lines=16> */
[----:B------:R-:W-:-:S05]  /*10c30*/  FMUL.FTZ R119, R119, R58 ;  /* 0x0000003a77777220 */ /* 0x000fca0000410000 */
[----:B------:R-:W2:Y:S01]  /*10c40*/  MUFU.EX2 R46, R46 ;  /* 0x0000002e002e7308 */ /* 0x000ea20000000800 */
[C---:B0-----:R-:W-:Y:S01]  /*10c50*/  FADD.FTZ R11, R43.reuse, R10 ;  /* 0x0000000a2b0b7221 */ /* 0x041fe20000010000 */
[----:B------:R-:W-:-:S06]  /*10c60*/  F2FP.F16.F32.PACK_AB R124, R43, R42 ;  /* 0x0000002a2b7c723e */ /* 0x000fcc00000000ff */
[----:B------:R-:W0:Y:S01]  /*10c70*/  MUFU.EX2 R76, R76 ;  /* 0x0000004c004c7308 */ /* 0x000e220000000800 */
[C---:B-1----:R-:W-:Y:S01]  /*10c80*/  FADD.FTZ R25, R21.reuse, R24 ;  /* 0x0000001815197221 */ /* 0x042fe20000010000 */
[----:B------:R-:W-:Y:S01]  /*10c90*/  F2FP.F16.F32.PACK_AB R125, R21, R125 ;  /* 0x0000007d157d723e */ /* 0x000fe200000000ff */
[----:B------:R-:W-:-:S05]  /*10ca0*/  IMAD.MOV.U32 R21, RZ, RZ, R18 ;  /* 0x000000ffff157224 */ /* 0x000fca00078e0012 */
        /* <DEDUP_REMOVED lines=21> */
[----:B-1----:R-:W-:Y:S01]  /*10e00*/  FADD.FTZ R3, R57, R10 ;  /* 0x0000000a39037221 */ /* 0x002fe20000010000 */
[----:B------:R-:W-:-:S06]  /*10e10*/  IMAD.MOV.U32 R10, RZ, RZ, R23 ;  /* 0x000000ffff0a7224 */ /* 0x000fcc00078e0017 */
[----:B------:R-:W1:Y:S01]  /*10e20*/  MUFU.EX2 R62, R62 ;  /* 0x0000003e003e7308 */ /* 0x000e620000000800 */
[----:B--2---:R-:W-:Y:S01]  /*10e30*/  FADD.FTZ R0, R123, R0 ;  /* 0x000000007b007221 */ /* 0x004fe20000010000 */
[C---:B0-----:R-:W-:Y:S01]  /*10e40*/  FADD.FTZ R3, R20.reuse, R3 ;  /* 0x0000000314037221 */ /* 0x041fe20000010000 */
[----:B------:R-:W-:Y:S02]  /*10e50*/  F2FP.F16.F32.PACK_AB R122, R20, R57 ;  /* 0x00000039147a723e */ /* 0x000fe400000000ff */
[----:B------:R-:W-:Y:S01]  /*10e60*/  MOV R20, R35 ;  /* 0x0000002300147202 */ /* 0x000fe20000000f00 */
[C---:B-1----:R-:W-:Y:S01]  /*10e70*/  FADD.FTZ R0, R62.reuse, R0 ;  /* 0x000000003e007221 */ /* 0x042fe20000010000 */
[----:B------:R-:W-:Y:S01]  /*10e80*/  F2FP.F16.F32.PACK_AB R123, R62, R123 ;  /* 0x0000007b3e7b723e */ /* 0x000fe200000000ff */
[----:B------:R-:W-:Y:S06]  /*10e90*/  @P2 BRA `(.L_x_2028) ;  /* 0xffffffd800502947 */ /* 0x000fec000383ffff */
.L_x_2018:
[----:B------:R-:W-:Y:S05]  /*10ea0*/  WARPSYNC.ALL ;  /* 0x0000000000007948 */ /* 0x000fea0003800000 */
[----:B------:R-:W-:Y:S06]  /*10eb0*/  BAR.ARV 0x8, 0x1a0 ;  /* 0x0206800000007b1d */ /* 0x000fec0000002000 */
[----:B------:R-:W-:Y:S05]  /*10ec0*/  @!P0 BRA `(.L_x_2029) ;  /* 0x0000000000048947 */ /* 0x000fea0003800000 */
[----:B------:R-:W-:Y:S01]  /*10ed0*/  BPT.TRAP 0x1 ;  /* 0x000000040000795c */ /* 0x000fe20000300000 */
.L_x_2029:
[----:B------:R-:W-:Y:S01]  /*10ee0*/  IMAD R9, R18, 0x8, R2 ;  /* 0x0000000812097824 */ /* 0x000fe200078e0202 */
[----:B------:R-:W-:-:S04]  /*10ef0*/  SHF.L.U32 R4, R23, 0x1f, RZ ;  /* 0x0000001f17047819 */ /* 0x000fc800000006ff */
[----:B------:R0:W1:Y:S01]  /*10f00*/  SYNCS.PHASECHK.TRANS64.TRYWAIT P2, [R9+URZ+0x16850], R4 ;  /* 0x01685004090075a7 */ /* 0x000062000804017f */
[----:B------:R-:W-:Y:S05]  /*10f10*/  @!P0 BRA `(.L_x_2030) ;  /* 0x0000000000048947 */ /* 0x000fea0003800000 */
[----:B------:R-:W-:Y:S01]  /*10f20*/  BPT.TRAP 0x1 ;  /* 0x000000040000795c */ /* 0x000fe20000300000 */
.L_x_2030:
[----:B------:R-:W-:-:S05]  /*10f30*/  VIADD R2, R2, 0x400 ;  /* 0x0000040002027836 */ /* 0x000fca0000000000 */
[----:B------:R-:W-:-:S04]  /*10f40*/  SHF.R.U32.HI R2, RZ, 0x4, R2 ;  /* 0x00000004ff027819 */ /* 0x000fc80000011602 */
[----:B------:R-:W-:Y:S01]  /*10f50*/  LOP3.LUT R5, R2, 0x3fff, RZ, 0xc0, !PT ;  /* 0x00003fff02057812 */ /* 0x000fe200078ec0ff */
[----:B-1----:R-:W-:Y:S06]  /*10f60*/  @P2 BRA `(.L_x_2031) ;  /* 0x0000000000082947 */ /* 0x002fec0003800000 */
[----:B------:R-:W1:Y:S02]  /*10f70*/  SYNCS.PHASECHK.TRANS64.TRYWAIT P0, [R9+URZ+0x16850], R4 ;  /* 0x01685004090075a7 */ /* 0x000e64000800017f */
[----:B-1----:R-:W-:Y:S05]  /*10f80*/  @!P0 BRA `(.L_x_2032) ;  /* 0x0000007c00888947 */ /* 0x002fea0003800000 */
.L_x_2031:
[----:B01----:R-:W-:Y:S01]  /*10f90*/  LEA R4, R18, R5, 0xa ;  /* 0x0000000512047211 */ /* 0x003fe200078e50ff */
[----:B------:R-:W-:Y:S01]  /*10fa0*/  IMAD.MOV.U32 R5, RZ, RZ, 0x40000040 ;  /* 0x40000040ff057424 */ /* 0x000fe200078e00ff */
[----:B------:R-:W-:Y:S05]  /*10fb0*/  WARPSYNC.ALL ;  /* 0x0000000000007948 */ /* 0x000fea0003800000 */
[C---:B------:R-:W-:Y:S01]  /*10fc0*/  R2UR UR6, R4.reuse ;  /* 0x00000000040672ca */ /* 0x040fe200000e0000 */
[----:B------:R-:W2:Y:S01]  /*10fd0*/  LDL.LU R20, [R1+0x34] ;  /* 0x0000340001147983 */ /* 0x000ea20000300800 */
[----:B------:R-:W-:Y:S01]  /*10fe0*/  R2UR UR7, R5 ;  /* 0x00000000050772ca */ /* 0x000fe200000e0000 */
[----:B------:R-:W-:Y:S01]  /*10ff0*/  WARPGROUP.ARRIVE ;  /* 0x00000000000079c5 */ /* 0x000fe20000000000 */
[----:B------:R-:W-:Y:S01]  /*11000*/  VIADD R6, R4, 0x80 ;  /* 0x0000008004067836 */ /* 0x000fe20000000000 */
[----:B------:R-:W0:Y:S01]  /*11010*/  SHFL.BFLY PT, R2, R3, 0x2, 0x1f ;  /* 0x0c401f0003027f89 */ /* 0x000e2200000e0000 */
[----:B------:R-:W-:Y:S01]  /*11020*/  IMAD.MOV.U32 R7, RZ, RZ, 0x40000040 ;  /* 0x40000040ff077424 */ /* 0x000fe200078e00ff */
[----:B------:R-:W-:Y:S01]  /*11030*/  IADD3 R18, R18, 0x1, RZ ;  /* 0x0000000112127810 */ /* 0x000fe20007ffe0ff */
[----:B------:R-:W-:-:S02]  /*11040*/  IMAD.MOV.U32 R5, RZ, RZ, 0x40000040 ;  /* 0x40000040ff057424 */ /* 0x000fc400078e00ff */
[----:B------:R-:W-:Y:S01]  /*11050*/  IMAD.MOV.U32 R21, RZ, RZ, RZ ;  /* 0x000000ffff157224 */ /* 0x000fe200078e00ff */
[----:B------:R-:W-:-:S04]  /*11060*/  ISETP.NE.AND P0, PT, R18, 0x2, PT ;  /* 0x000000021200780c */ /* 0x000fc80003f05270 */
[----:B------:R-:W-:Y:S01]  /*11070*/  HGMMA.64x64x16.F32 R88, R148, gdesc[UR4].tnspB, R88, gsb0 ;  /* 0x40e0000494587df0 */ /* 0x000fe20008000858 */
[----:B------:R-:W-:Y:S02]  /*11080*/  R2UR UR6, R6 ;  /* 0x00000000060672ca */ /* 0x000fe400000e0000 */
[----:B------:R-:W-:Y:S01]  /*11090*/  R2UR UR7, R7 ;  /* 0x00000000070772ca */ /* 0x000fe200000e0000 */
[----:B------:R-:W-:Y:S01]  /*110a0*/  IMAD.MOV.U32 R7, RZ, RZ, 0x40000040 ;  /* 0x40000040ff077424 */ /* 0x000fe200078e00ff */
[----:B------:R-:W-:Y:S02]  /*110b0*/  IADD3 R6, R4, 0x100, RZ ;  /* 0x0000010004067810 */ /* 0x000fe40007ffe0ff */
[----:B------:R-:W-:Y:S01]  /*110c0*/  SEL R18, R18, RZ, P0 ;  /* 0x000000ff12127207 */ /* 0x000fe20000000000 */
[----:B0-----:R-:W-:Y:S01]  /*110d0*/  FADD.FTZ R2, R2, R3 ;  /* 0x0000000302027221 */ /* 0x001fe20000010000 */
[----:B------:R-:W-:Y:S01]  /*110e0*/  IMAD.MOV.U32 R3, RZ, RZ, -0x800000 ;  /* 0xff800000ff037424 */ /* 0x000fe200078e00ff */
[----:B------:R-:W-:-:S02]  /*110f0*/  WARPGROUP.DEPBAR.LE gsb0, 0x0 ;  /* 0x00008000000079c5 */ /* 0x000fc40000010000 */
        /* <DEDUP_REMOVED lines=9> */
[----:B------:R-:W-:Y:S02]  /*11190*/  R2UR UR6, R6 ;  /* 0x00000000060672ca */ /* 0x000fe400000e0000 */
[----:B------:R-:W-:Y:S01]  /*111a0*/  R2UR UR7, R7 ;  /* 0x00000000070772ca */ /* 0x000fe200000e0000 */
[----:B------:R-:W-:Y:S01]  /*111b0*/  IMAD.MOV.U32 R7, RZ, RZ, 0x40000040 ;  /* 0x40000040ff077424 */ /* 0x000fe200078e00ff */
[----:B------:R-:W-:Y:S01]  /*111c0*/  IADD3 R6, R4, 0x200, RZ ;  /* 0x0000020004067810 */ /* 0x000fe20007ffe0ff */
[----:B------:R-:W-:Y:S02]  /*111d0*/  WARPGROUP.DEPBAR.LE gsb0, 0x0 ;  /* 0x00008000000079c5 */ /* 0x000fe40000010000 */
[----:B------:R-:W-:-:S08]  /*111e0*/  WARPGROUP.ARRIVE ;  /* 0x00000000000079c5 */ /* 0x000fd00000000000 */
        /* <DEDUP_REMOVED lines=10> */
[----:B------:R-:W-:Y:S02]  /*11290*/  R2UR UR6, R6 ;  /* 0x00000000060672ca */ /* 0x000fe400000e0000 */
[----:B------:R-:W-:Y:S01]  /*112a0*/  R2UR UR7, R7 ;  /* 0x00000000070772ca */ /* 0x000fe200000e0000 */
[----:B------:R-:W-:Y:S01]  /*112b0*/  IMAD.MOV.U32 R7, RZ, RZ, 0x40000040 ;  /* 0x40000040ff077424 */ /* 0x000fe200078e00ff */
[C---:B------:R-:W-:Y:S01]  /*112c0*/  IADD3 R6, R4.reuse, 0x300, RZ ;  /* 0x0000030004067810 */ /* 0x040fe20007ffe0ff */
[----:B------:R-:W-:Y:S01]  /*112d0*/  VIADD R4, R4, 0x380 ;  /* 0x0000038004047836 */ /* 0x000fe20000000000 */
[----:B------:R-:W-:Y:S02]  /*112e0*/  WARPGROUP.DEPBAR.LE gsb0, 0x0 ;  /* 0x00008000000079c5 */ /* 0x000fe40000010000 */
[----:B------:R-:W-:-:S07]  /*112f0*/  WARPGROUP.ARRIVE ;  /* 0x00000000000079c5 */ /* 0x000fce0000000000 */
[----:B------:R-:W-:Y:S01]  /*11300*/  HGMMA.64x64x16.F32 R88, R128, gdesc[UR4].tnspB, R88, gsb0 ;  /* 0x40e0000480587df0 */ /* 0x000fe20008000858 */
[----:B------:R-:W-:Y:S02]  /*11310*/  R2UR UR6, R6 ;  /* 0x00000000060672ca */ /* 0x000fe400000e0000 */
[----:B------:R-:W-:Y:S02]  /*11320*/  R2UR UR7, R7 ;  /* 0x00000000070772ca */ /* 0x000fe400000e0000 */
[----:B------:R-:W0:Y:S01]  /*11330*/  SHFL.BFLY PT, R7, R0, 0x2, 0x1f ;  /* 0x0c401f0000077f89 */ /* 0x000e2200000e0000 */
[----:B------:R-:W-:Y:S01]  /*11340*/  MOV R6, RZ ;  /* 0x000000ff00067202 */ /* 0x000fe20000000f00 */
[----:B0-----:R-:W-:Y:S01]  /*11350*/  FADD.FTZ R7, R7, R0 ;  /* 0x0000000007077221 */ /* 0x001fe20000010000 */
[----:B------:R-:W-:-:S04]  /*11360*/  SEL R0, RZ, 0x1, P0 ;  /* 0x00000001ff007807 */ /* 0x000fc80000000000 */
[----:B------:R-:W-:Y:S01]  /*11370*/  LOP3.LUT R23, R23, R0, RZ, 0x3c, !PT ;  /* 0x0000000017177212 */ /* 0x000fe200078e3cff */
[----:B------:R-:W-:Y:S01]  /*11380*/  IMAD.MOV.U32 R0, RZ, RZ, -0x800000 ;  /* 0xff800000ff007424 */ /* 0x000fe200078e00ff */
[----:B------:R-:W-:Y:S02]  /*11390*/  WARPGROUP.DEPBAR.LE gsb0, 0x0 ;  /* 0x00008000000079c5 */ /* 0x000fe40000010000 */
[----:B------:R-:W-:-:S06]  /*113a0*/  WARPGROUP.ARRIVE ;  /* 0x00000000000079c5 */ /* 0x000fcc0000000000 */
[----:B------:R-:W-:Y:S01]  /*113b0*/  HGMMA.64x64x16.F32 R88, R124, gdesc[UR4].tnspB, R88, gsb0 ;  /* 0x40e000047c587df0 */ /* 0x000fe20008000858 */
[----:B------:R-:W-:Y:S02]  /*113c0*/  R2UR UR6, R4 ;  /* 0x00000000040672ca */ /* 0x000fe400000e0000 */
[----:B------:R-:W-:Y:S01]  /*113d0*/  R2UR UR7, R5 ;  /* 0x00000000050772ca */ /* 0x000fe200000e0000 */
[----:B------:R-:W0:Y:S04]  /*113e0*/  SHFL.BFLY PT, R4, R7, 0x1, 0x1f ;  /* 0x0c201f0007047f89 */ /* 0x000e2800000e0000 */
[----:B------:R-:W1:Y:S01]  /*113f0*/  SHFL.BFLY PT, R5, R2, 0x1, 0x1f ;  /* 0x0c201f0002057f89 */ /* 0x000e6200000e0000 */
[----:B0-----:R-:W-:Y:S01]  /*11400*/  FADD.FTZ R11, R7, R4 ;  /* 0x00000004070b7221 */ /* 0x001fe20000010000 */
[----:B------:R-:W-:-:S02]  /*11410*/  @!P1 VIADD R7, R9, 0x16860 ;  /* 0x0001686009079836 */ /* 0x000fc40000000000 */
[----:B-1----:R-:W-:Y:S02]  /*11420*/  FADD.FTZ R10, R2, R5 ;  /* 0x00000005020a7221 */ /* 0x002fe40000010000 */
[----:B------:R-:W-:Y:S02]  /*11430*/  FSETP.NE.FTZ.AND P3, PT, R11, RZ, PT ;  /* 0x000000ff0b00720b */ /* 0x000fe40003f75000 */
[----:B------:R-:W-:Y:S02]  /*11440*/  @!P1 PRMT R7, RZ, 0x654, R7 ;  /* 0x00000654ff079816 */ /* 0x000fe40000000007 */
[----:B------:R-:W-:-:S09]  /*11450*/  FSETP.NE.FTZ.AND P2, PT, R10, RZ, PT ;  /* 0x000000ff0a00720b */ /* 0x000fd20003f55000 */
[----:B------:R-:W0:Y:S04]  /*11460*/  @P3 MUFU.LG2 R8, R11 ;  /* 0x0000000b00083308 */ /* 0x000e280000000c00 */
[C---:B------:R-:W-:Y:S01]  /*11470*/  @P2 FMUL.FTZ R2, R51.reuse, 0.69314718246459960938 ;  /* 0x3f31721833022820 */ /* 0x040fe20000410000 */
[----:B------:R-:W-:-:S03]  /*11480*/  @P3 FMUL.FTZ R51, R51, 0.69314718246459960938 ;  /* 0x3f31721833333820 */ /* 0x000fc60000410000 */
[----:B------:R-:W1:Y:S08]  /*11490*/  @P2 MUFU.LG2 R4, R10 ;  /* 0x0000000a00042308 */ /* 0x000e700000000c00 */
[----:B------:R-:W2:Y:S01]  /*114a0*/  @P2 MUFU.RCP R21, R10 ;  /* 0x0000000a00152308 */ /* 0x000ea20000001000 */
[----:B0-----:R-:W-:-:S04]  /*114b0*/  @P3 FMUL.FTZ R8, R8, 0.69314718246459960938 ;  /* 0x3f31721808083820 */ /* 0x001fc80000410000 */
[----:B------:R-:W-:-:S03]  /*114c0*/  @P3 FFMA.FTZ R3, R51, R35, R8 ;  /* 0x0000002333033223 */ /* 0x000fc60000010008 */
[----:B------:R-:W0:Y:S01]  /*114d0*/  @P3 MUFU.RCP R6, R11 ;  /* 0x0000000b00063308 */ /* 0x000e220000001000 */
[----:B-1----:R-:W-:-:S04]  /*114e0*/  @P2 FMUL.FTZ R5, R4, 0.69314718246459960938 ;  /* 0x3f31721804052820 */ /* 0x002fc80000410000 */
[----:B------:R-:W-:Y:S01]  /*114f0*/  @P2 FFMA.FTZ R0, R2, R53, R5 ;  /* 0x0000003502002223 */ /* 0x000fe20000010005 */
        /* <DEDUP_REMOVED lines=37> */
[----:B---3--:R-:W-:-:S07]  /*11750*/  FMUL.FTZ R119, R119, R6 ;  /* 0x0000000677777220 */ /* 0x008fce0000410000 */
.L_x_1957:
[----:B------:R-:W2:Y:S01]  /*11760*/  LDL R59, [R1+0x28] ;  /* 0x00002800013b7983 */ /* 0x000ea20000100800 */
[----:B------:R-:W-:Y:S05]  /*11770*/  WARPSYNC.ALL ;  /* 0x0000000000007948 */ /* 0x000fea0003800000 */
[----:B------:R-:W0:Y:S01]  /*11780*/  S2R R4, SR_TID.X ;  /* 0x0000000000047919 */ /* 0x000e220000002100 */
[----:B------:R-:W3:Y:S01]  /*11790*/  S2UR UR5, SR_CgaCtaId ;  /* 0x00000000000579c3 */ /* 0x000ee20000008800 */
[----:B------:R-:W-:Y:S01]  /*117a0*/  UMOV UR4, 0x400 ;  /* 0x0000040000047882 */ /* 0x000fe20000000000 */
[----:B------:R-:W-:Y:S01]  /*117b0*/  BSSY B0, `(.L_x_2033) ;  /* 0x0000185000007945 */ /* 0x000fe20003800000 */
[----:B---3--:R-:W-:-:S06]  /*117c0*/  ULEA UR4, UR5, UR4, 0x18 ;  /* 0x0000000405047291 */ /* 0x008fcc000f8ec03f */
[----:B------:R-:W-:Y:S01]  /*117d0*/  IMAD.U32 R2, RZ, RZ, UR4 ;  /* 0x00000004ff027e24 */ /* 0x000fe2000f8e00ff */
[----:B------:R-:W-:Y:S01]  /*117e0*/  BAR.SYNC.DEFER_BLOCKING 0x5, 0x1a0 ;  /* 0x0146800000007b1d */ /* 0x000fe20000010000 */
[----:B0-----:R-:W-:-:S04]  /*117f0*/  IADD3 R60, R4, -0x80, RZ ;  /* 0xffffff80043c7810 */ /* 0x001fc80007ffe0ff */
[----:B------:R-:W-:-:S04]  /*11800*/  SHF.R.S32.HI R4, RZ, 0x1f, R60 ;  /* 0x0000001fff047819 */ /* 0x000fc8000001143c */
[----:B------:R-:W-:-:S04]  /*11810*/  LEA.HI R4, R4, R60, RZ, 0x3 ;  /* 0x0000003c04047211 */ /* 0x000fc800078f18ff */
[----:B------:R-:W-:Y:S01]  /*11820*/  SHF.R.S32.HI R20, RZ, 0x3, R4 ;  /* 0x00000003ff147819 */ /* 0x000fe20000011404 */
[----:B------:R0:W3:Y:S01]  /*11830*/  LDS.128 R152, [R2+0x168d0] ;  /* 0x0168d00002987984 */ /* 0x0000e20000000c00 */
[----:B------:R-:W-:Y:S06]  /*11840*/  BAR.ARV 0x4, 0x1a0 ;  /* 0x0106800000007b1d */ /* 0x000fec0000002000 */
[----:B--2---:R-:W-:Y:S01]  /*11850*/  SHF.R.S32.HI R56, RZ, 0x1f, R59 ;  /* 0x0000001fff387819 */ /* 0x004fe2000001143b */
[----:B------:R-:W-:-:S03]  /*11860*/  IMAD.SHL.U32 R58, R59, 0x4, RZ ;  /* 0x000000043b3a7824 */ /* 0x000fc600078e00ff */
[----:B------:R-:W-:Y:S01]  /*11870*/  SHF.L.U64.HI R57, R59, 0x2, R56 ;  /* 0x000000023b397819 */ /* 0x000fe20000010238 */
[----:B0--3--:R-:W-:Y:S06]  /*11880*/  @P1 BRA `(.L_x_2034) ;  /* 0x0000000c00a01947 */ /* 0x009fec0003800000 */
[----:B------:R-:W1:Y:S01]  /*11890*/  LDL R6, [R1+0x40] ;  /* 0x0000400001067983 */ /* 0x000e620000100800 */
[----:B------:R-:W0:Y:S01]  /*118a0*/  S2R R5, SR_SWINHI ;  /* 0x0000000000057919 */ /* 0x000e220000002f00 */
[----:B------:R-:W-:Y:S05]  /*118b0*/  WARPSYNC.ALL ;  /* 0x0000000000007948 */ /* 0x000fea0003800000 */
[----:B------:R-:W-:Y:S01]  /*118c0*/  F2FP.F16.F32.PACK_AB R12, R12, R49 ;  /* 0x000000310c0c723e */ /* 0x000fe200000000ff */
[----:B------:R-:W-:Y:S01]  /*118d0*/  ULDC.64 UR4, c[0x0][0xbd8] ;  /* 0x0002f60000047ab9 */ /* 0x000fe20000000a00 */
[----:B------:R-:W-:Y:S01]  /*118e0*/  F2FP.F16.F32.PACK_AB R13, R13, R52 ;  /* 0x000000340d0d723e */ /* 0x000fe200000000ff */
[----:B------:R-:W2:Y:S01]  /*118f0*/  LDL R60, [R1+0x2c] ;  /* 0x00002c00013c7983 */ /* 0x000ea20000100800 */
[----:B-----5:R-:W-:-:S02]  /*11900*/  MOV R24, R2 ;  /* 0x0000000200187202 */ /* 0x020fc40000000f00 */
[----:B0-----:R-:W-:Y:S02]  /*11910*/  MOV R25, R5 ;  /* 0x0000000500197202 */ /* 0x001fe40000000f00 */
[----:B------:R-:W-:Y:S02]  /*11920*/  F2FP.F16.F32.PACK_AB R14, R14, R47 ;  /* 0x0000002f0e0e723e */ /* 0x000fe400000000ff */
[----:B------:R-:W-:Y:S01]  /*11930*/  F2FP.F16.F32.PACK_AB R15, R15, R50 ;  /* 0x000000320f0f723e */ /* 0x000fe200000000ff */
[----:B------:R-:W-:Y:S01]  /*11940*/  BAR.SYNC.DEFER_BLOCKING 0x1, 0x180 ;  /* 0x0046000000007b1d */ /* 0x000fe20000010000 */
[----:B-1----:R-:W-:-:S03]  /*11950*/  IMAD.WIDE R10, R6, 0x2, R24 ;  /* 0x00000002060a7825 */ /* 0x002fc600078e0218 */
[C---:B------:R-:W-:Y:S02]  /*11960*/  IADD3 R51, P2, R10.reuse, 0x20, RZ ;  /* 0x000000200a337810 */ /* 0x040fe40007f5e0ff */
[C---:B------:R-:W-:Y:S02]  /*11970*/  LOP3.LUT R9, R10.reuse, 0x380, RZ, 0xc0, !PT ;  /* 0x000003800a097812 */ /* 0x040fe400078ec0ff */
[C---:B------:R-:W-:Y:S02]  /*11980*/  IADD3 R55, P0, R10.reuse, 0x60, RZ ;  /* 0x000000600a377810 */ /* 0x040fe40007f1e0ff */
[----:B------:R-:W-:Y:S02]  /*11990*/  IADD3 R53, P1, R10, 0x40, RZ ;  /* 0x000000400a357810 */ /* 0x000fe40007f3e0ff */
[----:B------:R-:W-:Y:S02]  /*119a0*/  LOP3.LUT R4, R51, 0x380, RZ, 0xc0, !PT ;  /* 0x0000038033047812 */ /* 0x000fe400078ec0ff */
[----:B------:R-:W-:-:S02]  /*119b0*/  SHF.R.U64 R9, R9, 0x3, RZ ;  /* 0x0000000309097819 */ /* 0x000fc400000012ff */
[----:B------:R-:W-:Y:S02]  /*119c0*/  LOP3.LUT R6, R53, 0x380, RZ, 0xc0, !PT ;  /* 0x0000038035067812 */ /* 0x000fe400078ec0ff */
[----:B------:R-:W-:Y:S02]  /*119d0*/  LOP3.LUT R54, R55, 0x380, RZ, 0xc0, !PT ;  /* 0x0000038037367812 */ /* 0x000fe400078ec0ff */
[----:B------:R-:W-:Y:S02]  /*119e0*/  SHF.R.U64 R4, R4, 0x3, RZ ;  /* 0x0000000304047819 */ /* 0x000fe400000012ff */
[----:B------:R-:W-:Y:S02]  /*119f0*/  LOP3.LUT R10, R9, R10, RZ, 0x3c, !PT ;  /* 0x0000000a090a7212 */ /* 0x000fe400078e3cff */
[----:B------:R-:W-:Y:S02]  /*11a00*/  SHF.R.U64 R6, R6, 0x3, RZ ;  /* 0x0000000306067819 */ /* 0x000fe400000012ff */
[----:B------:R-:W-:Y:S01]  /*11a10*/  SHF.R.U64 R54, R54, 0x3, RZ ;  /* 0x0000000336367819 */ /* 0x000fe200000012ff */
[--C-:B------:R-:W-:Y:S01]  /*11a20*/  IMAD.X R5, RZ, RZ, R11.reuse, P0 ;  /* 0x000000ffff057224 */ /* 0x100fe200000e060b */
[----:B------:R-:W-:Y:S01]  /*11a30*/  LOP3.LUT R8, R4, R51, RZ, 0x3c, !PT ;  /* 0x0000003304087212 */ /* 0x000fe200078e3cff */
[----:B------:R-:W-:Y:S01]  /*11a40*/  IMAD.X R7, RZ, RZ, R11, P1 ;  /* 0x000000ffff077224 */ /* 0x000fe200008e060b */
[----:B------:R-:W-:-:S02]  /*11a50*/  LOP3.LUT R6, R6, R53, RZ, 0x3c, !PT ;  /* 0x0000003506067212 */ /* 0x000fc400078e3cff */
[----:B------:R-:W-:Y:S02]  /*11a60*/  LOP3.LUT R4, R54, R55, RZ, 0x3c, !PT ;  /* 0x0000003736047212 */ /* 0x000fe400078e3cff */
[----:B------:R-:W-:Y:S02]  /*11a70*/  MOV R10, R10 ;  /* 0x0000000a000a7202 */ /* 0x000fe40000000f00 */
[----:B------:R-:W-:Y:S02]  /*11a80*/  IADD3.X R9, RZ, R11, RZ, P2, !PT ;  /* 0x0000000bff097210 */ /* 0x000fe400017fe4ff */
[----:B------:R-:W-:Y:S01]  /*11a90*/  MOV R49, R6 ;  /* 0x0000000600317202 */ /* 0x000fe20000000f00 */
[----:B------:R0:W-:Y:S01]  /*11aa0*/  STSM.16.M88.4 [R10], R12 ;  /* 0x0000000c0a007844 */ /* 0x0001e20000000200 */
[----:B------:R-:W-:Y:S02]  /*11ab0*/  MOV R47, R4 ;  /* 0x00000004002f7202 */ /* 0x000fe40000000f00 */
[----:B------:R-:W-:-:S02]  /*11ac0*/  MOV R50, R8 ;  /* 0x0000000800327202 */ /* 0x000fc40000000f00 */
[----:B------:R-:W-:Y:S02]  /*11ad0*/  F2FP.F16.F32.PACK_AB R4, R45, R48 ;  /* 0x000000302d04723e */ /* 0x000fe400000000ff */
[----:B------:R-:W-:Y:S02]  /*11ae0*/  F2FP.F16.F32.PACK_AB R5, R43, R46 ;  /* 0x0000002e2b05723e */ /* 0x000fe400000000ff */
[----:B------:R-:W-:Y:S02]  /*11af0*/  F2FP.F16.F32.PACK_AB R6, R41, R44 ;  /* 0x0000002c2906723e */ /* 0x000fe400000000ff */
[----:B------:R-:W-:Y:S02]  /*11b00*/  F2FP.F16.F32.PACK_AB R7, R39, R42 ;  /* 0x0000002a2707723e */ /* 0x000fe400000000ff */
[----:B------:R-:W-:Y:S02]  /*11b10*/  F2FP.F16.F32.PACK_AB R8, R37, R40 ;  /* 0x000000282508723e */ /* 0x000fe400000000ff */
[----:B------:R-:W-:-:S02]  /*11b20*/  F2FP.F16.F32.PACK_AB R9, R35, R38 ;  /* 0x000000262309723e */ /* 0x000fc400000000ff */
[----:B0-----:R-:W-:Y:S02]  /*11b30*/  F2FP.F16.F32.PACK_AB R10, R33, R36 ;  /* 0x00000024210a723e */ /* 0x001fe400000000ff */
[----:B------:R-:W-:Y:S02]  /*11b40*/  F2FP.F16.F32.PACK_AB R11, R31, R34 ;  /* 0x000000221f0b723e */ /* 0x000fe400000000ff */
        /* <DEDUP_REMOVED lines=14> */
[----:B------:R-:W-:Y:S01]  /*11c30*/  ISETP.NE.AND.EX P1, PT, RZ, UR5, PT, P1 ;  /* 0x00000005ff007c0c */ /* 0x000fe2000bf25310 */
[----:B------:R-:W-:-:S12]  /*11c40*/  IMAD.MOV.U32 R33, RZ, RZ, RZ ;  /* 0x000000ffff217224 */ /* 0x000fd800078e00ff */
[----:B------:R-:W-:Y:S01]  /*11c50*/  @P1 IADD3 R26, P2, R58, UR4, RZ ;  /* 0x000000043a1a1c10 */ /* 0x000fe2000ff5e0ff */
[----:B------:R-:W-:Y:S02]  /*11c60*/  ULDC UR4, c[0x0][0xa88] ;  /* 0x0002a20000047ab9 */ /* 0x000fe40000000800 */
[----:B------:R-:W-:Y:S01]  /*11c70*/  IMAD.U32 R32, RZ, RZ, UR4 ;  /* 0x00000004ff207e24 */ /* 0x000fe2000f8e00ff */
[----:B------:R-:W-:Y:S01]  /*11c80*/  @P1 IADD3.X R27, R57, UR5, RZ, P2, !PT ;  /* 0x00000005391b1c10 */ /* 0x000fe200097fe4ff */
[----:B------:R-:W3:Y:S04]  /*11c90*/  @P0 LDG.E R33, desc[UR40][R28.64] ;  /* 0x000000281c210981 */ /* 0x000ee8000c1e1900 */
[----:B------:R0:W5:Y:S01]  /*11ca0*/  @P1 LDG.E R32, desc[UR40][R26.64] ;  /* 0x000000281a201981 */ /* 0x000162000c1e1900 */
[----:B--2---:R-:W-:-:S02]  /*11cb0*/  SHF.R.S32.HI R35, RZ, 0x1f, R60 ;  /* 0x0000001fff237819 */ /* 0x004fc4000001143c */
[----:B---3--:R-:W-:Y:S01]  /*11cc0*/  SHF.R.S32.HI R34, RZ, 0x1f, R33 ;  /* 0x0000001fff227819 */ /* 0x008fe20000011421 */
[----:B0-----:R-:W-:Y:S06]  /*11cd0*/  @P1 BRA `(.L_x_2035) ;  /* 0x0000000000101947 */ /* 0x001fec0003800000 */
[----:B------:R-:W-:Y:S05]  /*11ce0*/  @!P0 BRA `(.L_x_2035) ;  /* 0x00000000000c8947 */ /* 0x000fea0003800000 */
[----:B------:R-:W2:Y:S04]  /*11cf0*/  LDG.E R5, desc[UR40][R28.64] ;  /* 0x000000281c057981 */ /* 0x000ea8000c1e1900 */
[----:B-----5:R-:W2:Y:S02]  /*11d00*/  LDG.E R32, desc[UR40][R28.64+0x4] ;  /* 0x000004281c207981 */ /* 0x020ea4000c1e1900 */
[----:B--2---:R-:W-:-:S07]  /*11d10*/  IMAD.IADD R32, R32, 0x1, -R5 ;  /* 0x0000000120207824 */ /* 0x004fce00078e0a05 */
.L_x_2035:
[----:B------:R-:W2:Y:S01]  /*11d20*/  LDL R9, [R1+0x24] ;  /* 0x0000240001097983 */ /* 0x000ea20000100800 */
[----:B------:R-:W-:-:S03]  /*11d30*/  ULDC.64 UR4, c[0x0][0xb70] ;  /* 0x0002dc0000047ab9 */ /* 0x000fc60000000a00 */
[----:B------:R-:W3:Y:S01]  /*11d40*/  LDL R39, [R1+0x30] ;  /* 0x0000300001277983 */ /* 0x000ee20000100800 */
[----:B------:R-:W-:Y:S01]  /*11d50*/  MOV R4, R33 ;  /* 0x0000002100047202 */ /* 0x000fe20000000f00 */
[----:B------:R-:W-:Y:S01]  /*11d60*/  IMAD.MOV.U32 R5, RZ, RZ, R34 ;  /* 0x000000ffff057224 */ /* 0x000fe200078e0022 */
[----:B------:R-:W-:Y:S01]  /*11d70*/  SEL R36, R56, RZ, !P0 ;  /* 0x000000ff38247207 */ /* 0x000fe20004000000 */
[----:B------:R-:W2:Y:S01]  /*11d80*/  LDL.LU R38, [R1+0x38] ;  /* 0x0000380001267983 */ /* 0x000ea20000300800 */
[----:B------:R-:W-:Y:S01]  /*11d90*/  IMAD R6, R35, UR4, RZ ;  /* 0x0000000423067c24 */ /* 0x000fe2000f8e02ff */
[----:B------:R-:W-:Y:S01]  /*11da0*/  SEL R37, R59, RZ, !P0 ;  /* 0x000000ff3b257207 */ /* 0x000fe20004000000 */
[C---:B------:R-:W-:Y:S01]  /*11db0*/  IMAD.WIDE.U32 R4, R60.reuse, UR4, R4 ;  /* 0x000000043c047c25 */ /* 0x040fe2000f8e0004 */
[----:B------:R-:W0:Y:S01]  /*11dc0*/  S2R R8, SR_TID.X ;  /* 0x0000000000087919 */ /* 0x000e220000002100 */
[----:B------:R-:W-:Y:S02]  /*11dd0*/  ULDC.64 UR6, c[0x0][0xae0] ;  /* 0x0002b80000067ab9 */ /* 0x000fe40000000a00 */
[----:B------:R-:W-:Y:S01]  /*11de0*/  IMAD R7, R60, UR5, R6 ;  /* 0x000000053c077c24 */ /* 0x000fe2000f8e0206 */
[----:B------:R-:W-:-:S02]  /*11df0*/  ULDC.64 UR4, c[0x0][0xb78] ;  /* 0x0002de0000047ab9 */ /* 0x000fc40000000a00 */
[----:B------:R-:W-:Y:S02]  /*11e00*/  IMAD R6, R36, UR4, RZ ;  /* 0x0000000424067c24 */ /* 0x000fe4000f8e02ff */
[----:B------:R-:W-:Y:S02]  /*11e10*/  IMAD.IADD R5, R5, 0x1, R7 ;  /* 0x0000000105057824 */ /* 0x000fe400078e0207 */
[C---:B------:R-:W-:Y:S02]  /*11e20*/  IMAD R6, R37.reuse, UR5, R6 ;  /* 0x0000000525067c24 */ /* 0x040fe4000f8e0206 */
[----:B------:R-:W-:Y:S01]  /*11e30*/  IMAD.WIDE.U32 R4, R37, UR4, R4 ;  /* 0x0000000425047c25 */ /* 0x000fe2000f8e0004 */
[----:B------:R-:W-:-:S03]  /*11e40*/  ULDC.64 UR4, c[0x0][0xb40] ;  /* 0x0002d00000047ab9 */ /* 0x000fc60000000a00 */
[C---:B------:R-:W-:Y:S01]  /*11e50*/  VIADD R21, R20.reuse, 0x90 ;  /* 0x0000009014157836 */ /* 0x040fe20000000000 */
[----:B------:R-:W-:Y:S01]  /*11e60*/  BSSY B1, `(.L_x_2036) ;  /* 0x000005b000017945 */ /* 0x000fe20003800000 */
[----:B---3--:R-:W-:Y:S01]  /*11e70*/  LEA R7, R20, R39, 0x6 ;  /* 0x0000002714077211 */ /* 0x008fe200078e30ff */
[----:B--2---:R-:W-:Y:S02]  /*11e80*/  IMAD R11, R38, 0xc0, R9 ;  /* 0x000000c0260b7824 */ /* 0x004fe400078e0209 */
[----:B0-----:R-:W-:Y:S02]  /*11e90*/  VIADD R9, R8, 0xffffff80 ;  /* 0xffffff8008097836 */ /* 0x001fe40000000000 */
[----:B------:R-:W-:Y:S01]  /*11ea0*/  IMAD.WIDE R24, R7, 0x2, R24 ;  /* 0x0000000207187825 */ /* 0x000fe200078e0218 */
[----:B------:R-:W-:Y:S02]  /*11eb0*/  IADD3 R4, P1, R11, R4, RZ ;  /* 0x000000040b047210 */ /* 0x000fe40007f3e0ff */
[----:B------:R-:W-:-:S02]  /*11ec0*/  SHF.R.S32.HI R8, RZ, 0x1f, R9 ;  /* 0x0000001fff087819 */ /* 0x000fc40000011409 */
[----:B------:R-:W-:Y:S02]  /*11ed0*/  LEA R30, P2, R4, UR4, 0x2 ;  /* 0x00000004041e7c11 */ /* 0x000fe4000f8410ff */
[----:B------:R-:W-:Y:S02]  /*11ee0*/  LEA.HI R8, R8, R9, RZ, 0x7 ;  /* 0x0000000908087211 */ /* 0x000fe400078f38ff */
[----:B------:R-:W-:Y:S02]  /*11ef0*/  IADD3 R7, P4, R24, 0x4800, RZ ;  /* 0x0000480018077810 */ /* 0x000fe40007f9e0ff */
[----:B------:R-:W-:-:S03]  /*11f00*/  LOP3.LUT R8, R8, 0xffffff80, RZ, 0xc0, !PT ;  /* 0xffffff8008087812 */ /* 0x000fc600078ec0ff */
[----:B------:R-:W-:Y:S02]  /*11f10*/  IMAD.X R27, RZ, RZ, R25, P4 ;  /* 0x000000ffff1b7224 */ /* 0x000fe400020e0619 */
[----:B------:R-:W-:Y:S01]  /*11f20*/  IMAD.IADD R8, R9, 0x1, -R8 ;  /* 0x0000000109087824 */ /* 0x000fe200078e0a08 */
[----:B------:R-:W-:-:S04]  /*11f30*/  SHF.R.S32.HI R9, RZ, 0x1f, R11 ;  /* 0x0000001fff097819 */ /* 0x000fc8000001140b */
[----:B------:R-:W-:Y:S02]  /*11f40*/  LOP3.LUT P0, RZ, R8, 0x3, RZ, 0xc0, !PT ;  /* 0x0000000308ff7812 */ /* 0x000fe4000780c0ff */
[----:B------:R-:W-:Y:S01]  /*11f50*/  IADD3.X R9, R9, R5, R6, P1, !PT ;  /* 0x0000000509097210 */ /* 0x000fe20000ffe406 */
[C---:B------:R-:W-:Y:S01]  /*11f60*/  VIADD R5, R11.reuse, 0x8 ;  /* 0x000000080b057836 */ /* 0x040fe20000000000 */
[----:B-----5:R-:W-:Y:S02]  /*11f70*/  ISETP.GE.OR P1, PT, R11, R32, P0 ;  /* 0x000000200b00720c */ /* 0x020fe40000726670 */
[----:B------:R-:W-:Y:S01]  /*11f80*/  LEA.HI.X R31, R4, UR5, R9, 0x2, P2 ;  /* 0x00000005041f7c11 */ /* 0x000fe200090f1409 */
[----:B------:R-:W-:Y:S01]  /*11f90*/  ULDC.64 UR4, c[0x0][0xaa0] ;  /* 0x0002a80000047ab9 */ /* 0x000fe20000000a00 */
[C---:B------:R-:W-:Y:S02]  /*11fa0*/  IADD3 R15, P2, R24.reuse, 0x1800, RZ ;  /* 0x00001800180f7810 */ /* 0x040fe40007f5e0ff */
[----:B------:R-:W-:-:S02]  /*11fb0*/  IADD3 R11, P3, R24, 0x3000, RZ ;  /* 0x00003000180b7810 */ /* 0x000fc40007f7e0ff */
[----:B------:R-:W-:Y:S01]  /*11fc0*/  ISETP.GE.OR P0, PT, R5, R32, P0 ;  /* 0x000000200500720c */ /* 0x000fe20000706670 */
[----:B------:R-:W-:Y:S01]  /*11fd0*/  IMAD.X R9, RZ, RZ, R25, P2 ;  /* 0x000000ffff097224 */ /* 0x000fe200010e0619 */
[----:B------:R-:W-:Y:S02]  /*11fe0*/  LOP3.LUT R5, R24, 0x380, RZ, 0xc0, !PT ;  /* 0x0000038018057812 */ /* 0x000fe400078ec0ff */
[----:B------:R-:W-:Y:S01]  /*11ff0*/  LOP3.LUT R8, R15, 0x380, RZ, 0xc0, !PT ;  /* 0x000003800f087812 */ /* 0x000fe200078ec0ff */
[----:B------:R0:W-:Y:S01]  /*12000*/  @!P1 STG.E desc[UR40][R30.64], R0 ;  /* 0x000000001e009986 */ /* 0x0001e2000c101928 */
[----:B------:R-:W-:Y:S02]  /*12010*/  LOP3.LUT R10, R11, 0x380, RZ, 0xc0, !PT ;  /* 0x000003800b0a7812 */ /* 0x000fe400078ec0ff */
[----:B------:R-:W-:Y:S02]  /*12020*/  LOP3.LUT R6, R7, 0x380, RZ, 0xc0, !PT ;  /* 0x0000038007067812 */ /* 0x000fe400078ec0ff */
[----:B------:R-:W-:-:S02]  /*12030*/  SHF.R.U64 R5, R5, 0x3, RZ ;  /* 0x0000000305057819 */ /* 0x000fc400000012ff */
[----:B------:R-:W-:Y:S01]  /*12040*/  SHF.R.U64 R8, R8, 0x3, RZ ;  /* 0x0000000308087819 */ /* 0x000fe200000012ff */
[----:B------:R1:W-:Y:S01]  /*12050*/  @!P0 STG.E desc[UR40][R30.64+0x20], R3 ;  /* 0x000020031e008986 */ /* 0x0003e2000c101928 */
[----:B------:R-:W-:Y:S02]  /*12060*/  SHF.R.U64 R10, R10, 0x3, RZ ;  /* 0x000000030a0a7819 */ /* 0x000fe400000012ff */
[----:B------:R-:W-:Y:S02]  /*12070*/  SHF.R.U64 R6, R6, 0x3, RZ ;  /* 0x0000000306067819 */ /* 0x000fe400000012ff */
[----:B------:R-:W-:Y:S01]  /*12080*/  LOP3.LUT R4, R5, R24, RZ, 0x3c, !PT ;  /* 0x0000001805047212 */ /* 0x000fe200078e3cff */
[----:B------:R-:W-:Y:S01]  /*12090*/  IMAD.MOV.U32 R5, RZ, RZ, R25 ;  /* 0x000000ffff057224 */ /* 0x000fe200078e0019 */
[----:B------:R-:W-:Y:S02]  /*120a0*/  IADD3.X R13, RZ, R25, RZ, P3, !PT ;  /* 0x00000019ff0d7210 */ /* 0x000fe40001ffe4ff */
[----:B------:R-:W-:-:S02]  /*120b0*/  LOP3.LUT R8, R8, R15, RZ, 0x3c, !PT ;  /* 0x0000000f08087212 */ /* 0x000fc400078e3cff */
[----:B------:R-:W-:Y:S02]  /*120c0*/  LOP3.LUT R12, R10, R11, RZ, 0x3c, !PT ;  /* 0x0000000b0a0c7212 */ /* 0x000fe400078e3cff */
[----:B------:R-:W-:Y:S01]  /*120d0*/  LOP3.LUT R26, R6, R7, RZ, 0x3c, !PT ;  /* 0x00000007061a7212 */ /* 0x000fe200078e3cff */
[--C-:B------:R-:W-:Y:S01]  /*120e0*/  IMAD.MOV.U32 R28, RZ, RZ, R39.reuse ;  /* 0x000000ffff1c7224 */ /* 0x100fe200078e0027 */
[----:B------:R-:W-:Y:S01]  /*120f0*/  SHF.R.S32.HI R29, RZ, 0x1f, R39 ;  /* 0x0000001fff1d7819 */ /* 0x000fe20000011427 */
[----:B------:R-:W5:Y:S01]  /*12100*/  LD.E.128 R4, desc[UR40][R4.64] ;  /* 0x0000002804047980 */ /* 0x000f62000c101d00 */
[----:B------:R-:W-:-:S03]  /*12110*/  IMAD R34, R34, UR4, RZ ;  /* 0x0000000422227c24 */ /* 0x000fc6000f8e02ff */
[----:B------:R-:W5:Y:S01]  /*12120*/  LD.E.128 R8, desc[UR40][R8.64] ;  /* 0x0000002808087980 */ /* 0x000f62000c101d00 */
[C---:B------:R-:W-:Y:S01]  /*12130*/  IMAD.WIDE.U32 R28, R33.reuse, UR4, R28 ;  /* 0x00000004211c7c25 */ /* 0x040fe2000f8e001c */
[----:B------:R-:W-:Y:S02]  /*12140*/  ULDC UR4, c[0x0][0xa8c] ;  /* 0x0002a30000047ab9 */ /* 0x000fe40000000800 */
[----:B------:R-:W5:Y:S04]  /*12150*/  LD.E.128 R12, desc[UR40][R12.64] ;  /* 0x000000280c0c7980 */ /* 0x000f68000c101d00 */
[----:B------:R-:W5:Y:S01]  /*12160*/  LD.E.128 R24, desc[UR40][R26.64] ;  /* 0x000000281a187980 */ /* 0x000f62000c101d00 */
[----:B------:R-:W-:Y:S01]  /*12170*/  IMAD R33, R33, UR5, R34 ;  /* 0x0000000521217c24 */ /* 0x000fe2000f8e0222 */
[----:B------:R-:W-:Y:S01]  /*12180*/  ISETP.GE.AND P0, PT, R39, UR4, PT ;  /* 0x0000000427007c0c */ /* 0x000fe2000bf06270 */
[C---:B0-----:R-:W-:Y:S01]  /*12190*/  VIADD R0, R20.reuse, 0x30 ;  /* 0x0000003014007836 */ /* 0x041fe20000000000 */
[----:B------:R-:W-:Y:S01]  /*121a0*/  @!PT LDS RZ, [RZ] ;  /* 0x00000000fffff984 */ /* 0x000fe20000000800 */
[----:B------:R-:W-:Y:S01]  /*121b0*/  @!PT LDS RZ, [RZ] ;  /* 0x00000000fffff984 */ /* 0x000fe20000000800 */
[----:B------:R-:W-:Y:S01]  /*121c0*/  @!PT LDS RZ, [RZ] ;  /* 0x00000000fffff984 */ /* 0x000fe20000000800 */
[----:B------:R-:W-:Y:S01]  /*121d0*/  @!PT LDS RZ, [RZ] ;  /* 0x00000000fffff984 */ /* 0x000fe20000000800 */
[----:B------:R0:W-:Y:S06]  /*121e0*/  MEMBAR.ALL.CTA ;  /* 0x0000000000007992 */ /* 0x0001ec0000008000 */
[----:B0-----:R-:W0:Y:S01]  /*121f0*/  FENCE.VIEW.ASYNC.S ;  /* 0x00000000000073c6 */ /* 0x001e220000000000 */
[----:B-1----:R-:W-:Y:S01]  /*12200*/  VIADD R3, R20, 0x60 ;  /* 0x0000006014037836 */ /* 0x002fe20000000000 */
[----:B------:R-:W-:Y:S01]  /*12210*/  IADD3 R29, R29, R33, RZ ;  /* 0x000000211d1d7210 */ /* 0x000fe20007ffe0ff */
[----:B------:R-:W-:Y:S01]  /*12220*/  IMAD R32, R38, -0xc0, R32 ;  /* 0xffffff4026207824 */ /* 0x000fe200078e0220 */
[----:B------:R-:W-:Y:S01]  /*12230*/  ULDC.64 UR4, c[0x0][0xae8] ;  /* 0x0002ba0000047ab9 */ /* 0x000fe20000000a00 */
[----:B------:R-:W-:-:S02]  /*12240*/  IMAD R30, R35, UR6, RZ ;  /* 0x00000006231e7c24 */ /* 0x000fc4000f8e02ff */
[----:B------:R-:W-:Y:S01]  /*12250*/  IMAD.WIDE.U32 R28, R60, UR6, R28 ;  /* 0x000000063c1c7c25 */ /* 0x000fe2000f8e001c */
[-C--:B------:R-:W-:Y:S02]  /*12260*/  ISETP.GE.OR P3, PT, R0, R32.reuse, P0 ;  /* 0x000000200000720c */ /* 0x080fe40000766670 */
[-C--:B------:R-:W-:Y:S01]  /*12270*/  ISETP.GE.OR P1, PT, R3, R32.reuse, P0 ;  /* 0x000000200300720c */ /* 0x080fe20000726670 */
[----:B------:R-:W-:Y:S01]  /*12280*/  IMAD R31, R60, UR7, R30 ;  /* 0x000000073c1f7c24 */ /* 0x000fe2000f8e021e */
[-C--:B------:R-:W-:Y:S01]  /*12290*/  ISETP.GE.OR P2, PT, R21, R32.reuse, P0 ;  /* 0x000000201500720c */ /* 0x080fe20000746670 */
[----:B------:R-:W-:Y:S01]  /*122a0*/  VIADD R0, R2, 0x16820 ;  /* 0x0001682002007836 */ /* 0x000fe20000000000 */
[----:B------:R-:W-:Y:S01]  /*122b0*/  ISETP.GE.OR P0, PT, R20, R32, P0 ;  /* 0x000000201400720c */ /* 0x000fe20000706670 */
[----:B------:R-:W-:Y:S01]  /*122c0*/  IMAD R3, R36, UR4, RZ ;  /* 0x0000000424037c24 */ /* 0x000fe2000f8e02ff */
[----:B------:R-:W-:Y:S02]  /*122d0*/  IADD3 R29, R29, R31, RZ ;  /* 0x0000001f1d1d7210 */ /* 0x000fe40007ffe0ff */
[----:B------:R-:W-:Y:S01]  /*122e0*/  PRMT R0, RZ, 0x654, R0 ;  /* 0x00000654ff007816 */ /* 0x000fe20000000000 */
[C---:B------:R-:W-:Y:S01]  /*122f0*/  IMAD R3, R37.reuse, UR5, R3 ;  /* 0x0000000525037c24 */ /* 0x040fe2000f8e0203 */
[----:B------:R-:W-:Y:S01]  /*12300*/  SHF.R.S32.HI R21, RZ, 0x1f, R20 ;  /* 0x0000001fff157819 */ /* 0x000fe20000011414 */
[----:B------:R-:W-:Y:S01]  /*12310*/  IMAD.WIDE.U32 R32, R37, UR4, R28 ;  /* 0x0000000425207c25 */ /* 0x000fe2000f8e001c */
[----:B0-----:R0:W-:Y:S03]  /*12320*/  SYNCS.ARRIVE.TRANS64.RED.A1T0 RZ, [R0+URZ], RZ ;  /* 0x000000ff00ff79a7 */ /* 0x0011e6000810043f */
[----:B------:R-:W-:-:S04]  /*12330*/  IMAD.WIDE R30, R38, 0xc0, R20 ;  /* 0x000000c0261e7825 */ /* 0x000fc800078e0214 */
[----:B------:R-:W-:Y:S01]  /*12340*/  IMAD.IADD R35, R33, 0x1, R3 ;  /* 0x0000000121237824 */ /* 0x000fe200078e0203 */
[----:B0-----:R-:W-:Y:S06]  /*12350*/  @P0 BRA `(.L_x_2037) ;  /* 0x00000000002c0947 */ /* 0x001fec0003800000 */
        /* <DEDUP_REMOVED lines=11> */
.L_x_2037:
[----:B------:R-:W-:Y:S05]  /*12410*/  BSYNC B1 ;  /* 0x0000000000017941 */ /* 0x000fea0003800000 */
.L_x_2036:
[----:B------:R-:W-:Y:S04]  /*12420*/  BSSY B1, `(.L_x_2038) ;  /* 0x000000f000017945 */ /* 0x000fe80003800000 */
[----:B------:R-:W-:Y:S05]  /*12430*/  @P3 BRA `(.L_x_2039) ;  /* 0x0000000000343947 */ /* 0x000fea0003800000 */
[----:B------:R-:W-:Y:S01]  /*12440*/  IADD3 R3, P0, R30, 0x30, RZ ;  /* 0x000000301e037810 */ /* 0x000fe20007f1e0ff */
[----:B------:R-:W-:Y:S01]  /*12450*/  ULDC.64 UR4, c[0x0][0xad8] ;  /* 0x0002b60000047ab9 */ /* 0x000fe20000000a00 */
[----:B0----5:R-:W-:Y:S01]  /*12460*/  MOV R5, R35 ;  /* 0x0000002300057202 */ /* 0x021fe20000000f00 */
        /* <DEDUP_REMOVED lines=10> */
.L_x_2039:
[----:B------:R-:W-:Y:S05]  /*12510*/  BSYNC B1 ;  /* 0x0000000000017941 */ /* 0x000fea0003800000 */
.L_x_2038:
        /* <DEDUP_REMOVED lines=14> */
[----:B------:R2:W-:Y:S02]  /*12600*/  STG.E.128 desc[UR40][R6.64], R12 ;  /* 0x0000000c06007986 */ /* 0x0005e4000c101d28 */
.L_x_2041:
[----:B------:R-:W-:Y:S05]  /*12610*/  BSYNC B1 ;  /* 0x0000000000017941 */ /* 0x000fea0003800000 */
.L_x_2040:
        /* <DEDUP_REMOVED lines=13> */
[----:B------:R3:W-:Y:S01]  /*126f0*/  STG.E.128 desc[UR40][R6.64], R24 ;  /* 0x0000001806007986 */ /* 0x0007e2000c101d28 */
[----:B------:R-:W-:Y:S05]  /*12700*/  BRA `(.L_x_2042) ;  /* 0x00000008003c7947 */ /* 0x000fea0003800000 */
.L_x_2034:
        /* <DEDUP_REMOVED lines=21> */
.L_x_2043:
[----:B------:R-:W2:Y:S04]  /*12860*/  LDL R15, [R1+0x30] ;  /* 0x00003000010f7983 */ /* 0x000ea80000100800 */
[----:B------:R-:W3:Y:S04]  /*12870*/  LDL R14, [R1+0x2c] ;  /* 0x00002c00010e7983 */ /* 0x000ee80000100800 */
[----:B------:R4:W5:Y:S01]  /*12880*/  LDL R13, [R1+0x38] ;  /* 0x00003800010d7983 */ /* 0x0009620000100800 */
[----:B------:R-:W-:Y:S01]  /*12890*/  BSSY B1, `(.L_x_2044) ;  /* 0x000001d000017945 */ /* 0x000fe20003800000 */
[----:B-1----:R-:W-:-:S02]  /*128a0*/  SEL R11, R59, RZ, !P0 ;  /* 0x000000ff3b0b7207 */ /* 0x002fc40004000000 */
[----:B------:R-:W-:Y:S02]  /*128b0*/  SEL R10, R56, RZ, !P0 ;  /* 0x000000ff380a7207 */ /* 0x000fe40004000000 */
[----:B-----5:R-:W-:Y:S02]  /*128c0*/  SHF.R.S32.HI R8, RZ, 0x1f, R3 ;  /* 0x0000001fff087819 */ /* 0x020fe40000011403 */
[----:B--2---:R-:W-:Y:S02]  /*128d0*/  SHF.R.S32.HI R12, RZ, 0x1f, R15 ;  /* 0x0000001fff0c7819 */ /* 0x004fe4000001140f */
[----:B---3--:R-:W-:Y:S01]  /*128e0*/  SHF.R.S32.HI R9, RZ, 0x1f, R14 ;  /* 0x0000001fff097819 */ /* 0x008fe2000001140e */
[----:B----4-:R-:W-:Y:S06]  /*128f0*/  @P2 BRA `(.L_x_2045) ;  /* 0x0000000000582947 */ /* 0x010fec0003800000 */
[----:B0-----:R-:W0:Y:S02]  /*12900*/  S2R R4, SR_TID.X ;  /* 0x0000000000047919 */ /* 0x001e240000002100 */
[----:B0-----:R-:W-:-:S04]  /*12910*/  IMAD R4, R13, 0xc0, R4 ;  /* 0x000000c00d047824 */ /* 0x001fc800078e0204 */
[----:B------:R-:W-:-:S05]  /*12920*/  VIADD R5, R4, 0xffffff80 ;  /* 0xffffff8004057836 */ /* 0x000fca0000000000 */
[----:B------:R-:W-:-:S13]  /*12930*/  ISETP.GE.AND P0, PT, R5, R0, PT ;  /* 0x000000000500720c */ /* 0x000fda0003f06270 */
[----:B------:R-:W-:Y:S05]  /*12940*/  @P0 BRA `(.L_x_2045) ;  /* 0x0000000000440947 */ /* 0x000fea0003800000 */
[----:B------:R-:W-:Y:S01]  /*12950*/  IADD3 R4, P0, R5, R3, RZ ;  /* 0x0000000305047210 */ /* 0x000fe20007f1e0ff */
[----:B------:R-:W-:Y:S02]  /*12960*/  ULDC.64 UR4, c[0x0][0xb70] ;  /* 0x0002dc0000047ab9 */ /* 0x000fe40000000a00 */
[----:B------:R-:W-:Y:S01]  /*12970*/  IMAD R6, R9, UR4, RZ ;  /* 0x0000000409067c24 */ /* 0x000fe2000f8e02ff */
[----:B------:R-:W-:-:S03]  /*12980*/  LEA.HI.X.SX32 R5, R5, R8, 0x1, P0 ;  /* 0x0000000805057211 */ /* 0x000fc600000f0eff */
        /* <DEDUP_REMOVED lines=10> */
[----:B------:R-:W-:Y:S02]  /*12a30*/  LEA.HI.X R7, R4, UR5, R5, 0x2, P0 ;  /* 0x0000000504077c11 */ /* 0x000fe400080f1405 */
[----:B------:R-:W-:-:S05]  /*12a40*/  MOV R5, 0xff800000 ;  /* 0xff80000000057802 */ /* 0x000fca0000000f00 */
[----:B------:R1:W-:Y:S02]  /*12a50*/  STG.E desc[UR40][R6.64], R5 ;  /* 0x0000000506007986 */ /* 0x0003e4000c101928 */
.L_x_2045:
[----:B------:R-:W-:Y:S05]  /*12a60*/  BSYNC B1 ;  /* 0x0000000000017941 */ /* 0x000fea0003800000 */
.L_x_2044:
[----:B------:R-:W-:Y:S01]  /*12a70*/  ULDC.64 UR4, c[0x0][0xaa0] ;  /* 0x0002a80000047ab9 */ /* 0x000fe20000000a00 */
[----:B0-----:R-:W-:Y:S01]  /*12a80*/  IMAD.MOV.U32 R4, RZ, RZ, R15 ;  /* 0x000000ffff047224 */ /* 0x001fe200078e000f */
[----:B------:R-:W-:Y:S01]  /*12a90*/  ULDC.64 UR6, c[0x0][0xae0] ;  /* 0x0002b80000067ab9 */ /* 0x000fe20000000a00 */
[----:B-1----:R-:W-:Y:S01]  /*12aa0*/  IMAD.MOV.U32 R5, RZ, RZ, R12 ;  /* 0x000000ffff057224 */ /* 0x002fe200078e000c */
[----:B------:R-:W-:Y:S01]  /*12ab0*/  SHF.R.S32.HI R21, RZ, 0x1f, R20 ;  /* 0x0000001fff157819 */ /* 0x000fe20000011414 */
[----:B------:R-:W-:Y:S01]  /*12ac0*/  IMAD R6, R8, UR4, RZ ;  /* 0x0000000408067c24 */ /* 0x000fe2000f8e02ff */
[----:B------:R-:W-:Y:S01]  /*12ad0*/  BSSY B1, `(.L_x_2046) ;  /* 0x0000024000017945 */ /* 0x000fe20003800000 */
[----:B------:R-:W-:Y:S01]  /*12ae0*/  IMAD.WIDE.U32 R4, R3, UR4, R4 ;  /* 0x0000000403047c25 */ /* 0x000fe2000f8e0004 */
[----:B------:R-:W-:Y:S02]  /*12af0*/  ULDC UR4, c[0x0][0xa8c] ;  /* 0x0002a30000047ab9 */ /* 0x000fe40000000800 */
[----:B------:R-:W-:Y:S01]  /*12b00*/  ISETP.GE.AND P0, PT, R15, UR4, PT ;  /* 0x000000040f007c0c */ /* 0x000fe2000bf06270 */
[----:B------:R-:W-:Y:S01]  /*12b10*/  IMAD R3, R3, UR5, R6 ;  /* 0x0000000503037c24 */ /* 0x000fe2000f8e0206 */
[C---:B------:R-:W-:Y:S01]  /*12b20*/  IADD3 R6, R20.reuse, 0x30, RZ ;  /* 0x0000003014067810 */ /* 0x040fe20007ffe0ff */
[----:B------:R-:W-:Y:S01]  /*12b30*/  IMAD R7, R13, -0xc0, R0 ;  /* 0xffffff400d077824 */ /* 0x000fe200078e0200 */
[----:B------:R-:W-:Y:S01]  /*12b40*/  ULDC.64 UR4, c[0x0][0xae8] ;  /* 0x0002ba0000047ab9 */ /* 0x000fe20000000a00 */
[----:B------:R-:W-:-:S02]  /*12b50*/  VIADD R0, R20, 0x60 ;  /* 0x0000006014007836 */ /* 0x000fc40000000000 */
[----:B------:R-:W-:Y:S01]  /*12b60*/  IMAD.IADD R5, R5, 0x1, R3 ;  /* 0x0000000105057824 */ /* 0x000fe200078e0203 */
[-C--:B------:R-:W-:Y:S01]  /*12b70*/  ISETP.GE.OR P3, PT, R6, R7.reuse, P0 ;  /* 0x000000070600720c */ /* 0x080fe20000766670 */
[----:B------:R-:W-:Y:S01]  /*12b80*/  VIADD R6, R20, 0x90 ;  /* 0x0000009014067836 */ /* 0x000fe20000000000 */
[-C--:B------:R-:W-:Y:S01]  /*12b90*/  ISETP.GE.OR P1, PT, R0, R7.reuse, P0 ;  /* 0x000000070000720c */ /* 0x080fe20000726670 */
[----:B------:R-:W-:Y:S02]  /*12ba0*/  IMAD R3, R9, UR6, RZ ;  /* 0x0000000609037c24 */ /* 0x000fe4000f8e02ff */
[----:B------:R-:W-:Y:S01]  /*12bb0*/  IMAD.WIDE.U32 R4, R14, UR6, R4 ;  /* 0x000000060e047c25 */ /* 0x000fe2000f8e0004 */
[-C--:B------:R-:W-:Y:S02]  /*12bc0*/  ISETP.GE.OR P2, PT, R6, R7.reuse, P0 ;  /* 0x000000070600720c */ /* 0x080fe40000746670 */
[----:B------:R-:W-:Y:S01]  /*12bd0*/  ISETP.GE.OR P0, PT, R20, R7, P0 ;  /* 0x000000071400720c */ /* 0x000fe20000706670 */
[----:B------:R-:W-:-:S02]  /*12be0*/  IMAD R3, R14, UR7, R3 ;  /* 0x000000070e037c24 */ /* 0x000fc4000f8e0203 */
[----:B------:R-:W-:Y:S02]  /*12bf0*/  IMAD R0, R10, UR4, RZ ;  /* 0x000000040a007c24 */ /* 0x000fe4000f8e02ff */
[----:B------:R-:W-:Y:S02]  /*12c00*/  IMAD.IADD R5, R5, 0x1, R3 ;  /* 0x0000000105057824 */ /* 0x000fe400078e0203 */
[C---:B------:R-:W-:Y:S02]  /*12c10*/  IMAD R3, R11.reuse, UR5, R0 ;  /* 0x000000050b037c24 */ /* 0x040fe4000f8e0200 */
[----:B------:R-:W-:-:S04]  /*12c20*/  IMAD.WIDE.U32 R6, R11, UR4, R4 ;  /* 0x000000040b067c25 */ /* 0x000fc8000f8e0004 */
[----:B------:R-:W-:Y:S01]  /*12c30*/  IMAD.WIDE R20, R13, 0xc0, R20 ;  /* 0x000000c00d147825 */ /* 0x000fe200078e0214 */
        /* <DEDUP_REMOVED lines=13> */
.L_x_2047:
[----:B------:R-:W-:Y:S05]  /*12d10*/  BSYNC B1 ;  /* 0x0000000000017941 */ /* 0x000fea0003800000 */
.L_x_2046:
[----:B------:R-:W-:Y:S04]  /*12d20*/  BSSY B1, `(.L_x_2048) ;  /* 0x000000f000017945 */ /* 0x000fe80003800000 */
        /* <DEDUP_REMOVED lines=10> */
[----:B0-----:R-:W-:Y:S01]  /*12dd0*/  LEA R10, P0, R4, UR4, 0x1 ;  /* 0x00000004040a7c11 */ /* 0x001fe2000f8008ff */
[----:B------:R-:W-:-:S05]  /*12de0*/  IMAD.IADD R3, R5, 0x1, R3 ;  /* 0x0000000105037824 */ /* 0x000fca00078e0203 */
[----:B------:R-:W-:-:S05]  /*12df0*/  LEA.HI.X R11, R4, UR5, R3, 0x1, P0 ;  /* 0x00000005040b7c11 */ /* 0x000fca00080f0c03 */
[----:B------:R1:W-:Y:S02]  /*12e00*/  STG.E.128 desc[UR40][R10.64], RZ ;  /* 0x000000ff0a007986 */ /* 0x0003e4000c101d28 */
.L_x_2049:
[----:B------:R-:W-:Y:S05]  /*12e10*/  BSYNC B1 ;  /* 0x0000000000017941 */ /* 0x000fea0003800000 */
.L_x_2048:
        /* <DEDUP_REMOVED lines=11> */
[----:B01----:R-:W-:Y:S01]  /*12ed0*/  LEA R10, P0, R4, UR4, 0x1 ;  /* 0x00000004040a7c11 */ /* 0x003fe2000f8008ff */
[----:B------:R-:W-:-:S05]  /*12ee0*/  IMAD.IADD R3, R5, 0x1, R3 ;  /* 0x0000000105037824 */ /* 0x000fca00078e0203 */
[----:B------:R-:W-:-:S05]  /*12ef0*/  LEA.HI.X R11, R4, UR5, R3, 0x1, P0 ;  /* 0x00000005040b7c11 */ /* 0x000fca00080f0c03 */
[----:B------:R2:W-:Y:S02]  /*12f00*/  STG.E.128 desc[UR40][R10.64], RZ ;  /* 0x000000ff0a007986 */ /* 0x0005e4000c101d28 */
.L_x_2051:
[----:B------:R-:W-:Y:S05]  /*12f10*/  BSYNC B1 ;  /* 0x0000000000017941 */ /* 0x000fea0003800000 */
.L_x_2050:
        /* <DEDUP_REMOVED lines=14> */
.L_x_2042:
[----:B------:R-:W-:Y:S05]  /*13000*/  BSYNC B0 ;  /* 0x0000000000007941 */ /* 0x000fea0003800000 */
.L_x_2033:
[----:B------:R-:W-:Y:S02]  /*13010*/  ULDC UR4, c[0x0][0xc14] ;  /* 0x0003050000047ab9 */ /* 0x000fe40000000800 */
[----:B------:R-:W-:-:S13]  /*13020*/  ISETP.GE.AND P0, PT, R155, UR4, PT ;  /* 0x000000049b007c0c */ /* 0x000fda000bf06270 */
[----:B------:R-:W-:Y:S05]  /*13030*/  @!P0 BRA `(.L_x_2052) ;  /* 0xfffffedc00f08947 */ /* 0x000fea000383ffff */
[----:B------:R-:W-:Y:S05]  /*13040*/  BRA `(.L_x_1897) ;  /* 0x0000004c00cc7947 */ /* 0x000fea0003800000 */
.L_x_1895:
        /* <DEDUP_REMOVED lines=9> */
[----:B------:R-:W-:Y:S01]  /*130e0*/  MOV R0, RZ ;  /* 0x000000ff00007202 */ /* 0x000fe20000000f00 */
        /* <DEDUP_REMOVED lines=17> */
[----:B------:R-:W-:Y:S02]  /*13200*/  IMAD.MOV.U32 R16, RZ, RZ, RZ ;  /* 0x000000ffff107224 */ /* 0x000fe400078e00ff */
[----:B------:R-:W-:Y:S01]  /*13210*/  IMAD.MOV.U32 R19, RZ, RZ, RZ ;  /* 0x000000ffff137224 */ /* 0x000fe200078e00ff */
[----:B--2---:R-:W0:Y:S02]  /*13220*/  SHFL.UP PT, R4, R0, 0x1, RZ ;  /* 0x0420000000047989 */ /* 0x004e2400000e00ff */
[----:B0-----:R-:W-:-:S05]  /*13230*/  SEL R5, R4, RZ, P1 ;  /* 0x000000ff04057207 */ /* 0x001fca0000800000 */
[----:B------:R-:W-:-:S05]  /*13240*/  IMAD.IADD R5, R0, 0x1, R5 ;  /* 0x0000000100057824 */ /* 0x000fca00078e0205 */
[----:B------:R-:W0:Y:S02]  /*13250*/  SHFL.UP PT, R4, R5, 0x2, RZ ;  /* 0x0440000005047989 */ /* 0x000e2400000e00ff */
[----:B0-----:R-:W-:-:S05]  /*13260*/  SEL R4, R4, RZ, P0 ;  /* 0x000000ff04047207 */ /* 0x001fca0000000000 */
[----:B------:R-:W-:-:S05]  /*13270*/  IMAD.IADD R4, R5, 0x1, R4 ;  /* 0x0000000105047824 */ /* 0x000fca00078e0204 */
[----:B------:R-:W0:Y:S01]  /*13280*/  SHFL.UP PT, R6, R4, 0x4, RZ ;  /* 0x0480000004067989 */ /* 0x000e2200000e00ff */
[----:B------:R-:W-:-:S04]  /*13290*/  ISETP.GE.U32.AND P0, PT, R28, 0x4, PT ;  /* 0x000000041c00780c */ /* 0x000fc80003f06070 */
[----:B0-----:R-:W-:-:S05]  /*132a0*/  SEL R3, R6, RZ, P0 ;  /* 0x000000ff06037207 */ /* 0x001fca0000000000 */
[----:B------:R-:W-:-:S05]  /*132b0*/  IMAD.IADD R3, R4, 0x1, R3 ;  /* 0x0000000104037824 */ /* 0x000fca00078e0203 */
[----:B------:R-:W0:Y:S01]  /*132c0*/  SHFL.UP PT, R2, R3, 0x8, RZ ;  /* 0x0500000003027989 */ /* 0x000e2200000e00ff */
[----:B------:R-:W-:Y:S02]  /*132d0*/  @P0 LOP3.LUT R7, R7, 0x8, RZ, 0xfc, !PT ;  /* 0x0000000807070812 */ /* 0x000fe400078efcff */
[----:B------:R-:W-:-:S04]  /*132e0*/  ISETP.GE.U32.AND P0, PT, R28, 0x8, PT ;  /* 0x000000081c00780c */ /* 0x000fc80003f06070 */
[----:B0-----:R-:W-:-:S04]  /*132f0*/  SEL R2, R2, RZ, P0 ;  /* 0x000000ff02027207 */ /* 0x001fc80000000000 */
[----:B------:R-:W-:-:S05]  /*13300*/  IADD3 R2, R3, R2, RZ ;  /* 0x0000000203027210 */ /* 0x000fca0007ffe0ff */
[----:B------:R-:W0:Y:S01]  /*13310*/  SHFL.UP PT, R5, R2, 0x10, RZ ;  /* 0x0600000002057989 */ /* 0x000e2200000e00ff */
[----:B------:R-:W-:-:S04]  /*13320*/  LOP3.LUT R7, R7, 0xfffffffb, RZ, 0xc0, !PT ;  /* 0xfffffffb07077812 */ /* 0x000fc800078ec0ff */
[----:B------:R-:W-:Y:S02]  /*13330*/  @P0 LOP3.LUT R7, R7, 0x4, RZ, 0xfc, !PT ;  /* 0x0000000407070812 */ /* 0x000fe400078efcff */
[----:B------:R-:W-:-:S04]  /*13340*/  ISETP.GE.U32.AND P0, PT, R28, 0x10, PT ;  /* 0x000000101c00780c */ /* 0x000fc80003f06070 */
[----:B0-----:R-:W-:-:S05]  /*13350*/  SEL R5, R5, RZ, P0 ;  /* 0x000000ff05057207 */ /* 0x001fca0000000000 */
[----:B------:R-:W-:-:S05]  /*13360*/  IMAD.IADD R5, R2, 0x1, R5 ;  /* 0x0000000102057824 */ /* 0x000fca00078e0205 */
[----:B------:R-:W0:Y:S01]  /*13370*/  SHFL.IDX PT, R4, R5, 0x1f, 0x1f ;  /* 0x03e01f0005047f89 */ /* 0x000e2200000e0000 */
[----:B------:R-:W-:-:S04]  /*13380*/  LOP3.LUT R7, R7, 0xfffffffd, RZ, 0xc0, !PT ;  /* 0xfffffffd07077812 */ /* 0x000fc800078ec0ff */
[----:B------:R-:W-:-:S05]  /*13390*/  @P0 LOP3.LUT R7, R7, 0x2, RZ, 0xfc, !PT ;  /* 0x0000000207070812 */ /* 0x000fca00078efcff */
[----:B------:R2:W-:Y:S01]  /*133a0*/  STL [R1], R7 ;  /* 0x0000000701007387 */ /* 0x0005e20000100800 */
[----:B0-----:R-:W-:-:S05]  /*133b0*/  IMAD R4, R4, UR4, RZ ;  /* 0x0000000404047c24 */ /* 0x001fca000f8e02ff */
[----:B-1----:R-:W-:Y:S02]  /*133c0*/  ISETP.GT.AND P0, PT, R4, UR6, PT ;  /* 0x0000000604007c0c */ /* 0x002fe4000bf04270 */
[----:B------:R-:W-:-:S11]  /*133d0*/  MOV R3, R4 ;  /* 0x0000000400037202 */ /* 0x000fd60000000f00 */
[----:B--2---:R-:W-:Y:S05]  /*133e0*/  @P0 BRA `(.L_x_2053) ;  /* 0x0000000000b80947 */ /* 0x004fea0003800000 */
[----:B------:R-:W-:Y:S01]  /*133f0*/  IMAD.MOV.U32 R4, RZ, RZ, R3 ;  /* 0x000000ffff047224 */ /* 0x000fe200078e0003 */
[----:B------:R-:W-:Y:S01]  /*13400*/  ULDC UR5, c[0x0][0xc14] ;  /* 0x0003050000057ab9 */ /* 0x000fe20000000800 */
[----:B------:R-:W-:Y:S01]  /*13410*/  IMAD.MOV.U32 R19, RZ, RZ, RZ ;  /* 0x000000ffff137224 */ /* 0x000fe200078e00ff */
[----:B------:R-:W-:Y:S01]  /*13420*/  ULDC UR7, c[0x0][0xc14] ;  /* 0x0003050000077ab9 */ /* 0x000fe20000000800 */
[----:B------:R-:W-:-:S05]  /*13430*/  ULDC UR4, c[0x0][0xc10] ;  /* 0x0003040000047ab9 */ /* 0x000fca0000000800 */
.L_x_2057:
        /* <DEDUP_REMOVED lines=14> */
.L_x_2056:
[----:B------:R-:W-:Y:S05]  /*13520*/  BSYNC B0 ;  /* 0x0000000000007941 */ /* 0x000fea0003800000 */
.L_x_2055:
[----:B0----5:R-:W0:Y:S01]  /*13530*/  SHFL.UP PT, R2, R0, 0x1, RZ ;  /* 0x0420000000027989 */ /* 0x021e2200000e00ff */
        /* <DEDUP_REMOVED lines=19> */
[----:B------:R-:W0:Y:S02]  /*13670*/  SHFL.IDX PT, R3, R7, 0x1f, 0x1f ;  /* 0x03e01f0007037f89 */ /* 0x000e2400000e0000 */
[----:B0-----:R-:W-:-:S04]  /*13680*/  IMAD R3, R3, UR4, RZ ;  /* 0x0000000403037c24 */ /* 0x001fc8000f8e02ff */
[----:B------:R-:W-:-:S05]  /*13690*/  IMAD.IADD R4, R3, 0x1, R4 ;  /* 0x0000000103047824 */ /* 0x000fca00078e0204 */
[----:B------:R-:W-:-:S13]  /*136a0*/  ISETP.GT.AND P0, PT, R4, UR6, PT ;  /* 0x0000000604007c0c */ /* 0x000fda000bf04270 */
[----:B------:R-:W-:Y:S05]  /*136b0*/  @!P0 BRA `(.L_x_2057) ;  /* 0xfffffffc00608947 */ /* 0x000fea000383ffff */
[----:B------:R-:W-:-:S07]  /*136c0*/  IMAD.MOV.U32 R5, RZ, RZ, R7 ;  /* 0x000000ffff057224 */ /* 0x000fce00078e0007 */
.L_x_2053:
[----:B------:R-:W-:-:S04]  /*136d0*/  IMAD.IADD R8, R4, 0x1, -R3 ;  /* 0x0000000104087824 */ /* 0x000fc800078e0a03 */
[----:B------:R-:W-:-:S05]  /*136e0*/  IMAD R2, R5, UR4, R8 ;  /* 0x0000000405027c24 */ /* 0x000fca000f8e0208 */
[----:B------:R-:W-:Y:S02]  /*136f0*/  ISETP.GT.AND P0, PT, R2, UR6, PT ;  /* 0x0000000602007c0c */ /* 0x000fe4000bf04270 */
[----:B------:R-:W0:Y:S11]  /*13700*/  LDC.64 R2, c[0x0][0xc68] ;  /* 0x00031a00ff027b82 */ /* 0x000e360000000a00 */
[----:B------:R-:W-:-:S04]  /*13710*/  VOTE.ANY R9, PT, !P0 ;  /* 0x0000000000097806 */ /* 0x000fc800040e0100 */
[----:B------:R-:W1:Y:S02]  /*13720*/  POPC R12, R9 ;  /* 0x00000009000c7309 */ /* 0x000e640000000000 */
[----:B-1----:R-:W-:-:S05]  /*13730*/  IADD3 R19, R12, R19, RZ ;  /* 0x000000130c137210 */ /* 0x002fca0007ffe0ff */
        /* <DEDUP_REMOVED lines=9> */
[----:B------:R-:W0:Y:S02]  /*137d0*/  F2I.FTZ.U32.TRUNC.NTZ R3, R11 ;  /* 0x0000000b00037305 */ /* 0x000e24000021f000 */
[----:B0-----:R-:W-:Y:S01]  /*137e0*/  IMAD.MOV R9, RZ, RZ, -R3 ;  /* 0x000000ffff097224 */ /* 0x001fe200078e0a03 */
[----:B------:R-:W-:Y:S06]  /*137f0*/  @!P0 BRA `(.L_x_2058) ;  /* 0x0000000000088947 */ /* 0x000fec0003800000 */
[----:B------:R-:W-:-:S06]  /*13800*/  VIADD R16, R12, 0xffffffff ;  /* 0xffffffff0c107836 */ /* 0x000fcc0000000000 */
[----:B------:R0:W1:Y:S02]  /*13810*/  SHFL.IDX PT, R16, R5, R16, 0x1f ;  /* 0x00001f1005107589 */ /* 0x00006400000e0000 */
.L_x_2058:
[----:B-1----:R-:W-:Y:S01]  /*13820*/  IMAD R16, R16, UR4, R8 ;  /* 0x0000000410107c24 */ /* 0x002fe2000f8e0208 */
[----:B------:R-:W-:Y:S01]  /*13830*/  MOV R2, RZ ;  /* 0x000000ff00027202 */ /* 0x000fe20000000f00 */
[----:B------:R-:W-:Y:S01]  /*13840*/  IMAD R9, R9, R6, RZ ;  /* 0x0000000609097224 */ /* 0x000fe200078e02ff */
[----:B------:R-:W-:Y:S02]  /*13850*/  IABS R10, R4 ;  /* 0x00000004000a7213 */ /* 0x000fe40000000000 */
[----:B0-----:R-:W-:Y:S01]  /*13860*/  IADD3 R5, -R16, UR6, RZ ;  /* 0x0000000610057c10 */ /* 0x001fe2000fffe1ff */
[----:B------:R-:W-:-:S03]  /*13870*/  IMAD.HI.U32 R2, R3, R9, R2 ;  /* 0x0000000903027227 */ /* 0x000fc600078e0002 */
[----:B------:R-:W-:Y:S01]  /*13880*/  IABS R8, R5 ;  /* 0x0000000500087213 */ /* 0x000fe20000000000 */
[----:B------:R-:W-:-:S04]  /*13890*/  IMAD.MOV R10, RZ, RZ, -R10 ;  /* 0x000000ffff0a7224 */ /* 0x000fc800078e0a0a */
[----:B------:R-:W-:Y:S02]  /*138a0*/  IMAD.MOV.U32 R3, RZ, RZ, R8 ;  /* 0x000000ffff037224 */ /* 0x000fe400078e0008 */
[----:B------:R-:W-:Y:S02]  /*138b0*/  IMAD.MOV.U32 R8, RZ, RZ, R10 ;  /* 0x000000ffff087224 */ /* 0x000fe400078e000a */
[----:B------:R-:W-:-:S04]  /*138c0*/  IMAD.HI.U32 R2, R2, R3, RZ ;  /* 0x0000000302027227 */ /* 0x000fc800078e00ff */
[----:B------:R-:W-:-:S05]  /*138d0*/  IMAD R3, R2, R8, R3 ;  /* 0x0000000802037224 */ /* 0x000fca00078e0203 */
[----:B------:R-:W-:-:S13]  /*138e0*/  ISETP.GT.U32.AND P0, PT, R6, R3, PT ;  /* 0x000000030600720c */ /* 0x000fda0003f04070 */
[----:B------:R-:W-:Y:S01]  /*138f0*/  @!P0 IMAD.IADD R3, R3, 0x1, -R6 ;  /* 0x0000000103038824 */ /* 0x000fe200078e0a06 */
[----:B------:R-:W-:-:S04]  /*13900*/  @!P0 IADD3 R2, R2, 0x1, RZ ;  /* 0x0000000102028810 */ /* 0x000fc80007ffe0ff */
        /* <DEDUP_REMOVED lines=8> */
[----:B------:R-:W-:-:S03]  /*13990*/  IMAD.MOV R2, RZ, RZ, -R2 ;  /* 0x000000ffff027224 */ /* 0x000fc600078e0a02 */
[----:B------:R-:W-:Y:S01]  /*139a0*/  IADD3 R8, -R6, RZ, RZ ;  /* 0x000000ff06087210 */ /* 0x000fe20007ffe1ff */
[----:B------:R-:W-:Y:S01]  /*139b0*/  IMAD R4, R4, R2, R5 ;  /* 0x0000000204047224 */ /* 0x000fe200078e0205 */
[----:B------:R-:W-:Y:S02]  /*139c0*/  MOV R2, RZ ;  /* 0x000000ff00027202 */ /* 0x000fe40000000f00 */
[----:B------:R-:W-:Y:S02]  /*139d0*/  VIADDMNMX R7, R8, UR4, R7, PT ;  /* 0x0000000408077c46 */ /* 0x000fe4000b800107 */
[----:B------:R-:W-:Y:S02]  /*139e0*/  IABS R10, R4 ;  /* 0x00000004000a7213 */ /* 0x000fe40000000000 */
[----:B------:R-:W-:-:S04]  /*139f0*/  IABS R8, R7 ;  /* 0x0000000700087213 */ /* 0x000fc80000000000 */
[----:B------:R-:W0:Y:S08]  /*13a00*/  I2F.RP R9, R8 ;  /* 0x0000000800097306 */ /* 0x000e300000209400 */
[----:B0-----:R-:W0:Y:S02]  /*13a10*/  MUFU.RCP R9, R9 ;  /* 0x0000000900097308 */ /* 0x001e240000001000 */
[----:B0-----:R-:W-:-:S06]  /*13a20*/  VIADD R3, R9, 0xffffffe ;  /* 0x0ffffffe09037836 */ /* 0x001fcc0000000000 */
[----:B------:R-:W0:Y:S02]  /*13a30*/  F2I.FTZ.U32.TRUNC.NTZ R3, R3 ;  /* 0x0000000300037305 */ /* 0x000e24000021f000 */
[----:B0-----:R-:W-:-:S04]  /*13a40*/  IMAD.MOV R11, RZ, RZ, -R3 ;  /* 0x000000ffff0b7224 */ /* 0x001fc800078e0a03 */
[----:B------:R-:W-:Y:S01]  /*13a50*/  IMAD R5, R11, R8, RZ ;  /* 0x000000080b057224 */ /* 0x000fe200078e02ff */
[----:B------:R-:W-:-:S03]  /*13a60*/  IABS R11, R7 ;  /* 0x00000007000b7213 */ /* 0x000fc60000000000 */
[----:B------:R-:W-:-:S04]  /*13a70*/  IMAD.HI.U32 R2, R3, R5, R2 ;  /* 0x0000000503027227 */ /* 0x000fc800078e0002 */
[----:B------:R-:W-:Y:S02]  /*13a80*/  IMAD.MOV.U32 R5, RZ, RZ, R10 ;  /* 0x000000ffff057224 */ /* 0x000fe400078e000a */
[----:B------:R-:W-:Y:S02]  /*13a90*/  IMAD.MOV R3, RZ, RZ, -R11 ;  /* 0x000000ffff037224 */ /* 0x000fe400078e0a0b */
[----:B------:R-:W-:-:S04]  /*13aa0*/  IMAD.HI.U32 R2, R2, R5, RZ ;  /* 0x0000000502027227 */ /* 0x000fc800078e00ff */
[----:B------:R-:W-:-:S05]  /*13ab0*/  IMAD R3, R2, R3, R5 ;  /* 0x0000000302037224 */ /* 0x000fca00078e0205 */
[----:B------:R-:W-:-:S13]  /*13ac0*/  ISETP.GT.U32.AND P0, PT, R8, R3, PT ;  /* 0x000000030800720c */ /* 0x000fda0003f04070 */
[----:B------:R-:W-:Y:S01]  /*13ad0*/  @!P0 IADD3 R3, R3, -R8, RZ ;  /* 0x8000000803038210 */ /* 0x000fe20007ffe0ff */
        /* <DEDUP_REMOVED lines=8> */
[----:B------:R-:W-:Y:S02]  /*13b60*/  @!P0 LOP3.LUT R2, RZ, R7, RZ, 0x33, !PT ;  /* 0x00000007ff028212 */ /* 0x000fe400078e33ff */
[----:B------:R-:W-:Y:S02]  /*13b70*/  IADD3 R7, -R7, RZ, RZ ;  /* 0x000000ff07077210 */ /* 0x000fe40007ffe1ff */
[----:B------:R-:W-:-:S03]  /*13b80*/  LOP3.LUT R17, RZ, R2, RZ, 0x33, !PT ;  /* 0x00000002ff117212 */ /* 0x000fc600078e33ff */
[----:B------:R-:W-:Y:S02]  /*13b90*/  IMAD R18, R2, R7, R3 ;  /* 0x0000000702127224 */ /* 0x000fe400078e0203 */
[----:B------:R-:W-:Y:S01]  /*13ba0*/  IMAD.IADD R17, R0, 0x1, R17 ;  /* 0x0000000100117824 */ /* 0x000fe200078e0211 */
[----:B------:R-:W-:Y:S06]  /*13bb0*/  BRA `(.L_x_2059) ;  /* 0x00000000000c7947 */ /* 0x000fec0003800000 */
.L_x_2054:
[----:B------:R-:W-:Y:S01]  /*13bc0*/  IMAD.MOV.U32 R17, RZ, RZ, RZ ;  /* 0x000000ffff117224 */ /* 0x000fe200078e00ff */
[----:B------:R-:W-:Y:S01]  /*13bd0*/  MOV R18, RZ ;  /* 0x000000ff00127202 */ /* 0x000fe20000000f00 */
[----:B------:R-:W-:-:S07]  /*13be0*/  IMAD.U32 R16, RZ, RZ, UR6 ;  /* 0x00000006ff107e24 */ /* 0x000fce000f8e00ff */
.L_x_2059:
        /* <DEDUP_REMOVED lines=13> */
[----:B------:R-:W-:Y:S01]  /*13cc0*/  MOV R22, RZ ;  /* 0x000000ff00167202 */ /* 0x000fe20000000f00 */
[----:B------:R-:W-:Y:S01]  /*13cd0*/  IMAD.MOV.U32 R26, RZ, RZ, 0x1 ;  /* 0x00000001ff1a7424 */ /* 0x000fe200078e00ff */
[----:B------:R-:W-:Y:S01]  /*13ce0*/  ULDC.64 UR38, c[0x0][0x198] ;  /* 0x0000660000267ab9 */ /* 0x000fe20000000a00 */
[----:B------:R-:W-:Y:S01]  /*13cf0*/  IMAD.MOV.U32 R25, RZ, RZ, RZ ;  /* 0x000000ffff197224 */ /* 0x000fe200078e00ff */
[----:B------:R-:W-:-:S06]  /*13d00*/  ULDC UR36, c[0x0][0xc] ;  /* 0x0000030000247ab9 */ /* 0x000fcc0000000800 */
.L_x_2144:
[----:B--2---:R-:W2:Y:S02]  /*13d10*/  LDC.64 R2, c[0x0][0xc60] ;  /* 0x00031800ff027b82 */ /* 0x004ea40000000a00 */
[----:B--2---:R-:W-:-:S05]  /*13d20*/  IMAD.WIDE R2, R19, 0x4, R2 ;  /* 0x0000000413027825 */ /* 0x004fca00078e0202 */
[----:B------:R-:W0:Y:S01]  /*13d30*/  LDG.E R29, desc[UR40][R2.64] ;  /* 0x00000028021d7981 */ /* 0x000e22000c1e1900 */
[----:B------:R-:W-:Y:S05]  /*13d40*/  YIELD ;  /* 0x0000000000007946 */ /* 0x000fea0003800000 */
[----:B------:R-:W-:Y:S01]  /*13d50*/  ULDC.64 UR4, c[0x0][0xa28] ;  /* 0x00028a0000047ab9 */ /* 0x000fe20000000a00 */
[----:B------:R-:W-:Y:S01]  /*13d60*/  IMAD.MOV.U32 R10, RZ, RZ, RZ ;  /* 0x000000ffff0a7224 */ /* 0x000fe200078e00ff */
[----:B------:R-:W-:Y:S01]  /*13d70*/  ISETP.NE.U32.AND P1, PT, RZ, UR4, PT ;  /* 0x00000004ff007c0c */ /* 0x000fe2000bf25070 */
[----:B------:R-:W-:Y:S01]  /*13d80*/  ULDC.64 UR8, c[0x0][0xa08] ;  /* 0x0002820000087ab9 */ /* 0x000fe20000000a00 */
[----:B------:R-:W-:-:S02]  /*13d90*/  ULDC.64 UR10, c[0x0][0xa10] ;  /* 0x00028400000a7ab9 */ /* 0x000fc40000000a00 */
[----:B------:R-:W-:Y:S02]  /*13da0*/  ISETP.NE.AND.EX P1, PT, RZ, UR5, PT, P1 ;  /* 0x00000005ff007c0c */ /* 0x000fe4000bf25310 */
[----:B0-----:R-:W-:Y:S01]  /*13db0*/  SHF.R.S32.HI R0, RZ, 0x1f, R29 ;  /* 0x0000001fff007819 */ /* 0x001fe2000001141d */
[----:B------:R-:W-:-:S10]  /*13dc0*/  IMAD.SHL.U32 R14, R29, 0x4, RZ ;  /* 0x000000041d0e7824 */ /* 0x000fd400078e00ff */
[C---:B------:R-:W-:Y:S02]  /*13dd0*/  @P1 LEA R2, P0, R29.reuse, UR4, 0x2 ;  /* 0x000000041d021c11 */ /* 0x040fe4000f8010ff */
[C-C-:B------:R-:W-:Y:S02]  /*13de0*/  SHF.L.U64.HI R12, R29.reuse, 0x2, R0.reuse ;  /* 0x000000021d0c7819 */ /* 0x140fe40000010200 */
[----:B------:R-:W-:Y:S01]  /*13df0*/  @P1 LEA.HI.X R3, R29, UR5, R0, 0x2, P0 ;  /* 0x000000051d031c11 */ /* 0x000fe200080f1400 */
[----:B------:R-:W-:Y:S01]  /*13e00*/  ULDC.64 UR4, c[0x0][0xa18] ;  /* 0x0002860000047ab9 */ /* 0x000fe20000000a00 */
[----:B------:R-:W-:Y:S01]  /*13e10*/  MOV R0, RZ ;  /* 0x000000ff00007202 */ /* 0x000fe20000000f00 */
[----:B------:R-:W-:Y:S01]  /*13e20*/  STL [R1+0x4], R14 ;  /* 0x0000040e01007387 */ /* 0x000fe20000100800 */
[----:B------:R-:W-:-:S03]  /*13e30*/  ISETP.NE.U32.AND P0, PT, RZ, UR4, PT ;  /* 0x00000004ff007c0c */ /* 0x000fc6000bf05070 */
[----:B------:R-:W-:Y:S01]  /*13e40*/  STL [R1+0x8], R12 ;  /* 0x0000080c01007387 */ /* 0x000fe20000100800 */
[----:B------:R-:W-:-:S03]  /*13e50*/  ISETP.NE.AND.EX P0, PT, RZ, UR5, PT, P0 ;  /* 0x00000005ff007c0c */ /* 0x000fc6000bf05300 */
[----:B------:R0:W5:Y:S10]  /*13e60*/  @P1 LDG.E R0, desc[UR40][R2.64] ;  /* 0x0000002802001981 */ /* 0x000174000c1e1900 */
[----:B------:R-:W-:-:S04]  /*13e70*/  @P0 IADD3 R8, P2, R14, UR4, RZ ;  /* 0x000000040e080c10 */ /* 0x000fc8000ff5e0ff */
[----:B------:R-:W-:Y:S01]  /*13e80*/  @P0 IADD3.X R9, R12, UR5, RZ, P2, !PT ;  /* 0x000000050c090c10 */ /* 0x000fe200097fe4ff */
[----:B------:R-:W-:Y:S02]  /*13e90*/  ULDC.64 UR4, c[0x0][0xa00] ;  /* 0x0002800000047ab9 */ /* 0x000fe40000000a00 */
[----:B------:R-:W-:-:S04]  /*13ea0*/  ISETP.NE.U32.AND P2, PT, RZ, UR4, PT ;  /* 0x00000004ff007c0c */ /* 0x000fc8000bf45070 */
[----:B------:R-:W-:Y:S02]  /*13eb0*/  ISETP.NE.AND.EX P2, PT, RZ, UR5, PT, P2 ;  /* 0x00000005ff007c0c */ /* 0x000fe4000bf45320 */
[----:B0-----:R-:W-:-:S04]  /*13ec0*/  IADD3 R2, P1, R14, UR4, RZ ;  /* 0x000000040e027c10 */ /* 0x001fc8000ff3e0ff */
[----:B------:R-:W-:-:S07]  /*13ed0*/  IADD3.X R3, R12, UR5, RZ, P1, !PT ;  /* 0x000000050c037c10 */ /* 0x000fce0008ffe4ff */
[----:B------:R-:W2:Y:S01]  /*13ee0*/  @P2 LDG.E R10, desc[UR40][R2.64] ;  /* 0x00000028020a2981 */ /* 0x000ea2000c1e1900 */
[----:B------:R-:W-:Y:S01]  /*13ef0*/  ULDC UR4, c[0x0][0x288] ;  /* 0x0000a20000047ab9 */ /* 0x000fe20000000800 */
[----:B------:R-:W-:-:S04]  /*13f00*/  IADD3 R6, P1, R14, UR8, RZ ;  /* 0x000000080e067c10 */ /* 0x000fc8000ff3e0ff */
[----:B------:R-:W-:Y:S02]  /*13f10*/  IADD3.X R7, R12, UR9, RZ, P1, !PT ;  /* 0x000000090c077c10 */ /* 0x000fe40008ffe4ff */
[----:B------:R-:W-:-:S04]  /*13f20*/  IADD3 R4, P1, R14, UR10, RZ ;  /* 0x0000000a0e047c10 */ /* 0x000fc8000ff3e0ff */
[----:B------:R-:W-:Y:S02]  /*13f30*/  IADD3.X R5, R12, UR11, RZ, P1, !PT ;  /* 0x0000000b0c057c10 */ /* 0x000fe40008ffe4ff */
[----:B------:R-:W-:Y:S01]  /*13f40*/  ISETP.NE.U32.AND P1, PT, RZ, UR8, PT ;  /* 0x00000008ff007c0c */ /* 0x000fe2000bf25070 */
[----:B------:R-:W-:-:S03]  /*13f50*/  ULDC UR6, c[0x0][0x338] ;  /* 0x0000ce0000067ab9 */ /* 0x000fc60000000800 */
[----:B------:R-:W-:Y:S02]  /*13f60*/  ISETP.NE.AND.EX P3, PT, RZ, UR9, PT, P1 ;  /* 0x00000009ff007c0c */ /* 0x000fe4000bf65310 */
[----:B------:R-:W-:-:S04]  /*13f70*/  ISETP.NE.U32.AND P1, PT, RZ, UR10, PT ;  /* 0x0000000aff007c0c */ /* 0x000fc8000bf25070 */
[----:B------:R-:W-:Y:S01]  /*13f80*/  ISETP.NE.AND.EX P1, PT, RZ, UR11, PT, P1 ;  /* 0x0000000bff007c0c */ /* 0x000fe2000bf25310 */
[----:B--2---:R0:W-:Y:S02]  /*13f90*/  STL [R1+0x10], R10 ;  /* 0x0000100a01007387 */ /* 0x0041e40000100800 */
[----:B0-----:R-:W-:Y:S01]  /*13fa0*/  IMAD.U32 R10, RZ, RZ, UR4 ;  /* 0x00000004ff0a7e24 */ /* 0x001fe2000f8e00ff */
[----:B------:R-:W-:Y:S02]  /*13fb0*/  ULDC.64 UR4, c[0x0][0x3f8] ;  /* 0x0000fe0000047ab9 */ /* 0x000fe40000000a00 */
[----:B------:R-:W-:-:S03]  /*13fc0*/  UISETP.NE.U32.AND UP0, UPT, UR4, URZ, UPT ;  /* 0x0000003f0400728c */ /* 0x000fc6000bf05070 */
[----:B------:R-:W-:Y:S01]  /*13fd0*/  ULDC UR4, c[0x0][0x404] ;  /* 0x0001010000047ab9 */ /* 0x000fe20000000800 */
[----:B------:R-:W-:Y:S01]  /*13fe0*/  UISETP.NE.AND.EX UP0, UPT, UR5, URZ, UPT, UP0 ;  /* 0x0000003f0500728c */ /* 0x000fe2000bf05300 */
[----:B------:R0:W5:Y:S02]  /*13ff0*/  @P0 LDG.E R10, desc[UR40][R8.64] ;  /* 0x00000028080a0981 */ /* 0x000164000c1e1900 */
[----:B------:R-:W-:Y:S01]  /*14000*/  ULDC UR5, c[0x0][0x2e0] ;  /* 0x0000b80000057ab9 */ /* 0x000fe20000000800 */
[----:B------:R-:W-:-:S04]  /*14010*/  USEL UR4, UR4, 0x1, UP0 ;  /* 0x0000000104047887 */ /* 0x000fc80008000000 */
[----:B------:R-:W-:Y:S01]  /*14020*/  UIMAD UR4, UR4, UR5, URZ ;  /* 0x00000005040472a4 */ /* 0x000fe2000f8e023f */
[----:B0-----:R-:W-:-:S05]  /*14030*/  IMAD.U32 R9, RZ, RZ, UR6 ;  /* 0x00000006ff097e24 */ /* 0x001fca000f8e00ff */
[----:B------:R-:W-:Y:S01]  /*14040*/  MOV R11, UR4 ;  /* 0x00000004000b7c02 */ /* 0x000fe20008000f00 */
[----:B------:R-:W-:Y:S06]  /*14050*/  @P0 BRA `(.L_x_2061) ;  /* 0x0000000000100947 */ /* 0x000fec0003800000 */
[----:B------:R-:W-:Y:S05]  /*14060*/  @!P2 BRA `(.L_x_2061) ;  /* 0x00000000000ca947 */ /* 0x000fea0003800000 */
[----:B------:R-:W2:Y:S04]  /*14070*/  LDG.E R13, desc[UR40][R2.64] ;  /* 0x00000028020d7981 */ /* 0x000ea8000c1e1900 */
[----:B-----5:R-:W2:Y:S02]  /*14080*/  LDG.E R10, desc[UR40][R2.64+0x4] ;  /* 0x00000428020a7981 */ /* 0x020ea4000c1e1900 */
[----:B--2---:R-:W-:-:S07]  /*14090*/  IMAD.IADD R10, R10, 0x1, -R13 ;  /* 0x000000010a0a7824 */ /* 0x004fce00078e0a0d */
.L_x_2061:
[----:B------:R-:W-:Y:S01]  /*140a0*/  IMAD.MOV.U32 R23, RZ, RZ, RZ ;  /* 0x000000ffff177224 */ /* 0x000fe200078e00ff */
[----:B------:R-:W-:Y:S01]  /*140b0*/  ULDC.64 UR4, c[0x0][0xa20] ;  /* 0x0002880000047ab9 */ /* 0x000fe20000000a00 */
[----:B------:R-:W-:-:S04]  /*140c0*/  IMAD.MOV.U32 R8, RZ, RZ, RZ ;  /* 0x000000ffff087224 */ /* 0x000fc800078e00ff */
[----:B------:R-:W2:Y:S04]  /*140d0*/  @P3 LDG.E R23, desc[UR40][R6.64] ;  /* 0x0000002806173981 */ /* 0x000ea8000c1e1900 */
[----:B------:R0:W5:Y:S01]  /*140e0*/  @P1 LDG.E R8, desc[UR40][R4.64] ;  /* 0x0000002804081981 */ /* 0x000162000c1e1900 */
[----:B------:R-:W-:-:S04]  /*140f0*/  ISETP.NE.U32.AND P0, PT, RZ, UR4, PT ;  /* 0x00000004ff007c0c */ /* 0x000fc8000bf05070 */
[----:B------:R-:W-:Y:S02]  /*14100*/  ISETP.NE.AND.EX P0, PT, RZ, UR5, PT, P0 ;  /* 0x00000005ff007c0c */ /* 0x000fe4000bf05300 */
[----:B--2--5:R-:W-:-:S11]  /*14110*/  IADD3 R23, R23, R0, RZ ;  /* 0x0000000017177210 */ /* 0x024fd60007ffe0ff */
[----:B0-----:R-:W-:Y:S05]  /*14120*/  @!P0 BRA `(.L_x_2062) ;  /* 0x0000000000108947 */ /* 0x001fea0003800000 */
[----:B------:R-:W-:-:S04]  /*14130*/  IADD3 R2, P0, R14, UR4, RZ ;  /* 0x000000040e027c10 */ /* 0x000fc8000ff1e0ff */
[----:B------:R-:W-:-:S05]  /*14140*/  IADD3.X R3, R12, UR5, RZ, P0, !PT ;  /* 0x000000050c037c10 */ /* 0x000fca00087fe4ff */
[----:B------:R0:W5:Y:S01]  /*14150*/  LDG.E R11, desc[UR40][R2.64] ;  /* 0x00000028020b7981 */ /* 0x000162000c1e1900 */
[----:B------:R-:W-:Y:S05]  /*14160*/  BRA `(.L_x_2063) ;  /* 0x0000000000107947 */ /* 0x000fea0003800000 */
.L_x_2062:
[----:B------:R-:W-:Y:S05]  /*14170*/  @!P3 BRA `(.L_x_2063) ;  /* 0x00000000000cb947 */ /* 0x000fea0003800000 */
[----:B------:R-:W2:Y:S04]  /*14180*/  LDG.E R2, desc[UR40][R6.64] ;  /* 0x0000002806027981 */ /* 0x000ea8000c1e1900 */
[----:B------:R-:W2:Y:S02]  /*14190*/  LDG.E R11, desc[UR40][R6.64+0x4] ;  /* 0x00000428060b7981 */ /* 0x000ea4000c1e1900 */
[----:B--2---:R-:W-:-:S07]  /*141a0*/  IMAD.IADD R11, R11, 0x1, -R2 ;  /* 0x000000010b0b7824 */ /* 0x004fce00078e0a02 */
.L_x_2063:
[----:B0-----:R-:W2:Y:S04]  /*141b0*/  @P1 LDG.E R3, desc[UR40][R4.64] ;  /* 0x0000002804031981 */ /* 0x001ea8000c1e1900 */
[----:B------:R-:W2:Y:S01]  /*141c0*/  @P1 LDG.E R2, desc[UR40][R4.64+0x4] ;  /* 0x0000042804021981 */ /* 0x000ea2000c1e1900 */
[----:B-----5:R-:W-:Y:S01]  /*141d0*/  IMAD.IADD R0, R11, 0x1, -R0 ;  /* 0x000000010b007824 */ /* 0x020fe200078e0a00 */
[----:B------:R-:W-:Y:S01]  /*141e0*/  BSSY B0, `(.L_x_2064) ;  /* 0x00000b7000007945 */ /* 0x000fe20003800000 */
[----:B------:R-:W-:Y:S01]  /*141f0*/  PLOP3.LUT P2, PT, PT, PT, PT, 0x80, 0x0 ;  /* 0x000000000000781c */ /* 0x000fe20003f4f070 */
[----:B--2---:R-:W-:Y:S02]  /*14200*/  @P1 IMAD.IADD R9, R2, 0x1, -R3 ;  /* 0x0000000102091824 */ /* 0x004fe400078e0a03 */
[----:B------:R-:W-:-:S03]  /*14210*/  IMAD R3, R17, 0xc0, RZ ;  /* 0x000000c011037824 */ /* 0x000fc600078e02ff */
[----:B------:R-:W-:Y:S02]  /*14220*/  IADD3 R2, R0, R9, RZ ;  /* 0x0000000900027210 */ /* 0x000fe40007ffe0ff */
[----:B------:R-:W-:-:S03]  /*14230*/  IADD3 R7, -R10, 0x13f, R3 ;  /* 0x0000013f0a077810 */ /* 0x000fc60007ffe103 */
[C---:B------:R-:W-:Y:S02]  /*14240*/  VIADD R3, R2.reuse, 0x7f ;  /* 0x0000007f02037836 */ /* 0x040fe40000000000 */
[----:B------:R-:W-:-:S03]  /*14250*/  IMAD.IADD R7, R2, 0x1, R7 ;  /* 0x0000000102077824 */ /* 0x000fc600078e0207 */
[----:B------:R-:W-:Y:S02]  /*14260*/  SHF.R.S32.HI R2, RZ, 0x1f, R3 ;  /* 0x0000001fff027819 */ /* 0x000fe40000011403 */
[----:B------:R-:W-:Y:S02]  /*14270*/  SHF.R.S32.HI R6, RZ, 0x1f, R7 ;  /* 0x0000001fff067819 */ /* 0x000fe40000011407 */
[----:B------:R-:W-:Y:S02]  /*14280*/  LEA.HI R2, R2, R3, RZ, 0x7 ;  /* 0x0000000302027211 */ /* 0x000fe400078f38ff */
[----:B------:R-:W-:Y:S02]  /*14290*/  LEA.HI R6, R6, R7, RZ, 0x7 ;  /* 0x0000000706067211 */ /* 0x000fe400078f38ff */
[----:B------:R-:W-:Y:S02]  /*142a0*/  SHF.R.S32.HI R2, RZ, 0x7, R2 ;  /* 0x00000007ff027819 */ /* 0x000fe40000011402 */
[----:B------:R-:W-:-:S04]  /*142b0*/  SHF.R.S32.HI R3, RZ, 0x7, R6 ;  /* 0x00000007ff037819 */ /* 0x000fc80000011406 */
[----:B------:R-:W-:-:S05]  /*142c0*/  VIMNMX R12, R2, R3, PT ;  /* 0x00000003020c7248 */ /* 0x000fca0003fe0100 */
[----:B------:R-:W-:Y:S01]  /*142d0*/  IMAD R2, R12, 0x80, -R0 ;  /* 0x000000800c027824 */ /* 0x000fe200078e0a00 */
[----:B------:R-:W-:Y:S01]  /*142e0*/  IADD3 R0, -R0, RZ, RZ ;  /* 0x000000ff00007210 */ /* 0x000fe20007ffe1ff */
[----:B------:R0:W-:Y:S03]  /*142f0*/  STL [R1], R12 ;  /* 0x0000000c01007387 */ /* 0x0001e60000100800 */
[----:B------:R-:W-:Y:S02]  /*14300*/  VIMNMX R9, R2, R9, PT ;  /* 0x0000000902097248 */ /* 0x000fe40003fe0100 */
[----:B------:R-:W-:-:S04]  /*14310*/  VIMNMX R2, RZ, R0, !PT ;  /* 0x00000000ff027248 */ /* 0x000fc80007fe0100 */
[----:B------:R-:W-:Y:S02]  /*14320*/  ISETP.GT.AND P0, PT, R9, R2, PT ;  /* 0x000000020900720c */ /* 0x000fe40003f04270 */
[----:B------:R-:W-:-:S11]  /*14330*/  SHF.R.U32.HI R2, RZ, 0x7, R2 ;  /* 0x00000007ff027819 */ /* 0x000fd60000011602 */
[----:B------:R-:W-:-:S05]  /*14340*/  @P0 VIADD R0, R9, 0x7f ;  /* 0x0000007f09000836 */ /* 0x000fca0000000000 */
[----:B------:R-:W-:-:S04]  /*14350*/  @P0 SHF.R.S32.HI R3, RZ, 0x1f, R0 ;  /* 0x0000001fff030819 */ /* 0x000fc80000011400 */
[----:B------:R-:W-:Y:S01]  /*14360*/  @P0 LEA.HI R0, R3, R0, RZ, 0x7 ;  /* 0x0000000003000211 */ /* 0x000fe200078f38ff */
[----:B------:R-:W-:-:S03]  /*14370*/  IMAD.MOV.U32 R3, RZ, RZ, R2 ;  /* 0x000000ffff037224 */ /* 0x000fc600078e0002 */
[----:B------:R-:W-:-:S04]  /*14380*/  @P0 SHF.R.S32.HI R3, RZ, 0x7, R0 ;  /* 0x00000007ff030819 */ /* 0x000fc80000011400 */
[----:B------:R-:W-:-:S13]  /*14390*/  ISETP.GT.AND P0, PT, R3, R2, PT ;  /* 0x000000020300720c */ /* 0x000fda0003f04270 */
[----:B0-----:R-:W-:Y:S05]  /*143a0*/  @!P0 BRA `(.L_x_2065) ;  /* 0x0000000800688947 */ /* 0x001fea0003800000 */
[----:B------:R-:W0:Y:S01]  /*143b0*/  LDC R0, c[0x0][0x428] ;  /* 0x00010a00ff007b82 */ /* 0x000e220000000800 */
[----:B------:R-:W-:Y:S01]  /*143c0*/  UMOV UR4, 0xffffffff ;  /* 0xffffffff00047882 */ /* 0x000fe20000000000 */
[----:B0-----:R-:W-:Y:S01]  /*143d0*/  ISETP.NE.AND P0, PT, R0, 0x1, PT ;  /* 0x000000010000780c */ /* 0x001fe20003f05270 */
[----:B------:R-:W-:-:S12]  /*143e0*/  IMAD.MOV.U32 R0, RZ, RZ, R18 ;  /* 0x000000ffff007224 */ /* 0x000fd800078e0012 */
[----:B------:R-:W0:Y:S08]  /*143f0*/  @P0 LDC R5, c[0x0][0x42c] ;  /* 0x00010b00ff050b82 */ /* 0x000e300000000800 */
[----:B------:R-:W2:Y:S01]  /*14400*/  @P0 LDC R7, c[0x0][0x430] ;  /* 0x00010c00ff070b82 */ /* 0x000ea20000000800 */
[----:B0-----:R-:W-:-:S05]  /*14410*/  @P0 IMAD.HI.U32 R4, R18, R5, RZ ;  /* 0x0000000512040227 */ /* 0x001fca00078e00ff */
[----:B--2---:R-:W-:Y:S02]  /*14420*/  @P0 SHF.R.U32.HI R0, RZ, R7, R4 ;  /* 0x00000007ff000219 */ /* 0x004fe40000011604 */
[----:B------:R-:W-:Y:S01]  /*14430*/  SEL R4, R29, RZ, !P1 ;  /* 0x000000ff1d047207 */ /* 0x000fe20004800000 */
[----:B------:R-:W-:Y:S06]  /*14440*/  BRA.DIV UR4, `(.L_x_2066) ;  /* 0x0000004a046c7947 */ /* 0x000fec000b800000 */
.L_x_2214:
[----:B------:R-:W-:-:S03]  /*14450*/  UMOV UR4, 0xffffffff ;  /* 0xffffffff00047882 */ /* 0x000fc60000000000 */
[----:B------:R-:W-:Y:S05]  /*14460*/  BRA.DIV UR4, `(.L_x_2067) ;  /* 0x0000004a04987947 */ /* 0x000fea000b800000 */
[----:B------:R-:W-:-:S13]  /*14470*/  ELECT P6, URZ, PT ;  /* 0x00000000003f782f */ /* 0x000fda00038c0000 */
.L_x_2217:
        /* <DEDUP_REMOVED lines=12> */
.L_x_2218:
[----:B------:R-:W-:Y:S05]  /*14540*/  BSYNC B1 ;  /* 0x0000000000017941 */ /* 0x000fea0003800000 */
.L_x_2068:
[----:B------:R-:W-:Y:S04]  /*14550*/  BSSY B1, `(.L_x_2070) ;  /* 0x0000037000017945 */ /* 0x000fe80003800000 */
[----:B------:R-:W-:Y:S05]  /*14560*/  @!P6 BRA `(.L_x_2071) ;  /* 0x0000000000d4e947 */ /* 0x000fea0003800000 */
[----:B0-----:R-:W-:Y:S01]  /*14570*/  IMAD R5, R25, 0x8, R6 ;  /* 0x0000000819057824 */ /* 0x001fe200078e0206 */
[----:B------:R-:W-:-:S04]  /*14580*/  SHF.L.U32 R10, R26, 0x1f, RZ ;  /* 0x0000001f1a0a7819 */ /* 0x000fc800000006ff */
[----:B------:R-:W0:Y:S02]  /*14590*/  SYNCS.PHASECHK.TRANS64.TRYWAIT P0, [R5+URZ+0x168a0], R10 ;  /* 0x0168a00a050075a7 */ /* 0x000e24000800017f */
[----:B0-----:R-:W-:Y:S05]  /*145a0*/  @!P0 BRA `(.L_x_2072) ;  /* 0x00000048007c8947 */ /* 0x001fea0003800000 */
.L_x_2219:
        /* <DEDUP_REMOVED lines=9> */
.L_x_2073:
[----:B------:R-:W-:Y:S01]  /*14640*/  LEA R7, R25, R6, 0xe ;  /* 0x0000000619077211 */ /* 0x000fe200078e70ff */
[----:B------:R-:W-:Y:S01]  /*14650*/  UIADD3 UR4, UP0, UR38, 0x570, URZ ;  /* 0x0000057026047890 */ /* 0x000fe2000ff1e03f */
[----:B------:R-:W-:Y:S01]  /*14660*/  R2UR UR9, R5 ;  /* 0x00000000050972ca */ /* 0x000fe200000e0000 */
[----:B------:R-:W-:Y:S01]  /*14670*/  UMOV UR6, 0x0 ;  /* 0x0000000000067882 */ /* 0x000fe20000000000 */
[----:B------:R-:W-:Y:S01]  /*14680*/  R2UR UR8, R7 ;  /* 0x00000000070872ca */ /* 0x000fe200000e0000 */
[----:B------:R-:W-:Y:S01]  /*14690*/  IMAD R7, R3, 0x80, R8 ;  /* 0x0000008003077824 */ /* 0x000fe200078e0208 */
[----:B------:R-:W-:Y:S01]  /*146a0*/  R2UR UR12, R0 ;  /* 0x00000000000c72ca */ /* 0x000fe200000e0000 */
[----:B------:R-:W-:Y:S01]  /*146b0*/  UIADD3.X UR5, URZ, UR39, URZ, UP0, !UPT ;  /* 0x000000273f057290 */ /* 0x000fe200087fe43f */
[----:B------:R-:W-:Y:S01]  /*146c0*/  R2UR UR13, R4 ;  /* 0x00000000040d72ca */ /* 0x000fe200000e0000 */
[----:B------:R-:W-:Y:S01]  /*146d0*/  VIADD R7, R7, 0xffffff80 ;  /* 0xffffff8007077836 */ /* 0x000fe20000000000 */
[----:B------:R-:W-:Y:S01]  /*146e0*/  UMOV UR7, 0x12f00000 ;  /* 0x12f0000000077882 */ /* 0x000fe20000000000 */
[----:B------:R-:W-:-:S03]  /*146f0*/  UMOV UR10, URZ ;  /* 0x0000003f000a7c82 */ /* 0x000fc60008000000 */
[----:B------:R-:W-:Y:S01]  /*14700*/  R2UR UR11, R7 ;  /* 0x00000000070b72ca */ /* 0x000fe200000e0000 */
[----:B------:R-:W-:Y:S02]  /*14710*/  UIADD3 UR9, UR9, 0x16890, URZ ;  /* 0x0001689009097890 */ /* 0x000fe4000fffe03f */
[----:B------:R-:W-:-:S10]  /*14720*/  UIADD3 UR8, UR8, 0xe400, URZ ;  /* 0x0000e40008087890 */ /* 0x000fd4000fffe03f */
[----:B------:R3:W-:Y:S01]  /*14730*/  UTMALDG.4D [UR8], [UR4], desc[UR6] ;  /* 0x00000608040075b4 */ /* 0x0007e20008019000 */
[----:B------:R-:W4:Y:S02]  /*14740*/  SYNCS.PHASECHK.TRANS64.TRYWAIT P0, [R5+URZ+0x168c0], R10 ;  /* 0x0168c00a050075a7 */ /* 0x000f24000800017f */
[----:B---34-:R-:W-:Y:S05]  /*14750*/  @!P0 BRA `(.L_x_2074) ;  /* 0x0000004800248947 */ /* 0x018fea0003800000 */
.L_x_2220:
[----:B------:R-:W-:Y:S01]  /*14760*/  IMAD.SHL.U32 R9, R25, 0x2000, RZ ;  /* 0x0000200019097824 */ /* 0x000fe200078e00ff */
[----:B------:R-:W-:Y:S06]  /*14770*/  @P1 BRA `(.L_x_2075) ;  /* 0x0000000000141947 */ /* 0x000fec0003800000 */
[----:B------:R-:W-:Y:S02]  /*14780*/  ISETP.NE.AND P0, PT, R28, RZ, PT ;  /* 0x000000ff1c00720c */ /* 0x000fe40003f05270 */
[----:B0--3--:R-:W-:-:S04]  /*14790*/  MOV R10, 0x4000 ;  /* 0x00004000000a7802 */ /* 0x009fc80000000f00 */
[----:B------:R4:W-:Y:S07]  /*147a0*/  SYNCS.ARRIVE.TRANS64 RZ, [R5+URZ+0x168b0], R10 ;  /* 0x0168b00a05ff79a7 */ /* 0x0009ee000800003f */
[----:B------:R-:W-:Y:S05]  /*147b0*/  @!P0 BRA `(.L_x_2075) ;  /* 0x0000000000048947 */ /* 0x000fea0003800000 */
[----:B------:R-:W-:Y:S01]  /*147c0*/  BPT.TRAP 0x1 ;  /* 0x000000040000795c */ /* 0x000fe20000300000 */
.L_x_2075:
        /* <DEDUP_REMOVED lines=15> */
.L_x_2071:
[----:B------:R-:W-:Y:S05]  /*148c0*/  BSYNC B1 ;  /* 0x0000000000017941 */ /* 0x000fea0003800000 */
.L_x_2070:
[----:B------:R-:W-:Y:S01]  /*148d0*/  VIADD R25, R25, 0x1 ;  /* 0x0000000119197836 */ /* 0x000fe20000000000 */
[----:B------:R-:W-:Y:S01]  /*148e0*/  PLOP3.LUT P2, PT, PT, PT, PT, 0x8, 0x0 ;  /* 0x000000000000781c */ /* 0x000fe20003f4e170 */
[----:B------:R-:W-:-:S03]  /*148f0*/  VIADD R3, R3, 0xfffffffe ;  /* 0xfffffffe03037836 */ /* 0x000fc60000000000 */
[----:B------:R-:W-:-:S04]  /*14900*/  ISETP.NE.AND P0, PT, R25, 0x2, PT ;  /* 0x000000021900780c */ /* 0x000fc80003f05270 */
[----:B------:R-:W-:Y:S02]  /*14910*/  SEL R25, R25, RZ, P0 ;  /* 0x000000ff19197207 */ /* 0x000fe40000000000 */
[----:B0-234-:R-:W-:Y:S02]  /*14920*/  SEL R5, RZ, 0x1, P0 ;  /* 0x00000001ff057807 */ /* 0x01dfe40000000000 */
[----:B------:R-:W-:Y:S02]  /*14930*/  ISETP.GE.AND P0, PT, R3, R2, PT ;  /* 0x000000020300720c */ /* 0x000fe40003f06270 */
[----:B------:R-:W-:-:S11]  /*14940*/  LOP3.LUT R26, R26, R5, RZ, 0x3c, !PT ;  /* 0x000000051a1a7212 */ /* 0x000fd600078e3cff */
[----:B------:R-:W-:Y:S05]  /*14950*/  @!P0 BRA `(.L_x_2065) ;  /* 0x0000000000fc8947 */ /* 0x000fea0003800000 */
.L_x_2082:
[----:B------:R-:W-:Y:S05]  /*14960*/  YIELD ;  /* 0x0000000000007946 */ /* 0x000fea0003800000 */
[----:B------:R-:W-:Y:S04]  /*14970*/  BSSY B1, `(.L_x_2076) ;  /* 0x0000034000017945 */ /* 0x000fe80003800000 */
[----:B------:R-:W-:Y:S05]  /*14980*/  @!P6 BRA `(.L_x_2077) ;  /* 0x0000000000c8e947 */ /* 0x000fea0003800000 */
[----:B------:R-:W-:Y:S02]  /*14990*/  LEA R10, R25, R6, 0x3 ;  /* 0x00000006190a7211 */ /* 0x000fe400078e18ff */
[----:B------:R-:W-:-:S04]  /*149a0*/  SHF.L.U32 R5, R26, 0x1f, RZ ;  /* 0x0000001f1a057819 */ /* 0x000fc800000006ff */
[----:B------:R-:W0:Y:S02]  /*149b0*/  SYNCS.PHASECHK.TRANS64.TRYWAIT P0, [R10+URZ+0x168a0], R5 ;  /* 0x0168a0050a0075a7 */ /* 0x000e24000800017f */
[----:B0-----:R-:W-:Y:S05]  /*149c0*/  @!P0 BRA `(.L_x_2078) ;  /* 0x00000044009c8947 */ /* 0x001fea0003800000 */
.L_x_2221:
        /* <DEDUP_REMOVED lines=9> */
.L_x_2079:
        /* <DEDUP_REMOVED lines=17> */
.L_x_2222:
[----:B------:R-:W-:Y:S05]  /*14b70*/  @P0 BRA `(.L_x_2081) ;  /* 0x0000000000140947 */ /* 0x000fea0003800000 */
[----:B------:R-:W-:Y:S02]  /*14b80*/  ISETP.NE.AND P1, PT, R28, RZ, PT ;  /* 0x000000ff1c00720c */ /* 0x000fe40003f25270 */
[----:B0-2---:R-:W-:-:S04]  /*14b90*/  MOV R5, 0x4000 ;  /* 0x0000400000057802 */ /* 0x005fc80000000f00 */
[----:B------:R3:W-:Y:S07]  /*14ba0*/  SYNCS.ARRIVE.TRANS64 RZ, [R10+URZ+0x168b0], R5 ;  /* 0x0168b0050aff79a7 */ /* 0x0007ee000800003f */
[----:B------:R-:W-:Y:S05]  /*14bb0*/  @!P1 BRA `(.L_x_2081) ;  /* 0x0000000000049947 */ /* 0x000fea0003800000 */
[----:B------:R-:W-:Y:S01]  /*14bc0*/  BPT.TRAP 0x1 ;  /* 0x000000040000795c */ /* 0x000fe20000300000 */
.L_x_2081:
        /* <DEDUP_REMOVED lines=14> */
.L_x_2077:
[----:B------:R-:W-:Y:S05]  /*14cb0*/  BSYNC B1 ;  /* 0x0000000000017941 */ /* 0x000fea0003800000 */
.L_x_2076:
        /* <DEDUP_REMOVED lines=9> */
.L_x_2065:
[----:B------:R-:W-:Y:S05]  /*14d50*/  BSYNC B0 ;  /* 0x0000000000007941 */ /* 0x000fea0003800000 */
.L_x_2064:
[----:B------:R-:W2:Y:S01]  /*14d60*/  LDL R5, [R1] ;  /* 0x0000000001057983 */ /* 0x000ea20000100800 */
        /* <DEDUP_REMOVED lines=20> */
.L_x_2084:
[----:B------:R-:W0:Y:S01]  /*14eb0*/  S2R R0, SR_CgaCtaId ;  /* 0x0000000000007919 */ /* 0x000e220000008800 */
[----:B------:R-:W-:-:S04]  /*14ec0*/  MOV R27, 0x400 ;  /* 0x00000400001b7802 */ /* 0x000fc80000000f00 */
[----:B0-----:R-:W-:-:S04]  /*14ed0*/  LEA R27, R0, R27, 0x18 ;  /* 0x0000001b001b7211 */ /* 0x001fc800078ec0ff */
[----:B------:R-:W-:-:S04]  /*14ee0*/  IADD3 R0, R27, 0xe400, RZ ;  /* 0x0000e4001b007810 */ /* 0x000fc80007ffe0ff */
        /* <DEDUP_REMOVED lines=18> */
.L_x_2086:
        /* <DEDUP_REMOVED lines=19> */
.L_x_2088:
        /* <DEDUP_REMOVED lines=16> */
.L_x_2087:
[----:B------:R-:W2:Y:S01]  /*15240*/  LDL.LU R2, [R1+0x4] ;  /* 0x0000040001027983 */ /* 0x000ea20000300800 */
        /* <DEDUP_REMOVED lines=27> */
.L_x_2089:
        /* <DEDUP_REMOVED lines=19> */
.L_x_2225:
[----:B------:R-:W-:Y:S01]  /*15530*/  UMOV UR4, 0xffffffff ;  /* 0xffffffff00047882 */ /* 0x000fe20000000000 */
[----:B------:R-:W-:Y:S02]  /*15540*/  SHF.R.S32.HI R12, RZ, 0x1f, R6 ;  /* 0x0000001fff0c7819 */ /* 0x000fe40000011406 */
[----:B------:R-:W-:Y:S05]  /*15550*/  BRA.DIV UR4, `(.L_x_2091) ;  /* 0x0000003e04147947 */ /* 0x000fea000b800000 */
[----:B------:R-:W-:-:S13]  /*15560*/  ELECT P6, URZ, PT ;  /* 0x00000000003f782f */ /* 0x000fda00038c0000 */
.L_x_2228:
        /* <DEDUP_REMOVED lines=10> */
[----:B0-----:R-:W-:Y:S01]  /*15610*/  @P0 IMAD.HI.U32 R8, R7, R4, RZ ;  /* 0x0000000407080227 */ /* 0x001fe200078e00ff */
[----:B------:R-:W-:-:S04]  /*15620*/  MOV R4, R7 ;  /* 0x0000000700047202 */ /* 0x000fc80000000f00 */
        /* <DEDUP_REMOVED lines=9> */
.L_x_2093:
[----:B------:R-:W-:Y:S01]  /*156c0*/  IMAD R5, R22, 0x8, R27 ;  /* 0x0000000816057824 */ /* 0x000fe200078e021b */
[----:B------:R-:W-:-:S04]  /*156d0*/  SHF.L.U32 R4, R24, 0x1f, RZ ;  /* 0x0000001f18047819 */ /* 0x000fc800000006ff */
[----:B------:R-:W2:Y:S02]  /*156e0*/  SYNCS.PHASECHK.TRANS64.TRYWAIT P0, [R5+URZ+0x16840], R4 ;  /* 0x01684004050075a7 */ /* 0x000ea4000800017f */
[----:B--2---:R-:W-:Y:S05]  /*156f0*/  @!P0 BRA `(.L_x_2094) ;  /* 0x0000003800cc8947 */ /* 0x004fea0003800000 */
.L_x_2229:
[----:B0-----:R-:W0:Y:S02]  /*15700*/  S2R R10, SR_TID.X ;  /* 0x00000000000a7919 */ /* 0x001e240000002100 */
[----:B0-----:R-:W-:-:S04]  /*15710*/  LOP3.LUT R10, R10, 0x7f, RZ, 0xc0, !PT ;  /* 0x0000007f0a0a7812 */ /* 0x001fc800078ec0ff */
[----:B------:R-:W-:-:S13]  /*15720*/  ISETP.NE.AND P0, PT, R10, RZ, PT ;  /* 0x000000ff0a00720c */ /* 0x000fda0003f05270 */
[----:B------:R-:W-:Y:S05]  /*15730*/  @P0 BRA `(.L_x_2095) ;  /* 0x0000000000140947 */ /* 0x000fea0003800000 */
[----:B------:R-:W-:Y:S02]  /*15740*/  ISETP.NE.AND P1, PT, R28, RZ, PT ;  /* 0x000000ff1c00720c */ /* 0x000fe40003f25270 */
[----:B--2---:R-:W-:-:S04]  /*15750*/  MOV R4, 0x4000 ;  /* 0x0000400000047802 */ /* 0x004fc80000000f00 */
[----:B------:R0:W-:Y:S07]  /*15760*/  SYNCS.ARRIVE.TRANS64 RZ, [R5+URZ+0x16830], R4 ;  /* 0x0168300405ff79a7 */ /* 0x0001ee000800003f */
[----:B------:R-:W-:Y:S05]  /*15770*/  @!P1 BRA `(.L_x_2095) ;  /* 0x0000000000049947 */ /* 0x000fea0003800000 */
[----:B------:R-:W-:Y:S01]  /*15780*/  BPT.TRAP 0x1 ;  /* 0x000000040000795c */ /* 0x000fe20000300000 */
.L_x_2095:
        /* <DEDUP_REMOVED lines=16> */
[----:B0-----:R-:W-:Y:S01]  /*15890*/  NOP ;  /* 0x0000000000007918 */ /* 0x001fe20000000000 */
.L_x_2092:
        /* <DEDUP_REMOVED lines=22> */
[----:B------:R-:W-:-:S04]  /*15a00*/  LOP3.LUT R4, R4, 0xfffffffe, RZ, 0xc0, !PT ;  /* 0xfffffffe04047812 */ /* 0x000fc800078ec0ff */
[----:B------:R-:W-:-:S04]  /*15a10*/  IADD3 R4, R5, -R4, RZ ;  /* 0x8000000405047210 */ /* 0x000fc80007ffe0ff */
[----:B------:R-:W-:-:S04]  /*15a20*/  SHF.L.U32 R4, R4, 0x1f, RZ ;  /* 0x0000001f04047819 */ /* 0x000fc800000006ff */
[----:B------:R-:W0:Y:S02]  /*15a30*/  SYNCS.PHASECHK.TRANS64.TRYWAIT P0, [R27+URZ+0x16820], R4 ;  /* 0x016820041b0075a7 */ /* 0x000e24000800017f */
[----:B0--3--:R-:W-:Y:S05]  /*15a40*/  @!P0 BRA `(.L_x_2097) ;  /* 0x00000038000c8947 */ /* 0x009fea0003800000 */
.L_x_2230:
[----:B------:R-:W-:Y:S05]  /*15a50*/  BSYNC B0 ;  /* 0x0000000000007941 */ /* 0x000fea0003800000 */
.L_x_2096:
[----:B------:R-:W2:Y:S01]  /*15a60*/  LDL R5, [R1] ;  /* 0x0000000001057983 */ /* 0x000ea20000100800 */
[----:B------:R-:W-:Y:S01]  /*15a70*/  BSSY B0, `(.L_x_2098) ;  /* 0x0000127000007945 */ /* 0x000fe20003800000 */
[----:B--2---:R-:W-:-:S13]  /*15a80*/  ISETP.GE.AND P0, PT, R5, 0x2, PT ;  /* 0x000000020500780c */ /* 0x004fda0003f06270 */
[----:B------:R-:W-:Y:S05]  /*15a90*/  @!P0 BRA `(.L_x_2099) ;  /* 0x0000001000908947 */ /* 0x000fea0003800000 */
[C---:B0-----:R-:W-:Y:S01]  /*15aa0*/  LOP3.LUT R4, R5.reuse, 0x1, RZ, 0xc0, !PT ;  /* 0x0000000105047812 */ /* 0x041fe200078ec0ff */
[----:B------:R-:W-:Y:S01]  /*15ab0*/  VIADD R11, R5, 0xfffffffe ;  /* 0xfffffffe050b7836 */ /* 0x000fe20000000000 */
[----:B------:R-:W-:Y:S02]  /*15ac0*/  BSSY B1, `(.L_x_2100) ;  /* 0x0000064000017945 */ /* 0x000fe40003800000 */
[----:B------:R-:W-:Y:S01]  /*15ad0*/  ISETP.NE.U32.AND P0, PT, R4, 0x1, PT ;  /* 0x000000010400780c */ /* 0x000fe20003f05070 */
[----:B------:R-:W-:-:S12]  /*15ae0*/  IMAD.MOV.U32 R9, RZ, RZ, R11 ;  /* 0x000000ffff097224 */ /* 0x000fd800078e000b */
[----:B------:R-:W-:Y:S05]  /*15af0*/  @!P0 BRA `(.L_x_2101) ;  /* 0x0000000400808947 */ /* 0x000fea0003800000 */
        /* <DEDUP_REMOVED lines=8> */
[----:B------:R-:W-:Y:S01]  /*15b80*/  IMAD.MOV.U32 R15, RZ, RZ, R11 ;  /* 0x000000ffff0f7224 */ /* 0x000fe200078e000b */
        /* <DEDUP_REMOVED lines=17> */
[----:B------:R-:W-:Y:S01]  /*15ca0*/  LEA.HI.X R3, R4, R3, R14, 0x2, P0 ;  /* 0x0000000304037211 */ /* 0x000fe200000f140e */
[----:B------:R-:W-:-:S04]  /*15cb0*/  IMAD.MOV R4, RZ, RZ, -R9 ;  /* 0x000000ffff047224 */ /* 0x000fc800078e0a09 */
[----:B------:R-:W-:Y:S02]  /*15cc0*/  IMAD R15, R15, R4, R11 ;  /* 0x000000040f0f7224 */ /* 0x000fe400078e020b */
[----:B------:R0:W5:Y:S05]  /*15cd0*/  LDG.E R4, desc[UR40][R2.64] ;  /* 0x0000002802047981 */ /* 0x00016a000c1e1900 */
.L_x_2104:
[----:B0-----:R-:W-:Y:S01]  /*15ce0*/  IMAD R3, R10, 0x8, R27 ;  /* 0x000000080a037824 */ /* 0x001fe200078e021b */
[----:B------:R-:W-:-:S04]  /*15cf0*/  SHF.L.U32 R2, R13, 0x1f, RZ ;  /* 0x0000001f0d027819 */ /* 0x000fc800000006ff */
[----:B------:R-:W0:Y:S02]  /*15d00*/  SYNCS.PHASECHK.TRANS64.TRYWAIT P0, [R3+URZ+0x16840], R2 ;  /* 0x01684002030075a7 */ /* 0x000e24000800017f */
[----:B0-----:R-:W-:Y:S05]  /*15d10*/  @!P0 BRA `(.L_x_2105) ;  /* 0x00000034006c8947 */ /* 0x001fea0003800000 */
.L_x_2231:
        /* <DEDUP_REMOVED lines=9> */
.L_x_2106:
[----:B0-2---:R-:W-:Y:S01]  /*15db0*/  LEA R2, R10, R27, 0xe ;  /* 0x0000001b0a027211 */ /* 0x005fe200078e70ff */
        /* <DEDUP_REMOVED lines=8> */
[----:B------:R-:W-:Y:S01]  /*15e40*/  IMAD R2, R22, 0x8, R3 ;  /* 0x0000000816027824 */ /* 0x000fe200078e0203 */
        /* <DEDUP_REMOVED lines=11> */
.L_x_2232:
[----:B------:R-:W-:Y:S05]  /*15f00*/  @P1 BRA `(.L_x_2108) ;  /* 0x0000000000181947 */ /* 0x000fea0003800000 */
[----:B------:R-:W-:Y:S01]  /*15f10*/  ISETP.NE.AND P0, PT, R28, RZ, PT ;  /* 0x000000ff1c00720c */ /* 0x000fe20003f05270 */
[----:B0-----:R-:W-:Y:S01]  /*15f20*/  IMAD R2, R22, 0x8, R27 ;  /* 0x0000000816027824 */ /* 0x001fe200078e021b */
[----:B------:R-:W-:-:S04]  /*15f30*/  MOV R3, 0x4000 ;  /* 0x0000400000037802 */ /* 0x000fc80000000f00 */
[----:B------:R2:W-:Y:S07]  /*15f40*/  SYNCS.ARRIVE.TRANS64 RZ, [R2+URZ+0x16850], R3 ;  /* 0x0168500302ff79a7 */ /* 0x0005ee000800003f */
[----:B------:R-:W-:Y:S05]  /*15f50*/  @!P0 BRA `(.L_x_2108) ;  /* 0x0000000000048947 */ /* 0x000fea0003800000 */
[----:B------:R-:W-:Y:S01]  /*15f60*/  BPT.TRAP 0x1 ;  /* 0x000000040000795c */ /* 0x000fe20000300000 */
.L_x_2108:
        /* <DEDUP_REMOVED lines=14> */
[----:B------:R-:W-:Y:S02]  /*16050*/  ULEA UR11, UR11, UR4, 0x7 ;  /* 0x000000040b0b7291 */ /* 0x000fe4000f8e383f */
[----:B------:R-:W-:Y:S02]  /*16060*/  UIADD3 UR9, UR9, 0x16850, URZ ;  /* 0x0001685009097890 */ /* 0x000fe4000fffe03f */
[----:B------:R-:W-:Y:S01]  /*16070*/  UIADD3 UR8, UR8, 0x400, URZ ;  /* 0x0000040008087890 */ /* 0x000fe2000fffe03f */
[----:B------:R-:W-:-:S08]  /*16080*/  UMOV UR4, 0x0 ;  /* 0x0000000000047882 */ /* 0x000fd00000000000 */
[----:B------:R0:W-:Y:S02]  /*16090*/  UTMALDG.4D [UR8], [UR6], desc[UR4] ;  /* 0x00000408060075b4 */ /* 0x0001e40008019000 */
[----:B0-----:R-:W-:Y:S01]  /*160a0*/  NOP ;  /* 0x0000000000007918 */ /* 0x001fe20000000000 */
.L_x_2103:
[----:B------:R-:W-:Y:S05]  /*160b0*/  BSYNC B2 ;  /* 0x0000000000027941 */ /* 0x000fea0003800000 */
.L_x_2102:
[----:B------:R-:W2:Y:S01]  /*160c0*/  LDL.LU R2, [R1] ;  /* 0x0000000001027983 */ /* 0x000ea20000300800 */
[----:B------:R-:W-:Y:S02]  /*160d0*/  IMAD.MOV.U32 R22, RZ, RZ, R10 ;  /* 0x000000ffff167224 */ /* 0x000fe400078e000a */
[----:B------:R-:W-:Y:S02]  /*160e0*/  IMAD.MOV.U32 R24, RZ, RZ, R13 ;  /* 0x000000ffff187224 */ /* 0x000fe400078e000d */
[----:B--2---:R-:W-:-:S07]  /*160f0*/  VIADD R9, R2, 0xfffffffd ;  /* 0xfffffffd02097836 */ /* 0x004fce0000000000 */
.L_x_2101:
[----:B------:R-:W-:Y:S05]  /*16100*/  BSYNC B1 ;  /* 0x0000000000017941 */ /* 0x000fea0003800000 */
.L_x_2100:
[----:B------:R-:W-:-:S13]  /*16110*/  ISETP.NE.AND P0, PT, R11, RZ, PT ;  /* 0x000000ff0b00720c */ /* 0x000fda0003f05270 */
[----:B------:R-:W-:Y:S05]  /*16120*/  @!P0 BRA `(.L_x_2099) ;  /* 0x0000000800ec8947 */ /* 0x000fea0003800000 */
[----:B------:R-:W-:-:S07]  /*16130*/  MOV R4, R8 ;  /* 0x0000000800047202 */ /* 0x000fce0000000f00 */
.L_x_2123:
        /* <DEDUP_REMOVED lines=31> */
.L_x_2111:
[----:B------:R-:W-:Y:S01]  /*16330*/  IMAD R3, R10, 0x8, R27 ;  /* 0x000000080a037824 */ /* 0x000fe200078e021b */
[----:B------:R-:W-:-:S04]  /*16340*/  SHF.L.U32 R2, R11, 0x1f, RZ ;  /* 0x0000001f0b027819 */ /* 0x000fc800000006ff */
[----:B------:R-:W2:Y:S02]  /*16350*/  SYNCS.PHASECHK.TRANS64.TRYWAIT P0, [R3+URZ+0x16840], R2 ;  /* 0x01684002030075a7 */ /* 0x000ea4000800017f */
[----:B--2---:R-:W-:Y:S05]  /*16360*/  @!P0 BRA `(.L_x_2112) ;  /* 0x0000003000008947 */ /* 0x004fea0003800000 */
.L_x_2233:
        /* <DEDUP_REMOVED lines=9> */
.L_x_2113:
        /* <DEDUP_REMOVED lines=21> */
.L_x_2234:
[----:B------:R-:W-:Y:S05]  /*16550*/  @P0 BRA `(.L_x_2115) ;  /* 0x0000000000140947 */ /* 0x000fea0003800000 */
[----:B------:R-:W-:Y:S02]  /*16560*/  ISETP.NE.AND P1, PT, R28, RZ, PT ;  /* 0x000000ff1c00720c */ /* 0x000fe40003f25270 */
[----:B------:R-:W-:-:S04]  /*16570*/  MOV R2, 0x4000 ;  /* 0x0000400000027802 */ /* 0x000fc80000000f00 */
[----:B------:R2:W-:Y:S07]  /*16580*/  SYNCS.ARRIVE.TRANS64 RZ, [R3+URZ+0x50], R2 ;  /* 0x0000500203ff79a7 */ /* 0x0005ee000800003f */
[----:B------:R-:W-:Y:S05]  /*16590*/  @!P1 BRA `(.L_x_2115) ;  /* 0x0000000000049947 */ /* 0x000fea0003800000 */
[----:B------:R-:W-:Y:S01]  /*165a0*/  BPT.TRAP 0x1 ;  /* 0x000000040000795c */ /* 0x000fe20000300000 */
.L_x_2115:
        /* <DEDUP_REMOVED lines=19> */
.L_x_2110:
[----:B------:R-:W-:Y:S05]  /*166e0*/  BSYNC B1 ;  /* 0x0000000000017941 */ /* 0x000fea0003800000 */
.L_x_2109:
[----:B------:R-:W-:Y:S01]  /*166f0*/  IADD3 R22, R10, 0x1, RZ ;  /* 0x000000010a167810 */ /* 0x000fe20007ffe0ff */
[----:B------:R-:W-:Y:S03]  /*16700*/  BSSY B1, `(.L_x_2116) ;  /* 0x0000059000017945 */ /* 0x000fe60003800000 */
[----:B------:R-:W-:-:S04]  /*16710*/  ISETP.NE.AND P0, PT, R22, 0x2, PT ;  /* 0x000000021600780c */ /* 0x000fc80003f05270 */
[----:B0-----:R-:W-:Y:S02]  /*16720*/  SEL R24, RZ, 0x1, P0 ;  /* 0x00000001ff187807 */ /* 0x001fe40000000000 */
        /* <DEDUP_REMOVED lines=19> */
[----:B------:R-:W-:-:S05]  /*16860*/  IMAD.WIDE.U32 R2, R6, UR6, R2 ;  /* 0x0000000606027c25 */ /* 0x000fca000f8e0002 */
[----:B------:R-:W-:Y:S02]  /*16870*/  IADD3 R3, R5, R3, RZ ;  /* 0x0000000305037210 */ /* 0x000fe40007ffe0ff */
[----:B------:R-:W-:-:S04]  /*16880*/  LEA R4, P0, R2, UR4, 0x2 ;  /* 0x0000000402047c11 */ /* 0x000fc8000f8010ff */
[----:B------:R-:W-:Y:S01]  /*16890*/  LEA.HI.X R5, R2, UR5, R3, 0x2, P0 ;  /* 0x0000000502057c11 */ /* 0x000fe200080f1403 */
[----:B------:R-:W-:-:S04]  /*168a0*/  IMAD.MOV R2, RZ, RZ, -R15 ;  /* 0x000000ffff027224 */ /* 0x000fc800078e0a0f */
[----:B------:R0:W5:Y:S01]  /*168b0*/  LDG.E R4, desc[UR40][R4.64] ;  /* 0x0000002804047981 */ /* 0x000162000c1e1900 */
[----:B------:R-:W-:-:S07]  /*168c0*/  IMAD R14, R13, R2, R14 ;  /* 0x000000020d0e7224 */ /* 0x000fce00078e020e */
.L_x_2118:
[----:B--2---:R-:W-:Y:S01]  /*168d0*/  IMAD R2, R22, 0x8, R27 ;  /* 0x0000000816027824 */ /* 0x004fe200078e021b */
[----:B------:R-:W-:-:S04]  /*168e0*/  SHF.L.U32 R3, R24, 0x1f, RZ ;  /* 0x0000001f18037819 */ /* 0x000fc800000006ff */
[----:B------:R-:W2:Y:S02]  /*168f0*/  SYNCS.PHASECHK.TRANS64.TRYWAIT P0, [R2+URZ+0x16840], R3 ;  /* 0x01684003020075a7 */ /* 0x000ea4000800017f */
[----:B--2---:R-:W-:Y:S05]  /*16900*/  @!P0 BRA `(.L_x_2119) ;  /* 0x0000002800c08947 */ /* 0x004fea0003800000 */
.L_x_2235:
        /* <DEDUP_REMOVED lines=9> */
.L_x_2120:
[----:B0-2---:R-:W-:Y:S01]  /*169a0*/  LEA R2, R22, R27, 0xe ;  /* 0x0000001b16027211 */ /* 0x005fe200078e70ff */
[----:B------:R-:W-:Y:S01]  /*169b0*/  VIADD R3, R27, 0x16800 ;  /* 0x000168001b037836 */ /* 0x000fe20000000000 */
[----:B------:R-:W-:Y:S01]  /*169c0*/  R2UR UR11, R14 ;  /* 0x000000000e0b72ca */ /* 0x000fe200000e0000 */
[----:B------:R-:W-:Y:S01]  /*169d0*/  UIADD3 UR6, UP0, UR38, 0x370, URZ ;  /* 0x0000037026067890 */ /* 0x000fe2000ff1e03f */
[----:B------:R-:W-:Y:S01]  /*169e0*/  R2UR UR8, R2 ;  /* 0x00000000020872ca */ /* 0x000fe200000e0000 */
[--C-:B------:R-:W-:Y:S01]  /*169f0*/  IMAD R2, R22, 0x8, R3.reuse ;  /* 0x0000000816027824 */ /* 0x100fe200078e0203 */
[----:B------:R-:W-:Y:S01]  /*16a00*/  R2UR UR4, R23 ;  /* 0x00000000170472ca */ /* 0x000fe200000e0000 */
[----:B------:R-:W-:Y:S01]  /*16a10*/  UIADD3.X UR7, URZ, UR39, URZ, UP0, !UPT ;  /* 0x000000273f077290 */ /* 0x000fe200087fe43f */
[----:B------:R-:W-:Y:S01]  /*16a20*/  R2UR UR12, R0 ;  /* 0x00000000000c72ca */ /* 0x000fe200000e0000 */
[----:B------:R-:W-:Y:S01]  /*16a30*/  UMOV UR5, 0x14f00000 ;  /* 0x14f0000000057882 */ /* 0x000fe20000000000 */
[----:B------:R-:W-:Y:S01]  /*16a40*/  R2UR UR9, R2 ;  /* 0x00000000020972ca */ /* 0x000fe200000e0000 */
[----:B------:R-:W-:Y:S01]  /*16a50*/  IMAD R2, R10, 0x8, R3 ;  /* 0x000000080a027824 */ /* 0x000fe200078e0203 */
[----:B-----5:R-:W-:Y:S01]  /*16a60*/  R2UR UR13, R4 ;  /* 0x00000000040d72ca */ /* 0x020fe200000e0000 */
[----:B------:R-:W-:Y:S01]  /*16a70*/  UMOV UR10, URZ ;  /* 0x0000003f000a7c82 */ /* 0x000fe20008000000 */
[----:B------:R-:W-:-:S03]  /*16a80*/  SHF.L.U32 R11, R11, 0x1f, RZ ;  /* 0x0000001f0b0b7819 */ /* 0x000fc600000006ff */
[----:B------:R-:W-:Y:S02]  /*16a90*/  UIADD3 UR8, UR8, 0xe400, URZ ;  /* 0x0000e40008087890 */ /* 0x000fe4000fffe03f */
[----:B------:R-:W-:-:S03]  /*16aa0*/  ULEA UR11, UR11, UR4, 0x7 ;  /* 0x000000040b0b7291 */ /* 0x000fc6000f8e383f */
[----:B------:R-:W-:Y:S01]  /*16ab0*/  UMOV UR4, 0x0 ;  /* 0x0000000000047882 */ /* 0x000fe20000000000 */
[----:B------:R-:W-:-:S09]  /*16ac0*/  UIADD3 UR9, UR9, 0x30, URZ ;  /* 0x0000003009097890 */ /* 0x000fd2000fffe03f */
[----:B------:R0:W-:Y:S01]  /*16ad0*/  UTMALDG.4D [UR8], [UR6], desc[UR4] ;  /* 0x00000408060075b4 */ /* 0x0001e20008019000 */
[----:B------:R-:W2:Y:S02]  /*16ae0*/  SYNCS.PHASECHK.TRANS64.TRYWAIT P1, [R2+URZ+0x60], R11 ;  /* 0x0000600b020075a7 */ /* 0x000ea4000802017f */
[----:B0-2---:R-:W-:Y:S05]  /*16af0*/  @!P1 BRA `(.L_x_2121) ;  /* 0x0000002800589947 */ /* 0x005fea0003800000 */
.L_x_2236:
[----:B------:R-:W-:Y:S05]  /*16b00*/  @P0 BRA `(.L_x_2122) ;  /* 0x0000000000140947 */ /* 0x000fea0003800000 */
[----:B------:R-:W-:Y:S02]  /*16b10*/  ISETP.NE.AND P1, PT, R28, RZ, PT ;  /* 0x000000ff1c00720c */ /* 0x000fe40003f25270 */
[----:B------:R-:W-:-:S04]  /*16b20*/  MOV R3, 0x4000 ;  /* 0x0000400000037802 */ /* 0x000fc80000000f00 */
[----:B------:R2:W-:Y:S07]  /*16b30*/  SYNCS.ARRIVE.TRANS64 RZ, [R2+URZ+0x50], R3 ;  /* 0x0000500302ff79a7 */ /* 0x0005ee000800003f */
[----:B------:R-:W-:Y:S05]  /*16b40*/  @!P1 BRA `(.L_x_2122) ;  /* 0x0000000000049947 */ /* 0x000fea0003800000 */
[----:B------:R-:W-:Y:S01]  /*16b50*/  BPT.TRAP 0x1 ;  /* 0x000000040000795c */ /* 0x000fe20000300000 */
.L_x_2122:
        /* <DEDUP_REMOVED lines=19> */
.L_x_2117:
[----:B------:R-:W-:Y:S05]  /*16c90*/  BSYNC B1 ;  /* 0x0000000000017941 */ /* 0x000fea0003800000 */
.L_x_2116:
[C---:B------:R-:W-:Y:S02]  /*16ca0*/  ISETP.GT.AND P0, PT, R9.reuse, 0x1, PT ;  /* 0x000000010900780c */ /* 0x040fe40003f04270 */
[----:B0-2---:R-:W-:-:S05]  /*16cb0*/  IADD3 R2, R9, -0x2, RZ ;  /* 0xfffffffe09027810 */ /* 0x005fca0007ffe0ff */
[----:B------:R-:W-:-:S06]  /*16cc0*/  IMAD.MOV.U32 R9, RZ, RZ, R2 ;  /* 0x000000ffff097224 */ /* 0x000fcc00078e0002 */
[----:B------:R-:W-:Y:S05]  /*16cd0*/  @P0 BRA `(.L_x_2123) ;  /* 0xfffffff400180947 */ /* 0x000fea000383ffff */
.L_x_2099:
[----:B------:R-:W-:Y:S05]  /*16ce0*/  BSYNC B0 ;  /* 0x0000000000007941 */ /* 0x000fea0003800000 */
.L_x_2098:
[----:B------:R-:W-:Y:S01]  /*16cf0*/  ISETP.NE.AND P0, PT, R28, RZ, PT ;  /* 0x000000ff1c00720c */ /* 0x000fe20003f05270 */
[----:B------:R-:W-:-:S12]  /*16d00*/  BSSY B0, `(.L_x_2124) ;  /* 0x000000e000007945 */ /* 0x000fd80003800000 */
[----:B------:R-:W-:Y:S05]  /*16d10*/  @P0 BRA `(.L_x_2125) ;  /* 0x0000000000300947 */ /* 0x000fea0003800000 */
[----:B------:R-:W2:Y:S01]  /*16d20*/  S2R R9, SR_LANEID ;  /* 0x0000000000097919 */ /* 0x000ea20000000000 */
[----:B------:R-:W-:Y:S01]  /*16d30*/  VOTEU.ANY UR4, UPT, PT ;  /* 0x0000000000047886 */ /* 0x000fe200038e0100 */
[----:B------:R-:W3:Y:S01]  /*16d40*/  LDC.64 R2, c[0x0][0xc38] ;  /* 0x00030e00ff027b82 */ /* 0x000ee20000000a00 */
[----:B0-----:R-:W2:Y:S08]  /*16d50*/  FLO.U32 R4, UR4 ;  /* 0x0000000400047d00 */ /* 0x001eb000080e0000 */
[----:B------:R-:W3:Y:S01]  /*16d60*/  POPC R5, UR4 ;  /* 0x0000000400057d09 */ /* 0x000ee20008000000 */
[----:B--2---:R-:W-:-:S13]  /*16d70*/  ISETP.EQ.U32.AND P0, PT, R4, R9, PT ;  /* 0x000000090400720c */ /* 0x004fda0003f02070 */
[----:B---3--:R-:W2:Y:S01]  /*16d80*/  @P0 ATOMG.E.ADD.STRONG.GPU PT, R3, desc[UR40][R2.64], R5 ;  /* 0x00000005020309a8 */ /* 0x008ea200081ee1e8 */
[----:B------:R-:W0:Y:S02]  /*16d90*/  S2R R6, SR_LTMASK ;  /* 0x0000000000067919 */ /* 0x000e240000003900 */
[----:B0-----:R-:W-:-:S04]  /*16da0*/  LOP3.LUT R6, R6, UR4, RZ, 0xc0, !PT ;  /* 0x0000000406067c12 */ /* 0x001fc8000f8ec0ff */
[----:B------:R-:W0:Y:S01]  /*16db0*/  POPC R9, R6 ;  /* 0x0000000600097309 */ /* 0x000e220000000000 */
[----:B--2---:R-:W0:Y:S02]  /*16dc0*/  SHFL.IDX PT, R4, R3, R4, 0x1f ;  /* 0x00001f0403047589 */ /* 0x004e2400000e0000 */
[----:B0-----:R-:W-:-:S07]  /*16dd0*/  IADD3 R16, R4, UR36, R9 ;  /* 0x0000002404107c10 */ /* 0x001fce000fffe009 */
.L_x_2125:
[----:B------:R-:W-:Y:S05]  /*16de0*/  BSYNC B0 ;  /* 0x0000000000007941 */ /* 0x000fea0003800000 */
.L_x_2124:
[----:B------:R-:W-:Y:S04]  /*16df0*/  BSSY B0, `(.L_x_2126) ;  /* 0x0000020000007945 */ /* 0x000fe80003800000 */
[----:B------:R-:W-:Y:S05]  /*16e00*/  @!P6 BRA `(.L_x_2127) ;  /* 0x000000000078e947 */ /* 0x000fea0003800000 */
[----:B------:R-:W-:Y:S01]  /*16e10*/  IMAD R3, R22, 0x8, R27 ;  /* 0x0000000816037824 */ /* 0x000fe200078e021b */
[----:B------:R-:W-:-:S04]  /*16e20*/  SHF.L.U32 R2, R24, 0x1f, RZ ;  /* 0x0000001f18027819 */ /* 0x000fc800000006ff */
[----:B------:R-:W2:Y:S02]  /*16e30*/  SYNCS.PHASECHK.TRANS64.TRYWAIT P0, [R3+URZ+0x16860], R2 ;  /* 0x01686002030075a7 */ /* 0x000ea4000800017f */
[----:B--2---:R-:W-:Y:S05]  /*16e40*/  @!P0 BRA `(.L_x_2128) ;  /* 0x0000002400988947 */ /* 0x004fea0003800000 */
.L_x_2237:
        /* <DEDUP_REMOVED lines=9> */
.L_x_2129:
[----:B------:R-:W-:Y:S01]  /*16ee0*/  LEA R27, R22, R27, 0xe ;  /* 0x0000001b161b7211 */ /* 0x000fe200078e70ff */
        /* <DEDUP_REMOVED lines=9> */
[----:B------:R-:W-:-:S05]  /*16f80*/  R2UR UR13, R8 ;  /* 0x00000000080d72ca */ /* 0x000fca00000e0000 */
[----:B------:R-:W-:Y:S02]  /*16f90*/  ULEA UR11, UR11, UR4, 0x7 ;  /* 0x000000040b0b7291 */ /* 0x000fe4000f8e383f */
[----:B------:R-:W-:Y:S02]  /*16fa0*/  UIADD3 UR9, UR9, 0x16850, URZ ;  /* 0x0001685009097890 */ /* 0x000fe4000fffe03f */
[----:B------:R-:W-:Y:S01]  /*16fb0*/  UIADD3 UR8, UR8, 0x400, URZ ;  /* 0x0000040008087890 */ /* 0x000fe2000fffe03f */
[----:B------:R-:W-:-:S08]  /*16fc0*/  UMOV UR4, 0x0 ;  /* 0x0000000000047882 */ /* 0x000fd00000000000 */
[----:B------:R3:W-:Y:S02]  /*16fd0*/  UTMALDG.4D [UR8], [UR6], desc[UR4] ;  /* 0x00000408060075b4 */ /* 0x0007e40008019000 */
[----:B---3--:R-:W-:Y:S01]  /*16fe0*/  NOP ;  /* 0x0000000000007918 */ /* 0x008fe20000000000 */
.L_x_2127:
[----:B------:R-:W-:Y:S05]  /*16ff0*/  BSYNC B0 ;  /* 0x0000000000007941 */ /* 0x000fea0003800000 */
.L_x_2126:
[----:B------:R-:W-:-:S05]  /*17000*/  VIADD R22, R22, 0x1 ;  /* 0x0000000116167836 */ /* 0x000fca0000000000 */
[----:B------:R-:W-:-:S04]  /*17010*/  ISETP.NE.AND P0, PT, R22, 0x2, PT ;  /* 0x000000021600780c */ /* 0x000fc80003f05270 */
[----:B0-2---:R-:W-:Y:S02]  /*17020*/  SEL R3, RZ, 0x1, P0 ;  /* 0x00000001ff037807 */ /* 0x005fe40000000000 */
[----:B------:R-:W-:Y:S02]  /*17030*/  SEL R22, R22, RZ, P0 ;  /* 0x000000ff16167207 */ /* 0x000fe40000000000 */
[----:B------:R-:W-:-:S07]  /*17040*/  LOP3.LUT R24, R24, R3, RZ, 0x3c, !PT ;  /* 0x0000000318187212 */ /* 0x000fce00078e3cff */
.L_x_2085:
[----:B------:R-:W-:Y:S05]  /*17050*/  BSYNC B6 ;  /* 0x0000000000067941 */ /* 0x000fea0003800000 */
.L_x_2083:
[----:B------:R-:W-:-:S03]  /*17060*/  UMOV UR4, 0xffffffff ;  /* 0xffffffff00047882 */ /* 0x000fc60000000000 */
[----:B------:R-:W-:Y:S05]  /*17070*/  BRA.DIV UR4, `(.L_x_2130) ;  /* 0x0000002604207947 */ /* 0x000fea000b800000 */
[----:B------:R0:W2:Y:S04]  /*17080*/  SHFL.IDX PT, R4, R16, RZ, 0x1f ;  /* 0x00001fff10047589 */ /* 0x0000a800000e0000 */
[----:B------:R0:W3:Y:S02]  /*17090*/  SHFL.IDX PT, R5, R16, 0x1, 0x1f ;  /* 0x00201f0010057f89 */ /* 0x0000e400000e0000 */
.L_x_2241:
        /* <DEDUP_REMOVED lines=8> */
[----:B------:R-:W4:Y:S02]  /*17120*/  LDC.64 R2, c[0x0][0xc58] ;  /* 0x00031600ff027b82 */ /* 0x000f240000000a00 */
[----:B----4-:R-:W-:-:S06]  /*17130*/  IMAD.WIDE R2, R7, 0x4, R2 ;  /* 0x0000000407027825 */ /* 0x010fcc00078e0202 */
[----:B------:R4:W5:Y:S02]  /*17140*/  LDG.E R2, desc[UR40][R2.64] ;  /* 0x0000002802027981 */ /* 0x000964000c1e1900 */
.L_x_2132:
[----:B------:R-:W-:Y:S05]  /*17150*/  BSYNC B0 ;  /* 0x0000000000007941 */ /* 0x000fea0003800000 */
.L_x_2131:
        /* <DEDUP_REMOVED lines=11> */
[----:B----4-:R-:W-:-:S05]  /*17210*/  IMAD.IADD R3, R13, 0x1, R14 ;  /* 0x000000010d037824 */ /* 0x010fca00078e020e */
        /* <DEDUP_REMOVED lines=10> */
[----:B------:R0:W4:Y:S02]  /*172c0*/  SHFL.IDX PT, R14, R3, 0x1f, 0x1f ;  /* 0x03e01f00030e7f89 */ /* 0x00012400000e0000 */
.L_x_2249:
[----:B------:R-:W-:Y:S02]  /*172d0*/  ULDC UR4, c[0x0][0xc10] ;  /* 0x0003040000047ab9 */ /* 0x000fe40000000800 */
[----:B------:R-:W-:-:S04]  /*172e0*/  IMAD.U32 R6, RZ, RZ, UR4 ;  /* 0x00000004ff067e24 */ /* 0x000fc8000f8e00ff */
[----:B----4-:R-:W-:-:S04]  /*172f0*/  IMAD R14, R14, R6, RZ ;  /* 0x000000060e0e7224 */ /* 0x010fc800078e02ff */
[----:B---3--:R-:W-:-:S05]  /*17300*/  IMAD.IADD R5, R5, 0x1, R14 ;  /* 0x0000000105057824 */ /* 0x008fca00078e020e */
[----:B--2---:R-:W-:-:S13]  /*17310*/  ISETP.GT.AND P0, PT, R5, R4, PT ;  /* 0x000000040500720c */ /* 0x004fda0003f04270 */
[----:B------:R-:W-:Y:S05]  /*17320*/  @P0 BRA `(.L_x_2134) ;  /* 0x0000000000ac0947 */ /* 0x000fea0003800000 */
[----:B------:R-:W2:Y:S02]  /*17330*/  LDC R0, c[0x0][0xc14] ;  /* 0x00030500ff007b82 */ /* 0x000ea40000000800 */
.L_x_2139:
[----:B------:R-:W-:-:S04]  /*17340*/  IADD3 R19, R19, 0x1f, RZ ;  /* 0x0000001f13137810 */ /* 0x000fc80007ffe0ff */
[----:B--2---:R-:W-:-:S13]  /*17350*/  ISETP.GE.AND P0, PT, R19, R0, PT ;  /* 0x000000001300720c */ /* 0x004fda0003f06270 */
[----:B------:R-:W-:Y:S05]  /*17360*/  @P0 BRA `(.L_x_2135) ;  /* 0x0000000400e40947 */ /* 0x000fea0003800000 */
[C---:B------:R-:W-:Y:S01]  /*17370*/  IMAD.IADD R7, R28.reuse, 0x1, R19 ;  /* 0x000000011c077824 */ /* 0x040fe200078e0213 */
[----:B------:R-:W-:Y:S01]  /*17380*/  ISETP.NE.AND P1, PT, R28, 0x1f, PT ;  /* 0x0000001f1c00780c */ /* 0x000fe20003f25270 */
[----:B------:R-:W-:Y:S01]  /*17390*/  BSSY B0, `(.L_x_2136) ;  /* 0x0000007000007945 */ /* 0x000fe20003800000 */
[----:B------:R-:W-:Y:S02]  /*173a0*/  IMAD.MOV.U32 R2, RZ, RZ, RZ ;  /* 0x000000ffff027224 */ /* 0x000fe400078e00ff */
[----:B------:R-:W-:-:S13]  /*173b0*/  ISETP.GE.OR P0, PT, R7, R0, !P1 ;  /* 0x000000000700720c */ /* 0x000fda0004f06670 */
[----:B------:R-:W-:Y:S05]  /*173c0*/  @P0 BRA `(.L_x_2137) ;  /* 0x00000000000c0947 */ /* 0x000fea0003800000 */
[----:B0-----:R-:W0:Y:S02]  /*173d0*/  LDC.64 R2, c[0x0][0xc58] ;  /* 0x00031600ff027b82 */ /* 0x001e240000000a00 */
[----:B0-----:R-:W-:-:S06]  /*173e0*/  IMAD.WIDE R2, R7, 0x4, R2 ;  /* 0x0000000407027825 */ /* 0x001fcc00078e0202 */
[----:B------:R2:W5:Y:S02]  /*173f0*/  LDG.E R2, desc[UR40][R2.64] ;  /* 0x0000002802027981 */ /* 0x000564000c1e1900 */
.L_x_2137:
[----:B------:R-:W-:Y:S05]  /*17400*/  BSYNC B0 ;  /* 0x0000000000007941 */ /* 0x000fea0003800000 */
.L_x_2136:
        /* <DEDUP_REMOVED lines=10> */
[----:B------:R-:W-:Y:S02]  /*174b0*/  ISETP.GE.U32.AND P1, PT, R28, 0x8, PT ;  /* 0x000000081c00780c */ /* 0x000fe40003f26070 */
[----:B0-2---:R-:W-:-:S05]  /*174c0*/  IADD3 R3, R13, R14, RZ ;  /* 0x0000000e0d037210 */ /* 0x005fca0007ffe0ff */
        /* <DEDUP_REMOVED lines=10> */
[----:B------:R0:W2:Y:S02]  /*17570*/  SHFL.IDX PT, R14, R3, 0x1f, 0x1f ;  /* 0x03e01f00030e7f89 */ /* 0x0000a400000e0000 */
.L_x_2257:
[----:B------:R-:W-:Y:S02]  /*17580*/  ULDC UR4, c[0x0][0xc10] ;  /* 0x0003040000047ab9 */ /* 0x000fe40000000800 */
[----:B------:R-:W-:-:S05]  /*17590*/  MOV R6, UR4 ;  /* 0x0000000400067c02 */ /* 0x000fca0008000f00 */
[----:B--2---:R-:W-:-:S04]  /*175a0*/  IMAD R14, R14, R6, RZ ;  /* 0x000000060e0e7224 */ /* 0x004fc800078e02ff */
[----:B------:R-:W-:-:S05]  /*175b0*/  IMAD.IADD R5, R14, 0x1, R5 ;  /* 0x000000010e057824 */ /* 0x000fca00078e0205 */
[----:B------:R-:W-:-:S13]  /*175c0*/  ISETP.GT.AND P0, PT, R5, R4, PT ;  /* 0x000000040500720c */ /* 0x000fda0003f04270 */
[----:B------:R-:W-:Y:S05]  /*175d0*/  @!P0 BRA `(.L_x_2139) ;  /* 0xfffffffc00588947 */ /* 0x000fea000383ffff */
.L_x_2134:
        /* <DEDUP_REMOVED lines=8> */
.L_x_2261:
[----:B------:R-:W-:Y:S01]  /*17660*/  ISETP.NE.AND P0, PT, R5, RZ, PT ;  /* 0x000000ff0500720c */ /* 0x000fe20003f05270 */
[----:B------:R-:W-:-:S12]  /*17670*/  IMAD.MOV.U32 R14, RZ, RZ, RZ ;  /* 0x000000ffff0e7224 */ /* 0x000fd800078e00ff */
[----:B------:R-:W-:Y:S05]  /*17680*/  @!P0 BRA `(.L_x_2141) ;  /* 0x0000000000108947 */ /* 0x000fea0003800000 */
[----:B------:R-:W-:Y:S01]  /*17690*/  UMOV UR4, 0xffffffff ;  /* 0xffffffff00047882 */ /* 0x000fe20000000000 */
[----:B------:R-:W-:Y:S02]  /*176a0*/  IADD3 R12, R8, -0x1, RZ ;  /* 0xffffffff080c7810 */ /* 0x000fe40007ffe0ff */
[----:B------:R-:W-:Y:S05]  /*176b0*/  BRA.DIV UR4, `(.L_x_2142) ;  /* 0x0000002604c47947 */ /* 0x000fea000b800000 */
[----:B------:R4:W0:Y:S02]  /*176c0*/  SHFL.IDX PT, R14, R3, R12, 0x1f ;  /* 0x00001f0c030e7589 */ /* 0x00082400000e0000 */
.L_x_2141:
[----:B0-2-4-:R-:W0:Y:S01]  /*176d0*/  LDC.64 R2, c[0x0][0xc68] ;  /* 0x00031a00ff027b82 */ /* 0x015e220000000a00 */
[----:B------:R-:W-:-:S04]  /*176e0*/  IMAD.IADD R19, R8, 0x1, R19 ;  /* 0x0000000108137824 */ /* 0x000fc800078e0213 */
[----:B0-----:R-:W-:-:S05]  /*176f0*/  IMAD.WIDE R2, R19, 0x4, R2 ;  /* 0x0000000413027825 */ /* 0x001fca00078e0202 */
[----:B------:R0:W3:Y:S01]  /*17700*/  LDG.E R8, desc[UR40][R2.64] ;  /* 0x0000002802087981 */ /* 0x0000e2000c1e1900 */
[----:B------:R-:W-:Y:S01]  /*17710*/  IMAD R16, R14, R6, R7 ;  /* 0x000000060e107224 */ /* 0x000fe200078e0207 */
[----:B0-----:R-:W-:Y:S01]  /*17720*/  MOV R2, RZ ;  /* 0x000000ff00027202 */ /* 0x001fe20000000f00 */
[----:B---3--:R-:W-:-:S05]  /*17730*/  IMAD R5, R17, R8, RZ ;  /* 0x0000000811057224 */ /* 0x008fca00078e02ff */
        /* <DEDUP_REMOVED lines=8> */
[----:B------:R-:W-:-:S03]  /*177c0*/  IABS R7, R5 ;  /* 0x0000000500077213 */ /* 0x000fc60000000000 */
[----:B------:R-:W-:Y:S02]  /*177d0*/  IMAD.IADD R2, R4, 0x1, -R16 ;  /* 0x0000000104027824 */ /* 0x000fe400078e0a10 */
[----:B------:R-:W-:-:S03]  /*177e0*/  IMAD.MOV R7, RZ, RZ, -R7 ;  /* 0x000000ffff077224 */ /* 0x000fc600078e0a07 */
[----:B------:R-:W-:-:S05]  /*177f0*/  IABS R4, R2 ;  /* 0x0000000200047213 */ /* 0x000fca0000000000 */
        /* <DEDUP_REMOVED lines=8> */
[----:B------:R-:W-:-:S03]  /*17880*/  ISETP.GE.AND P0, PT, R4, RZ, PT ;  /* 0x000000ff0400720c */ /* 0x000fc60003f06270 */
[----:B------:R-:W-:-:S10]  /*17890*/  IMAD.MOV.U32 R9, RZ, RZ, R3 ;  /* 0x000000ffff097224 */ /* 0x000fd400078e0003 */
[----:B------:R-:W-:Y:S01]  /*178a0*/  @!P0 IMAD.MOV R9, RZ, RZ, -R9 ;  /* 0x000000ffff098224 */ /* 0x000fe200078e0a09 */
[----:B------:R-:W-:-:S13]  /*178b0*/  ISETP.NE.AND P0, PT, R5, RZ, PT ;  /* 0x000000ff0500720c */ /* 0x000fda0003f05270 */
[----:B------:R-:W-:-:S05]  /*178c0*/  @!P0 LOP3.LUT R9, RZ, R5, RZ, 0x33, !PT ;  /* 0x00000005ff098212 */ /* 0x000fca00078e33ff */
[----:B------:R-:W-:Y:S02]  /*178d0*/  IMAD R4, R8, R9, RZ ;  /* 0x0000000908047224 */ /* 0x000fe400078e02ff */
[----:B------:R-:W-:-:S03]  /*178e0*/  IMAD.MOV R9, RZ, RZ, -R9 ;  /* 0x000000ffff097224 */ /* 0x000fc600078e0a09 */
[----:B------:R-:W-:Y:S01]  /*178f0*/  IADD3 R3, -R4, RZ, RZ ;  /* 0x000000ff04037210 */ /* 0x000fe20007ffe1ff */
        /* <DEDUP_REMOVED lines=10> */
[----:B------:R-:W-:Y:S01]  /*179a0*/  IMAD R9, R2, R7, RZ ;  /* 0x0000000702097224 */ /* 0x000fe200078e02ff */
[----:B------:R-:W-:-:S05]  /*179b0*/  MOV R2, RZ ;  /* 0x000000ff00027202 */ /* 0x000fca0000000f00 */
        /* <DEDUP_REMOVED lines=14> */
[----:B------:R-:W-:Y:S01]  /*17aa0*/  @!P0 LOP3.LUT R2, RZ, R6, RZ, 0x33, !PT ;  /* 0x00000006ff028212 */ /* 0x000fe200078e33ff */
[----:B------:R-:W-:-:S03]  /*17ab0*/  IMAD.MOV R6, RZ, RZ, -R6 ;  /* 0x000000ffff067224 */ /* 0x000fc600078e0a06 */
[----:B------:R-:W-:Y:S01]  /*17ac0*/  LOP3.LUT R4, RZ, R2, RZ, 0x33, !PT ;  /* 0x00000002ff047212 */ /* 0x000fe200078e33ff */
[----:B------:R-:W-:-:S03]  /*17ad0*/  IMAD R18, R2, R6, R5 ;  /* 0x0000000602127224 */ /* 0x000fc600078e0205 */
[----:B------:R-:W-:Y:S01]  /*17ae0*/  IADD3 R17, R17, R4, RZ ;  /* 0x0000000411117210 */ /* 0x000fe20007ffe0ff */
[----:B------:R-:W-:Y:S06]  /*17af0*/  BRA `(.L_x_2143) ;  /* 0x00000000001c7947 */ /* 0x000fec0003800000 */
.L_x_2135:
[----:B------:R-:W-:Y:S01]  /*17b00*/  UMOV UR4, URZ ;  /* 0x0000003f00047c82 */ /* 0x000fe20008000000 */
[----:B------:R-:W-:Y:S01]  /*17b10*/  UMOV UR5, URZ ;  /* 0x0000003f00057c82 */ /* 0x000fe20008000000 */
[----:B------:R-:W-:Y:S01]  /*17b20*/  ULDC UR6, c[0x0][0xc14] ;  /* 0x0003050000067ab9 */ /* 0x000fe20000000800 */
[----:B------:R-:W-:Y:S01]  /*17b30*/  IMAD.MOV.U32 R16, RZ, RZ, R4 ;  /* 0x000000ffff107224 */ /* 0x000fe200078e0004 */
[----:B------:R-:W-:Y:S01]  /*17b40*/  MOV R19, UR6 ;  /* 0x0000000600137c02 */ /* 0x000fe20008000f00 */
[----:B------:R-:W-:Y:S02]  /*17b50*/  IMAD.U32 R17, RZ, RZ, UR4 ;  /* 0x00000004ff117e24 */ /* 0x000fe4000f8e00ff */
[----:B------:R-:W-:-:S07]  /*17b60*/  IMAD.U32 R18, RZ, RZ, UR5 ;  /* 0x00000005ff127e24 */ /* 0x000fce000f8e00ff */
.L_x_2143:
[----:B------:R-:W-:Y:S01]  /*17b70*/  ISETP.NE.AND P0, PT, R28, RZ, PT ;  /* 0x000000ff1c00720c */ /* 0x000fe20003f05270 */
[----:B------:R-:W-:Y:S05]  /*17b80*/  WARPSYNC.ALL ;  /* 0x0000000000007948 */ /* 0x000fea0003800000 */
[----:B------:R-:W-:Y:S07]  /*17b90*/  BAR.SYNC.DEFER_BLOCKING 0x4, 0x1a0 ;  /* 0x0106800000007b1d */ /* 0x000fee0000010000 */
[----:B------:R-:W-:Y:S01]  /*17ba0*/  @!P0 MOV R2, 0x400 ;  /* 0x0000040000028802 */ /* 0x000fe20000000f00 */
[----:B0-----:R-:W0:Y:S03]  /*17bb0*/  @!P0 S2R R3, SR_CgaCtaId ;  /* 0x0000000000038919 */ /* 0x001e260000008800 */
[----:B0-----:R-:W-:-:S05]  /*17bc0*/  @!P0 LEA R2, R3, R2, 0x18 ;  /* 0x0000000203028211 */ /* 0x001fca00078ec0ff */
[----:B------:R2:W-:Y:S01]  /*17bd0*/  @!P0 STS.128 [R2+0x168d0], R16 ;  /* 0x0168d01002008388 */ /* 0x0005e20000000c00 */
[----:B------:R-:W-:Y:S06]  /*17be0*/  BAR.ARV 0x5, 0x1a0 ;  /* 0x0146800000007b1d */ /* 0x000fec0000002000 */
[----:B------:R-:W-:-:S13]  /*17bf0*/  ISETP.GE.AND P0, PT, R19, R0, PT ;  /* 0x000000001300720c */ /* 0x000fda0003f06270 */
[----:B------:R-:W-:Y:S05]  /*17c00*/  @!P0 BRA `(.L_x_2144) ;  /* 0xffffffc000408947 */ /* 0x000fea000383ffff */
.L_x_2060:
        /* <DEDUP_REMOVED lines=12> */
.L_x_2264:
[----:B------:R-:W-:Y:S05]  /*17cd0*/  BSYNC B0 ;  /* 0x0000000000007941 */ /* 0x000fea0003800000 */
.L_x_2145:
[----:B------:R-:W-:-:S03]  /*17ce0*/  UMOV UR4, 0xffffffff ;  /* 0xffffffff00047882 */ /* 0x000fc60000000000 */
[----:B------:R-:W-:Y:S05]  /*17cf0*/  BRA.DIV UR4, `(.L_x_2147) ;  /* 0x00000022046c7947 */ /* 0x000fea000b800000 */
[----:B0-----:R-:W0:Y:S02]  /*17d00*/  S2R R0, SR_TID.X ;  /* 0x0000000000007919 */ /* 0x001e240000002100 */
[----:B0-----:R-:W-:-:S04]  /*17d10*/  SHF.R.U32.HI R0, RZ, 0x5, R0 ;  /* 0x00000005ff007819 */ /* 0x001fc80000011600 */
[----:B------:R-:W-:-:S05]  /*17d20*/  LOP3.LUT R0, R0, 0x3, RZ, 0xc0, !PT ;  /* 0x0000000300007812 */ /* 0x000fca00078ec0ff */
[----:B------:R0:W2:Y:S02]  /*17d30*/  SHFL.IDX PT, R14, R0, RZ, 0x1f ;  /* 0x00001fff000e7589 */ /* 0x0000a400000e0000 */
.L_x_2267:
[----:B--2---:R-:W-:-:S13]  /*17d40*/  ISETP.NE.AND P0, PT, R14, RZ, PT ;  /* 0x000000ff0e00720c */ /* 0x004fda0003f05270 */
[----:B------:R-:W-:Y:S05]  /*17d50*/  @P0 BRA `(.L_x_1897) ;  /* 0x0000000000880947 */ /* 0x000fea0003800000 */
[----:B------:R-:W-:-:S03]  /*17d60*/  UMOV UR4, 0xffffffff ;  /* 0xffffffff00047882 */ /* 0x000fc60000000000 */
[----:B------:R-:W-:Y:S05]  /*17d70*/  BRA.DIV UR4, `(.L_x_2148) ;  /* 0x0000002204807947 */ /* 0x000fea000b800000 */
[----:B------:R-:W-:-:S13]  /*17d80*/  ELECT P6, URZ, PT ;  /* 0x00000000003f782f */ /* 0x000fda00038c0000 */
.L_x_2270:
[----:B------:R-:W-:Y:S05]  /*17d90*/  @!P6 BRA `(.L_x_1897) ;  /* 0x000000000078e947 */ /* 0x000fea0003800000 */
[----:B0-----:R-:W2:Y:S02]  /*17da0*/  LDL.LU R0, [R1+0x14] ;  /* 0x0000140001007983 */ /* 0x001ea40000300800 */
[----:B--2---:R-:W-:-:S04]  /*17db0*/  LOP3.LUT R0, R0, 0x2, RZ, 0xfc, !PT ;  /* 0x0000000200007812 */ /* 0x004fc800078efcff */
[----:B------:R-:W-:-:S13]  /*17dc0*/  ISETP.NE.AND P2, PT, R0, 0x3, PT ;  /* 0x000000030000780c */ /* 0x000fda0003f45270 */
[----:B------:R-:W-:Y:S05]  /*17dd0*/  @!P2 BRA `(.L_x_2149) ;  /* 0x000000000004a947 */ /* 0x000fea0003800000 */
[----:B------:R-:W-:Y:S01]  /*17de0*/  BPT.TRAP 0x1 ;  /* 0x000000040000795c */ /* 0x000fe20000300000 */
.L_x_2149:
[----:B------:R-:W-:Y:S01]  /*17df0*/  VIADD R3, R9, 0x16840 ;  /* 0x0001684009037836 */ /* 0x000fe20000000000 */
[----:B------:R-:W-:Y:S01]  /*17e00*/  SHF.L.U32 R2, R24, 0x1f, RZ ;  /* 0x0000001f18027819 */ /* 0x000fe200000006ff */
[----:B------:R-:W-:-:S03]  /*17e10*/  VIADD R0, R22, 0x1 ;  /* 0x0000000116007836 */ /* 0x000fc60000000000 */
[----:B------:R-:W-:Y:S02]  /*17e20*/  LEA R7, R22, R3, 0x3 ;  /* 0x0000000316077211 */ /* 0x000fe400078e18ff */
[C---:B------:R-:W-:Y:S02]  /*17e30*/  ISETP.NE.AND P1, PT, R0.reuse, 0x2, PT ;  /* 0x000000020000780c */ /* 0x040fe40003f25270 */
[----:B------:R-:W0:Y:S02]  /*17e40*/  SYNCS.PHASECHK.TRANS64.TRYWAIT P0, [R7+URZ], R2 ;  /* 0x00000002070075a7 */ /* 0x000e24000800017f */
[----:B------:R-:W-:Y:S02]  /*17e50*/  SEL R5, RZ, 0x1, P1 ;  /* 0x00000001ff057807 */ /* 0x000fe40000800000 */
[----:B------:R-:W-:Y:S02]  /*17e60*/  SEL R4, R0, RZ, P1 ;  /* 0x000000ff00047207 */ /* 0x000fe40000800000 */
[----:B------:R-:W-:-:S03]  /*17e70*/  LOP3.LUT R0, R24, R5, RZ, 0x3c, !PT ;  /* 0x0000000518007212 */ /* 0x000fc600078e3cff */
[----:B------:R-:W-:Y:S01]  /*17e80*/  IMAD R3, R4, 0x8, R3 ;  /* 0x0000000804037824 */ /* 0x000fe200078e0203 */
[----:B------:R-:W-:Y:S01]  /*17e90*/  SHF.L.U32 R0, R0, 0x1f, RZ ;  /* 0x0000001f00007819 */ /* 0x000fe200000006ff */
[----:B0-----:R-:W-:Y:S06]  /*17ea0*/  @!P0 BRA `(.L_x_2150) ;  /* 0x0000002000548947 */ /* 0x001fec0003800000 */
.L_x_2271:
[----:B------:R-:W2:Y:S02]  /*17eb0*/  SYNCS.PHASECHK.TRANS64.TRYWAIT P0, [R3+URZ], R0 ;  /* 0x00000000030075a7 */ /* 0x000ea4000800017f */
[----:B--2---:R-:W-:Y:S05]  /*17ec0*/  @!P0 BRA `(.L_x_2151) ;  /* 0x0000002000608947 */ /* 0x004fea0003800000 */
.L_x_2272:
[----:B------:R-:W-:Y:S05]  /*17ed0*/  @!P2 BRA `(.L_x_2152) ;  /* 0x000000000004a947 */ /* 0x000fea0003800000 */
[----:B------:R-:W-:Y:S01]  /*17ee0*/  BPT.TRAP 0x1 ;  /* 0x000000040000795c */ /* 0x000fe20000300000 */
.L_x_2152:
[----:B--2---:R-:W-:-:S05]  /*17ef0*/  VIADD R3, R9, 0x16860 ;  /* 0x0001686009037836 */ /* 0x004fca0000000000 */
[----:B------:R-:W-:-:S04]  /*17f00*/  LEA R5, R22, R3, 0x3 ;  /* 0x0000000316057211 */ /* 0x000fc800078e18ff */
[----:B------:R-:W2:Y:S02]  /*17f10*/  SYNCS.PHASECHK.TRANS64.TRYWAIT P0, [R5+URZ], R2 ;  /* 0x00000002050075a7 */ /* 0x000ea4000800017f */
[----:B--2---:R-:W-:Y:S05]  /*17f20*/  @!P0 BRA `(.L_x_2153) ;  /* 0x00000020005c8947 */ /* 0x004fea0003800000 */
.L_x_2273:
[----:B------:R-:W-:-:S07]  /*17f30*/  IMAD R3, R4, 0x8, R3 ;  /* 0x0000000804037824 */ /* 0x000fce00078e0203 */
.L_x_2154:
[----:B---3--:R3:W4:Y:S02]  /*17f40*/  SYNCS.PHASECHK.TRANS64.TRYWAIT P0, [R3+URZ], R0 ;  /* 0x00000000030075a7 */ /* 0x008724000800017f */
[----:B----4-:R-:W-:Y:S05]  /*17f50*/  @!P0 NANOSLEEP.SYNCS 0x989680 ;  /* 0x009896800000895d */ /* 0x010fea0003900000 */
[----:B------:R-:W4:Y:S02]  /*17f60*/  @!P0 SYNCS.PHASECHK.TRANS64 P0, [R3+URZ], R0 ;  /* 0x00000000030085a7 */ /* 0x000f24000800007f */
[----:B----4-:R-:W-:Y:S05]  /*17f70*/  @!P0 BRA `(.L_x_2154) ;  /* 0xfffffffc00f08947 */ /* 0x010fea000383ffff */
.L_x_1897:
[----:B------:R-:W-:Y:S05]  /*17f80*/  BSYNC B7 ;  /* 0x0000000000077941 */ /* 0x000fea0003800000 */
.L_x_1894:
[----:B------:R-:W-:Y:S05]  /*17f90*/  EXIT ;  /* 0x000000000000794d */ /* 0x000fea0003800000 */
.L_x_1915:
[----:B0-----:R0:W1:Y:S02]  /*17fa0*/  SYNCS.PHASECHK.TRANS64.TRYWAIT P6, [R79+URZ+0x16890], R91 ;  /* 0x0168905b4f0075a7 */ /* 0x00106400080c017f */
[----:B-1----:R-:W-:Y:S05]  /*17fb0*/  @!P6 NANOSLEEP.SYNCS 0x989680 ;  /* 0x009896800000e95d */ /* 0x002fea0003900000 */
[----:B------:R-:W1:Y:S02]  /*17fc0*/  @!P6 SYNCS.PHASECHK.TRANS64 P6, [R79+URZ+0x16890], R91 ;  /* 0x0168905b4f00e5a7 */ /* 0x000e6400080c007f */
[----:B-1----:R-:W-:Y:S05]  /*17fd0*/  @!P6 BRA `(.L_x_1915) ;  /* 0xfffffffc00f0e947 */ /* 0x002fea000383ffff */
[----:B------:R-:W-:Y:S05]  /*17fe0*/  BRA `(.L_x_2155) ;  /* 0xfffffeac000c7947 */ /* 0x000fea000383ffff */
.L_x_1935:
[----:B0-----:R0:W1:Y:S02]  /*17ff0*/  SYNCS.PHASECHK.TRANS64.TRYWAIT P5, [R79+URZ+0x16890], R91 ;  /* 0x0168905b4f0075a7 */ /* 0x00106400080a017f */
[----:B-1----:R-:W-:Y:S05]  /*18000*/  @!P5 NANOSLEEP.SYNCS 0x989680 ;  /* 0x009896800000d95d */ /* 0x002fea0003900000 */
[----:B------:R-:W1:Y:S02]  /*18010*/  @!P5 SYNCS.PHASECHK.TRANS64 P5, [R79+URZ+0x16890], R91 ;  /* 0x0168905b4f00d5a7 */ /* 0x000e6400080a007f */
[----:B-1----:R-:W-:Y:S05]  /*18020*/  @!P5 BRA `(.L_x_1935) ;  /* 0xfffffffc00f0d947 */ /* 0x002fea000383ffff */
[----:B------:R-:W-:Y:S05]  /*18030*/  BRA `(.L_x_2156) ;  /* 0xfffffebc00847947 */ /* 0x000fea000383ffff */
.L_x_1944:
[----:B-1----:R1:W2:Y:S02]  /*18040*/  SYNCS.PHASECHK.TRANS64.TRYWAIT P4, [R79+URZ+0x16890], R91 ;  /* 0x0168905b4f0075a7 */ /* 0x0022a4000808017f */
[----:B--2---:R-:W-:Y:S05]  /*18050*/  @!P4 NANOSLEEP.SYNCS 0x989680 ;  /* 0x009896800000c95d */ /* 0x004fea0003900000 */
[----:B------:R-:W2:Y:S02]  /*18060*/  @!P4 SYNCS.PHASECHK.TRANS64 P4, [R79+URZ+0x16890], R91 ;  /* 0x0168905b4f00c5a7 */ /* 0x000ea4000808007f */
[----:B--2---:R-:W-:Y:S05]  /*18070*/  @!P4 BRA `(.L_x_1944) ;  /* 0xfffffffc00f0c947 */ /* 0x004fea000383ffff */
[----:B------:R-:W-:Y:S05]  /*18080*/  BRA `(.L_x_2157) ;  /* 0xfffffecc00b07947 */ /* 0x000fea000383ffff */
.L_x_1950:
[----:B--2---:R2:W3:Y:S02]  /*18090*/  SYNCS.PHASECHK.TRANS64.TRYWAIT P3, [R79+URZ+0x168b0], R91 ;  /* 0x0168b05b4f0075a7 */ /* 0x0044e4000806017f */
[----:B---3--:R-:W-:Y:S05]  /*180a0*/  @!P3 NANOSLEEP.SYNCS 0x989680 ;  /* 0x009896800000b95d */ /* 0x008fea0003900000 */
[----:B------:R-:W3:Y:S02]  /*180b0*/  @!P3 SYNCS.PHASECHK.TRANS64 P3, [R79+URZ+0x168b0], R91 ;  /* 0x0168b05b4f00b5a7 */ /* 0x000ee4000806007f */
[----:B---3--:R-:W-:Y:S05]  /*180c0*/  @!P3 BRA `(.L_x_1950) ;  /* 0xfffffffc00f0b947 */ /* 0x008fea000383ffff */
[----:B------:R-:W-:Y:S05]  /*180d0*/  BRA `(.L_x_2158) ;  /* 0xfffffed000447947 */ /* 0x000fea000383ffff */
.L_x_1958:
[----:B------:R-:W-:Y:S01]  /*180e0*/  BSSY B0, `(.L_x_2159) ;  /* 0x0000007000007945 */ /* 0x000fe20003800000 */
[----:B------:R-:W-:Y:S01]  /*180f0*/  IMAD.MOV.U32 R12, RZ, RZ, RZ ;  /* 0x000000ffff0c7224 */ /* 0x000fe200078e00ff */
[----:B------:R-:W-:Y:S01]  /*18100*/  MOV R15, 0xffffffff ;  /* 0xffffffff000f7802 */ /* 0x000fe20000000f00 */
[----:B-1----:R-:W-:-:S07]  /*18110*/  IMAD.MOV.U32 R11, RZ, RZ, 0x1f ;  /* 0x0000001fff0b7424 */ /* 0x002fce00078e00ff */
[----:B-----5:R-:W-:Y:S05]  /*18120*/  WARPSYNC.COLLECTIVE R15, `(.L_x_2160) ;  /* 0x000000000f087348 */ /* 0x020fea0003c00000 */
[----:B------:R0:W1:Y:S02]  /*18130*/  SHFL.IDX P6, R14, R13, R12, R11 ;  /* 0x0000000c0d0e7389 */ /* 0x00006400000c000b */
[----:B01---5:R-:W-:Y:S01]  /*18140*/  ENDCOLLECTIVE ;  /* 0x000000000000791b */ /* 0x023fe20003800000 */
.L_x_2160:
[----:B------:R-:W-:Y:S05]  /*18150*/  BSYNC B0 ;  /* 0x0000000000007941 */ /* 0x000fea0003800000 */
.L_x_2159:
[----:B------:R-:W-:Y:S01]  /*18160*/  IMAD.MOV.U32 R155, RZ, RZ, R14 ;  /* 0x000000ffff9b7224 */ /* 0x000fe200078e000e */
[----:B------:R-:W-:Y:S06]  /*18170*/  BRA `(.L_x_2161) ;  /* 0xfffffed400ac7947 */ /* 0x000fec000383ffff */
.L_x_1974:
[----:B------:R-:W-:Y:S01]  /*18180*/  BSSY B1, `(.L_x_2162) ;  /* 0x0000008000017945 */ /* 0x000fe20003800000 */
[----:B------:R-:W-:Y:S01]  /*18190*/  IMAD.MOV.U32 R13, RZ, RZ, R5 ;  /* 0x000000ffff0d7224 */ /* 0x000fe200078e0005 */
[----:B------:R-:W-:Y:S01]  /*181a0*/  MOV R11, 0x1c1f ;  /* 0x00001c1f000b7802 */ /* 0x000fe20000000f00 */
[----:B------:R-:W-:Y:S02]  /*181b0*/  IMAD.MOV.U32 R12, RZ, RZ, RZ ;  /* 0x000000ffff0c7224 */ /* 0x000fe400078e00ff */
[----:B------:R-:W-:-:S07]  /*181c0*/  IMAD.MOV.U32 R15, RZ, RZ, -0x1 ;  /* 0xffffffffff0f7424 */ /* 0x000fce00078e00ff */
[----:B-----5:R-:W-:Y:S05]  /*181d0*/  WARPSYNC.COLLECTIVE R15, `(.L_x_2163) ;  /* 0x000000000f087348 */ /* 0x020fea0003c00000 */
[----:B------:R0:W1:Y:S02]  /*181e0*/  SHFL.IDX P6, R14, R13, R12, R11 ;  /* 0x0000000c0d0e7389 */ /* 0x00006400000c000b */
[----:B01---5:R-:W-:Y:S01]  /*181f0*/  ENDCOLLECTIVE ;  /* 0x000000000000791b */ /* 0x023fe20003800000 */
.L_x_2163:
[----:B------:R-:W-:Y:S05]  /*18200*/  BSYNC B1 ;  /* 0x0000000000017941 */ /* 0x000fea0003800000 */
.L_x_2162:
[----:B------:R-:W-:Y:S05]  /*18210*/  BRA `(.L_x_2164) ;  /* 0xfffffee400447947 */ /* 0x000fea000383ffff */
.L_x_1975:
        /* <DEDUP_REMOVED lines=8> */
.L_x_2166:
[----:B------:R-:W-:Y:S05]  /*182a0*/  BSYNC B1 ;  /* 0x0000000000017941 */ /* 0x000fea0003800000 */
.L_x_2165:
[----:B------:R-:W-:Y:S05]  /*182b0*/  BRA `(.L_x_2167) ;  /* 0xfffffee400247947 */ /* 0x000fea000383ffff */
.L_x_1976:
        /* <DEDUP_REMOVED lines=8> */
.L_x_2169:
[----:B------:R-:W-:Y:S05]  /*18340*/  BSYNC B1 ;  /* 0x0000000000017941 */ /* 0x000fea0003800000 */
.L_x_2168:
[----:B------:R-:W-:Y:S05]  /*18350*/  BRA `(.L_x_2170) ;  /* 0xfffffee400047947 */ /* 0x000fea000383ffff */
.L_x_1977:
        /* <DEDUP_REMOVED lines=8> */
.L_x_2172:
[----:B------:R-:W-:Y:S05]  /*183e0*/  BSYNC B1 ;  /* 0x0000000000017941 */ /* 0x000fea0003800000 */
.L_x_2171:
[----:B------:R-:W-:Y:S05]  /*183f0*/  BRA `(.L_x_2173) ;  /* 0xfffffee000e47947 */ /* 0x000fea000383ffff */
.L_x_1978:
[----:B------:R-:W-:Y:S01]  /*18400*/  BSSY B1, `(.L_x_2174) ;  /* 0x0000008000017945 */ /* 0x000fe20003800000 */
[----:B------:R-:W-:Y:S01]  /*18410*/  IMAD.MOV.U32 R13, RZ, RZ, R5 ;  /* 0x000000ffff0d7224 */ /* 0x000fe200078e0005 */
[----:B------:R-:W-:Y:S01]  /*18420*/  MOV R11, 0x1c1f ;  /* 0x00001c1f000b7802 */ /* 0x000fe20000000f00 */
[----:B------:R-:W-:Y:S02]  /*18430*/  IMAD.MOV.U32 R12, RZ, RZ, 0x1 ;  /* 0x00000001ff0c7424 */ /* 0x000fe400078e00ff */
[----:B------:R-:W-:-:S07]  /*18440*/  IMAD.MOV.U32 R15, RZ, RZ, -0x1 ;  /* 0xffffffffff0f7424 */ /* 0x000fce00078e00ff */
[----:B-----5:R-:W-:Y:S05]  /*18450*/  WARPSYNC.COLLECTIVE R15, `(.L_x_2175) ;  /* 0x000000000f087348 */ /* 0x020fea0003c00000 */
[----:B------:R0:W1:Y:S02]  /*18460*/  SHFL.IDX P6, R14, R13, R12, R11 ;  /* 0x0000000c0d0e7389 */ /* 0x00006400000c000b */
[----:B01---5:R-:W-:Y:S01]  /*18470*/  ENDCOLLECTIVE ;  /* 0x000000000000791b */ /* 0x023fe20003800000 */
.L_x_2175:
[----:B------:R-:W-:Y:S05]  /*18480*/  BSYNC B1 ;  /* 0x0000000000017941 */ /* 0x000fea0003800000 */
.L_x_2174:
[----:B------:R-:W-:Y:S05]  /*18490*/  BRA `(.L_x_2176) ;  /* 0xfffffee000c47947 */ /* 0x000fea000383ffff */
.L_x_1979:
        /* <DEDUP_REMOVED lines=8> */
.L_x_2178:
[----:B------:R-:W-:Y:S05]  /*18520*/  BSYNC B1 ;  /* 0x0000000000017941 */ /* 0x000fea0003800000 */
.L_x_2177:
[----:B------:R-:W-:Y:S05]  /*18530*/  BRA `(.L_x_2179) ;  /* 0xfffffee000a47947 */ /* 0x000fea000383ffff */
.L_x_1980:
        /* <DEDUP_REMOVED lines=8> */
.L_x_2181:
[----:B------:R-:W-:Y:S05]  /*185c0*/  BSYNC B1 ;  /* 0x0000000000017941 */ /* 0x000fea0003800000 */
.L_x_2180:
[----:B------:R-:W-:Y:S05]  /*185d0*/  BRA `(.L_x_2182) ;  /* 0xfffffee000847947 */ /* 0x000fea000383ffff */
.L_x_1981:
        /* <DEDUP_REMOVED lines=8> */
.L_x_2184:
[----:B------:R-:W-:Y:S05]  /*18660*/  BSYNC B1 ;  /* 0x0000000000017941 */ /* 0x000fea0003800000 */
.L_x_2183:
[----:B------:R-:W-:Y:S05]  /*18670*/  BRA `(.L_x_2185) ;  /* 0xfffffee000647947 */ /* 0x000fea000383ffff */
.L_x_1983:
[----:B0-----:R0:W1:Y:S02]  /*18680*/  SYNCS.PHASECHK.TRANS64.TRYWAIT P2, [R2+URZ+0x16800], R7 ;  /* 0x01680007020075a7 */ /* 0x001064000804017f */
[----:B-1----:R-:W-:Y:S05]  /*18690*/  @!P2 NANOSLEEP.SYNCS 0x989680 ;  /* 0x009896800000a95d */ /* 0x002fea0003900000 */
[----:B------:R-:W1:Y:S02]  /*186a0*/  @!P2 SYNCS.PHASECHK.TRANS64 P2, [R2+URZ+0x16800], R7 ;  /* 0x016800070200a5a7 */ /* 0x000e64000804007f */
[----:B-1----:R-:W-:Y:S05]  /*186b0*/  @!P2 BRA `(.L_x_1983) ;  /* 0xfffffffc00f0a947 */ /* 0x002fea000383ffff */
[----:B------:R-:W-:Y:S05]  /*186c0*/  BRA `(.L_x_2186) ;  /* 0xfffffee000f87947 */ /* 0x000fea000383ffff */
.L_x_1991:
        /* <DEDUP_REMOVED lines=8> */
.L_x_2188:
[----:B------:R-:W-:Y:S05]  /*18750*/  BSYNC B1 ;  /* 0x0000000000017941 */ /* 0x000fea0003800000 */
.L_x_2187:
[----:B------:R-:W-:Y:S05]  /*18760*/  BRA `(.L_x_2189) ;  /* 0xfffffef400007947 */ /* 0x000fea000383ffff */
.L_x_1992:
        /* <DEDUP_REMOVED lines=8> */
.L_x_2191:
[----:B------:R-:W-:Y:S05]  /*187f0*/  BSYNC B1 ;  /* 0x0000000000017941 */ /* 0x000fea0003800000 */
.L_x_2190:
[----:B------:R-:W-:Y:S05]  /*18800*/  BRA `(.L_x_2192) ;  /* 0xfffffef000e07947 */ /* 0x000fea000383ffff */
.L_x_1993:
        /* <DEDUP_REMOVED lines=8> */
.L_x_2194:
[----:B------:R-:W-:Y:S05]  /*18890*/  BSYNC B1 ;  /* 0x0000000000017941 */ /* 0x000fea0003800000 */
.L_x_2193:
[----:B------:R-:W-:Y:S05]  /*188a0*/  BRA `(.L_x_2195) ;  /* 0xfffffef000c07947 */ /* 0x000fea000383ffff */
.L_x_1994:
        /* <DEDUP_REMOVED lines=8> */
.L_x_2197:
[----:B------:R-:W-:Y:S05]  /*18930*/  BSYNC B1 ;  /* 0x0000000000017941 */ /* 0x000fea0003800000 */
.L_x_2196:
[----:B------:R-:W-:Y:S05]  /*18940*/  BRA `(.L_x_2198) ;  /* 0xfffffef000a07947 */ /* 0x000fea000383ffff */
.L_x_1995:
        /* <DEDUP_REMOVED lines=8> */
.L_x_2200:
[----:B------:R-:W-:Y:S05]  /*189d0*/  BSYNC B1 ;  /* 0x0000000000017941 */ /* 0x000fea0003800000 */
.L_x_2199:
[----:B------:R-:W-:Y:S05]  /*189e0*/  BRA `(.L_x_2201) ;  /* 0xfffffef000807947 */ /* 0x000fea000383ffff */
.L_x_1996:
        /* <DEDUP_REMOVED lines=8> */
.L_x_2203:
[----:B------:R-:W-:Y:S05]  /*18a70*/  BSYNC B1 ;  /* 0x0000000000017941 */ /* 0x000fea0003800000 */
.L_x_2202:
[----:B------:R-:W-:Y:S05]  /*18a80*/  BRA `(.L_x_2204) ;  /* 0xfffffef000647947 */ /* 0x000fea000383ffff */
.L_x_1997:
        /* <DEDUP_REMOVED lines=8> */
.L_x_2206:
[----:B------:R-:W-:Y:S05]  /*18b10*/  BSYNC B1 ;  /* 0x0000000000017941 */ /* 0x000fea0003800000 */
.L_x_2205:
[----:B------:R-:W-:Y:S05]  /*18b20*/  BRA `(.L_x_2207) ;  /* 0xfffffef000487947 */ /* 0x000fea000383ffff */
.L_x_1998:
        /* <DEDUP_REMOVED lines=8> */
.L_x_2209:
[----:B------:R-:W-:Y:S05]  /*18bb0*/  BSYNC B1 ;  /* 0x0000000000017941 */ /* 0x000fea0003800000 */
.L_x_2208:
[----:B------:R-:W-:Y:S05]  /*18bc0*/  BRA `(.L_x_2210) ;  /* 0xfffffef0002c7947 */ /* 0x000fea000383ffff */
.L_x_2000:
[----:B0-----:R0:W1:Y:S02]  /*18bd0*/  SYNCS.PHASECHK.TRANS64.TRYWAIT P2, [R2+URZ+0x16800], R9 ;  /* 0x01680009020075a7 */ /* 0x001064000804017f */
[----:B-1----:R-:W-:Y:S05]  /*18be0*/  @!P2 NANOSLEEP.SYNCS 0x989680 ;  /* 0x009896800000a95d */ /* 0x002fea0003900000 */
[----:B------:R-:W1:Y:S02]  /*18bf0*/  @!P2 SYNCS.PHASECHK.TRANS64 P2, [R2+URZ+0x16800], R9 ;  /* 0x016800090200a5a7 */ /* 0x000e64000804007f */
[----:B-1----:R-:W-:Y:S05]  /*18c00*/  @!P2 BRA `(.L_x_2000) ;  /* 0xfffffffc00f0a947 */ /* 0x002fea000383ffff */
[----:B------:R-:W-:Y:S05]  /*18c10*/  BRA `(.L_x_2211) ;  /* 0xfffffef000947947 */ /* 0x000fea000383ffff */
.L_x_2006:
[----:B-1----:R1:W3:Y:S02]  /*18c20*/  SYNCS.PHASECHK.TRANS64.TRYWAIT P1, [R0+URZ+0x16830], R7 ;  /* 0x01683007000075a7 */ /* 0x0022e4000802017f */
[----:B---3--:R-:W-:Y:S05]  /*18c30*/  @!P1 NANOSLEEP.SYNCS 0x989680 ;  /* 0x009896800000995d */ /* 0x008fea0003900000 */
[----:B------:R-:W3:Y:S02]  /*18c40*/  @!P1 SYNCS.PHASECHK.TRANS64 P1, [R0+URZ+0x16830], R7 ;  /* 0x01683007000095a7 */ /* 0x000ee4000802007f */
[----:B---3--:R-:W-:Y:S05]  /*18c50*/  @!P1 BRA `(.L_x_2006) ;  /* 0xfffffffc00f09947 */ /* 0x008fea000383ffff */
[----:B------:R-:W-:Y:S05]  /*18c60*/  BRA `(.L_x_2005) ;  /* 0xffffff0000207947 */ /* 0x000fea000383ffff */
.L_x_2012:
[----:B-1----:R1:W2:Y:S02]  /*18c70*/  SYNCS.PHASECHK.TRANS64.TRYWAIT P3, [R11+URZ+0x16830], R14 ;  /* 0x0168300e0b0075a7 */ /* 0x0022a4000806017f */
[----:B--2---:R-:W-:Y:S05]  /*18c80*/  @!P3 NANOSLEEP.SYNCS 0x989680 ;  /* 0x009896800000b95d */ /* 0x004fea0003900000 */
[----:B------:R-:W2:Y:S02]  /*18c90*/  @!P3 SYNCS.PHASECHK.TRANS64 P3, [R11+URZ+0x16830], R14 ;  /* 0x0168300e0b00b5a7 */ /* 0x000ea4000806007f */
[----:B--2---:R-:W-:Y:S05]  /*18ca0*/  @!P3 BRA `(.L_x_2012) ;  /* 0xfffffffc00f0b947 */ /* 0x004fea000383ffff */
[----:B------:R-:W-:Y:S05]  /*18cb0*/  BRA `(.L_x_2011) ;  /* 0xffffff2c00047947 */ /* 0x000fea000383ffff */
.L_x_2016:
[----:B-1----:R1:W2:Y:S02]  /*18cc0*/  SYNCS.PHASECHK.TRANS64.TRYWAIT P2, [R11+URZ+0x16850], R10 ;  /* 0x0168500a0b0075a7 */ /* 0x0022a4000804017f */
[----:B--2---:R-:W-:Y:S05]  /*18cd0*/  @!P2 NANOSLEEP.SYNCS 0x989680 ;  /* 0x009896800000a95d */ /* 0x004fea0003900000 */
[----:B------:R-:W2:Y:S02]  /*18ce0*/  @!P2 SYNCS.PHASECHK.TRANS64 P2, [R11+URZ+0x16850], R10 ;  /* 0x0168500a0b00a5a7 */ /* 0x000ea4000804007f */
[----:B--2---:R-:W-:Y:S05]  /*18cf0*/  @!P2 BRA `(.L_x_2016) ;  /* 0xfffffffc00f0a947 */ /* 0x004fea000383ffff */
[----:B------:R-:W-:Y:S05]  /*18d00*/  BRA `(.L_x_2013) ;  /* 0xffffff2c00c47947 */ /* 0x000fea000383ffff */
.L_x_2023:
[----:B-1----:R1:W2:Y:S02]  /*18d10*/  SYNCS.PHASECHK.TRANS64.TRYWAIT P3, [R11+URZ+0x16830], R14 ;  /* 0x0168300e0b0075a7 */ /* 0x0022a4000806017f */
[----:B--2---:R-:W-:Y:S05]  /*18d20*/  @!P3 NANOSLEEP.SYNCS 0x989680 ;  /* 0x009896800000b95d */ /* 0x004fea0003900000 */
[----:B------:R-:W2:Y:S02]  /*18d30*/  @!P3 SYNCS.PHASECHK.TRANS64 P3, [R11+URZ+0x16830], R14 ;  /* 0x0168300e0b00b5a7 */ /* 0x000ea4000806007f */
[----:B--2---:R-:W-:Y:S05]  /*18d40*/  @!P3 BRA `(.L_x_2023) ;  /* 0xfffffffc00f0b947 */ /* 0x004fea000383ffff */
[----:B------:R-:W-:Y:S05]  /*18d50*/  BRA `(.L_x_2022) ;  /* 0xffffff5800ec7947 */ /* 0x000fea000383ffff */
.L_x_2027:
[----:B-1----:R1:W2:Y:S02]  /*18d60*/  SYNCS.PHASECHK.TRANS64.TRYWAIT P2, [R11+URZ+0x16850], R10 ;  /* 0x0168500a0b0075a7 */ /* 0x0022a4000804017f */
[----:B--2---:R-:W-:Y:S05]  /*18d70*/  @!P2 NANOSLEEP.SYNCS 0x989680 ;  /* 0x009896800000a95d */ /* 0x004fea0003900000 */
[----:B------:R-:W2:Y:S02]  /*18d80*/  @!P2 SYNCS.PHASECHK.TRANS64 P2, [R11+URZ+0x16850], R10 ;  /* 0x0168500a0b00a5a7 */ /* 0x000ea4000804007f */
[----:B--2---:R-:W-:Y:S05]  /*18d90*/  @!P2 BRA `(.L_x_2027) ;  /* 0xfffffffc00f0a947 */ /* 0x004fea000383ffff */
[----:B------:R-:W-:Y:S05]  /*18da0*/  BRA `(.L_x_2024) ;  /* 0xffffff5c00ac7947 */ /* 0x000fea000383ffff */
.L_x_2032:
[----:B-1----:R1:W2:Y:S02]  /*18db0*/  SYNCS.PHASECHK.TRANS64.TRYWAIT P0, [R9+URZ+0x16850], R4 ;  /* 0x01685004090075a7 */ /* 0x0022a4000800017f */
[----:B--2---:R-:W-:Y:S05]  /*18dc0*/  @!P0 NANOSLEEP.SYNCS 0x989680 ;  /* 0x009896800000895d */ /* 0x004fea0003900000 */
[----:B------:R-:W2:Y:S02]  /*18dd0*/  @!P0 SYNCS.PHASECHK.TRANS64 P0, [R9+URZ+0x16850], R4 ;  /* 0x01685004090085a7 */ /* 0x000ea4000800007f */
[----:B--2---:R-:W-:Y:S05]  /*18de0*/  @!P0 BRA `(.L_x_2032) ;  /* 0xfffffffc00f08947 */ /* 0x004fea000383ffff */
[----:B------:R-:W-:Y:S05]  /*18df0*/  BRA `(.L_x_2031) ;  /* 0xffffff8000647947 */ /* 0x000fea000383ffff */
.L_x_2066:
[----:B------:R-:W0:Y:S01]  /*18e00*/  S2R R12, SR_TID.X ;  /* 0x00000000000c7919 */ /* 0x000e220000002100 */
[----:B------:R-:W-:Y:S01]  /*18e10*/  BSSY B1, `(.L_x_2212) ;  /* 0x000000a000017945 */ /* 0x000fe20003800000 */
[----:B------:R-:W-:Y:S01]  /*18e20*/  MOV R11, 0x1f ;  /* 0x0000001f000b7802 */ /* 0x000fe20000000f00 */
[----:B------:R-:W-:Y:S01]  /*18e30*/  IMAD.MOV.U32 R15, RZ, RZ, -0x1 ;  /* 0xffffffffff0f7424 */ /* 0x000fe200078e00ff */
[----:B0-----:R-:W-:-:S04]  /*18e40*/  SHF.R.U32.HI R12, RZ, 0x5, R12 ;  /* 0x00000005ff0c7819 */ /* 0x001fc8000001160c */
[----:B------:R-:W-:-:S05]  /*18e50*/  LOP3.LUT R12, R12, 0x3, RZ, 0xc0, !PT ;  /* 0x000000030c0c7812 */ /* 0x000fca00078ec0ff */
[----:B------:R-:W-:Y:S02]  /*18e60*/  IMAD.MOV.U32 R13, RZ, RZ, R12 ;  /* 0x000000ffff0d7224 */ /* 0x000fe400078e000c */
[----:B------:R-:W-:-:S07]  /*18e70*/  IMAD.MOV.U32 R12, RZ, RZ, RZ ;  /* 0x000000ffff0c7224 */ /* 0x000fce00078e00ff */
[----:B-1----:R-:W-:Y:S05]  /*18e80*/  WARPSYNC.COLLECTIVE R15, `(.L_x_2213) ;  /* 0x000000000f087348 */ /* 0x002fea0003c00000 */
[----:B------:R0:W2:Y:S02]  /*18e90*/  SHFL.IDX P6, R14, R13, R12, R11 ;  /* 0x0000000c0d0e7389 */ /* 0x0000a400000c000b */
[----:B012---:R-:W-:Y:S01]  /*18ea0*/  ENDCOLLECTIVE ;  /* 0x000000000000791b */ /* 0x007fe20003800000 */
.L_x_2213:
[----:B------:R-:W-:Y:S05]  /*18eb0*/  BSYNC B1 ;  /* 0x0000000000017941 */ /* 0x000fea0003800000 */
.L_x_2212:
[----:B------:R-:W-:Y:S05]  /*18ec0*/  BRA `(.L_x_2214) ;  /* 0xffffffb400607947 */ /* 0x000fea000383ffff */
.L_x_2067:
[----:B------:R-:W-:Y:S01]  /*18ed0*/  BSSY B1, `(.L_x_2215) ;  /* 0x0000006000017945 */ /* 0x000fe20003800000 */
[----:B------:R-:W-:-:S07]  /*18ee0*/  IMAD.MOV.U32 R15, RZ, RZ, -0x1 ;  /* 0xffffffffff0f7424 */ /* 0x000fce00078e00ff */
[----:B-1----:R-:W-:Y:S05]  /*18ef0*/  WARPSYNC.COLLECTIVE R15, `(.L_x_2216) ;  /* 0x000000000f0c7348 */ /* 0x002fea0003c00000 */
[----:B------:R-:W-:Y:S02]  /*18f00*/  ELECT P6, UR62, PT ;  /* 0x00000000003e782f */ /* 0x000fe400038c0000 */
[----:B------:R-:W-:Y:S01]  /*18f10*/  MOV R14, UR62 ;  /* 0x0000003e000e7c02 */ /* 0x000fe20008000f00 */
[----:B-1----:R-:W-:Y:S10]  /*18f20*/  ENDCOLLECTIVE ;  /* 0x000000000000791b */ /* 0x002ff40003800000 */
.L_x_2216:
[----:B------:R-:W-:Y:S05]  /*18f30*/  BSYNC B1 ;  /* 0x0000000000017941 */ /* 0x000fea0003800000 */
.L_x_2215:
[----:B------:R-:W-:Y:S05]  /*18f40*/  BRA `(.L_x_2217) ;  /* 0xffffffb4004c7947 */ /* 0x000fea000383ffff */
.L_x_2069:
[----:B0-----:R0:W2:Y:S02]  /*18f50*/  SYNCS.PHASECHK.TRANS64.TRYWAIT P0, [R6+URZ+0x16820], R5 ;  /* 0x01682005060075a7 */ /* 0x0010a4000800017f */
[----:B--2---:R-:W-:Y:S05]  /*18f60*/  @!P0 NANOSLEEP.SYNCS 0x989680 ;  /* 0x009896800000895d */ /* 0x004fea0003900000 */
[----:B------:R-:W2:Y:S02]  /*18f70*/  @!P0 SYNCS.PHASECHK.TRANS64 P0, [R6+URZ+0x16820], R5 ;  /* 0x01682005060085a7 */ /* 0x000ea4000800007f */
[----:B--2---:R-:W-:Y:S05]  /*18f80*/  @!P0 BRA `(.L_x_2069) ;  /* 0xfffffffc00f08947 */ /* 0x004fea000383ffff */
[----:B------:R-:W-:Y:S05]  /*18f90*/  BRA `(.L_x_2218) ;  /* 0xffffffb400687947 */ /* 0x000fea000383ffff */
.L_x_2072:
[----:B0-----:R0:W2:Y:S02]  /*18fa0*/  SYNCS.PHASECHK.TRANS64.TRYWAIT P0, [R5+URZ+0x168a0], R10 ;  /* 0x0168a00a050075a7 */ /* 0x0010a4000800017f */
[----:B--2---:R-:W-:Y:S05]  /*18fb0*/  @!P0 NANOSLEEP.SYNCS 0x989680 ;  /* 0x009896800000895d */ /* 0x004fea0003900000 */
[----:B------:R-:W2:Y:S02]  /*18fc0*/  @!P0 SYNCS.PHASECHK.TRANS64 P0, [R5+URZ+0x168a0], R10 ;  /* 0x0168a00a050085a7 */ /* 0x000ea4000800007f */
[----:B--2---:R-:W-:Y:S05]  /*18fd0*/  @!P0 BRA `(.L_x_2072) ;  /* 0xfffffffc00f08947 */ /* 0x004fea000383ffff */
[----:B------:R-:W-:Y:S05]  /*18fe0*/  BRA `(.L_x_2219) ;  /* 0xffffffb400707947 */ /* 0x000fea000383ffff */
.L_x_2074:
[----:B---3--:R3:W4:Y:S02]  /*18ff0*/  SYNCS.PHASECHK.TRANS64.TRYWAIT P0, [R5+URZ+0x168c0], R10 ;  /* 0x0168c00a050075a7 */ /* 0x008724000800017f */
[----:B----4-:R-:W-:Y:S05]  /*19000*/  @!P0 NANOSLEEP.SYNCS 0x989680 ;  /* 0x009896800000895d */ /* 0x010fea0003900000 */
[----:B------:R-:W4:Y:S02]  /*19010*/  @!P0 SYNCS.PHASECHK.TRANS64 P0, [R5+URZ+0x168c0], R10 ;  /* 0x0168c00a050085a7 */ /* 0x000f24000800007f */
[----:B----4-:R-:W-:Y:S05]  /*19020*/  @!P0 BRA `(.L_x_2074) ;  /* 0xfffffffc00f08947 */ /* 0x010fea000383ffff */
[----:B------:R-:W-:Y:S05]  /*19030*/  BRA `(.L_x_2220) ;  /* 0xffffffb400c87947 */ /* 0x000fea000383ffff */
.L_x_2078:
[----:B0-----:R0:W2:Y:S02]  /*19040*/  SYNCS.PHASECHK.TRANS64.TRYWAIT P0, [R10+URZ+0x168a0], R5 ;  /* 0x0168a0050a0075a7 */ /* 0x0010a4000800017f */
[----:B--2---:R-:W-:Y:S05]  /*19050*/  @!P0 NANOSLEEP.SYNCS 0x989680 ;  /* 0x009896800000895d */ /* 0x004fea0003900000 */
[----:B------:R-:W2:Y:S02]  /*19060*/  @!P0 SYNCS.PHASECHK.TRANS64 P0, [R10+URZ+0x168a0], R5 ;  /* 0x0168a0050a0085a7 */ /* 0x000ea4000800007f */
[----:B--2---:R-:W-:Y:S05]  /*19070*/  @!P0 BRA `(.L_x_2078) ;  /* 0xfffffffc00f08947 */ /* 0x004fea000383ffff */
[----:B------:R-:W-:Y:S05]  /*19080*/  BRA `(.L_x_2221) ;  /* 0xffffffb800507947 */ /* 0x000fea000383ffff */
.L_x_2080:
[----:B--2---:R2:W3:Y:S02]  /*19090*/  SYNCS.PHASECHK.TRANS64.TRYWAIT P1, [R10+URZ+0x168c0], R5 ;  /* 0x0168c0050a0075a7 */ /* 0x0044e4000802017f */
[----:B---3--:R-:W-:Y:S05]  /*190a0*/  @!P1 NANOSLEEP.SYNCS 0x989680 ;  /* 0x009896800000995d */ /* 0x008fea0003900000 */
[----:B------:R-:W3:Y:S02]  /*190b0*/  @!P1 SYNCS.PHASECHK.TRANS64 P1, [R10+URZ+0x168c0], R5 ;  /* 0x0168c0050a0095a7 */ /* 0x000ee4000802007f */
[----:B---3--:R-:W-:Y:S05]  /*190c0*/  @!P1 BRA `(.L_x_2080) ;  /* 0xfffffffc00f09947 */ /* 0x008fea000383ffff */
[----:B------:R-:W-:Y:S05]  /*190d0*/  BRA `(.L_x_2222) ;  /* 0xffffffb800a47947 */ /* 0x000fea000383ffff */
.L_x_2090:
        /* <DEDUP_REMOVED lines=11> */
.L_x_2224:
[----:B------:R-:W-:Y:S05]  /*19190*/  BSYNC B0 ;  /* 0x0000000000007941 */ /* 0x000fea0003800000 */
.L_x_2223:
[----:B------:R-:W-:Y:S05]  /*191a0*/  BRA `(.L_x_2225) ;  /* 0xffffffc000e07947 */ /* 0x000fea000383ffff */
.L_x_2091:
[----:B------:R-:W-:Y:S01]  /*191b0*/  BSSY B0, `(.L_x_2226) ;  /* 0x0000006000007945 */ /* 0x000fe20003800000 */
[----:B------:R-:W-:-:S07]  /*191c0*/  IMAD.MOV.U32 R15, RZ, RZ, -0x1 ;  /* 0xffffffffff0f7424 */ /* 0x000fce00078e00ff */
[----:B-1----:R-:W-:Y:S05]  /*191d0*/  WARPSYNC.COLLECTIVE R15, `(.L_x_2227) ;  /* 0x000000000f0c7348 */ /* 0x002fea0003c00000 */
[----:B------:R-:W-:Y:S02]  /*191e0*/  ELECT P6, UR62, PT ;  /* 0x00000000003e782f */ /* 0x000fe400038c0000 */
[----:B------:R-:W-:Y:S01]  /*191f0*/  MOV R14, UR62 ;  /* 0x0000003e000e7c02 */ /* 0x000fe20008000f00 */
[----:B-1----:R-:W-:Y:S10]  /*19200*/  ENDCOLLECTIVE ;  /* 0x000000000000791b */ /* 0x002ff40003800000 */
.L_x_2227:
[----:B------:R-:W-:Y:S05]  /*19210*/  BSYNC B0 ;  /* 0x0000000000007941 */ /* 0x000fea0003800000 */
.L_x_2226:
[----:B------:R-:W-:Y:S05]  /*19220*/  BRA `(.L_x_2228) ;  /* 0xffffffc000d07947 */ /* 0x000fea000383ffff */
.L_x_2094:
[----:B--2---:R2:W3:Y:S02]  /*19230*/  SYNCS.PHASECHK.TRANS64.TRYWAIT P0, [R5+URZ+0x16840], R4 ;  /* 0x01684004050075a7 */ /* 0x0044e4000800017f */
[----:B---3--:R-:W-:Y:S05]  /*19240*/  @!P0 NANOSLEEP.SYNCS 0x989680 ;  /* 0x009896800000895d */ /* 0x008fea0003900000 */
[----:B------:R-:W3:Y:S02]  /*19250*/  @!P0 SYNCS.PHASECHK.TRANS64 P0, [R5+URZ+0x16840], R4 ;  /* 0x01684004050085a7 */ /* 0x000ee4000800007f */
[----:B---3--:R-:W-:Y:S05]  /*19260*/  @!P0 BRA `(.L_x_2094) ;  /* 0xfffffffc00f08947 */ /* 0x008fea000383ffff */
[----:B------:R-:W-:Y:S05]  /*19270*/  BRA `(.L_x_2229) ;  /* 0xffffffc400207947 */ /* 0x000fea000383ffff */
.L_x_2097:
[----:B0-----:R0:W2:Y:S02]  /*19280*/  SYNCS.PHASECHK.TRANS64.TRYWAIT P0, [R27+URZ+0x16820], R4 ;  /* 0x016820041b0075a7 */ /* 0x0010a4000800017f */
[----:B--2---:R-:W-:Y:S05]  /*19290*/  @!P0 NANOSLEEP.SYNCS 0x989680 ;  /* 0x009896800000895d */ /* 0x004fea0003900000 */
[----:B------:R-:W2:Y:S02]  /*192a0*/  @!P0 SYNCS.PHASECHK.TRANS64 P0, [R27+URZ+0x16820], R4 ;  /* 0x016820041b0085a7 */ /* 0x000ea4000800007f */
[----:B--2---:R-:W-:Y:S05]  /*192b0*/  @!P0 BRA `(.L_x_2097) ;  /* 0xfffffffc00f08947 */ /* 0x004fea000383ffff */
[----:B------:R-:W-:Y:S05]  /*192c0*/  BRA `(.L_x_2230) ;  /* 0xffffffc400e07947 */ /* 0x000fea000383ffff */
.L_x_2105:
[----:B0-----:R0:W2:Y:S02]  /*192d0*/  SYNCS.PHASECHK.TRANS64.TRYWAIT P0, [R3+URZ+0x16840], R2 ;  /* 0x01684002030075a7 */ /* 0x0010a4000800017f */
[----:B--2---:R-:W-:Y:S05]  /*192e0*/  @!P0 NANOSLEEP.SYNCS 0x989680 ;  /* 0x009896800000895d */ /* 0x004fea0003900000 */
[----:B------:R-:W2:Y:S02]  /*192f0*/  @!P0 SYNCS.PHASECHK.TRANS64 P0, [R3+URZ+0x16840], R2 ;  /* 0x01684002030085a7 */ /* 0x000ea4000800007f */
[----:B--2---:R-:W-:Y:S05]  /*19300*/  @!P0 BRA `(.L_x_2105) ;  /* 0xfffffffc00f08947 */ /* 0x004fea000383ffff */
[----:B------:R-:W-:Y:S05]  /*19310*/  BRA `(.L_x_2231) ;  /* 0xffffffc800807947 */ /* 0x000fea000383ffff */
.L_x_2107:
[----:B0-----:R0:W2:Y:S02]  /*19320*/  SYNCS.PHASECHK.TRANS64.TRYWAIT P0, [R2+URZ+0x60], R5 ;  /* 0x00006005020075a7 */ /* 0x0010a4000800017f */
[----:B--2---:R-:W-:Y:S05]  /*19330*/  @!P0 NANOSLEEP.SYNCS 0x989680 ;  /* 0x009896800000895d */ /* 0x004fea0003900000 */
[----:B------:R-:W2:Y:S02]  /*19340*/  @!P0 SYNCS.PHASECHK.TRANS64 P0, [R2+URZ+0x60], R5 ;  /* 0x00006005020085a7 */ /* 0x000ea4000800007f */
[----:B--2---:R-:W-:Y:S05]  /*19350*/  @!P0 BRA `(.L_x_2107) ;  /* 0xfffffffc00f08947 */ /* 0x004fea000383ffff */
[----:B------:R-:W-:Y:S05]  /*19360*/  BRA `(.L_x_2232) ;  /* 0xffffffc800e47947 */ /* 0x000fea000383ffff */
.L_x_2112:
[----:B--2---:R2:W3:Y:S02]  /*19370*/  SYNCS.PHASECHK.TRANS64.TRYWAIT P0, [R3+URZ+0x16840], R2 ;  /* 0x01684002030075a7 */ /* 0x0044e4000800017f */
[----:B---3--:R-:W-:Y:S05]  /*19380*/  @!P0 NANOSLEEP.SYNCS 0x989680 ;  /* 0x009896800000895d */ /* 0x008fea0003900000 */
[----:B------:R-:W3:Y:S02]  /*19390*/  @!P0 SYNCS.PHASECHK.TRANS64 P0, [R3+URZ+0x16840], R2 ;  /* 0x01684002030085a7 */ /* 0x000ee4000800007f */
[----:B---3--:R-:W-:Y:S05]  /*193a0*/  @!P0 BRA `(.L_x_2112) ;  /* 0xfffffffc00f08947 */ /* 0x008fea000383ffff */
[----:B------:R-:W-:Y:S05]  /*193b0*/  BRA `(.L_x_2233) ;  /* 0xffffffcc00ec7947 */ /* 0x000fea000383ffff */
.L_x_2114:
[----:B0-----:R0:W2:Y:S02]  /*193c0*/  SYNCS.PHASECHK.TRANS64.TRYWAIT P1, [R3+URZ+0x60], R24 ;  /* 0x00006018030075a7 */ /* 0x0010a4000802017f */
[----:B--2---:R-:W-:Y:S05]  /*193d0*/  @!P1 NANOSLEEP.SYNCS 0x989680 ;  /* 0x009896800000995d */ /* 0x004fea0003900000 */
[----:B------:R-:W2:Y:S02]  /*193e0*/  @!P1 SYNCS.PHASECHK.TRANS64 P1, [R3+URZ+0x60], R24 ;  /* 0x00006018030095a7 */ /* 0x000ea4000802007f */
[----:B--2---:R-:W-:Y:S05]  /*193f0*/  @!P1 BRA `(.L_x_2114) ;  /* 0xfffffffc00f09947 */ /* 0x004fea000383ffff */
[----:B------:R-:W-:Y:S05]  /*19400*/  BRA `(.L_x_2234) ;  /* 0xffffffd000507947 */ /* 0x000fea000383ffff */
.L_x_2119:
[----:B--2---:R2:W3:Y:S02]  /*19410*/  SYNCS.PHASECHK.TRANS64.TRYWAIT P0, [R2+URZ+0x16840], R3 ;  /* 0x01684003020075a7 */ /* 0x0044e4000800017f */
[----:B---3--:R-:W-:Y:S05]  /*19420*/  @!P0 NANOSLEEP.SYNCS 0x989680 ;  /* 0x009896800000895d */ /* 0x008fea0003900000 */
[----:B------:R-:W3:Y:S02]  /*19430*/  @!P0 SYNCS.PHASECHK.TRANS64 P0, [R2+URZ+0x16840], R3 ;  /* 0x01684003020085a7 */ /* 0x000ee4000800007f */
[----:B---3--:R-:W-:Y:S05]  /*19440*/  @!P0 BRA `(.L_x_2119) ;  /* 0xfffffffc00f08947 */ /* 0x008fea000383ffff */
[----:B------:R-:W-:Y:S05]  /*19450*/  BRA `(.L_x_2235) ;  /* 0xffffffd4002c7947 */ /* 0x000fea000383ffff */
.L_x_2121:
[----:B0-----:R0:W2:Y:S02]  /*19460*/  SYNCS.PHASECHK.TRANS64.TRYWAIT P1, [R2+URZ+0x60], R11 ;  /* 0x0000600b020075a7 */ /* 0x0010a4000802017f */
[----:B--2---:R-:W-:Y:S05]  /*19470*/  @!P1 NANOSLEEP.SYNCS 0x989680 ;  /* 0x009896800000995d */ /* 0x004fea0003900000 */
[----:B------:R-:W2:Y:S02]  /*19480*/  @!P1 SYNCS.PHASECHK.TRANS64 P1, [R2+URZ+0x60], R11 ;  /* 0x0000600b020095a7 */ /* 0x000ea4000802007f */
[----:B--2---:R-:W-:Y:S05]  /*19490*/  @!P1 BRA `(.L_x_2121) ;  /* 0xfffffffc00f09947 */ /* 0x004fea000383ffff */
[----:B------:R-:W-:Y:S05]  /*194a0*/  BRA `(.L_x_2236) ;  /* 0xffffffd400947947 */ /* 0x000fea000383ffff */
.L_x_2128:
[----:B--2---:R2:W3:Y:S02]  /*194b0*/  SYNCS.PHASECHK.TRANS64.TRYWAIT P0, [R3+URZ+0x16860], R2 ;  /* 0x01686002030075a7 */ /* 0x0044e4000800017f */
[----:B---3--:R-:W-:Y:S05]  /*194c0*/  @!P0 NANOSLEEP.SYNCS 0x989680 ;  /* 0x009896800000895d */ /* 0x008fea0003900000 */
[----:B------:R-:W3:Y:S02]  /*194d0*/  @!P0 SYNCS.PHASECHK.TRANS64 P0, [R3+URZ+0x16860], R2 ;  /* 0x01686002030085a7 */ /* 0x000ee4000800007f */
[----:B---3--:R-:W-:Y:S05]  /*194e0*/  @!P0 BRA `(.L_x_2128) ;  /* 0xfffffffc00f08947 */ /* 0x008fea000383ffff */
[----:B------:R-:W-:Y:S05]  /*194f0*/  BRA `(.L_x_2237) ;  /* 0xffffffd800547947 */ /* 0x000fea000383ffff */
.L_x_2130:
[----:B------:R-:W-:Y:S01]  /*19500*/  BSSY B0, `(.L_x_2238) ;  /* 0x0000008000007945 */ /* 0x000fe20003800000 */
[----:B------:R-:W-:Y:S01]  /*19510*/  MOV R13, R16 ;  /* 0x00000010000d7202 */ /* 0x000fe20000000f00 */
[----:B------:R-:W-:Y:S02]  /*19520*/  IMAD.MOV.U32 R12, RZ, RZ, RZ ;  /* 0x000000ffff0c7224 */ /* 0x000fe400078e00ff */
[----:B------:R-:W-:Y:S02]  /*19530*/  IMAD.MOV.U32 R11, RZ, RZ, 0x1f ;  /* 0x0000001fff0b7424 */ /* 0x000fe400078e00ff */
[----:B------:R-:W-:-:S07]  /*19540*/  IMAD.MOV.U32 R15, RZ, RZ, -0x1 ;  /* 0xffffffffff0f7424 */ /* 0x000fce00078e00ff */
[----:B-1----:R-:W-:Y:S05]  /*19550*/  WARPSYNC.COLLECTIVE R15, `(.L_x_2239) ;  /* 0x000000000f087348 */ /* 0x002fea0003c00000 */
[----:B------:R0:W2:Y:S02]  /*19560*/  SHFL.IDX P6, R14, R13, R12, R11 ;  /* 0x0000000c0d0e7389 */ /* 0x0000a400000c000b */
[----:B012---:R-:W-:Y:S01]  /*19570*/  ENDCOLLECTIVE ;  /* 0x000000000000791b */ /* 0x007fe20003800000 */
.L_x_2239:
[----:B------:R-:W-:Y:S05]  /*19580*/  BSYNC B0 ;  /* 0x0000000000007941 */ /* 0x000fea0003800000 */
.L_x_2238:
        /* <DEDUP_REMOVED lines=8> */
.L_x_2240:
[----:B------:R-:W-:Y:S01]  /*19610*/  IMAD.MOV.U32 R5, RZ, RZ, R14 ;  /* 0x000000ffff057224 */ /* 0x000fe200078e000e */
[----:B------:R-:W-:Y:S06]  /*19620*/  BRA `(.L_x_2241) ;  /* 0xffffffd8009c7947 */ /* 0x000fec000383ffff */
.L_x_2133:
[----:B------:R-:W-:Y:S01]  /*19630*/  BSSY B0, `(.L_x_2242) ;  /* 0x0000008000007945 */ /* 0x000fe20003800000 */
[----:B-----5:R-:W-:Y:S01]  /*19640*/  IMAD.MOV.U32 R13, RZ, RZ, R2 ;  /* 0x000000ffff0d7224 */ /* 0x020fe200078e0002 */
[----:B------:R-:W-:Y:S01]  /*19650*/  MOV R11, RZ ;  /* 0x000000ff000b7202 */ /* 0x000fe20000000f00 */
[----:B------:R-:W-:Y:S02]  /*19660*/  IMAD.MOV.U32 R12, RZ, RZ, 0x1 ;  /* 0x00000001ff0c7424 */ /* 0x000fe400078e00ff */
[----:B------:R-:W-:-:S07]  /*19670*/  IMAD.MOV.U32 R15, RZ, RZ, -0x1 ;  /* 0xffffffffff0f7424 */ /* 0x000fce00078e00ff */
[----:B01234-:R-:W-:Y:S05]  /*19680*/  WARPSYNC.COLLECTIVE R15, `(.L_x_2243) ;  /* 0x000000000f087348 */ /* 0x01ffea0003c00000 */
[----:B------:R0:W0:Y:S02]  /*19690*/  SHFL.UP P6, R14, R13, R12, R11 ;  /* 0x0400000c0d0e7389 */ /* 0x00002400000c000b */
[----:B01234-:R-:W-:Y:S01]  /*196a0*/  ENDCOLLECTIVE ;  /* 0x000000000000791b */ /* 0x01ffe20003800000 */
.L_x_2243:
[----:B------:R-:W-:Y:S05]  /*196b0*/  BSYNC B0 ;  /* 0x0000000000007941 */ /* 0x000fea0003800000 */
.L_x_2242:
[----:B------:R-:W-:Y:S01]  /*196c0*/  ISETP.NE.AND P0, PT, R28, RZ, PT ;  /* 0x000000ff1c00720c */ /* 0x000fe20003f05270 */
        /* <DEDUP_REMOVED lines=9> */
.L_x_2244:
        /* <DEDUP_REMOVED lines=8> */
.L_x_2245:
        /* <DEDUP_REMOVED lines=8> */
.L_x_2246:
        /* <DEDUP_REMOVED lines=8> */
.L_x_2247:
        /* <DEDUP_REMOVED lines=8> */
.L_x_2248:
[----:B------:R-:W-:Y:S05]  /*19960*/  BRA `(.L_x_2249) ;  /* 0xffffffd800587947 */ /* 0x000fea000383ffff */
.L_x_2138:
        /* <DEDUP_REMOVED lines=8> */
.L_x_2251:
[----:B------:R-:W-:Y:S05]  /*199f0*/  BSYNC B0 ;  /* 0x0000000000007941 */ /* 0x000fea0003800000 */
.L_x_2250:
        /* <DEDUP_REMOVED lines=10> */
.L_x_2252:
        /* <DEDUP_REMOVED lines=8> */
.L_x_2253:
        /* <DEDUP_REMOVED lines=8> */
.L_x_2254:
        /* <DEDUP_REMOVED lines=8> */
.L_x_2255:
        /* <DEDUP_REMOVED lines=8> */
.L_x_2256:
[----:B------:R-:W-:Y:S05]  /*19ca0*/  BRA `(.L_x_2257) ;  /* 0xffffffd800347947 */ /* 0x000fea000383ffff */
.L_x_2140:
[----:B------:R-:W-:Y:S01]  /*19cb0*/  BSSY B0, `(.L_x_2258) ;  /* 0x0000006000007945 */ /* 0x000fe20003800000 */
[----:B------:R-:W-:Y:S02]  /*19cc0*/  PLOP3.LUT P6, PT, P6, PT, PT, 0x8, 0x0 ;  /* 0x000000000000781c */ /* 0x000fe400037ce170 */
[----:B------:R-:W-:-:S11]  /*19cd0*/  MOV R15, 0xffffffff ;  /* 0xffffffff000f7802 */ /* 0x000fd60000000f00 */
[----:B01----:R-:W-:Y:S05]  /*19ce0*/  WARPSYNC.COLLECTIVE R15, `(.L_x_2259) ;  /* 0x000000000f087348 */ /* 0x003fea0003c00000 */
[----:B------:R-:W-:Y:S01]  /*19cf0*/  VOTE.ANY R14, PT, P6 ;  /* 0x00000000000e7806 */ /* 0x000fe200030e0100 */
[----:B01----:R-:W-:Y:S06]  /*19d00*/  ENDCOLLECTIVE ;  /* 0x000000000000791b */ /* 0x003fec0003800000 */
.L_x_2259:
[----:B------:R-:W-:Y:S05]  /*19d10*/  BSYNC B0 ;  /* 0x0000000000007941 */ /* 0x000fea0003800000 */
.L_x_2258:
        /* <DEDUP_REMOVED lines=9> */
.L_x_2260:
[----:B------:R-:W-:Y:S01]  /*19db0*/  IMAD.MOV.U32 R17, RZ, RZ, R14 ;  /* 0x000000ffff117224 */ /* 0x000fe200078e000e */
[----:B------:R-:W-:Y:S06]  /*19dc0*/  BRA `(.L_x_2261) ;  /* 0xffffffd800247947 */ /* 0x000fec000383ffff */
.L_x_2142:
[----:B------:R-:W-:Y:S01]  /*19dd0*/  BSSY B0, `(.L_x_2262) ;  /* 0x0000007000007945 */ /* 0x000fe20003800000 */
[----:B------:R-:W-:Y:S01]  /*19de0*/  IMAD.MOV.U32 R13, RZ, RZ, R3 ;  /* 0x000000ffff0d7224 */ /* 0x000fe200078e0003 */
[----:B------:R-:W-:Y:S01]  /*19df0*/  MOV R11, 0x1f ;  /* 0x0000001f000b7802 */ /* 0x000fe20000000f00 */
[----:B------:R-:W-:-:S07]  /*19e00*/  IMAD.MOV.U32 R15, RZ, RZ, -0x1 ;  /* 0xffffffffff0f7424 */ /* 0x000fce00078e00ff */
[----:B0123--:R-:W-:Y:S05]  /*19e10*/  WARPSYNC.COLLECTIVE R15, `(.L_x_2263) ;  /* 0x000000000f087348 */ /* 0x00ffea0003c00000 */
[----:B------:R4:W0:Y:S02]  /*19e20*/  SHFL.IDX P6, R14, R13, R12, R11 ;  /* 0x0000000c0d0e7389 */ /* 0x00082400000c000b */
[----:B01234-:R-:W-:Y:S01]  /*19e30*/  ENDCOLLECTIVE ;  /* 0x000000000000791b */ /* 0x01ffe20003800000 */
.L_x_2263:
[----:B------:R-:W-:Y:S05]  /*19e40*/  BSYNC B0 ;  /* 0x0000000000007941 */ /* 0x000fea0003800000 */
.L_x_2262:
[----:B------:R-:W-:Y:S05]  /*19e50*/  BRA `(.L_x_2141) ;  /* 0xffffffd8001c7947 */ /* 0x000fea000383ffff */
.L_x_2146:
[----:B0-----:R0:W2:Y:S02]  /*19e60*/  SYNCS.PHASECHK.TRANS64.TRYWAIT P0, [R9+URZ+0x16820], R0 ;  /* 0x01682000090075a7 */ /* 0x0010a4000800017f */
[----:B--2---:R-:W-:Y:S05]  /*19e70*/  @!P0 NANOSLEEP.SYNCS 0x989680 ;  /* 0x009896800000895d */ /* 0x004fea0003900000 */
[----:B------:R-:W2:Y:S02]  /*19e80*/  @!P0 SYNCS.PHASECHK.TRANS64 P0, [R9+URZ+0x16820], R0 ;  /* 0x01682000090085a7 */ /* 0x000ea4000800007f */
[----:B--2---:R-:W-:Y:S05]  /*19e90*/  @!P0 BRA `(.L_x_2146) ;  /* 0xfffffffc00f08947 */ /* 0x004fea000383ffff */
[----:B------:R-:W-:Y:S05]  /*19ea0*/  BRA `(.L_x_2264) ;  /* 0xffffffdc00887947 */ /* 0x000fea000383ffff */
.L_x_2147:
        /* <DEDUP_REMOVED lines=11> */
.L_x_2266:
[----:B------:R-:W-:Y:S05]  /*19f60*/  BSYNC B0 ;  /* 0x0000000000007941 */ /* 0x000fea0003800000 */
.L_x_2265:
[----:B------:R-:W-:Y:S05]  /*19f70*/  BRA `(.L_x_2267) ;  /* 0xffffffdc00707947 */ /* 0x000fea000383ffff */
.L_x_2148:
[----:B------:R-:W-:Y:S01]  /*19f80*/  BSSY B0, `(.L_x_2268) ;  /* 0x0000006000007945 */ /* 0x000fe20003800000 */
[----:B------:R-:W-:-:S07]  /*19f90*/  IMAD.MOV.U32 R15, RZ, RZ, -0x1 ;  /* 0xffffffffff0f7424 */ /* 0x000fce00078e00ff */
[----:B01----:R-:W-:Y:S05]  /*19fa0*/  WARPSYNC.COLLECTIVE R15, `(.L_x_2269) ;  /* 0x000000000f0c7348 */ /* 0x003fea0003c00000 */
[----:B------:R-:W-:Y:S02]  /*19fb0*/  ELECT P6, UR62, PT ;  /* 0x00000000003e782f */ /* 0x000fe400038c0000 */
[----:B------:R-:W-:Y:S01]  /*19fc0*/  MOV R14, UR62 ;  /* 0x0000003e000e7c02 */ /* 0x000fe20008000f00 */
[----:B01----:R-:W-:Y:S10]  /*19fd0*/  ENDCOLLECTIVE ;  /* 0x000000000000791b */ /* 0x003ff40003800000 */
.L_x_2269:
[----:B------:R-:W-:Y:S05]  /*19fe0*/  BSYNC B0 ;  /* 0x0000000000007941 */ /* 0x000fea0003800000 */
.L_x_2268:
[----:B------:R-:W-:Y:S05]  /*19ff0*/  BRA `(.L_x_2270) ;  /* 0xffffffdc00647947 */ /* 0x000fea000383ffff */
.L_x_2150:
[----:B0-----:R0:W2:Y:S02]  /*1a000*/  SYNCS.PHASECHK.TRANS64.TRYWAIT P0, [R7+URZ], R2 ;  /* 0x00000002070075a7 */ /* 0x0010a4000800017f */
[----:B--2---:R-:W-:Y:S05]  /*1a010*/  @!P0 NANOSLEEP.SYNCS 0x989680 ;  /* 0x009896800000895d */ /* 0x004fea0003900000 */
[----:B------:R-:W2:Y:S02]  /*1a020*/  @!P0 SYNCS.PHASECHK.TRANS64 P0, [R7+URZ], R2 ;  /* 0x00000002070085a7 */ /* 0x000ea4000800007f */
[----:B--2---:R-:W-:Y:S05]  /*1a030*/  @!P0 BRA `(.L_x_2150) ;  /* 0xfffffffc00f08947 */ /* 0x004fea000383ffff */
[----:B------:R-:W-:Y:S05]  /*1a040*/  BRA `(.L_x_2271) ;  /* 0xffffffdc00987947 */ /* 0x000fea000383ffff */
.L_x_2151:
[----:B--2---:R2:W3:Y:S02]  /*1a050*/  SYNCS.PHASECHK.TRANS64.TRYWAIT P0, [R3+URZ], R0 ;  /* 0x00000000030075a7 */ /* 0x0044e4000800017f */
[----:B---3--:R-:W-:Y:S05]  /*1a060*/  @!P0 NANOSLEEP.SYNCS 0x989680 ;  /* 0x009896800000895d */ /* 0x008fea0003900000 */
[----:B------:R-:W3:Y:S02]  /*1a070*/  @!P0 SYNCS.PHASECHK.TRANS64 P0, [R3+URZ], R0 ;  /* 0x00000000030085a7 */ /* 0x000ee4000800007f */
[----:B---3--:R-:W-:Y:S05]  /*1a080*/  @!P0 BRA `(.L_x_2151) ;  /* 0xfffffffc00f08947 */ /* 0x008fea000383ffff */
[----:B------:R-:W-:Y:S05]  /*1a090*/  BRA `(.L_x_2272) ;  /* 0xffffffdc008c7947 */ /* 0x000fea000383ffff */
.L_x_2153:
[----:B--2---:R2:W3:Y:S02]  /*1a0a0*/  SYNCS.PHASECHK.TRANS64.TRYWAIT P0, [R5+URZ], R2 ;  /* 0x00000002050075a7 */ /* 0x0044e4000800017f */
[----:B---3--:R-:W-:Y:S05]  /*1a0b0*/  @!P0 NANOSLEEP.SYNCS 0x989680 ;  /* 0x009896800000895d */ /* 0x008fea0003900000 */
[----:B------:R-:W3:Y:S02]  /*1a0c0*/  @!P0 SYNCS.PHASECHK.TRANS64 P0, [R5+URZ], R2 ;  /* 0x00000002050085a7 */ /* 0x000ee4000800007f */
[----:B---3--:R-:W-:Y:S05]  /*1a0d0*/  @!P0 BRA `(.L_x_2153) ;  /* 0xfffffffc00f08947 */ /* 0x008fea000383ffff */
[----:B------:R-:W-:Y:S05]  /*1a0e0*/  BRA `(.L_x_2273) ;  /* 0xffffffdc00907947 */ /* 0x000fea000383ffff */
.L_x_2274:
        /* <DEDUP_REMOVED lines=9> */
.L_x_2283:


//--------------------- .nv.global.init           --------------------------
	.section	.nv.global.init,"aw",@progbits
.nv.global.init:
	.type		$str$20,@object
	.size		$str$20,($str$21 - $str$20)
$str$20:
        /*0000*/ 	.byte	0x28, 0x61, 0x64, 0x64, 0x72, 0x65, 0x73, 0x73, 0x20, 0x26, 0x20, 0x6d, 0x61, 0x73, 0x6b, 0x29
        /*0010*/ 	.byte	0x20, 0x3d, 0x3d, 0x20, 0x30, 0x00
	.type		$str$21,@object
	.size		$str$21,(__unnamed_5 - $str$21)
$str$21:
        /*0016*/ 	.byte	0x2f, 0x74, 0x6d, 0x70, 0x2f, 0x6f, 0x73, 0x73, 0x5f, 0x6b, 0x65, 0x72, 0x6e, 0x65, 0x6c, 0x73
        /*0026*/ 	.byte	0x5f, 0x73, 0x72, 0x63, 0x2f, 0x66, 0x6c, 0x61, 0x73, 0x68, 0x5f, 0x61, 0x74, 0x74, 0x65, 0x6e
        /*0036*/ 	.byte	0x74, 0x69, 0x6f, 0x6e, 0x2f, 0x63, 0x73, 0x72, 0x63, 0x2f, 0x63, 0x75, 0x74, 0x6c, 0x61, 0x73
        /*0046*/ 	.byte	0x73, 0x2f, 0x69, 0x6e, 0x63, 0x6c, 0x75, 0x64, 0x65, 0x2f, 0x63, 0x75, 0x74, 0x65, 0x2f, 0x70
        /*0056*/ 	.byte	0x6f, 0x69, 0x6e, 0x74, 0x65, 0x72, 0x5f, 0x66, 0x6c, 0x61, 0x67, 0x67, 0x65, 0x64, 0x2e, 0x68
        /*0066*/ 	.byte	0x70, 0x70, 0x00
	.type		__unnamed_5,@object
	.size		__unnamed_5,(__unnamed_9 - __unnamed_5)
__unnamed_5:
        /* <DEDUP_REMOVED lines=23> */
        /*01d9*/ 	.byte	0x3a, 0x43, 0x3c, 0x30, 0x3e, 0x3e, 0x3e, 0x3e, 0x3e, 0x20, 0x26, 0x5d, 0x00
	.type		__unnamed_9,@object
	.size		__unnamed_9,(__unnamed_4 - __unnamed_9)
__unnamed_9:
        /* <DEDUP_REMOVED lines=24> */
        /*0366*/ 	.byte	0x00
	.type		__unnamed_4,@object
	.size		__unnamed_4,(__unnamed_3 - __unnamed_4)
__unnamed_4:
        /* <DEDUP_REMOVED lines=25> */
	.type		__unnamed_3,@object
	.size		__unnamed_3,(__unnamed_2 - __unnamed_3)
__unnamed_3:
        /* <DEDUP_REMOVED lines=28> */
        /*06a8*/ 	.byte	0x32, 0x3e, 0x3e, 0x3e, 0x3e, 0x3e, 0x5d, 0x00
	.type		__unnamed_2,@object
	.size		__unnamed_2,(__unnamed_7 - __unnamed_2)
__unnamed_2:
        /* <DEDUP_REMOVED lines=29> */
	.type		__unnamed_7,@object
	.size		__unnamed_7,(__unnamed_8 - __unnamed_7)
__unnamed_7:
        /* <DEDUP_REMOVED lines=28> */
        /*0a38*/ 	.byte	0x38, 0x38, 0x3e, 0x3e, 0x3e, 0x3e, 0x3e, 0x5d, 0x00
	.type		__unnamed_8,@object
	.size		__unnamed_8,(__unnamed_1 - __unnamed_8)
__unnamed_8:
        /* <DEDUP_REMOVED lines=29> */
	.type		__unnamed_1,@object
	.size		__unnamed_1,(__unnamed_6 - __unnamed_1)
__unnamed_1:
        /* <DEDUP_REMOVED lines=28> */
        /*0dca*/ 	.byte	0x32, 0x3e, 0x3e, 0x3e, 0x3e, 0x3e, 0x20, 0x26, 0x5d, 0x00
	.type		__unnamed_6,@object
	.size		__unnamed_6,(.L_5 - __unnamed_6)
__unnamed_6:
        /* <DEDUP_REMOVED lines=28> */
        /*0f94*/ 	.byte	0x38, 0x38, 0x3e, 0x3e, 0x3e, 0x3e, 0x3e, 0x20, 0x26, 0x5d, 0x00
.L_5:


//--------------------- .nv.shared._ZN7cutlass13device_kernelIN5flash11enable_sm90INS1_16FlashAttnFwdSm90INS1_25CollectiveMainloopFwdSm90ILi2EN4cute5tupleIJNS5_1CILi1EEES8_S8_EEENS6_IJNS7_ILi192EEESA_NS7_ILi64EEEEEELi64ENS_6half_tEfNS_4arch4Sm90ELb0ELb0ELb1ELb0ELb0ELb0ELb0ELb0ELb1ELb0ELb0ELb0EEENS1_21CollectiveEpilogueFwdINS6_IJSA_SB_SA_EEES9_SD_SF_Li384ELb0ELb0ELb0ELb0EEENS1_29StaticPersistentTileSchedulerILb0EEEEEEEEEvNT_6ParamsE --------------------------
	.section	.nv.shared._ZN7cutlass13device_kernelIN5flash11enable_sm90INS1_16FlashAttnFwdSm90INS1_25CollectiveMainloopFwdSm90ILi2EN4cute5tupleIJNS5_1CILi1EEES8_S8_EEENS6_IJNS7_ILi192EEESA_NS7_ILi64EEEEEELi64ENS_6half_tEfNS_4arch4Sm90ELb0ELb0ELb1ELb0ELb0ELb0ELb0ELb0ELb1ELb0ELb0ELb0EEENS1_21CollectiveEpilogueFwdINS6_IJSA_SB_SA_EEES9_SD_SF_Li384ELb0ELb0ELb0ELb0EEENS1_29StaticPersistentTileSchedulerILb0EEEEEEEEEvNT_6ParamsE,"aw",@nobits
	.sectionflags	@""
	.align	16
	.zero		1024


//--------------------- .nv.shared.reserved.0     --------------------------
	.section	.nv.shared.reserved.0,"aw",@nobits
	.weak		__nv_reservedSMEM_offset_0_alias
	.size		__nv_reservedSMEM_offset_0_alias, 0, 0
	.other		__nv_reservedSMEM_offset_0_alias,@"STO_CUDA_RESERVED_SHARED STV_DEFAULT"
__nv_reservedSMEM_offset_0_alias:
	.zero		0


//--------------------- .nv.global                --------------------------
	.section	.nv.global,"aw",@nobits
.nv.global:
	.type		_ZN73_INTERNAL_e271c5b2_37_flash_fwd_hdim64_fp16_softcap_sm90_cu_348dd9ca_33504cute1_E,@object
	.size		_ZN73_INTERNAL_e271c5b2_37_flash_fwd_hdim64_fp16_softcap_sm90_cu_348dd9ca_33504cute1_E,(_ZN73_INTERNAL_e271c5b2_37_flash_fwd_hdim64_fp16_softcap_sm90_cu_348dd9ca_33504cuda3std3__45__cpo6cbeginE - _ZN73_INTERNAL_e271c5b2_37_flash_fwd_hdim64_fp16_softcap_sm90_cu_348dd9ca_33504cute1_E)
_ZN73_INTERNAL_e271c5b2_37_flash_fwd_hdim64_fp16_softcap_sm90_cu_348dd9ca_33504cute1_E:
	.zero		1
	.type		_ZN73_INTERNAL_e271c5b2_37_flash_fwd_hdim64_fp16_softcap_sm90_cu_348dd9ca_33504cuda3std3__45__cpo6cbeginE,@object
	.size		_ZN73_INTERNAL_e271c5b2_37_flash_fwd_hdim64_fp16_softcap_sm90_cu_348dd9ca_33504cuda3std3__45__cpo6cbeginE,(_ZN73_INTERNAL_e271c5b2_37_flash_fwd_hdim64_fp16_softcap_sm90_cu_348dd9ca_33504cuda3std3__48in_placeE - _ZN73_INTERNAL_e271c5b2_37_flash_fwd_hdim64_fp16_softcap_sm90_cu_348dd9ca_33504cuda3std3__45__cpo6cbeginE)
_ZN73_INTERNAL_e271c5b2_37_flash_fwd_hdim64_fp16_softcap_sm90_cu_348dd9ca_33504cuda3std3__45__cpo6cbeginE:
	.zero		1
	.type		_ZN73_INTERNAL_e271c5b2_37_flash_fwd_hdim64_fp16_softcap_sm90_cu_348dd9ca_33504cuda3std3__48in_placeE,@object
	.size		_ZN73_INTERNAL_e271c5b2_37_flash_fwd_hdim64_fp16_softcap_sm90_cu_348dd9ca_33504cuda3std3__48in_placeE,(_ZN73_INTERNAL_e271c5b2_37_flash_fwd_hdim64_fp16_softcap_sm90_cu_348dd9ca_33504cuda3std6ranges3__45__cpo9iter_moveE - _ZN73_INTERNAL_e271c5b2_37_flash_fwd_hdim64_fp16_softcap_sm90_cu_348dd9ca_33504cuda3std3__48in_placeE)
_ZN73_INTERNAL_e271c5b2_37_flash_fwd_hdim64_fp16_softcap_sm90_cu_348dd9ca_33504cuda3std3__48in_placeE:
	.zero		1
	.type		_ZN73_INTERNAL_e271c5b2_37_flash_fwd_hdim64_fp16_softcap_sm90_cu_348dd9ca_33504cuda3std6ranges3__45__cpo9iter_moveE,@object
	.size		_ZN73_INTERNAL_e271c5b2_37_flash_fwd_hdim64_fp16_softcap_sm90_cu_348dd9ca_33504cuda3std6ranges3__45__cpo9iter_moveE,(_ZN73_INTERNAL_e271c5b2_37_flash_fwd_hdim64_fp16_softcap_sm90_cu_348dd9ca_33504cuda3std3__45__cpo5beginE - _ZN73_INTERNAL_e271c5b2_37_flash_fwd_hdim64_fp16_softcap_sm90_cu_348dd9ca_33504cuda3std6ranges3__45__cpo9iter_moveE)
_ZN73_INTERNAL_e271c5b2_37_flash_fwd_hdim64_fp16_softcap_sm90_cu_348dd9ca_33504cuda3std6ranges3__45__cpo9iter_moveE:
	.zero		1
	.type		_ZN73_INTERNAL_e271c5b2_37_flash_fwd_hdim64_fp16_softcap_sm90_cu_348dd9ca_33504cuda3std3__45__cpo5beginE,@object
	.size		_ZN73_INTERNAL_e271c5b2_37_flash_fwd_hdim64_fp16_softcap_sm90_cu_348dd9ca_33504cuda3std3__45__cpo5beginE,(_ZN73_INTERNAL_e271c5b2_37_flash_fwd_hdim64_fp16_softcap_sm90_cu_348dd9ca_33504cuda3std3__475_GLOBAL__N__e271c5b2_37_flash_fwd_hdim64_fp16_softcap_sm90_cu_348dd9ca_33506ignoreE - _ZN73_INTERNAL_e271c5b2_37_flash_fwd_hdim64_fp16_softcap_sm90_cu_348dd9ca_33504cuda3std3__45__cpo5beginE)
_ZN73_INTERNAL_e271c5b2_37_flash_fwd_hdim64_fp16_softcap_sm90_cu_348dd9ca_33504cuda3std3__45__cpo5beginE:
	.zero		1
	.type		_ZN73_INTERNAL_e271c5b2_37_flash_fwd_hdim64_fp16_softcap_sm90_cu_348dd9ca_33504cuda3std3__475_GLOBAL__N__e271c5b2_37_flash_fwd_hdim64_fp16_softcap_sm90_cu_348dd9ca_33506ignoreE,@object
	.size		_ZN73_INTERNAL_e271c5b2_37_flash_fwd_hdim64_fp16_softcap_sm90_cu_348dd9ca_33504cuda3std3__475_GLOBAL__N__e271c5b2_37_flash_fwd_hdim64_fp16_softcap_sm90_cu_348dd9ca_33506ignoreE,(_ZN73_INTERNAL_e271c5b2_37_flash_fwd_hdim64_fp16_softcap_sm90_cu_348dd9ca_33504cute7productE - _ZN73_INTERNAL_e271c5b2_37_flash_fwd_hdim64_fp16_softcap_sm90_cu_348dd9ca_33504cuda3std3__475_GLOBAL__N__e271c5b2_37_flash_fwd_hdim64_fp16_softcap_sm90_cu_348dd9ca_33506ignoreE)
_ZN73_INTERNAL_e271c5b2_37_flash_fwd_hdim64_fp16_softcap_sm90_cu_348dd9ca_33504cuda3std3__475_GLOBAL__N__e271c5b2_37_flash_fwd_hdim64_fp16_softcap_sm90_cu_348dd9ca_33506ignoreE:
	.zero		1
	.type		_ZN73_INTERNAL_e271c5b2_37_flash_fwd_hdim64_fp16_softcap_sm90_cu_348dd9ca_33504cute7productE,@object
	.size		_ZN73_INTERNAL_e271c5b2_37_flash_fwd_hdim64_fp16_softcap_sm90_cu_348dd9ca_33504cute7productE,(_ZN73_INTERNAL_e271c5b2_37_flash_fwd_hdim64_fp16_softcap_sm90_cu_348dd9ca_33504cuda3std3__45__cpo3endE - _ZN73_INTERNAL_e271c5b2_37_flash_fwd_hdim64_fp16_softcap_sm90_cu_348dd9ca_33504cute7productE)
_ZN73_INTERNAL_e271c5b2_37_flash_fwd_hdim64_fp16_softcap_sm90_cu_348dd9ca_33504cute7productE:
	.zero		1
	.type		_ZN73_INTERNAL_e271c5b2_37_flash_fwd_hdim64_fp16_softcap_sm90_cu_348dd9ca_33504cuda3std3__45__cpo3endE,@object
	.size		_ZN73_INTERNAL_e271c5b2_37_flash_fwd_hdim64_fp16_softcap_sm90_cu_348dd9ca_33504cuda3std3__45__cpo3endE,(_ZN73_INTERNAL_e271c5b2_37_flash_fwd_hdim64_fp16_softcap_sm90_cu_348dd9ca_33504cuda3std3__419piecewise_constructE - _ZN73_INTERNAL_e271c5b2_37_flash_fwd_hdim64_fp16_softcap_sm90_cu_348dd9ca_33504cuda3std3__45__cpo3endE)
_ZN73_INTERNAL_e271c5b2_37_flash_fwd_hdim64_fp16_softcap_sm90_cu_348dd9ca_33504cuda3std3__45__cpo3endE:
	.zero		1
	.type		_ZN73_INTERNAL_e271c5b2_37_flash_fwd_hdim64_fp16_softcap_sm90_cu_348dd9ca_33504cuda3std3__419piecewise_constructE,@object
	.size		_ZN73_INTERNAL_e271c5b2_37_flash_fwd_hdim64_fp16_softcap_sm90_cu_348dd9ca_33504cuda3std3__419piecewise_constructE,(_ZN73_INTERNAL_e271c5b2_37_flash_fwd_hdim64_fp16_softcap_sm90_cu_348dd9ca_33504cuda3std3__45__cpo4cendE - _ZN73_INTERNAL_e271c5b2_37_flash_fwd_hdim64_fp16_softcap_sm90_cu_348dd9ca_33504cuda3std3__419piecewise_constructE)
_ZN73_INTERNAL_e271c5b2_37_flash_fwd_hdim64_fp16_softcap_sm90_cu_348dd9ca_33504cuda3std3__419piecewise_constructE:
	.zero		1
	.type		_ZN73_INTERNAL_e271c5b2_37_flash_fwd_hdim64_fp16_softcap_sm90_cu_348dd9ca_33504cuda3std3__45__cpo4cendE,@object
	.size		_ZN73_INTERNAL_e271c5b2_37_flash_fwd_hdim64_fp16_softcap_sm90_cu_348dd9ca_33504cuda3std3__45__cpo4cendE,(_ZN73_INTERNAL_e271c5b2_37_flash_fwd_hdim64_fp16_softcap_sm90_cu_348dd9ca_33504cuda3std6ranges3__45__cpo4swapE - _ZN73_INTERNAL_e271c5b2_37_flash_fwd_hdim64_fp16_softcap_sm90_cu_348dd9ca_33504cuda3std3__45__cpo4cendE)
_ZN73_INTERNAL_e271c5b2_37_flash_fwd_hdim64_fp16_softcap_sm90_cu_348dd9ca_33504cuda3std3__45__cpo4cendE:
	.zero		1
	.type		_ZN73_INTERNAL_e271c5b2_37_flash_fwd_hdim64_fp16_softcap_sm90_cu_348dd9ca_33504cuda3std6ranges3__45__cpo4swapE,@object
	.size		_ZN73_INTERNAL_e271c5b2_37_flash_fwd_hdim64_fp16_softcap_sm90_cu_348dd9ca_33504cuda3std6ranges3__45__cpo4swapE,(.L_16 - _ZN73_INTERNAL_e271c5b2_37_flash_fwd_hdim64_fp16_softcap_sm90_cu_348dd9ca_33504cuda3std6ranges3__45__cpo4swapE)
_ZN73_INTERNAL_e271c5b2_37_flash_fwd_hdim64_fp16_softcap_sm90_cu_348dd9ca_33504cuda3std6ranges3__45__cpo4swapE:
	.zero		1
.L_16:


//--------------------- .nv.shared._ZN7cutlass13device_kernelIN5flash11enable_sm90INS1_16FlashAttnFwdSm90INS1_25CollectiveMainloopFwdSm90ILi2EN4cute5tupleIJNS5_1CILi1EEES8_S8_EEENS6_IJNS7_ILi192EEESA_NS7_ILi64EEEEEELi64ENS_6half_tEfNS_4arch4Sm90ELb0ELb0ELb1ELb1ELb0ELb0ELb0ELb0ELb1ELb0ELb0ELb0EEENS1_21CollectiveEpilogueFwdINS6_IJSA_SB_SA_EEES9_SD_SF_Li384ELb1ELb0ELb0ELb0EEENS1_36VarlenDynamicPersistentTileSchedulerILi192ELi192ELi384ELi32ELb0ELb0ELb1ELb0ELb1ELb1EEEEEEEEEvNT_6ParamsE --------------------------
	.section	.nv.shared._ZN7cutlass13device_kernelIN5flash11enable_sm90INS1_16FlashAttnFwdSm90INS1_25CollectiveMainloopFwdSm90ILi2EN4cute5tupleIJNS5_1CILi1EEES8_S8_EEENS6_IJNS7_ILi192EEESA_NS7_ILi64EEEEEELi64ENS_6half_tEfNS_4arch4Sm90ELb0ELb0ELb1ELb1ELb0ELb0ELb0ELb0ELb1ELb0ELb0ELb0EEENS1_21CollectiveEpilogueFwdINS6_IJSA_SB_SA_EEES9_SD_SF_Li384ELb1ELb0ELb0ELb0EEENS1_36VarlenDynamicPersistentTileSchedulerILi192ELi192ELi384ELi32ELb0ELb0ELb1ELb0ELb1ELb1EEEEEEEEEvNT_6ParamsE,"aw",@nobits
	.sectionflags	@""
	.align	16
	.zero		1024


//--------------------- .nv.shared._ZN7cutlass13device_kernelIN5flash11enable_sm90INS1_16FlashAttnFwdSm90INS1_25CollectiveMainloopFwdSm90ILi2EN4cute5tupleIJNS5_1CILi1EEES8_S8_EEENS6_IJNS7_ILi192EEESA_NS7_ILi64EEEEEELi64ENS_6half_tEfNS_4arch4Sm90ELb0ELb0ELb1ELb1ELb0ELb1ELb0ELb0ELb1ELb0ELb0ELb0EEENS1_21CollectiveEpilogueFwdINS6_IJSA_SB_SA_EEES9_SD_SF_Li384ELb1ELb0ELb0ELb0EEENS1_36VarlenDynamicPersistentTileSchedulerILi192ELi192ELi384ELi32ELb0ELb0ELb1ELb0ELb1ELb1EEEEEEEEEvNT_6ParamsE --------------------------
	.section	.nv.shared._ZN7cutlass13device_kernelIN5flash11enable_sm90INS1_16FlashAttnFwdSm90INS1_25CollectiveMainloopFwdSm90ILi2EN4cute5tupleIJNS5_1CILi1EEES8_S8_EEENS6_IJNS7_ILi192EEESA_NS7_ILi64EEEEEELi64ENS_6half_tEfNS_4arch4Sm90ELb0ELb0ELb1ELb1ELb0ELb1ELb0ELb0ELb1ELb0ELb0ELb0EEENS1_21CollectiveEpilogueFwdINS6_IJSA_SB_SA_EEES9_SD_SF_Li384ELb1ELb0ELb0ELb0EEENS1_36VarlenDynamicPersistentTileSchedulerILi192ELi192ELi384ELi32ELb0ELb0ELb1ELb0ELb1ELb1EEEEEEEEEvNT_6ParamsE,"aw",@nobits
	.sectionflags	@""
	.align	16
	.zero		1024


//--------------------- .nv.shared._ZN7cutlass13device_kernelIN5flash11enable_sm90INS1_16FlashAttnFwdSm90INS1_25CollectiveMainloopFwdSm90ILi2EN4cute5tupleIJNS5_1CILi1EEES8_S8_EEENS6_IJNS7_ILi192EEENS7_ILi128EEENS7_ILi64EEEEEELi64ENS_6half_tEfNS_4arch4Sm90ELb0ELb1ELb1ELb0ELb0ELb0ELb0ELb1ELb1ELb0ELb0ELb0EEENS1_21CollectiveEpilogueFwdINS6_IJSA_SC_SB_EEES9_SE_SG_Li384ELb0ELb0ELb0ELb0EEENS1_30DynamicPersistentTileSchedulerILi384ELi32ELb0ELb0ELb1EEEEEEEEEvNT_6ParamsE --------------------------
	.section	.nv.shared._ZN7cutlass13device_kernelIN5flash11enable_sm90INS1_16FlashAttnFwdSm90INS1_25CollectiveMainloopFwdSm90ILi2EN4cute5tupleIJNS5_1CILi1EEES8_S8_EEENS6_IJNS7_ILi192EEENS7_ILi128EEENS7_ILi64EEEEEELi64ENS_6half_tEfNS_4arch4Sm90ELb0ELb1ELb1ELb0ELb0ELb0ELb0ELb1ELb1ELb0ELb0ELb0EEENS1_21CollectiveEpilogueFwdINS6_IJSA_SC_SB_EEES9_SE_SG_Li384ELb0ELb0ELb0ELb0EEENS1_30DynamicPersistentTileSchedulerILi384ELi32ELb0ELb0ELb1EEEEEEEEEvNT_6ParamsE,"aw",@nobits
	.sectionflags	@""
	.align	16
	.zero		1024


//--------------------- .nv.shared._ZN7cutlass13device_kernelIN5flash11enable_sm90INS1_16FlashAttnFwdSm90INS1_25CollectiveMainloopFwdSm90ILi2EN4cute5tupleIJNS5_1CILi1EEES8_S8_EEENS6_IJNS7_ILi192EEENS7_ILi128EEENS7_ILi64EEEEEELi64ENS_6half_tEfNS_4arch4Sm90ELb0ELb1ELb1ELb1ELb0ELb0ELb0ELb1ELb1ELb0ELb0ELb0EEENS1_21CollectiveEpilogueFwdINS6_IJSA_SC_SB_EEES9_SE_SG_Li384ELb1ELb0ELb0ELb0EEENS1_36VarlenDynamicPersistentTileSchedulerILi192ELi128ELi384ELi32ELb0ELb0ELb1ELb1ELb0ELb1EEEEEEEEEvNT_6ParamsE --------------------------
	.section	.nv.shared._ZN7cutlass13device_kernelIN5flash11enable_sm90INS1_16FlashAttnFwdSm90INS1_25CollectiveMainloopFwdSm90ILi2EN4cute5tupleIJNS5_1CILi1EEES8_S8_EEENS6_IJNS7_ILi192EEENS7_ILi128EEENS7_ILi64EEEEEELi64ENS_6half_tEfNS_4arch4Sm90ELb0ELb1ELb1ELb1ELb0ELb0ELb0ELb1ELb1ELb0ELb0ELb0EEENS1_21CollectiveEpilogueFwdINS6_IJSA_SC_SB_EEES9_SE_SG_Li384ELb1ELb0ELb0ELb0EEENS1_36VarlenDynamicPersistentTileSchedulerILi192ELi128ELi384ELi32ELb0ELb0ELb1ELb1ELb0ELb1EEEEEEEEEvNT_6ParamsE,"aw",@nobits
	.sectionflags	@""
	.align	16
	.zero		1024


//--------------------- .nv.shared._ZN7cutlass13device_kernelIN5flash11enable_sm90INS1_16FlashAttnFwdSm90INS1_25CollectiveMainloopFwdSm90ILi2EN4cute5tupleIJNS5_1CILi1EEES8_S8_EEENS6_IJNS7_ILi192EEENS7_ILi128EEENS7_ILi64EEEEEELi64ENS_6half_tEfNS_4arch4Sm90ELb0ELb1ELb1ELb1ELb0ELb1ELb0ELb1ELb1ELb0ELb0ELb0EEENS1_21CollectiveEpilogueFwdINS6_IJSA_SC_SB_EEES9_SE_SG_Li384ELb1ELb0ELb0ELb0EEENS1_36VarlenDynamicPersistentTileSchedulerILi192ELi128ELi384ELi32ELb0ELb0ELb1ELb1ELb0ELb1EEEEEEEEEvNT_6ParamsE --------------------------
	.section	.nv.shared._ZN7cutlass13device_kernelIN5flash11enable_sm90INS1_16FlashAttnFwdSm90INS1_25CollectiveMainloopFwdSm90ILi2EN4cute5tupleIJNS5_1CILi1EEES8_S8_EEENS6_IJNS7_ILi192EEENS7_ILi128EEENS7_ILi64EEEEEELi64ENS_6half_tEfNS_4arch4Sm90ELb0ELb1ELb1ELb1ELb0ELb1ELb0ELb1ELb1ELb0ELb0ELb0EEENS1_21CollectiveEpilogueFwdINS6_IJSA_SC_SB_EEES9_SE_SG_Li384ELb1ELb0ELb0ELb0EEENS1_36VarlenDynamicPersistentTileSchedulerILi192ELi128ELi384ELi32ELb0ELb0ELb1ELb1ELb0ELb1EEEEEEEEEvNT_6ParamsE,"aw",@nobits
	.sectionflags	@""
	.align	16
	.zero		1024


//--------------------- .nv.shared._ZN7cutlass13device_kernelIN5flash11enable_sm90INS1_16FlashAttnFwdSm90INS1_25CollectiveMainloopFwdSm90ILi2EN4cute5tupleIJNS5_1CILi1EEES8_S8_EEENS6_IJNS7_ILi192EEENS7_ILi128EEENS7_ILi64EEEEEELi64ENS_6half_tEfNS_4arch4Sm90ELb1ELb0ELb1ELb0ELb0ELb0ELb0ELb1ELb1ELb0ELb0ELb0EEENS1_21CollectiveEpilogueFwdINS6_IJSA_SC_SB_EEES9_SE_SG_Li384ELb0ELb0ELb0ELb0EEENS1_30DynamicPersistentTileSchedulerILi384ELi32ELb0ELb0ELb1EEEEEEEEEvNT_6ParamsE --------------------------
	.section	.nv.shared._ZN7cutlass13device_kernelIN5flash11enable_sm90INS1_16FlashAttnFwdSm90INS1_25CollectiveMainloopFwdSm90ILi2EN4cute5tupleIJNS5_1CILi1EEES8_S8_EEENS6_IJNS7_ILi192EEENS7_ILi128EEENS7_ILi64EEEEEELi64ENS_6half_tEfNS_4arch4Sm90ELb1ELb0ELb1ELb0ELb0ELb0ELb0ELb1ELb1ELb0ELb0ELb0EEENS1_21CollectiveEpilogueFwdINS6_IJSA_SC_SB_EEES9_SE_SG_Li384ELb0ELb0ELb0ELb0EEENS1_30DynamicPersistentTileSchedulerILi384ELi32ELb0ELb0ELb1EEEEEEEEEvNT_6ParamsE,"aw",@nobits
	.sectionflags	@""
	.align	16
	.zero		1024


//--------------------- .nv.shared._ZN7cutlass13device_kernelIN5flash11enable_sm90INS1_16FlashAttnFwdSm90INS1_25CollectiveMainloopFwdSm90ILi2EN4cute5tupleIJNS5_1CILi1EEES8_S8_EEENS6_IJNS7_ILi192EEENS7_ILi128EEENS7_ILi64EEEEEELi64ENS_6half_tEfNS_4arch4Sm90ELb1ELb0ELb1ELb1ELb0ELb0ELb0ELb1ELb1ELb0ELb0ELb0EEENS1_21CollectiveEpilogueFwdINS6_IJSA_SC_SB_EEES9_SE_SG_Li384ELb1ELb0ELb0ELb0EEENS1_36VarlenDynamicPersistentTileSchedulerILi192ELi128ELi384ELi32ELb0ELb0ELb1ELb1ELb1ELb1EEEEEEEEEvNT_6ParamsE --------------------------
	.section	.nv.shared._ZN7cutlass13device_kernelIN5flash11enable_sm90INS1_16FlashAttnFwdSm90INS1_25CollectiveMainloopFwdSm90ILi2EN4cute5tupleIJNS5_1CILi1EEES8_S8_EEENS6_IJNS7_ILi192EEENS7_ILi128EEENS7_ILi64EEEEEELi64ENS_6half_tEfNS_4arch4Sm90ELb1ELb0ELb1ELb1ELb0ELb0ELb0ELb1ELb1ELb0ELb0ELb0EEENS1_21CollectiveEpilogueFwdINS6_IJSA_SC_SB_EEES9_SE_SG_Li384ELb1ELb0ELb0ELb0EEENS1_36VarlenDynamicPersistentTileSchedulerILi192ELi128ELi384ELi32ELb0ELb0ELb1ELb1ELb1ELb1EEEEEEEEEvNT_6ParamsE,"aw",@nobits
	.sectionflags	@""
	.align	16
	.zero		1024


//--------------------- .nv.shared._ZN7cutlass13device_kernelIN5flash11enable_sm90INS1_16FlashAttnFwdSm90INS1_25CollectiveMainloopFwdSm90ILi2EN4cute5tupleIJNS5_1CILi1EEES8_S8_EEENS6_IJNS7_ILi192EEENS7_ILi128EEENS7_ILi64EEEEEELi64ENS_6half_tEfNS_4arch4Sm90ELb1ELb0ELb1ELb1ELb0ELb1ELb0ELb1ELb1ELb0ELb0ELb0EEENS1_21CollectiveEpilogueFwdINS6_IJSA_SC_SB_EEES9_SE_SG_Li384ELb1ELb0ELb0ELb0EEENS1_36VarlenDynamicPersistentTileSchedulerILi192ELi128ELi384ELi32ELb0ELb0ELb1ELb1ELb1ELb1EEEEEEEEEvNT_6ParamsE --------------------------
	.section	.nv.shared._ZN7cutlass13device_kernelIN5flash11enable_sm90INS1_16FlashAttnFwdSm90INS1_25CollectiveMainloopFwdSm90ILi2EN4cute5tupleIJNS5_1CILi1EEES8_S8_EEENS6_IJNS7_ILi192EEENS7_ILi128EEENS7_ILi64EEEEEELi64ENS_6half_tEfNS_4arch4Sm90ELb1ELb0ELb1ELb1ELb0ELb1ELb0ELb1ELb1ELb0ELb0ELb0EEENS1_21CollectiveEpilogueFwdINS6_IJSA_SC_SB_EEES9_SE_SG_Li384ELb1ELb0ELb0ELb0EEENS1_36VarlenDynamicPersistentTileSchedulerILi192ELi128ELi384ELi32ELb0ELb0ELb1ELb1ELb1ELb1EEEEEEEEEvNT_6ParamsE,"aw",@nobits
	.sectionflags	@""
	.align	16
	.zero		1024


//--------------------- .nv.constant0._ZN7cutlass13device_kernelIN5flash11enable_sm90INS1_16FlashAttnFwdSm90INS1_25CollectiveMainloopFwdSm90ILi2EN4cute5tupleIJNS5_1CILi1EEES8_S8_EEENS6_IJNS7_ILi192EEESA_NS7_ILi64EEEEEELi64ENS_6half_tEfNS_4arch4Sm90ELb0ELb0ELb1ELb0ELb0ELb0ELb0ELb0ELb1ELb0ELb0ELb0EEENS1_21CollectiveEpilogueFwdINS6_IJSA_SB_SA_EEES9_SD_SF_Li384ELb0ELb0ELb0ELb0EEENS1_29StaticPersistentTileSchedulerILb0EEEEEEEEEvNT_6ParamsE --------------------------
	.section	.nv.constant0._ZN7cutlass13device_kernelIN5flash11enable_sm90INS1_16FlashAttnFwdSm90INS1_25CollectiveMainloopFwdSm90ILi2EN4cute5tupleIJNS5_1CILi1EEES8_S8_EEENS6_IJNS7_ILi192EEESA_NS7_ILi64EEEEEELi64ENS_6half_tEfNS_4arch4Sm90ELb0ELb0ELb1ELb0ELb0ELb0ELb0ELb0ELb1ELb0ELb0ELb0EEENS1_21CollectiveEpilogueFwdINS6_IJSA_SB_SA_EEES9_SD_SF_Li384ELb0ELb0ELb0ELb0EEENS1_29StaticPersistentTileSchedulerILb0EEEEEEEEEvNT_6ParamsE,"a",@progbits
	.sectionflags	@""
	.align	4
.nv.constant0._ZN7cutlass13device_kernelIN5flash11enable_sm90INS1_16FlashAttnFwdSm90INS1_25CollectiveMainloopFwdSm90ILi2EN4cute5tupleIJNS5_1CILi1EEES8_S8_EEENS6_IJNS7_ILi192EEESA_NS7_ILi64EEEEEELi64ENS_6half_tEfNS_4arch4Sm90ELb0ELb0ELb1ELb0ELb0ELb0ELb0ELb0ELb1ELb0ELb0ELb0EEENS1_21CollectiveEpilogueFwdINS6_IJSA_SB_SA_EEES9_SD_SF_Li384ELb0ELb0ELb0ELb0EEENS1_29StaticPersistentTileSchedulerILb0EEEEEEEEEvNT_6ParamsE:
	.zero		3584


//--------------------- .nv.constant0._ZN7cutlass13device_kernelIN5flash11enable_sm90INS1_16FlashAttnFwdSm90INS1_25CollectiveMainloopFwdSm90ILi2EN4cute5tupleIJNS5_1CILi1EEES8_S8_EEENS6_IJNS7_ILi192EEESA_NS7_ILi64EEEEEELi64ENS_6half_tEfNS_4arch4Sm90ELb0ELb0ELb1ELb1ELb0ELb0ELb0ELb0ELb1ELb0ELb0ELb0EEENS1_21CollectiveEpilogueFwdINS6_IJSA_SB_SA_EEES9_SD_SF_Li384ELb1ELb0ELb0ELb0EEENS1_36VarlenDynamicPersistentTileSchedulerILi192ELi192ELi384ELi32ELb0ELb0ELb1ELb0ELb1ELb1EEEEEEEEEvNT_6ParamsE --------------------------
	.section	.nv.constant0._ZN7cutlass13device_kernelIN5flash11enable_sm90INS1_16FlashAttnFwdSm90INS1_25CollectiveMainloopFwdSm90ILi2EN4cute5tupleIJNS5_1CILi1EEES8_S8_EEENS6_IJNS7_ILi192EEESA_NS7_ILi64EEEEEELi64ENS_6half_tEfNS_4arch4Sm90ELb0ELb0ELb1ELb1ELb0ELb0ELb0ELb0ELb1ELb0ELb0ELb0EEENS1_21CollectiveEpilogueFwdINS6_IJSA_SB_SA_EEES9_SD_SF_Li384ELb1ELb0ELb0ELb0EEENS1_36VarlenDynamicPersistentTileSchedulerILi192ELi192ELi384ELi32ELb0ELb0ELb1ELb0ELb1ELb1EEEEEEEEEvNT_6ParamsE,"a",@progbits
	.sectionflags	@""
	.align	4
.nv.constant0._ZN7cutlass13device_kernelIN5flash11enable_sm90INS1_16FlashAttnFwdSm90INS1_25CollectiveMainloopFwdSm90ILi2EN4cute5tupleIJNS5_1CILi1EEES8_S8_EEENS6_IJNS7_ILi192EEESA_NS7_ILi64EEEEEELi64ENS_6half_tEfNS_4arch4Sm90ELb0ELb0ELb1ELb1ELb0ELb0ELb0ELb0ELb1ELb0ELb0ELb0EEENS1_21CollectiveEpilogueFwdINS6_IJSA_SB_SA_EEES9_SD_SF_Li384ELb1ELb0ELb0ELb0EEENS1_36VarlenDynamicPersistentTileSchedulerILi192ELi192ELi384ELi32ELb0ELb0ELb1ELb0ELb1ELb1EEEEEEEEEvNT_6ParamsE:
	.zero		3200


//--------------------- .nv.constant0._ZN7cutlass13device_kernelIN5flash11enable_sm90INS1_16FlashAttnFwdSm90INS1_25CollectiveMainloopFwdSm90ILi2EN4cute5tupleIJNS5_1CILi1EEES8_S8_EEENS6_IJNS7_ILi192EEESA_NS7_ILi64EEEEEELi64ENS_6half_tEfNS_4arch4Sm90ELb0ELb0ELb1ELb1ELb0ELb1ELb0ELb0ELb1ELb0ELb0ELb0EEENS1_21CollectiveEpilogueFwdINS6_IJSA_SB_SA_EEES9_SD_SF_Li384ELb1ELb0ELb0ELb0EEENS1_36VarlenDynamicPersistentTileSchedulerILi192ELi192ELi384ELi32ELb0ELb0ELb1ELb0ELb1ELb1EEEEEEEEEvNT_6ParamsE --------------------------
	.section	.nv.constant0._ZN7cutlass13device_kernelIN5flash11enable_sm90INS1_16FlashAttnFwdSm90INS1_25CollectiveMainloopFwdSm90ILi2EN4cute5tupleIJNS5_1CILi1EEES8_S8_EEENS6_IJNS7_ILi192EEESA_NS7_ILi64EEEEEELi64ENS_6half_tEfNS_4arch4Sm90ELb0ELb0ELb1ELb1ELb0ELb1ELb0ELb0ELb1ELb0ELb0ELb0EEENS1_21CollectiveEpilogueFwdINS6_IJSA_SB_SA_EEES9_SD_SF_Li384ELb1ELb0ELb0ELb0EEENS1_36VarlenDynamicPersistentTileSchedulerILi192ELi192ELi384ELi32ELb0ELb0ELb1ELb0ELb1ELb1EEEEEEEEEvNT_6ParamsE,"a",@progbits
	.sectionflags	@""
	.align	4
.nv.constant0._ZN7cutlass13device_kernelIN5flash11enable_sm90INS1_16FlashAttnFwdSm90INS1_25CollectiveMainloopFwdSm90ILi2EN4cute5tupleIJNS5_1CILi1EEES8_S8_EEENS6_IJNS7_ILi192EEESA_NS7_ILi64EEEEEELi64ENS_6half_tEfNS_4arch4Sm90ELb0ELb0ELb1ELb1ELb0ELb1ELb0ELb0ELb1ELb0ELb0ELb0EEENS1_21CollectiveEpilogueFwdINS6_IJSA_SB_SA_EEES9_SD_SF_Li384ELb1ELb0ELb0ELb0EEENS1_36VarlenDynamicPersistentTileSchedulerILi192ELi192ELi384ELi32ELb0ELb0ELb1ELb0ELb1ELb1EEEEEEEEEvNT_6ParamsE:
	.zero		3200


//--------------------- .nv.constant0._ZN7cutlass13device_kernelIN5flash11enable_sm90INS1_16FlashAttnFwdSm90INS1_25CollectiveMainloopFwdSm90ILi2EN4cute5tupleIJNS5_1CILi1EEES8_S8_EEENS6_IJNS7_ILi192EEENS7_ILi128EEENS7_ILi64EEEEEELi64ENS_6half_tEfNS_4arch4Sm90ELb0ELb1ELb1ELb0ELb0ELb0ELb0ELb1ELb1ELb0ELb0ELb0EEENS1_21CollectiveEpilogueFwdINS6_IJSA_SC_SB_EEES9_SE_SG_Li384ELb0ELb0ELb0ELb0EEENS1_30DynamicPersistentTileSchedulerILi384ELi32ELb0ELb0ELb1EEEEEEEEEvNT_6ParamsE --------------------------
	.section	.nv.constant0._ZN7cutlass13device_kernelIN5flash11enable_sm90INS1_16FlashAttnFwdSm90INS1_25CollectiveMainloopFwdSm90ILi2EN4cute5tupleIJNS5_1CILi1EEES8_S8_EEENS6_IJNS7_ILi192EEENS7_ILi128EEENS7_ILi64EEEEEELi64ENS_6half_tEfNS_4arch4Sm90ELb0ELb1ELb1ELb0ELb0ELb0ELb0ELb1ELb1ELb0ELb0ELb0EEENS1_21CollectiveEpilogueFwdINS6_IJSA_SC_SB_EEES9_SE_SG_Li384ELb0ELb0ELb0ELb0EEENS1_30DynamicPersistentTileSchedulerILi384ELi32ELb0ELb0ELb1EEEEEEEEEvNT_6ParamsE,"a",@progbits
	.sectionflags	@""
	.align	4
.nv.constant0._ZN7cutlass13device_kernelIN5flash11enable_sm90INS1_16FlashAttnFwdSm90INS1_25CollectiveMainloopFwdSm90ILi2EN4cute5tupleIJNS5_1CILi1EEES8_S8_EEENS6_IJNS7_ILi192EEENS7_ILi128EEENS7_ILi64EEEEEELi64ENS_6half_tEfNS_4arch4Sm90ELb0ELb1ELb1ELb0ELb0ELb0ELb0ELb1ELb1ELb0ELb0ELb0EEENS1_21CollectiveEpilogueFwdINS6_IJSA_SC_SB_EEES9_SE_SG_Li384ELb0ELb0ELb0ELb0EEENS1_30DynamicPersistentTileSchedulerILi384ELi32ELb0ELb0ELb1EEEEEEEEEvNT_6ParamsE:
	.zero		3584


//--------------------- .nv.constant0._ZN7cutlass13device_kernelIN5flash11enable_sm90INS1_16FlashAttnFwdSm90INS1_25CollectiveMainloopFwdSm90ILi2EN4cute5tupleIJNS5_1CILi1EEES8_S8_EEENS6_IJNS7_ILi192EEENS7_ILi128EEENS7_ILi64EEEEEELi64ENS_6half_tEfNS_4arch4Sm90ELb0ELb1ELb1ELb1ELb0ELb0ELb0ELb1ELb1ELb0ELb0ELb0EEENS1_21CollectiveEpilogueFwdINS6_IJSA_SC_SB_EEES9_SE_SG_Li384ELb1ELb0ELb0ELb0EEENS1_36VarlenDynamicPersistentTileSchedulerILi192ELi128ELi384ELi32ELb0ELb0ELb1ELb1ELb0ELb1EEEEEEEEEvNT_6ParamsE --------------------------
	.section	.nv.constant0._ZN7cutlass13device_kernelIN5flash11enable_sm90INS1_16FlashAttnFwdSm90INS1_25CollectiveMainloopFwdSm90ILi2EN4cute5tupleIJNS5_1CILi1EEES8_S8_EEENS6_IJNS7_ILi192EEENS7_ILi128EEENS7_ILi64EEEEEELi64ENS_6half_tEfNS_4arch4Sm90ELb0ELb1ELb1ELb1ELb0ELb0ELb0ELb1ELb1ELb0ELb0ELb0EEENS1_21CollectiveEpilogueFwdINS6_IJSA_SC_SB_EEES9_SE_SG_Li384ELb1ELb0ELb0ELb0EEENS1_36VarlenDynamicPersistentTileSchedulerILi192ELi128ELi384ELi32ELb0ELb0ELb1ELb1ELb0ELb1EEEEEEEEEvNT_6ParamsE,"a",@progbits
	.sectionflags	@""
	.align	4
.nv.constant0._ZN7cutlass13device_kernelIN5flash11enable_sm90INS1_16FlashAttnFwdSm90INS1_25CollectiveMainloopFwdSm90ILi2EN4cute5tupleIJNS5_1CILi1EEES8_S8_EEENS6_IJNS7_ILi192EEENS7_ILi128EEENS7_ILi64EEEEEELi64ENS_6half_tEfNS_4arch4Sm90ELb0ELb1ELb1ELb1ELb0ELb0ELb0ELb1ELb1ELb0ELb0ELb0EEENS1_21CollectiveEpilogueFwdINS6_IJSA_SC_SB_EEES9_SE_SG_Li384ELb1ELb0ELb0ELb0EEENS1_36VarlenDynamicPersistentTileSchedulerILi192ELi128ELi384ELi32ELb0ELb0ELb1ELb1ELb0ELb1EEEEEEEEEvNT_6ParamsE:
	.zero		3200


//--------------------- .nv.constant0._ZN7cutlass13device_kernelIN5flash11enable_sm90INS1_16FlashAttnFwdSm90INS1_25CollectiveMainloopFwdSm90ILi2EN4cute5tupleIJNS5_1CILi1EEES8_S8_EEENS6_IJNS7_ILi192EEENS7_ILi128EEENS7_ILi64EEEEEELi64ENS_6half_tEfNS_4arch4Sm90ELb0ELb1ELb1ELb1ELb0ELb1ELb0ELb1ELb1ELb0ELb0ELb0EEENS1_21CollectiveEpilogueFwdINS6_IJSA_SC_SB_EEES9_SE_SG_Li384ELb1ELb0ELb0ELb0EEENS1_36VarlenDynamicPersistentTileSchedulerILi192ELi128ELi384ELi32ELb0ELb0ELb1ELb1ELb0ELb1EEEEEEEEEvNT_6ParamsE --------------------------
	.section	.nv.constant0._ZN7cutlass13device_kernelIN5flash11enable_sm90INS1_16FlashAttnFwdSm90INS1_25CollectiveMainloopFwdSm90ILi2EN4cute5tupleIJNS5_1CILi1EEES8_S8_EEENS6_IJNS7_ILi192EEENS7_ILi128EEENS7_ILi64EEEEEELi64ENS_6half_tEfNS_4arch4Sm90ELb0ELb1ELb1ELb1ELb0ELb1ELb0ELb1ELb1ELb0ELb0ELb0EEENS1_21CollectiveEpilogueFwdINS6_IJSA_SC_SB_EEES9_SE_SG_Li384ELb1ELb0ELb0ELb0EEENS1_36VarlenDynamicPersistentTileSchedulerILi192ELi128ELi384ELi32ELb0ELb0ELb1ELb1ELb0ELb1EEEEEEEEEvNT_6ParamsE,"a",@progbits
	.sectionflags	@""
	.align	4
.nv.constant0._ZN7cutlass13device_kernelIN5flash11enable_sm90INS1_16FlashAttnFwdSm90INS1_25CollectiveMainloopFwdSm90ILi2EN4cute5tupleIJNS5_1CILi1EEES8_S8_EEENS6_IJNS7_ILi192EEENS7_ILi128EEENS7_ILi64EEEEEELi64ENS_6half_tEfNS_4arch4Sm90ELb0ELb1ELb1ELb1ELb0ELb1ELb0ELb1ELb1ELb0ELb0ELb0EEENS1_21CollectiveEpilogueFwdINS6_IJSA_SC_SB_EEES9_SE_SG_Li384ELb1ELb0ELb0ELb0EEENS1_36VarlenDynamicPersistentTileSchedulerILi192ELi128ELi384ELi32ELb0ELb0ELb1ELb1ELb0ELb1EEEEEEEEEvNT_6ParamsE:
	.zero		3200


//--------------------- .nv.constant0._ZN7cutlass13device_kernelIN5flash11enable_sm90INS1_16FlashAttnFwdSm90INS1_25CollectiveMainloopFwdSm90ILi2EN4cute5tupleIJNS5_1CILi1EEES8_S8_EEENS6_IJNS7_ILi192EEENS7_ILi128EEENS7_ILi64EEEEEELi64ENS_6half_tEfNS_4arch4Sm90ELb1ELb0ELb1ELb0ELb0ELb0ELb0ELb1ELb1ELb0ELb0ELb0EEENS1_21CollectiveEpilogueFwdINS6_IJSA_SC_SB_EEES9_SE_SG_Li384ELb0ELb0ELb0ELb0EEENS1_30DynamicPersistentTileSchedulerILi384ELi32ELb0ELb0ELb1EEEEEEEEEvNT_6ParamsE --------------------------
	.section	.nv.constant0._ZN7cutlass13device_kernelIN5flash11enable_sm90INS1_16FlashAttnFwdSm90INS1_25CollectiveMainloopFwdSm90ILi2EN4cute5tupleIJNS5_1CILi1EEES8_S8_EEENS6_IJNS7_ILi192EEENS7_ILi128EEENS7_ILi64EEEEEELi64ENS_6half_tEfNS_4arch4Sm90ELb1ELb0ELb1ELb0ELb0ELb0ELb0ELb1ELb1ELb0ELb0ELb0EEENS1_21CollectiveEpilogueFwdINS6_IJSA_SC_SB_EEES9_SE_SG_Li384ELb0ELb0ELb0ELb0EEENS1_30DynamicPersistentTileSchedulerILi384ELi32ELb0ELb0ELb1EEEEEEEEEvNT_6ParamsE,"a",@progbits
	.sectionflags	@""
	.align	4
.nv.constant0._ZN7cutlass13device_kernelIN5flash11enable_sm90INS1_16FlashAttnFwdSm90INS1_25CollectiveMainloopFwdSm90ILi2EN4cute5tupleIJNS5_1CILi1EEES8_S8_EEENS6_IJNS7_ILi192EEENS7_ILi128EEENS7_ILi64EEEEEELi64ENS_6half_tEfNS_4arch4Sm90ELb1ELb0ELb1ELb0ELb0ELb0ELb0ELb1ELb1ELb0ELb0ELb0EEENS1_21CollectiveEpilogueFwdINS6_IJSA_SC_SB_EEES9_SE_SG_Li384ELb0ELb0ELb0ELb0EEENS1_30DynamicPersistentTileSchedulerILi384ELi32ELb0ELb0ELb1EEEEEEEEEvNT_6ParamsE:
	.zero		3584


//--------------------- .nv.constant0._ZN7cutlass13device_kernelIN5flash11enable_sm90INS1_16FlashAttnFwdSm90INS1_25CollectiveMainloopFwdSm90ILi2EN4cute5tupleIJNS5_1CILi1EEES8_S8_EEENS6_IJNS7_ILi192EEENS7_ILi128EEENS7_ILi64EEEEEELi64ENS_6half_tEfNS_4arch4Sm90ELb1ELb0ELb1ELb1ELb0ELb0ELb0ELb1ELb1ELb0ELb0ELb0EEENS1_21CollectiveEpilogueFwdINS6_IJSA_SC_SB_EEES9_SE_SG_Li384ELb1ELb0ELb0ELb0EEENS1_36VarlenDynamicPersistentTileSchedulerILi192ELi128ELi384ELi32ELb0ELb0ELb1ELb1ELb1ELb1EEEEEEEEEvNT_6ParamsE --------------------------
	.section	.nv.constant0._ZN7cutlass13device_kernelIN5flash11enable_sm90INS1_16FlashAttnFwdSm90INS1_25CollectiveMainloopFwdSm90ILi2EN4cute5tupleIJNS5_1CILi1EEES8_S8_EEENS6_IJNS7_ILi192EEENS7_ILi128EEENS7_ILi64EEEEEELi64ENS_6half_tEfNS_4arch4Sm90ELb1ELb0ELb1ELb1ELb0ELb0ELb0ELb1ELb1ELb0ELb0ELb0EEENS1_21CollectiveEpilogueFwdINS6_IJSA_SC_SB_EEES9_SE_SG_Li384ELb1ELb0ELb0ELb0EEENS1_36VarlenDynamicPersistentTileSchedulerILi192ELi128ELi384ELi32ELb0ELb0ELb1ELb1ELb1ELb1EEEEEEEEEvNT_6ParamsE,"a",@progbits
	.sectionflags	@""
	.align	4
.nv.constant0._ZN7cutlass13device_kernelIN5flash11enable_sm90INS1_16FlashAttnFwdSm90INS1_25CollectiveMainloopFwdSm90ILi2EN4cute5tupleIJNS5_1CILi1EEES8_S8_EEENS6_IJNS7_ILi192EEENS7_ILi128EEENS7_ILi64EEEEEELi64ENS_6half_tEfNS_4arch4Sm90ELb1ELb0ELb1ELb1ELb0ELb0ELb0ELb1ELb1ELb0ELb0ELb0EEENS1_21CollectiveEpilogueFwdINS6_IJSA_SC_SB_EEES9_SE_SG_Li384ELb1ELb0ELb0ELb0EEENS1_36VarlenDynamicPersistentTileSchedulerILi192ELi128ELi384ELi32ELb0ELb0ELb1ELb1ELb1ELb1EEEEEEEEEvNT_6ParamsE:
	.zero		3200


//--------------------- .nv.constant0._ZN7cutlass13device_kernelIN5flash11enable_sm90INS1_16FlashAttnFwdSm90INS1_25CollectiveMainloopFwdSm90ILi2EN4cute5tupleIJNS5_1CILi1EEES8_S8_EEENS6_IJNS7_ILi192EEENS7_ILi128EEENS7_ILi64EEEEEELi64ENS_6half_tEfNS_4arch4Sm90ELb1ELb0ELb1ELb1ELb0ELb1ELb0ELb1ELb1ELb0ELb0ELb0EEENS1_21CollectiveEpilogueFwdINS6_IJSA_SC_SB_EEES9_SE_SG_Li384ELb1ELb0ELb0ELb0EEENS1_36VarlenDynamicPersistentTileSchedulerILi192ELi128ELi384ELi32ELb0ELb0ELb1ELb1ELb1ELb1EEEEEEEEEvNT_6ParamsE --------------------------
	.section	.nv.constant0._ZN7cutlass13device_kernelIN5flash11enable_sm90INS1_16FlashAttnFwdSm90INS1_25CollectiveMainloopFwdSm90ILi2EN4cute5tupleIJNS5_1CILi1EEES8_S8_EEENS6_IJNS7_ILi192EEENS7_ILi128EEENS7_ILi64EEEEEELi64ENS_6half_tEfNS_4arch4Sm90ELb1ELb0ELb1ELb1ELb0ELb1ELb0ELb1ELb1ELb0ELb0ELb0EEENS1_21CollectiveEpilogueFwdINS6_IJSA_SC_SB_EEES9_SE_SG_Li384ELb1ELb0ELb0ELb0EEENS1_36VarlenDynamicPersistentTileSchedulerILi192ELi128ELi384ELi32ELb0ELb0ELb1ELb1ELb1ELb1EEEEEEEEEvNT_6ParamsE,"a",@progbits
	.sectionflags	@""
	.align	4
.nv.constant0._ZN7cutlass13device_kernelIN5flash11enable_sm90INS1_16FlashAttnFwdSm90INS1_25CollectiveMainloopFwdSm90ILi2EN4cute5tupleIJNS5_1CILi1EEES8_S8_EEENS6_IJNS7_ILi192EEENS7_ILi128EEENS7_ILi64EEEEEELi64ENS_6half_tEfNS_4arch4Sm90ELb1ELb0ELb1ELb1ELb0ELb1ELb0ELb1ELb1ELb0ELb0ELb0EEENS1_21CollectiveEpilogueFwdINS6_IJSA_SC_SB_EEES9_SE_SG_Li384ELb1ELb0ELb0ELb0EEENS1_36VarlenDynamicPersistentTileSchedulerILi192ELi128ELi384ELi32ELb0ELb0ELb1ELb1ELb1ELb1EEEEEEEEEvNT_6ParamsE:
	.zero		3200


//--------------------- SYMBOLS --------------------------

	.type		.nv.reservedSmem.offset0,@object
	.size		.nv.reservedSmem.offset0,0x4
	.type		__assertfail,@function
